	.target	sm_90a

	.elftype	@"ET_EXEC"


//--------------------- .note.nv.tkinfo           --------------------------
	.section	.note.nv.tkinfo,"",@"SHT_NOTE"
	.sectionflags	@"SHF_NOTE_NV_TKINFO"
	.tkinfo
        /*0018*/ 	.word	0x00000002
        /*0030*/ 	.string	""
        /*0030*/ 	.string	"ptxas"
        /*0030*/ 	.string	"Cuda compilation tools, release 13.0, V13.0.88"
        /*0030*/ 	.string	"Build cuda_13.0.r13.0/compiler.36424714_0"
        /*0030*/ 	.string	"-arch sm_90a -m 64 "



//--------------------- .note.nv.cuinfo           --------------------------
	.section	.note.nv.cuinfo,"",@"SHT_NOTE"
	.sectionflags	@"SHF_NOTE_NV_CUINFO"
        /*0018*/ 	.short	0x0002
        /*001a*/ 	.short	0x005a
        /*001c*/ 	.short	0x0082
	.zero		2


//--------------------- .nv.info                  --------------------------
	.section	.nv.info,"",@"SHT_CUDA_INFO"
	.align	4


	//----- nvinfo : EIATTR_REGCOUNT
	.align		4
        /*0000*/ 	.byte	0x04, 0x2f
        /*0002*/ 	.short	(.L_50 - .L_49)
	.align		4
.L_49:
        /*0004*/ 	.word	index@(_ZN3cub17CUB_300001_SM_9006detail11EmptyKernelIvEEvv)
        /*0008*/ 	.word	0x00000004


	//----- nvinfo : EIATTR_FRAME_SIZE
	.align		4
.L_50:
        /*000c*/ 	.byte	0x04, 0x11
        /*000e*/ 	.short	(.L_52 - .L_51)
	.align		4
.L_51:
        /*0010*/ 	.word	index@(_ZN3cub17CUB_300001_SM_9006detail11EmptyKernelIvEEvv)
        /*0014*/ 	.word	0x00000000


	//----- nvinfo : EIATTR_REGCOUNT
	.align		4
.L_52:
        /*0018*/ 	.byte	0x04, 0x2f
        /*001a*/ 	.short	(.L_54 - .L_53)
	.align		4
.L_53:
        /*001c*/ 	.word	index@(_ZN17fastertransformer20insertUnfinishedPathENS_14BeamHypothesesEPKbPKfii)
        /*0020*/ 	.word	0x00000028


	//----- nvinfo : EIATTR_FRAME_SIZE
	.align		4
.L_54:
        /*0024*/ 	.byte	0x04, 0x11
        /*0026*/ 	.short	(.L_56 - .L_55)
	.align		4
.L_55:
        /*0028*/ 	.word	index@(_ZN17fastertransformer20insertUnfinishedPathENS_14BeamHypothesesEPKbPKfii)
        /*002c*/ 	.word	0x00000000


	//----- nvinfo : EIATTR_REGCOUNT
	.align		4
.L_56:
        /*0030*/ 	.byte	0x04, 0x2f
        /*0032*/ 	.short	(.L_58 - .L_57)
	.align		4
.L_57:
        /*0034*/ 	.word	index@(_ZN17fastertransformer17topk_stage_1_opt3IfLi128ELi8EEEvPKT_PS1_PiS4_PKbPKiiifS9_)
        /*0038*/ 	.word	0x0000001c


	//----- nvinfo : EIATTR_FRAME_SIZE
	.align		4
.L_58:
        /*003c*/ 	.byte	0x04, 0x11
        /*003e*/ 	.short	(.L_60 - .L_59)
	.align		4
.L_59:
        /*0040*/ 	.word	index@(_ZN17fastertransformer17topk_stage_1_opt3IfLi128ELi8EEEvPKT_PS1_PiS4_PKbPKiiifS9_)
        /*0044*/ 	.word	0x00000000


	//----- nvinfo : EIATTR_REGCOUNT
	.align		4
.L_60:
        /*0048*/ 	.byte	0x04, 0x2f
        /*004a*/ 	.short	(.L_62 - .L_61)
	.align		4
.L_61:
        /*004c*/ 	.word	index@(_ZN17fastertransformer17topk_stage_2_opt3IfLi128ELi8EEEvPKiPT_PiNS_14BeamHypothesesES2_ii)
        /*0050*/ 	.word	0x00000028


	//----- nvinfo : EIATTR_FRAME_SIZE
	.align		4
.L_62:
        /*0054*/ 	.byte	0x04, 0x11
        /*0056*/ 	.short	(.L_64 - .L_63)
	.align		4
.L_63:
        /*0058*/ 	.word	index@(_ZN17fastertransformer17topk_stage_2_opt3IfLi128ELi8EEEvPKiPT_PiNS_14BeamHypothesesES2_ii)
        /*005c*/ 	.word	0x00000000


	//----- nvinfo : EIATTR_REGCOUNT
	.align		4
.L_64:
        /*0060*/ 	.byte	0x04, 0x2f
        /*0062*/ 	.short	(.L_66 - .L_65)
	.align		4
.L_65:
        /*0064*/ 	.word	index@(_ZN17fastertransformer17topk_stage_1_opt3IfLi128ELi5EEEvPKT_PS1_PiS4_PKbPKiiifS9_)
        /*0068*/ 	.word	0x0000001c


	//----- nvinfo : EIATTR_FRAME_SIZE
	.align		4
.L_66:
        /*006c*/ 	.byte	0x04, 0x11
        /*006e*/ 	.short	(.L_68 - .L_67)
	.align		4
.L_67:
        /*0070*/ 	.word	index@(_ZN17fastertransformer17topk_stage_1_opt3IfLi128ELi5EEEvPKT_PS1_PiS4_PKbPKiiifS9_)
        /*0074*/ 	.word	0x00000000


	//----- nvinfo : EIATTR_REGCOUNT
	.align		4
.L_68:
        /*0078*/ 	.byte	0x04, 0x2f
        /*007a*/ 	.short	(.L_70 - .L_69)
	.align		4
.L_69:
        /*007c*/ 	.word	index@(_ZN17fastertransformer17topk_stage_2_opt3IfLi128ELi5EEEvPKiPT_PiNS_14BeamHypothesesES2_ii)
        /*0080*/ 	.word	0x00000028


	//----- nvinfo : EIATTR_FRAME_SIZE
	.align		4
.L_70:
        /*0084*/ 	.byte	0x04, 0x11
        /*0086*/ 	.short	(.L_72 - .L_71)
	.align		4
.L_71:
        /*0088*/ 	.word	index@(_ZN17fastertransformer17topk_stage_2_opt3IfLi128ELi5EEEvPKiPT_PiNS_14BeamHypothesesES2_ii)
        /*008c*/ 	.word	0x00000000


	//----- nvinfo : EIATTR_REGCOUNT
	.align		4
.L_72:
        /*0090*/ 	.byte	0x04, 0x2f
        /*0092*/ 	.short	(.L_74 - .L_73)
	.align		4
.L_73:
        /*0094*/ 	.word	index@(_ZN17fastertransformer17topk_stage_1_opt3IfLi256ELi1EEEvPKT_PS1_PiS4_PKbPKiiifS9_)
        /*0098*/ 	.word	0x0000001d


	//----- nvinfo : EIATTR_FRAME_SIZE
	.align		4
.L_74:
        /*009c*/ 	.byte	0x04, 0x11
        /*009e*/ 	.short	(.L_76 - .L_75)
	.align		4
.L_75:
        /*00a0*/ 	.word	index@(_ZN17fastertransformer17topk_stage_1_opt3IfLi256ELi1EEEvPKT_PS1_PiS4_PKbPKiiifS9_)
        /*00a4*/ 	.word	0x00000000


	//----- nvinfo : EIATTR_REGCOUNT
	.align		4
.L_76:
        /*00a8*/ 	.byte	0x04, 0x2f
        /*00aa*/ 	.short	(.L_78 - .L_77)
	.align		4
.L_77:
        /*00ac*/ 	.word	index@(_ZN17fastertransformer17topk_stage_2_opt3IfLi128ELi1EEEvPKiPT_PiNS_14BeamHypothesesES2_ii)
        /*00b0*/ 	.word	0x00000028


	//----- nvinfo : EIATTR_FRAME_SIZE
	.align		4
.L_78:
        /*00b4*/ 	.byte	0x04, 0x11
        /*00b6*/ 	.short	(.L_80 - .L_79)
	.align		4
.L_79:
        /*00b8*/ 	.word	index@(_ZN17fastertransformer17topk_stage_2_opt3IfLi128ELi1EEEvPKiPT_PiNS_14BeamHypothesesES2_ii)
        /*00bc*/ 	.word	0x00000000


	//----- nvinfo : EIATTR_REGCOUNT
	.align		4
.L_80:
        /*00c0*/ 	.byte	0x04, 0x2f
        /*00c2*/ 	.short	(.L_82 - .L_81)
	.align		4
.L_81:
        /*00c4*/ 	.word	index@(_ZN17fastertransformer17topk_stage_2_opt3IfLi256ELi1EEEvPKiPT_PiNS_14BeamHypothesesES2_ii)
        /*00c8*/ 	.word	0x00000028


	//----- nvinfo : EIATTR_FRAME_SIZE
	.align		4
.L_82:
        /*00cc*/ 	.byte	0x04, 0x11
        /*00ce*/ 	.short	(.L_84 - .L_83)
	.align		4
.L_83:
        /*00d0*/ 	.word	index@(_ZN17fastertransformer17topk_stage_2_opt3IfLi256ELi1EEEvPKiPT_PiNS_14BeamHypothesesES2_ii)
        /*00d4*/ 	.word	0x00000000


	//----- nvinfo : EIATTR_REGCOUNT
	.align		4
.L_84:
        /*00d8*/ 	.byte	0x04, 0x2f
        /*00da*/ 	.short	(.L_86 - .L_85)
	.align		4
.L_85:
        /*00dc*/ 	.word	index@(_ZN17fastertransformer25topk_stage_1_opt2_generalIfLi128ELi1EEEvPKT_PS1_PiS4_PKbPKiiif)
        /*00e0*/ 	.word	0x0000001b


	//----- nvinfo : EIATTR_FRAME_SIZE
	.align		4
.L_86:
        /*00e4*/ 	.byte	0x04, 0x11
        /*00e6*/ 	.short	(.L_88 - .L_87)
	.align		4
.L_87:
        /*00e8*/ 	.word	index@(_ZN17fastertransformer25topk_stage_1_opt2_generalIfLi128ELi1EEEvPKT_PS1_PiS4_PKbPKiiif)
        /*00ec*/ 	.word	0x00000000


	//----- nvinfo : EIATTR_REGCOUNT
	.align		4
.L_88:
        /*00f0*/ 	.byte	0x04, 0x2f
        /*00f2*/ 	.short	(.L_90 - .L_89)
	.align		4
.L_89:
        /*00f4*/ 	.word	index@(_ZN17fastertransformer25topk_stage_2_opt2_generalIfLi128ELi1EEEvPKiPT_PiNS_14BeamHypothesesES2_ii)
        /*00f8*/ 	.word	0x00000028


	//----- nvinfo : EIATTR_FRAME_SIZE
	.align		4
.L_90:
        /*00fc*/ 	.byte	0x04, 0x11
        /*00fe*/ 	.short	(.L_92 - .L_91)
	.align		4
.L_91:
        /*0100*/ 	.word	index@(_ZN17fastertransformer25topk_stage_2_opt2_generalIfLi128ELi1EEEvPKiPT_PiNS_14BeamHypothesesES2_ii)
        /*0104*/ 	.word	0x00000000


	//----- nvinfo : EIATTR_REGCOUNT
	.align		4
.L_92:
        /*0108*/ 	.byte	0x04, 0x2f
        /*010a*/ 	.short	(.L_94 - .L_93)
	.align		4
.L_93:
        /*010c*/ 	.word	index@(_ZN17fastertransformer16beam_topK_kernelIfLi1ELi256EEEvPKT_PiPS1_PKbPKiiS1_f)
        /*0110*/ 	.word	0x0000001b


	//----- nvinfo : EIATTR_FRAME_SIZE
	.align		4
.L_94:
        /*0114*/ 	.byte	0x04, 0x11
        /*0116*/ 	.short	(.L_96 - .L_95)
	.align		4
.L_95:
        /*0118*/ 	.word	index@(_ZN17fastertransformer16beam_topK_kernelIfLi1ELi256EEEvPKT_PiPS1_PKbPKiiS1_f)
        /*011c*/ 	.word	0x00000000


	//----- nvinfo : EIATTR_REGCOUNT
	.align		4
.L_96:
        /*0120*/ 	.byte	0x04, 0x2f
        /*0122*/ 	.short	(.L_98 - .L_97)
	.align		4
.L_97:
        /*0124*/ 	.word	index@(_ZN17fastertransformer17batch_topK_kernelIfLi1ELi256EEEvPiPT_S1_)
        /*0128*/ 	.word	0x0000000a


	//----- nvinfo : EIATTR_FRAME_SIZE
	.align		4
.L_98:
        /*012c*/ 	.byte	0x04, 0x11
        /*012e*/ 	.short	(.L_100 - .L_99)
	.align		4
.L_99:
        /*0130*/ 	.word	index@(_ZN17fastertransformer17batch_topK_kernelIfLi1ELi256EEEvPiPT_S1_)
        /*0134*/ 	.word	0x00000000


	//----- nvinfo : EIATTR_REGCOUNT
	.align		4
.L_100:
        /*0138*/ 	.byte	0x04, 0x2f
        /*013a*/ 	.short	(.L_102 - .L_101)
	.align		4
.L_101:
        /*013c*/ 	.word	index@(_ZN17fastertransformer20batch_topK_kernel_v2IfLi1ELi32EEEvPiPT_S1_)
        /*0140*/ 	.word	0x0000000a


	//----- nvinfo : EIATTR_FRAME_SIZE
	.align		4
.L_102:
        /*0144*/ 	.byte	0x04, 0x11
        /*0146*/ 	.short	(.L_104 - .L_103)
	.align		4
.L_103:
        /*0148*/ 	.word	index@(_ZN17fastertransformer20batch_topK_kernel_v2IfLi1ELi32EEEvPiPT_S1_)
        /*014c*/ 	.word	0x00000000


	//----- nvinfo : EIATTR_REGCOUNT
	.align		4
.L_104:
        /*0150*/ 	.byte	0x04, 0x2f
        /*0152*/ 	.short	(.L_106 - .L_105)
	.align		4
.L_105:
        /*0154*/ 	.word	index@(_ZN17fastertransformer16beam_topK_kernelIfLi4ELi256EEEvPKT_PiPS1_PKbPKiiS1_f)
        /*0158*/ 	.word	0x0000001a


	//----- nvinfo : EIATTR_FRAME_SIZE
	.align		4
.L_106:
        /*015c*/ 	.byte	0x04, 0x11
        /*015e*/ 	.short	(.L_108 - .L_107)
	.align		4
.L_107:
        /*0160*/ 	.word	index@(_ZN17fastertransformer16beam_topK_kernelIfLi4ELi256EEEvPKT_PiPS1_PKbPKiiS1_f)
        /*0164*/ 	.word	0x00000000


	//----- nvinfo : EIATTR_REGCOUNT
	.align		4
.L_108:
        /*0168*/ 	.byte	0x04, 0x2f
        /*016a*/ 	.short	(.L_110 - .L_109)
	.align		4
.L_109:
        /*016c*/ 	.word	index@(_ZN17fastertransformer17batch_topK_kernelIfLi4ELi256EEEvPiPT_S1_)
        /*0170*/ 	.word	0x00000014


	//----- nvinfo : EIATTR_FRAME_SIZE
	.align		4
.L_110:
        /*0174*/ 	.byte	0x04, 0x11
        /*0176*/ 	.short	(.L_112 - .L_111)
	.align		4
.L_111:
        /*0178*/ 	.word	index@(_ZN17fastertransformer17batch_topK_kernelIfLi4ELi256EEEvPiPT_S1_)
        /*017c*/ 	.word	0x00000000


	//----- nvinfo : EIATTR_REGCOUNT
	.align		4
.L_112:
        /*0180*/ 	.byte	0x04, 0x2f
        /*0182*/ 	.short	(.L_114 - .L_113)
	.align		4
.L_113:
        /*0184*/ 	.word	index@(_ZN17fastertransformer20batch_topK_kernel_v2IfLi4ELi32EEEvPiPT_S1_)
        /*0188*/ 	.word	0x0000001a


	//----- nvinfo : EIATTR_FRAME_SIZE
	.align		4
.L_114:
        /*018c*/ 	.byte	0x04, 0x11
        /*018e*/ 	.short	(.L_116 - .L_115)
	.align		4
.L_115:
        /*0190*/ 	.word	index@(_ZN17fastertransformer20batch_topK_kernel_v2IfLi4ELi32EEEvPiPT_S1_)
        /*0194*/ 	.word	0x00000000


	//----- nvinfo : EIATTR_REGCOUNT
	.align		4
.L_116:
        /*0198*/ 	.byte	0x04, 0x2f
        /*019a*/ 	.short	(.L_118 - .L_117)
	.align		4
.L_117:
        /*019c*/ 	.word	index@(_ZN17fastertransformer16beam_topK_kernelIfLi16ELi64EEEvPKT_PiPS1_PKbPKiiS1_f)
        /*01a0*/ 	.word	0x00000048


	//----- nvinfo : EIATTR_FRAME_SIZE
	.align		4
.L_118:
        /*01a4*/ 	.byte	0x04, 0x11
        /*01a6*/ 	.short	(.L_120 - .L_119)
	.align		4
.L_119:
        /*01a8*/ 	.word	index@(_ZN17fastertransformer16beam_topK_kernelIfLi16ELi64EEEvPKT_PiPS1_PKbPKiiS1_f)
        /*01ac*/ 	.word	0x00000000


	//----- nvinfo : EIATTR_REGCOUNT
	.align		4
.L_120:
        /*01b0*/ 	.byte	0x04, 0x2f
        /*01b2*/ 	.short	(.L_122 - .L_121)
	.align		4
.L_121:
        /*01b4*/ 	.word	index@(_ZN17fastertransformer17batch_topK_kernelIfLi16ELi256EEEvPiPT_S1_)
        /*01b8*/ 	.word	0x00000020


	//----- nvinfo : EIATTR_FRAME_SIZE
	.align		4
.L_122:
        /*01bc*/ 	.byte	0x04, 0x11
        /*01be*/ 	.short	(.L_124 - .L_123)
	.align		4
.L_123:
        /*01c0*/ 	.word	index@(_ZN17fastertransformer17batch_topK_kernelIfLi16ELi256EEEvPiPT_S1_)
        /*01c4*/ 	.word	0x00000000


	//----- nvinfo : EIATTR_REGCOUNT
	.align		4
.L_124:
        /*01c8*/ 	.byte	0x04, 0x2f
        /*01ca*/ 	.short	(.L_126 - .L_125)
	.align		4
.L_125:
        /*01cc*/ 	.word	index@(_ZN17fastertransformer20batch_topK_kernel_v2IfLi16ELi32EEEvPiPT_S1_)
        /*01d0*/ 	.word	0x00000048


	//----- nvinfo : EIATTR_FRAME_SIZE
	.align		4
.L_126:
        /*01d4*/ 	.byte	0x04, 0x11
        /*01d6*/ 	.short	(.L_128 - .L_127)
	.align		4
.L_127:
        /*01d8*/ 	.word	index@(_ZN17fastertransformer20batch_topK_kernel_v2IfLi16ELi32EEEvPiPT_S1_)
        /*01dc*/ 	.word	0x00000000


	//----- nvinfo : EIATTR_REGCOUNT
	.align		4
.L_128:
        /*01e0*/ 	.byte	0x04, 0x2f
        /*01e2*/ 	.short	(.L_130 - .L_129)
	.align		4
.L_129:
        /*01e4*/ 	.word	index@(_ZN17fastertransformer16beam_topK_kernelIfLi32ELi64EEEvPKT_PiPS1_PKbPKiiS1_f)
        /*01e8*/ 	.word	0x00000050


	//----- nvinfo : EIATTR_FRAME_SIZE
	.align		4
.L_130:
        /*01ec*/ 	.byte	0x04, 0x11
        /*01ee*/ 	.short	(.L_132 - .L_131)
	.align		4
.L_131:
        /*01f0*/ 	.word	index@(_ZN17fastertransformer16beam_topK_kernelIfLi32ELi64EEEvPKT_PiPS1_PKbPKiiS1_f)
        /*01f4*/ 	.word	0x00000200


	//----- nvinfo : EIATTR_REGCOUNT
	.align		4
.L_132:
        /*01f8*/ 	.byte	0x04, 0x2f
        /*01fa*/ 	.short	(.L_134 - .L_133)
	.align		4
.L_133:
        /*01fc*/ 	.word	index@(_ZN17fastertransformer17batch_topK_kernelIfLi32ELi256EEEvPiPT_S1_)
        /*0200*/ 	.word	0x0000004a


	//----- nvinfo : EIATTR_FRAME_SIZE
	.align		4
.L_134:
        /*0204*/ 	.byte	0x04, 0x11
        /*0206*/ 	.short	(.L_136 - .L_135)
	.align		4
.L_135:
        /*0208*/ 	.word	index@(_ZN17fastertransformer17batch_topK_kernelIfLi32ELi256EEEvPiPT_S1_)
        /*020c*/ 	.word	0x00000000


	//----- nvinfo : EIATTR_REGCOUNT
	.align		4
.L_136:
        /*0210*/ 	.byte	0x04, 0x2f
        /*0212*/ 	.short	(.L_138 - .L_137)
	.align		4
.L_137:
        /*0214*/ 	.word	index@(_ZN17fastertransformer20batch_topK_kernel_v2IfLi32ELi32EEEvPiPT_S1_)
        /*0218*/ 	.word	0x00000050


	//----- nvinfo : EIATTR_FRAME_SIZE
	.align		4
.L_138:
        /*021c*/ 	.byte	0x04, 0x11
        /*021e*/ 	.short	(.L_140 - .L_139)
	.align		4
.L_139:
        /*0220*/ 	.word	index@(_ZN17fastertransformer20batch_topK_kernel_v2IfLi32ELi32EEEvPiPT_S1_)
        /*0224*/ 	.word	0x00000100


	//----- nvinfo : EIATTR_REGCOUNT
	.align		4
.L_140:
        /*0228*/ 	.byte	0x04, 0x2f
        /*022a*/ 	.short	(.L_142 - .L_141)
	.align		4
.L_141:
        /*022c*/ 	.word	index@(_ZN17fastertransformer16beam_topK_kernelIfLi64ELi64EEEvPKT_PiPS1_PKbPKiiS1_f)
        /*0230*/ 	.word	0x000000a8


	//----- nvinfo : EIATTR_FRAME_SIZE
	.align		4
.L_142:
        /*0234*/ 	.byte	0x04, 0x11
        /*0236*/ 	.short	(.L_144 - .L_143)
	.align		4
.L_143:
        /*0238*/ 	.word	index@(_ZN17fastertransformer16beam_topK_kernelIfLi64ELi64EEEvPKT_PiPS1_PKbPKiiS1_f)
        /*023c*/ 	.word	0x00000200


	//----- nvinfo : EIATTR_REGCOUNT
	.align		4
.L_144:
        /*0240*/ 	.byte	0x04, 0x2f
        /*0242*/ 	.short	(.L_146 - .L_145)
	.align		4
.L_145:
        /*0244*/ 	.word	index@(_ZN17fastertransformer17batch_topK_kernelIfLi64ELi256EEEvPiPT_S1_)
        /*0248*/ 	.word	0x0000008a


	//----- nvinfo : EIATTR_FRAME_SIZE
	.align		4
.L_146:
        /*024c*/ 	.byte	0x04, 0x11
        /*024e*/ 	.short	(.L_148 - .L_147)
	.align		4
.L_147:
        /*0250*/ 	.word	index@(_ZN17fastertransformer17batch_topK_kernelIfLi64ELi256EEEvPiPT_S1_)
        /*0254*/ 	.word	0x00000000


	//----- nvinfo : EIATTR_REGCOUNT
	.align		4
.L_148:
        /*0258*/ 	.byte	0x04, 0x2f
        /*025a*/ 	.short	(.L_150 - .L_149)
	.align		4
.L_149:
        /*025c*/ 	.word	index@(_ZN17fastertransformer20batch_topK_kernel_v2IfLi64ELi32EEEvPiPT_S1_)
        /*0260*/ 	.word	0x000000a6


	//----- nvinfo : EIATTR_FRAME_SIZE
	.align		4
.L_150:
        /*0264*/ 	.byte	0x04, 0x11
        /*0266*/ 	.short	(.L_152 - .L_151)
	.align		4
.L_151:
        /*0268*/ 	.word	index@(_ZN17fastertransformer20batch_topK_kernel_v2IfLi64ELi32EEEvPiPT_S1_)
        /*026c*/ 	.word	0x00000200


	//----- nvinfo : EIATTR_REGCOUNT
	.align		4
.L_152:
        /*0270*/ 	.byte	0x04, 0x2f
        /*0272*/ 	.short	(.L_154 - .L_153)
	.align		4
.L_153:
        /*0274*/ 	.word	index@(_ZN17fastertransformer18tileEncoderResultsI7__half2EEvPT_PiPKS2_PKijjj)
        /*0278*/ 	.word	0x00000010


	//----- nvinfo : EIATTR_FRAME_SIZE
	.align		4
.L_154:
        /*027c*/ 	.byte	0x04, 0x11
        /*027e*/ 	.short	(.L_156 - .L_155)
	.align		4
.L_155:
        /*0280*/ 	.word	index@(_ZN17fastertransformer18tileEncoderResultsI7__half2EEvPT_PiPKS2_PKijjj)
        /*0284*/ 	.word	0x00000000


	//----- nvinfo : EIATTR_REGCOUNT
	.align		4
.L_156:
        /*0288*/ 	.byte	0x04, 0x2f
        /*028a*/ 	.short	(.L_158 - .L_157)
	.align		4
.L_157:
        /*028c*/ 	.word	index@(_ZN17fastertransformer18tileEncoderResultsIfEEvPT_PiPKS1_PKijjj)
        /*0290*/ 	.word	0x00000010


	//----- nvinfo : EIATTR_FRAME_SIZE
	.align		4
.L_158:
        /*0294*/ 	.byte	0x04, 0x11
        /*0296*/ 	.short	(.L_160 - .L_159)
	.align		4
.L_159:
        /*0298*/ 	.word	index@(_ZN17fastertransformer18tileEncoderResultsIfEEvPT_PiPKS1_PKijjj)
        /*029c*/ 	.word	0x00000000


	//----- nvinfo : EIATTR_REGCOUNT
	.align		4
.L_160:
        /*02a0*/ 	.byte	0x04, 0x2f
        /*02a2*/ 	.short	(.L_162 - .L_161)
	.align		4
.L_161:
        /*02a4*/ 	.word	index@(_ZN17fastertransformer18tileEncoderResultsI6__halfEEvPT_PiPKS2_PKijjj)
        /*02a8*/ 	.word	0x00000010


	//----- nvinfo : EIATTR_FRAME_SIZE
	.align		4
.L_162:
        /*02ac*/ 	.byte	0x04, 0x11
        /*02ae*/ 	.short	(.L_164 - .L_163)
	.align		4
.L_163:
        /*02b0*/ 	.word	index@(_ZN17fastertransformer18tileEncoderResultsI6__halfEEvPT_PiPKS2_PKijjj)
        /*02b4*/ 	.word	0x00000000


	//----- nvinfo : EIATTR_MIN_STACK_SIZE
	.align		4
.L_164:
        /*02b8*/ 	.byte	0x04, 0x12
        /*02ba*/ 	.short	(.L_166 - .L_165)
	.align		4
.L_165:
        /*02bc*/ 	.word	index@(_ZN17fastertransformer18tileEncoderResultsI6__halfEEvPT_PiPKS2_PKijjj)
        /*02c0*/ 	.word	0x00000000


	//----- nvinfo : EIATTR_MIN_STACK_SIZE
	.align		4
.L_166:
        /*02c4*/ 	.byte	0x04, 0x12
        /*02c6*/ 	.short	(.L_168 - .L_167)
	.align		4
.L_167:
        /*02c8*/ 	.word	index@(_ZN17fastertransformer18tileEncoderResultsIfEEvPT_PiPKS1_PKijjj)
        /*02cc*/ 	.word	0x00000000


	//----- nvinfo : EIATTR_MIN_STACK_SIZE
	.align		4
.L_168:
        /*02d0*/ 	.byte	0x04, 0x12
        /*02d2*/ 	.short	(.L_170 - .L_169)
	.align		4
.L_169:
        /*02d4*/ 	.word	index@(_ZN17fastertransformer18tileEncoderResultsI7__half2EEvPT_PiPKS2_PKijjj)
        /*02d8*/ 	.word	0x00000000


	//----- nvinfo : EIATTR_MIN_STACK_SIZE
	.align		4
.L_170:
        /*02dc*/ 	.byte	0x04, 0x12
        /*02de*/ 	.short	(.L_172 - .L_171)
	.align		4
.L_171:
        /*02e0*/ 	.word	index@(_ZN17fastertransformer20batch_topK_kernel_v2IfLi64ELi32EEEvPiPT_S1_)
        /*02e4*/ 	.word	0x00000200


	//----- nvinfo : EIATTR_MIN_STACK_SIZE
	.align		4
.L_172:
        /*02e8*/ 	.byte	0x04, 0x12
        /*02ea*/ 	.short	(.L_174 - .L_173)
	.align		4
.L_173:
        /*02ec*/ 	.word	index@(_ZN17fastertransformer17batch_topK_kernelIfLi64ELi256EEEvPiPT_S1_)
        /*02f0*/ 	.word	0x00000000


	//----- nvinfo : EIATTR_MIN_STACK_SIZE
	.align		4
.L_174:
        /*02f4*/ 	.byte	0x04, 0x12
        /*02f6*/ 	.short	(.L_176 - .L_175)
	.align		4
.L_175:
        /*02f8*/ 	.word	index@(_ZN17fastertransformer16beam_topK_kernelIfLi64ELi64EEEvPKT_PiPS1_PKbPKiiS1_f)
        /*02fc*/ 	.word	0x00000200


	//----- nvinfo : EIATTR_MIN_STACK_SIZE
	.align		4
.L_176:
        /*0300*/ 	.byte	0x04, 0x12
        /*0302*/ 	.short	(.L_178 - .L_177)
	.align		4
.L_177:
        /*0304*/ 	.word	index@(_ZN17fastertransformer20batch_topK_kernel_v2IfLi32ELi32EEEvPiPT_S1_)
        /*0308*/ 	.word	0x00000100


	//----- nvinfo : EIATTR_MIN_STACK_SIZE
	.align		4
.L_178:
        /*030c*/ 	.byte	0x04, 0x12
        /*030e*/ 	.short	(.L_180 - .L_179)
	.align		4
.L_179:
        /*0310*/ 	.word	index@(_ZN17fastertransformer17batch_topK_kernelIfLi32ELi256EEEvPiPT_S1_)
        /*0314*/ 	.word	0x00000000


	//----- nvinfo : EIATTR_MIN_STACK_SIZE
	.align		4
.L_180:
        /*0318*/ 	.byte	0x04, 0x12
        /*031a*/ 	.short	(.L_182 - .L_181)
	.align		4
.L_181:
        /*031c*/ 	.word	index@(_ZN17fastertransformer16beam_topK_kernelIfLi32ELi64EEEvPKT_PiPS1_PKbPKiiS1_f)
        /*0320*/ 	.word	0x00000200


	//----- nvinfo : EIATTR_MIN_STACK_SIZE
	.align		4
.L_182:
        /*0324*/ 	.byte	0x04, 0x12
        /*0326*/ 	.short	(.L_184 - .L_183)
	.align		4
.L_183:
        /*0328*/ 	.word	index@(_ZN17fastertransformer20batch_topK_kernel_v2IfLi16ELi32EEEvPiPT_S1_)
        /*032c*/ 	.word	0x00000000


	//----- nvinfo : EIATTR_MIN_STACK_SIZE
	.align		4
.L_184:
        /*0330*/ 	.byte	0x04, 0x12
        /*0332*/ 	.short	(.L_186 - .L_185)
	.align		4
.L_185:
        /*0334*/ 	.word	index@(_ZN17fastertransformer17batch_topK_kernelIfLi16ELi256EEEvPiPT_S1_)
        /*0338*/ 	.word	0x00000000


	//----- nvinfo : EIATTR_MIN_STACK_SIZE
	.align		4
.L_186:
        /*033c*/ 	.byte	0x04, 0x12
        /*033e*/ 	.short	(.L_188 - .L_187)
	.align		4
.L_187:
        /*0340*/ 	.word	index@(_ZN17fastertransformer16beam_topK_kernelIfLi16ELi64EEEvPKT_PiPS1_PKbPKiiS1_f)
        /*0344*/ 	.word	0x00000000


	//----- nvinfo : EIATTR_MIN_STACK_SIZE
	.align		4
.L_188:
        /*0348*/ 	.byte	0x04, 0x12
        /*034a*/ 	.short	(.L_190 - .L_189)
	.align		4
.L_189:
        /*034c*/ 	.word	index@(_ZN17fastertransformer20batch_topK_kernel_v2IfLi4ELi32EEEvPiPT_S1_)
        /*0350*/ 	.word	0x00000000


	//----- nvinfo : EIATTR_MIN_STACK_SIZE
	.align		4
.L_190:
        /*0354*/ 	.byte	0x04, 0x12
        /*0356*/ 	.short	(.L_192 - .L_191)
	.align		4
.L_191:
        /*0358*/ 	.word	index@(_ZN17fastertransformer17batch_topK_kernelIfLi4ELi256EEEvPiPT_S1_)
        /*035c*/ 	.word	0x00000000


	//----- nvinfo : EIATTR_MIN_STACK_SIZE
	.align		4
.L_192:
        /*0360*/ 	.byte	0x04, 0x12
        /*0362*/ 	.short	(.L_194 - .L_193)
	.align		4
.L_193:
        /*0364*/ 	.word	index@(_ZN17fastertransformer16beam_topK_kernelIfLi4ELi256EEEvPKT_PiPS1_PKbPKiiS1_f)
        /*0368*/ 	.word	0x00000000


	//----- nvinfo : EIATTR_MIN_STACK_SIZE
	.align		4
.L_194:
        /*036c*/ 	.byte	0x04, 0x12
        /*036e*/ 	.short	(.L_196 - .L_195)
	.align		4
.L_195:
        /*0370*/ 	.word	index@(_ZN17fastertransformer20batch_topK_kernel_v2IfLi1ELi32EEEvPiPT_S1_)
        /*0374*/ 	.word	0x00000000


	//----- nvinfo : EIATTR_MIN_STACK_SIZE
	.align		4
.L_196:
        /*0378*/ 	.byte	0x04, 0x12
        /*037a*/ 	.short	(.L_198 - .L_197)
	.align		4
.L_197:
        /*037c*/ 	.word	index@(_ZN17fastertransformer17batch_topK_kernelIfLi1ELi256EEEvPiPT_S1_)
        /*0380*/ 	.word	0x00000000


	//----- nvinfo : EIATTR_MIN_STACK_SIZE
	.align		4
.L_198:
        /*0384*/ 	.byte	0x04, 0x12
        /*0386*/ 	.short	(.L_200 - .L_199)
	.align		4
.L_199:
        /*0388*/ 	.word	index@(_ZN17fastertransformer16beam_topK_kernelIfLi1ELi256EEEvPKT_PiPS1_PKbPKiiS1_f)
        /*038c*/ 	.word	0x00000000


	//----- nvinfo : EIATTR_MIN_STACK_SIZE
	.align		4
.L_200:
        /*0390*/ 	.byte	0x04, 0x12
        /*0392*/ 	.short	(.L_202 - .L_201)
	.align		4
.L_201:
        /*0394*/ 	.word	index@(_ZN17fastertransformer25topk_stage_2_opt2_generalIfLi128ELi1EEEvPKiPT_PiNS_14BeamHypothesesES2_ii)
        /*0398*/ 	.word	0x00000000


	//----- nvinfo : EIATTR_MIN_STACK_SIZE
	.align		4
.L_202:
        /*039c*/ 	.byte	0x04, 0x12
        /*039e*/ 	.short	(.L_204 - .L_203)
	.align		4
.L_203:
        /*03a0*/ 	.word	index@(_ZN17fastertransformer25topk_stage_1_opt2_generalIfLi128ELi1EEEvPKT_PS1_PiS4_PKbPKiiif)
        /*03a4*/ 	.word	0x00000000


	//----- nvinfo : EIATTR_MIN_STACK_SIZE
	.align		4
.L_204:
        /*03a8*/ 	.byte	0x04, 0x12
        /*03aa*/ 	.short	(.L_206 - .L_205)
	.align		4
.L_205:
        /*03ac*/ 	.word	index@(_ZN17fastertransformer17topk_stage_2_opt3IfLi256ELi1EEEvPKiPT_PiNS_14BeamHypothesesES2_ii)
        /*03b0*/ 	.word	0x00000000


	//----- nvinfo : EIATTR_MIN_STACK_SIZE
	.align		4
.L_206:
        /*03b4*/ 	.byte	0x04, 0x12
        /*03b6*/ 	.short	(.L_208 - .L_207)
	.align		4
.L_207:
        /*03b8*/ 	.word	index@(_ZN17fastertransformer17topk_stage_2_opt3IfLi128ELi1EEEvPKiPT_PiNS_14BeamHypothesesES2_ii)
        /*03bc*/ 	.word	0x00000000


	//----- nvinfo : EIATTR_MIN_STACK_SIZE
	.align		4
.L_208:
        /*03c0*/ 	.byte	0x04, 0x12
        /*03c2*/ 	.short	(.L_210 - .L_209)
	.align		4
.L_209:
        /*03c4*/ 	.word	index@(_ZN17fastertransformer17topk_stage_1_opt3IfLi256ELi1EEEvPKT_PS1_PiS4_PKbPKiiifS9_)
        /*03c8*/ 	.word	0x00000000


	//----- nvinfo : EIATTR_MIN_STACK_SIZE
	.align		4
.L_210:
        /*03cc*/ 	.byte	0x04, 0x12
        /*03ce*/ 	.short	(.L_212 - .L_211)
	.align		4
.L_211:
        /*03d0*/ 	.word	index@(_ZN17fastertransformer17topk_stage_2_opt3IfLi128ELi5EEEvPKiPT_PiNS_14BeamHypothesesES2_ii)
        /*03d4*/ 	.word	0x00000000


	//----- nvinfo : EIATTR_MIN_STACK_SIZE
	.align		4
.L_212:
        /*03d8*/ 	.byte	0x04, 0x12
        /*03da*/ 	.short	(.L_214 - .L_213)
	.align		4
.L_213:
        /*03dc*/ 	.word	index@(_ZN17fastertransformer17topk_stage_1_opt3IfLi128ELi5EEEvPKT_PS1_PiS4_PKbPKiiifS9_)
        /*03e0*/ 	.word	0x00000000


	//----- nvinfo : EIATTR_MIN_STACK_SIZE
	.align		4
.L_214:
        /*03e4*/ 	.byte	0x04, 0x12
        /*03e6*/ 	.short	(.L_216 - .L_215)
	.align		4
.L_215:
        /*03e8*/ 	.word	index@(_ZN17fastertransformer17topk_stage_2_opt3IfLi128ELi8EEEvPKiPT_PiNS_14BeamHypothesesES2_ii)
        /*03ec*/ 	.word	0x00000000


	//----- nvinfo : EIATTR_MIN_STACK_SIZE
	.align		4
.L_216:
        /*03f0*/ 	.byte	0x04, 0x12
        /*03f2*/ 	.short	(.L_218 - .L_217)
	.align		4
.L_217:
        /*03f4*/ 	.word	index@(_ZN17fastertransformer17topk_stage_1_opt3IfLi128ELi8EEEvPKT_PS1_PiS4_PKbPKiiifS9_)
        /*03f8*/ 	.word	0x00000000


	//----- nvinfo : EIATTR_MIN_STACK_SIZE
	.align		4
.L_218:
        /*03fc*/ 	.byte	0x04, 0x12
        /*03fe*/ 	.short	(.L_220 - .L_219)
	.align		4
.L_219:
        /*0400*/ 	.word	index@(_ZN17fastertransformer20insertUnfinishedPathENS_14BeamHypothesesEPKbPKfii)
        /*0404*/ 	.word	0x00000000


	//----- nvinfo : EIATTR_MIN_STACK_SIZE
	.align		4
.L_220:
        /*0408*/ 	.byte	0x04, 0x12
        /*040a*/ 	.short	(.L_222 - .L_221)
	.align		4
.L_221:
        /*040c*/ 	.word	index@(_ZN3cub17CUB_300001_SM_9006detail11EmptyKernelIvEEvv)
        /*0410*/ 	.word	0x00000000
.L_222:


//--------------------- .nv.compat                --------------------------
	.section	.nv.compat,"",@"SHT_CUDA_COMPAT_INFO"
	.align	4
        /*0000*/ 	.byte	0x02, 0x09, 0x01, 0x00, 0x02, 0x02, 0x01, 0x00, 0x02, 0x05, 0x05, 0x00, 0x03, 0x07, 0x01, 0x01
        /*0010*/ 	.byte	0x02, 0x03, 0x00, 0x00, 0x02, 0x06, 0x01, 0x00, 0x04, 0x0b, 0x08, 0x00, 0x00, 0x00, 0x00, 0x00
        /*0020*/ 	.byte	0x00, 0x00, 0x00, 0x00


//--------------------- .nv.info._ZN17fastertransformer18tileEncoderResultsI6__halfEEvPT_PiPKS2_PKijjj --------------------------
	.section	.nv.info._ZN17fastertransformer18tileEncoderResultsI6__halfEEvPT_PiPKS2_PKijjj,"",@"SHT_CUDA_INFO"
	.sectionflags	@""
	.align	4


	//----- nvinfo : EIATTR_CUDA_API_VERSION
	.align		4
        /*0000*/ 	.byte	0x04, 0x37
        /*0002*/ 	.short	(.L_224 - .L_223)
.L_223:
        /*0004*/ 	.word	0x00000082


	//----- nvinfo : EIATTR_KPARAM_INFO
	.align		4
.L_224:
        /*0008*/ 	.byte	0x04, 0x17
        /*000a*/ 	.short	(.L_226 - .L_225)
.L_225:
        /*000c*/ 	.word	0x00000000
        /*0010*/ 	.short	0x0006
        /*0012*/ 	.short	0x0028
        /*0014*/ 	.byte	0x00, 0xf0, 0x11, 0x00


	//----- nvinfo : EIATTR_KPARAM_INFO
	.align		4
.L_226:
        /*0018*/ 	.byte	0x04, 0x17
        /*001a*/ 	.short	(.L_228 - .L_227)
.L_227:
        /*001c*/ 	.word	0x00000000
        /*0020*/ 	.short	0x0005
        /*0022*/ 	.short	0x0024
        /*0024*/ 	.byte	0x00, 0xf0, 0x11, 0x00


	//----- nvinfo : EIATTR_KPARAM_INFO
	.align		4
.L_228:
        /*0028*/ 	.byte	0x04, 0x17
        /*002a*/ 	.short	(.L_230 - .L_229)
.L_229:
        /*002c*/ 	.word	0x00000000
        /*0030*/ 	.short	0x0004
        /*0032*/ 	.short	0x0020
        /*0034*/ 	.byte	0x00, 0xf0, 0x11, 0x00


	//----- nvinfo : EIATTR_KPARAM_INFO
	.align		4
.L_230:
        /*0038*/ 	.byte	0x04, 0x17
        /*003a*/ 	.short	(.L_232 - .L_231)
.L_231:
        /*003c*/ 	.word	0x00000000
        /*0040*/ 	.short	0x0003
        /*0042*/ 	.short	0x0018
        /*0044*/ 	.byte	0x00, 0xf0, 0x21, 0x00


	//----- nvinfo : EIATTR_KPARAM_INFO
	.align		4
.L_232:
        /*0048*/ 	.byte	0x04, 0x17
        /*004a*/ 	.short	(.L_234 - .L_233)
.L_233:
        /*004c*/ 	.word	0x00000000
        /*0050*/ 	.short	0x0002
        /*0052*/ 	.short	0x0010
        /*0054*/ 	.byte	0x00, 0xf0, 0x21, 0x00


	//----- nvinfo : EIATTR_KPARAM_INFO
	.align		4
.L_234:
        /*0058*/ 	.byte	0x04, 0x17
        /*005a*/ 	.short	(.L_236 - .L_235)
.L_235:
        /*005c*/ 	.word	0x00000000
        /*0060*/ 	.short	0x0001
        /*0062*/ 	.short	0x0008
        /*0064*/ 	.byte	0x00, 0xf0, 0x21, 0x00


	//----- nvinfo : EIATTR_KPARAM_INFO
	.align		4
.L_236:
        /*0068*/ 	.byte	0x04, 0x17
        /*006a*/ 	.short	(.L_238 - .L_237)
.L_237:
        /*006c*/ 	.word	0x00000000
        /*0070*/ 	.short	0x0000
        /*0072*/ 	.short	0x0000
        /*0074*/ 	.byte	0x00, 0xf0, 0x21, 0x00


	//----- nvinfo : EIATTR_SPARSE_MMA_MASK
	.align		4
.L_238:
        /*0078*/ 	.byte	0x03, 0x50
        /*007a*/ 	.short	0x0000


	//----- nvinfo : EIATTR_MAXREG_COUNT
	.align		4
        /*007c*/ 	.byte	0x03, 0x1b
        /*007e*/ 	.short	0x00ff


	//----- nvinfo : EIATTR_MERCURY_ISA_VERSION
	.align		4
        /*0080*/ 	.byte	0x03, 0x5f
        /*0082*/ 	.short	0x0101


	//----- nvinfo : EIATTR_EXIT_INSTR_OFFSETS
	.align		4
        /*0084*/ 	.byte	0x04, 0x1c
        /*0086*/ 	.short	(.L_240 - .L_239)


	//   ....[0]....
.L_239:
        /*0088*/ 	.word	0x000002c0


	//   ....[1]....
        /*008c*/ 	.word	0x00000400


	//----- nvinfo : EIATTR_CRS_STACK_SIZE
	.align		4
.L_240:
        /*0090*/ 	.byte	0x04, 0x1e
        /*0092*/ 	.short	(.L_242 - .L_241)
.L_241:
        /*0094*/ 	.word	0x00000000


	//----- nvinfo : EIATTR_CBANK_PARAM_SIZE
	.align		4
.L_242:
        /*0098*/ 	.byte	0x03, 0x19
        /*009a*/ 	.short	0x002c


	//----- nvinfo : EIATTR_PARAM_CBANK
	.align		4
        /*009c*/ 	.byte	0x04, 0x0a
        /*009e*/ 	.short	(.L_244 - .L_243)
	.align		4
.L_243:
        /*00a0*/ 	.word	index@(.nv.constant0._ZN17fastertransformer18tileEncoderResultsI6__halfEEvPT_PiPKS2_PKijjj)
        /*00a4*/ 	.short	0x0210
        /*00a6*/ 	.short	0x002c


	//----- nvinfo : EIATTR_SW_WAR
	.align		4
.L_244:
        /*00a8*/ 	.byte	0x04, 0x36
        /*00aa*/ 	.short	(.L_246 - .L_245)
.L_245:
        /*00ac*/ 	.word	0x00000008
.L_246:


//--------------------- .nv.info._ZN17fastertransformer18tileEncoderResultsIfEEvPT_PiPKS1_PKijjj --------------------------
	.section	.nv.info._ZN17fastertransformer18tileEncoderResultsIfEEvPT_PiPKS1_PKijjj,"",@"SHT_CUDA_INFO"
	.sectionflags	@""
	.align	4


	//----- nvinfo : EIATTR_CUDA_API_VERSION
	.align		4
        /*0000*/ 	.byte	0x04, 0x37
        /*0002*/ 	.short	(.L_248 - .L_247)
.L_247:
        /*0004*/ 	.word	0x00000082


	//----- nvinfo : EIATTR_KPARAM_INFO
	.align		4
.L_248:
        /*0008*/ 	.byte	0x04, 0x17
        /*000a*/ 	.short	(.L_250 - .L_249)
.L_249:
        /*000c*/ 	.word	0x00000000
        /*0010*/ 	.short	0x0006
        /*0012*/ 	.short	0x0028
        /*0014*/ 	.byte	0x00, 0xf0, 0x11, 0x00


	//----- nvinfo : EIATTR_KPARAM_INFO
	.align		4
.L_250:
        /*0018*/ 	.byte	0x04, 0x17
        /*001a*/ 	.short	(.L_252 - .L_251)
.L_251:
        /*001c*/ 	.word	0x00000000
        /*0020*/ 	.short	0x0005
        /*0022*/ 	.short	0x0024
        /*0024*/ 	.byte	0x00, 0xf0, 0x11, 0x00


	//----- nvinfo : EIATTR_KPARAM_INFO
	.align		4
.L_252:
        /*0028*/ 	.byte	0x04, 0x17
        /*002a*/ 	.short	(.L_254 - .L_253)
.L_253:
        /*002c*/ 	.word	0x00000000
        /*0030*/ 	.short	0x0004
        /*0032*/ 	.short	0x0020
        /*0034*/ 	.byte	0x00, 0xf0, 0x11, 0x00


	//----- nvinfo : EIATTR_KPARAM_INFO
	.align		4
.L_254:
        /*0038*/ 	.byte	0x04, 0x17
        /*003a*/ 	.short	(.L_256 - .L_255)
.L_255:
        /*003c*/ 	.word	0x00000000
        /*0040*/ 	.short	0x0003
        /*0042*/ 	.short	0x0018
        /*0044*/ 	.byte	0x00, 0xf0, 0x21, 0x00


	//----- nvinfo : EIATTR_KPARAM_INFO
	.align		4
.L_256:
        /*0048*/ 	.byte	0x04, 0x17
        /*004a*/ 	.short	(.L_258 - .L_257)
.L_257:
        /*004c*/ 	.word	0x00000000
        /*0050*/ 	.short	0x0002
        /*0052*/ 	.short	0x0010
        /*0054*/ 	.byte	0x00, 0xf0, 0x21, 0x00


	//----- nvinfo : EIATTR_KPARAM_INFO
	.align		4
.L_258:
        /*0058*/ 	.byte	0x04, 0x17
        /*005a*/ 	.short	(.L_260 - .L_259)
.L_259:
        /*005c*/ 	.word	0x00000000
        /*0060*/ 	.short	0x0001
        /*0062*/ 	.short	0x0008
        /*0064*/ 	.byte	0x00, 0xf0, 0x21, 0x00


	//----- nvinfo : EIATTR_KPARAM_INFO
	.align		4
.L_260:
        /*0068*/ 	.byte	0x04, 0x17
        /*006a*/ 	.short	(.L_262 - .L_261)
.L_261:
        /*006c*/ 	.word	0x00000000
        /*0070*/ 	.short	0x0000
        /*0072*/ 	.short	0x0000
        /*0074*/ 	.byte	0x00, 0xf0, 0x21, 0x00


	//----- nvinfo : EIATTR_SPARSE_MMA_MASK
	.align		4
.L_262:
        /*0078*/ 	.byte	0x03, 0x50
        /*007a*/ 	.short	0x0000


	//----- nvinfo : EIATTR_MAXREG_COUNT
	.align		4
        /*007c*/ 	.byte	0x03, 0x1b
        /*007e*/ 	.short	0x00ff


	//----- nvinfo : EIATTR_MERCURY_ISA_VERSION
	.align		4
        /*0080*/ 	.byte	0x03, 0x5f
        /*0082*/ 	.short	0x0101


	//----- nvinfo : EIATTR_EXIT_INSTR_OFFSETS
	.align		4
        /*0084*/ 	.byte	0x04, 0x1c
        /*0086*/ 	.short	(.L_264 - .L_263)


	//   ....[0]....
.L_263:
        /*0088*/ 	.word	0x000002c0


	//   ....[1]....
        /*008c*/ 	.word	0x00000400


	//----- nvinfo : EIATTR_CRS_STACK_SIZE
	.align		4
.L_264:
        /*0090*/ 	.byte	0x04, 0x1e
        /*0092*/ 	.short	(.L_266 - .L_265)
.L_265:
        /*0094*/ 	.word	0x00000000


	//----- nvinfo : EIATTR_CBANK_PARAM_SIZE
	.align		4
.L_266:
        /*0098*/ 	.byte	0x03, 0x19
        /*009a*/ 	.short	0x002c


	//----- nvinfo : EIATTR_PARAM_CBANK
	.align		4
        /*009c*/ 	.byte	0x04, 0x0a
        /*009e*/ 	.short	(.L_268 - .L_267)
	.align		4
.L_267:
        /*00a0*/ 	.word	index@(.nv.constant0._ZN17fastertransformer18tileEncoderResultsIfEEvPT_PiPKS1_PKijjj)
        /*00a4*/ 	.short	0x0210
        /*00a6*/ 	.short	0x002c


	//----- nvinfo : EIATTR_SW_WAR
	.align		4
.L_268:
        /*00a8*/ 	.byte	0x04, 0x36
        /*00aa*/ 	.short	(.L_270 - .L_269)
.L_269:
        /*00ac*/ 	.word	0x00000008
.L_270:


//--------------------- .nv.info._ZN17fastertransformer18tileEncoderResultsI7__half2EEvPT_PiPKS2_PKijjj --------------------------
	.section	.nv.info._ZN17fastertransformer18tileEncoderResultsI7__half2EEvPT_PiPKS2_PKijjj,"",@"SHT_CUDA_INFO"
	.sectionflags	@""
	.align	4


	//----- nvinfo : EIATTR_CUDA_API_VERSION
	.align		4
        /*0000*/ 	.byte	0x04, 0x37
        /*0002*/ 	.short	(.L_272 - .L_271)
.L_271:
        /*0004*/ 	.word	0x00000082


	//----- nvinfo : EIATTR_KPARAM_INFO
	.align		4
.L_272:
        /*0008*/ 	.byte	0x04, 0x17
        /*000a*/ 	.short	(.L_274 - .L_273)
.L_273:
        /*000c*/ 	.word	0x00000000
        /*0010*/ 	.short	0x0006
        /*0012*/ 	.short	0x0028
        /*0014*/ 	.byte	0x00, 0xf0, 0x11, 0x00


	//----- nvinfo : EIATTR_KPARAM_INFO
	.align		4
.L_274:
        /*0018*/ 	.byte	0x04, 0x17
        /*001a*/ 	.short	(.L_276 - .L_275)
.L_275:
        /*001c*/ 	.word	0x00000000
        /*0020*/ 	.short	0x0005
        /*0022*/ 	.short	0x0024
        /*0024*/ 	.byte	0x00, 0xf0, 0x11, 0x00


	//----- nvinfo : EIATTR_KPARAM_INFO
	.align		4
.L_276:
        /*0028*/ 	.byte	0x04, 0x17
        /*002a*/ 	.short	(.L_278 - .L_277)
.L_277:
        /*002c*/ 	.word	0x00000000
        /*0030*/ 	.short	0x0004
        /*0032*/ 	.short	0x0020
        /*0034*/ 	.byte	0x00, 0xf0, 0x11, 0x00


	//----- nvinfo : EIATTR_KPARAM_INFO
	.align		4
.L_278:
        /*0038*/ 	.byte	0x04, 0x17
        /*003a*/ 	.short	(.L_280 - .L_279)
.L_279:
        /*003c*/ 	.word	0x00000000
        /*0040*/ 	.short	0x0003
        /*0042*/ 	.short	0x0018
        /*0044*/ 	.byte	0x00, 0xf0, 0x21, 0x00


	//----- nvinfo : EIATTR_KPARAM_INFO
	.align		4
.L_280:
        /*0048*/ 	.byte	0x04, 0x17
        /*004a*/ 	.short	(.L_282 - .L_281)
.L_281:
        /*004c*/ 	.word	0x00000000
        /*0050*/ 	.short	0x0002
        /*0052*/ 	.short	0x0010
        /*0054*/ 	.byte	0x00, 0xf0, 0x21, 0x00


	//----- nvinfo : EIATTR_KPARAM_INFO
	.align		4
.L_282:
        /*0058*/ 	.byte	0x04, 0x17
        /*005a*/ 	.short	(.L_284 - .L_283)
.L_283:
        /*005c*/ 	.word	0x00000000
        /*0060*/ 	.short	0x0001
        /*0062*/ 	.short	0x0008
        /*0064*/ 	.byte	0x00, 0xf0, 0x21, 0x00


	//----- nvinfo : EIATTR_KPARAM_INFO
	.align		4
.L_284:
        /*0068*/ 	.byte	0x04, 0x17
        /*006a*/ 	.short	(.L_286 - .L_285)
.L_285:
        /*006c*/ 	.word	0x00000000
        /*0070*/ 	.short	0x0000
        /*0072*/ 	.short	0x0000
        /*0074*/ 	.byte	0x00, 0xf0, 0x21, 0x00


	//----- nvinfo : EIATTR_SPARSE_MMA_MASK
	.align		4
.L_286:
        /*0078*/ 	.byte	0x03, 0x50
        /*007a*/ 	.short	0x0000


	//----- nvinfo : EIATTR_MAXREG_COUNT
	.align		4
        /*007c*/ 	.byte	0x03, 0x1b
        /*007e*/ 	.short	0x00ff


	//----- nvinfo : EIATTR_MERCURY_ISA_VERSION
	.align		4
        /*0080*/ 	.byte	0x03, 0x5f
        /*0082*/ 	.short	0x0101


	//----- nvinfo : EIATTR_EXIT_INSTR_OFFSETS
	.align		4
        /*0084*/ 	.byte	0x04, 0x1c
        /*0086*/ 	.short	(.L_288 - .L_287)


	//   ....[0]....
.L_287:
        /*0088*/ 	.word	0x000002c0


	//   ....[1]....
        /*008c*/ 	.word	0x00000400


	//----- nvinfo : EIATTR_CRS_STACK_SIZE
	.align		4
.L_288:
        /*0090*/ 	.byte	0x04, 0x1e
        /*0092*/ 	.short	(.L_290 - .L_289)
.L_289:
        /*0094*/ 	.word	0x00000000


	//----- nvinfo : EIATTR_CBANK_PARAM_SIZE
	.align		4
.L_290:
        /*0098*/ 	.byte	0x03, 0x19
        /*009a*/ 	.short	0x002c


	//----- nvinfo : EIATTR_PARAM_CBANK
	.align		4
        /*009c*/ 	.byte	0x04, 0x0a
        /*009e*/ 	.short	(.L_292 - .L_291)
	.align		4
.L_291:
        /*00a0*/ 	.word	index@(.nv.constant0._ZN17fastertransformer18tileEncoderResultsI7__half2EEvPT_PiPKS2_PKijjj)
        /*00a4*/ 	.short	0x0210
        /*00a6*/ 	.short	0x002c


	//----- nvinfo : EIATTR_SW_WAR
	.align		4
.L_292:
        /*00a8*/ 	.byte	0x04, 0x36
        /*00aa*/ 	.short	(.L_294 - .L_293)
.L_293:
        /*00ac*/ 	.word	0x00000008
.L_294:


//--------------------- .nv.info._ZN17fastertransformer20batch_topK_kernel_v2IfLi64ELi32EEEvPiPT_S1_ --------------------------
	.section	.nv.info._ZN17fastertransformer20batch_topK_kernel_v2IfLi64ELi32EEEvPiPT_S1_,"",@"SHT_CUDA_INFO"
	.sectionflags	@""
	.align	4


	//----- nvinfo : EIATTR_CUDA_API_VERSION
	.align		4
        /*0000*/ 	.byte	0x04, 0x37
        /*0002*/ 	.short	(.L_296 - .L_295)
.L_295:
        /*0004*/ 	.word	0x00000082


	//----- nvinfo : EIATTR_KPARAM_INFO
	.align		4
.L_296:
        /*0008*/ 	.byte	0x04, 0x17
        /*000a*/ 	.short	(.L_298 - .L_297)
.L_297:
        /*000c*/ 	.word	0x00000000
        /*0010*/ 	.short	0x0002
        /*0012*/ 	.short	0x0010
        /*0014*/ 	.byte	0x00, 0xf0, 0x21, 0x00


	//----- nvinfo : EIATTR_KPARAM_INFO
	.align		4
.L_298:
        /*0018*/ 	.byte	0x04, 0x17
        /*001a*/ 	.short	(.L_300 - .L_299)
.L_299:
        /*001c*/ 	.word	0x00000000
        /*0020*/ 	.short	0x0001
        /*0022*/ 	.short	0x0008
        /*0024*/ 	.byte	0x00, 0xf0, 0x21, 0x00


	//----- nvinfo : EIATTR_KPARAM_INFO
	.align		4
.L_300:
        /*0028*/ 	.byte	0x04, 0x17
        /*002a*/ 	.short	(.L_302 - .L_301)
.L_301:
        /*002c*/ 	.word	0x00000000
        /*0030*/ 	.short	0x0000
        /*0032*/ 	.short	0x0000
        /*0034*/ 	.byte	0x00, 0xf0, 0x21, 0x00


	//----- nvinfo : EIATTR_SPARSE_MMA_MASK
	.align		4
.L_302:
        /*0038*/ 	.byte	0x03, 0x50
        /*003a*/ 	.short	0x0000


	//----- nvinfo : EIATTR_MAXREG_COUNT
	.align		4
        /*003c*/ 	.byte	0x03, 0x1b
        /*003e*/ 	.short	0x00ff


	//----- nvinfo : EIATTR_NUM_BARRIERS
	.align		4
        /*0040*/ 	.byte	0x02, 0x4c
        /*0042*/ 	.byte	0x01
	.zero		1


	//----- nvinfo : EIATTR_MERCURY_ISA_VERSION
	.align		4
        /*0044*/ 	.byte	0x03, 0x5f
        /*0046*/ 	.short	0x0101


	//----- nvinfo : EIATTR_COOP_GROUP_MASK_REGIDS
	.align		4
        /*0048*/ 	.byte	0x04, 0x29
        /*004a*/ 	.short	(.L_304 - .L_303)


	//   ....[0]....
.L_303:
        /*004c*/ 	.word	0xffffffff


	//   ....[1]....
        /*0050*/ 	.word	0xffffffff


	//   ....[2]....
        /*0054*/ 	.word	0xffffffff


	//   ....[3]....
        /*0058*/ 	.word	0xffffffff


	//   ....[4]....
        /*005c*/ 	.word	0xffffffff


	//   ....[5]....
        /*0060*/ 	.word	0xffffffff


	//   ....[6]....
        /*0064*/ 	.word	0xffffffff


	//   ....[7]....
        /*0068*/ 	.word	0xffffffff


	//   ....[8]....
        /*006c*/ 	.word	0xffffffff


	//   ....[9]....
        /*0070*/ 	.word	0xffffffff


	//   ....[10]....
        /*0074*/ 	.word	0xffffffff


	//   ....[11]....
        /*0078*/ 	.word	0xffffffff


	//   ....[12]....
        /*007c*/ 	.word	0xffffffff


	//   ....[13]....
        /*0080*/ 	.word	0xffffffff


	//   ....[14]....
        /*0084*/ 	.word	0xffffffff


	//   ....[15]....
        /*0088*/ 	.word	0xffffffff


	//   ....[16]....
        /*008c*/ 	.word	0xffffffff


	//   ....[17]....
        /*0090*/ 	.word	0xffffffff


	//   ....[18]....
        /*0094*/ 	.word	0xffffffff


	//   ....[19]....
        /*0098*/ 	.word	0xffffffff


	//   ....[20]....
        /*009c*/ 	.word	0xffffffff


	//   ....[21]....
        /*00a0*/ 	.word	0xffffffff


	//   ....[22]....
        /*00a4*/ 	.word	0xffffffff


	//   ....[23]....
        /*00a8*/ 	.word	0xffffffff


	//   ....[24]....
        /*00ac*/ 	.word	0xffffffff


	//   ....[25]....
        /*00b0*/ 	.word	0xffffffff


	//   ....[26]....
        /*00b4*/ 	.word	0xffffffff


	//   ....[27]....
        /*00b8*/ 	.word	0xffffffff


	//   ....[28]....
        /*00bc*/ 	.word	0xffffffff


	//   ....[29]....
        /*00c0*/ 	.word	0xffffffff


	//   ....[30]....
        /*00c4*/ 	.word	0xffffffff


	//   ....[31]....
        /*00c8*/ 	.word	0xffffffff


	//   ....[32]....
        /*00cc*/ 	.word	0xffffffff


	//   ....[33]....
        /*00d0*/ 	.word	0xffffffff


	//   ....[34]....
        /*00d4*/ 	.word	0xffffffff


	//   ....[35]....
        /*00d8*/ 	.word	0xffffffff


	//   ....[36]....
        /*00dc*/ 	.word	0xffffffff


	//   ....[37]....
        /*00e0*/ 	.word	0xffffffff


	//   ....[38]....
        /*00e4*/ 	.word	0xffffffff


	//   ....[39]....
        /*00e8*/ 	.word	0xffffffff


	//   ....[40]....
        /*00ec*/ 	.word	0xffffffff


	//   ....[41]....
        /*00f0*/ 	.word	0xffffffff


	//   ....[42]....
        /*00f4*/ 	.word	0xffffffff


	//   ....[43]....
        /*00f8*/ 	.word	0xffffffff


	//   ....[44]....
        /*00fc*/ 	.word	0xffffffff


	//   ....[45]....
        /*0100*/ 	.word	0xffffffff


	//   ....[46]....
        /*0104*/ 	.word	0xffffffff


	//   ....[47]....
        /*0108*/ 	.word	0xffffffff


	//   ....[48]....
        /*010c*/ 	.word	0xffffffff


	//   ....[49]....
        /*0110*/ 	.word	0xffffffff


	//   ....[50]....
        /*0114*/ 	.word	0xffffffff


	//   ....[51]....
        /*0118*/ 	.word	0xffffffff


	//   ....[52]....
        /*011c*/ 	.word	0xffffffff


	//   ....[53]....
        /*0120*/ 	.word	0xffffffff


	//   ....[54]....
        /*0124*/ 	.word	0xffffffff


	//   ....[55]....
        /*0128*/ 	.word	0xffffffff


	//   ....[56]....
        /*012c*/ 	.word	0xffffffff


	//   ....[57]....
        /*0130*/ 	.word	0xffffffff


	//   ....[58]....
        /*0134*/ 	.word	0xffffffff


	//   ....[59]....
        /*0138*/ 	.word	0xffffffff


	//   ....[60]....
        /*013c*/ 	.word	0xffffffff


	//   ....[61]....
        /*0140*/ 	.word	0xffffffff


	//   ....[62]....
        /*0144*/ 	.word	0xffffffff


	//   ....[63]....
        /*0148*/ 	.word	0xffffffff


	//   ....[64]....
        /*014c*/ 	.word	0xffffffff


	//   ....[65]....
        /*0150*/ 	.word	0xffffffff


	//   ....[66]....
        /*0154*/ 	.word	0xffffffff


	//   ....[67]....
        /*0158*/ 	.word	0xffffffff


	//   ....[68]....
        /*015c*/ 	.word	0xffffffff


	//   ....[69]....
        /*0160*/ 	.word	0xffffffff


	//   ....[70]....
        /*0164*/ 	.word	0xffffffff


	//   ....[71]....
        /*0168*/ 	.word	0xffffffff


	//   ....[72]....
        /*016c*/ 	.word	0xffffffff


	//   ....[73]....
        /*0170*/ 	.word	0xffffffff


	//   ....[74]....
        /*0174*/ 	.word	0xffffffff


	//   ....[75]....
        /*0178*/ 	.word	0xffffffff


	//   ....[76]....
        /*017c*/ 	.word	0xffffffff


	//   ....[77]....
        /*0180*/ 	.word	0xffffffff


	//   ....[78]....
        /*0184*/ 	.word	0xffffffff


	//   ....[79]....
        /*0188*/ 	.word	0xffffffff


	//   ....[80]....
        /*018c*/ 	.word	0xffffffff


	//   ....[81]....
        /*0190*/ 	.word	0xffffffff


	//   ....[82]....
        /*0194*/ 	.word	0xffffffff


	//   ....[83]....
        /*0198*/ 	.word	0xffffffff


	//   ....[84]....
        /*019c*/ 	.word	0xffffffff


	//   ....[85]....
        /*01a0*/ 	.word	0xffffffff


	//   ....[86]....
        /*01a4*/ 	.word	0xffffffff


	//   ....[87]....
        /*01a8*/ 	.word	0xffffffff


	//   ....[88]....
        /*01ac*/ 	.word	0xffffffff


	//   ....[89]....
        /*01b0*/ 	.word	0xffffffff


	//   ....[90]....
        /*01b4*/ 	.word	0xffffffff


	//   ....[91]....
        /*01b8*/ 	.word	0xffffffff


	//   ....[92]....
        /*01bc*/ 	.word	0xffffffff


	//   ....[93]....
        /*01c0*/ 	.word	0xffffffff


	//   ....[94]....
        /*01c4*/ 	.word	0xffffffff


	//   ....[95]....
        /*01c8*/ 	.word	0xffffffff


	//   ....[96]....
        /*01cc*/ 	.word	0xffffffff


	//   ....[97]....
        /*01d0*/ 	.word	0xffffffff


	//   ....[98]....
        /*01d4*/ 	.word	0xffffffff


	//   ....[99]....
        /*01d8*/ 	.word	0xffffffff


	//   ....[100]....
        /*01dc*/ 	.word	0xffffffff


	//   ....[101]....
        /*01e0*/ 	.word	0xffffffff


	//   ....[102]....
        /*01e4*/ 	.word	0xffffffff


	//   ....[103]....
        /*01e8*/ 	.word	0xffffffff


	//   ....[104]....
        /*01ec*/ 	.word	0xffffffff


	//   ....[105]....
        /*01f0*/ 	.word	0xffffffff


	//   ....[106]....
        /*01f4*/ 	.word	0xffffffff


	//   ....[107]....
        /*01f8*/ 	.word	0xffffffff


	//   ....[108]....
        /*01fc*/ 	.word	0xffffffff


	//   ....[109]....
        /*0200*/ 	.word	0xffffffff


	//   ....[110]....
        /*0204*/ 	.word	0xffffffff


	//   ....[111]....
        /*0208*/ 	.word	0xffffffff


	//   ....[112]....
        /*020c*/ 	.word	0xffffffff


	//   ....[113]....
        /*0210*/ 	.word	0xffffffff


	//   ....[114]....
        /*0214*/ 	.word	0xffffffff


	//   ....[115]....
        /*0218*/ 	.word	0xffffffff


	//   ....[116]....
        /*021c*/ 	.word	0xffffffff


	//   ....[117]....
        /*0220*/ 	.word	0xffffffff


	//   ....[118]....
        /*0224*/ 	.word	0xffffffff


	//   ....[119]....
        /*0228*/ 	.word	0xffffffff


	//   ....[120]....
        /*022c*/ 	.word	0xffffffff


	//   ....[121]....
        /*0230*/ 	.word	0xffffffff


	//   ....[122]....
        /*0234*/ 	.word	0xffffffff


	//   ....[123]....
        /*0238*/ 	.word	0xffffffff


	//   ....[124]....
        /*023c*/ 	.word	0xffffffff


	//   ....[125]....
        /*0240*/ 	.word	0xffffffff


	//   ....[126]....
        /*0244*/ 	.word	0xffffffff


	//   ....[127]....
        /*0248*/ 	.word	0xffffffff


	//   ....[128]....
        /*024c*/ 	.word	0xffffffff


	//   ....[129]....
        /*0250*/ 	.word	0xffffffff


	//   ....[130]....
        /*0254*/ 	.word	0xffffffff


	//   ....[131]....
        /*0258*/ 	.word	0xffffffff


	//   ....[132]....
        /*025c*/ 	.word	0xffffffff


	//   ....[133]....
        /*0260*/ 	.word	0xffffffff


	//   ....[134]....
        /*0264*/ 	.word	0xffffffff


	//   ....[135]....
        /*0268*/ 	.word	0xffffffff


	//   ....[136]....
        /*026c*/ 	.word	0xffffffff


	//   ....[137]....
        /*0270*/ 	.word	0xffffffff


	//   ....[138]....
        /*0274*/ 	.word	0xffffffff


	//   ....[139]....
        /*0278*/ 	.word	0xffffffff


	//   ....[140]....
        /*027c*/ 	.word	0xffffffff


	//   ....[141]....
        /*0280*/ 	.word	0xffffffff


	//   ....[142]....
        /*0284*/ 	.word	0xffffffff


	//   ....[143]....
        /*0288*/ 	.word	0xffffffff


	//   ....[144]....
        /*028c*/ 	.word	0xffffffff


	//   ....[145]....
        /*0290*/ 	.word	0xffffffff


	//   ....[146]....
        /*0294*/ 	.word	0xffffffff


	//   ....[147]....
        /*0298*/ 	.word	0xffffffff


	//   ....[148]....
        /*029c*/ 	.word	0xffffffff


	//   ....[149]....
        /*02a0*/ 	.word	0xffffffff


	//   ....[150]....
        /*02a4*/ 	.word	0xffffffff


	//   ....[151]....
        /*02a8*/ 	.word	0xffffffff


	//   ....[152]....
        /*02ac*/ 	.word	0xffffffff


	//   ....[153]....
        /*02b0*/ 	.word	0xffffffff


	//   ....[154]....
        /*02b4*/ 	.word	0xffffffff


	//   ....[155]....
        /*02b8*/ 	.word	0xffffffff


	//   ....[156]....
        /*02bc*/ 	.word	0xffffffff


	//   ....[157]....
        /*02c0*/ 	.word	0xffffffff


	//   ....[158]....
        /*02c4*/ 	.word	0xffffffff


	//   ....[159]....
        /*02c8*/ 	.word	0xffffffff


	//   ....[160]....
        /*02cc*/ 	.word	0xffffffff


	//   ....[161]....
        /*02d0*/ 	.word	0xffffffff


	//   ....[162]....
        /*02d4*/ 	.word	0xffffffff


	//   ....[163]....
        /*02d8*/ 	.word	0xffffffff


	//   ....[164]....
        /*02dc*/ 	.word	0xffffffff


	//   ....[165]....
        /*02e0*/ 	.word	0xffffffff


	//   ....[166]....
        /*02e4*/ 	.word	0xffffffff


	//   ....[167]....
        /*02e8*/ 	.word	0xffffffff


	//   ....[168]....
        /*02ec*/ 	.word	0xffffffff


	//   ....[169]....
        /*02f0*/ 	.word	0xffffffff


	//   ....[170]....
        /*02f4*/ 	.word	0xffffffff


	//   ....[171]....
        /*02f8*/ 	.word	0xffffffff


	//   ....[172]....
        /*02fc*/ 	.word	0xffffffff


	//   ....[173]....
        /*0300*/ 	.word	0xffffffff


	//   ....[174]....
        /*0304*/ 	.word	0xffffffff


	//   ....[175]....
        /*0308*/ 	.word	0xffffffff


	//   ....[176]....
        /*030c*/ 	.word	0xffffffff


	//   ....[177]....
        /*0310*/ 	.word	0xffffffff


	//   ....[178]....
        /*0314*/ 	.word	0xffffffff


	//   ....[179]....
        /*0318*/ 	.word	0xffffffff


	//   ....[180]....
        /*031c*/ 	.word	0xffffffff


	//   ....[181]....
        /*0320*/ 	.word	0xffffffff


	//   ....[182]....
        /*0324*/ 	.word	0xffffffff


	//   ....[183]....
        /*0328*/ 	.word	0xffffffff


	//   ....[184]....
        /*032c*/ 	.word	0xffffffff


	//   ....[185]....
        /*0330*/ 	.word	0xffffffff


	//   ....[186]....
        /*0334*/ 	.word	0xffffffff


	//   ....[187]....
        /*0338*/ 	.word	0xffffffff


	//   ....[188]....
        /*033c*/ 	.word	0xffffffff


	//   ....[189]....
        /*0340*/ 	.word	0xffffffff


	//   ....[190]....
        /*0344*/ 	.word	0xffffffff


	//   ....[191]....
        /*0348*/ 	.word	0xffffffff


	//   ....[192]....
        /*034c*/ 	.word	0xffffffff


	//   ....[193]....
        /*0350*/ 	.word	0xffffffff


	//   ....[194]....
        /*0354*/ 	.word	0xffffffff


	//   ....[195]....
        /*0358*/ 	.word	0xffffffff


	//   ....[196]....
        /*035c*/ 	.word	0xffffffff


	//   ....[197]....
        /*0360*/ 	.word	0xffffffff


	//   ....[198]....
        /*0364*/ 	.word	0xffffffff


	//   ....[199]....
        /*0368*/ 	.word	0xffffffff


	//   ....[200]....
        /*036c*/ 	.word	0xffffffff


	//   ....[201]....
        /*0370*/ 	.word	0xffffffff


	//   ....[202]....
        /*0374*/ 	.word	0xffffffff


	//   ....[203]....
        /*0378*/ 	.word	0xffffffff


	//   ....[204]....
        /*037c*/ 	.word	0xffffffff


	//   ....[205]....
        /*0380*/ 	.word	0xffffffff


	//   ....[206]....
        /*0384*/ 	.word	0xffffffff


	//   ....[207]....
        /*0388*/ 	.word	0xffffffff


	//   ....[208]....
        /*038c*/ 	.word	0xffffffff


	//   ....[209]....
        /*0390*/ 	.word	0xffffffff


	//   ....[210]....
        /*0394*/ 	.word	0xffffffff


	//   ....[211]....
        /*0398*/ 	.word	0xffffffff


	//   ....[212]....
        /*039c*/ 	.word	0xffffffff


	//   ....[213]....
        /*03a0*/ 	.word	0xffffffff


	//   ....[214]....
        /*03a4*/ 	.word	0xffffffff


	//   ....[215]....
        /*03a8*/ 	.word	0xffffffff


	//   ....[216]....
        /*03ac*/ 	.word	0xffffffff


	//   ....[217]....
        /*03b0*/ 	.word	0xffffffff


	//   ....[218]....
        /*03b4*/ 	.word	0xffffffff


	//   ....[219]....
        /*03b8*/ 	.word	0xffffffff


	//   ....[220]....
        /*03bc*/ 	.word	0xffffffff


	//   ....[221]....
        /*03c0*/ 	.word	0xffffffff


	//   ....[222]....
        /*03c4*/ 	.word	0xffffffff


	//   ....[223]....
        /*03c8*/ 	.word	0xffffffff


	//   ....[224]....
        /*03cc*/ 	.word	0xffffffff


	//   ....[225]....
        /*03d0*/ 	.word	0xffffffff


	//   ....[226]....
        /*03d4*/ 	.word	0xffffffff


	//   ....[227]....
        /*03d8*/ 	.word	0xffffffff


	//   ....[228]....
        /*03dc*/ 	.word	0xffffffff


	//   ....[229]....
        /*03e0*/ 	.word	0xffffffff


	//   ....[230]....
        /*03e4*/ 	.word	0xffffffff


	//   ....[231]....
        /*03e8*/ 	.word	0xffffffff


	//   ....[232]....
        /*03ec*/ 	.word	0xffffffff


	//   ....[233]....
        /*03f0*/ 	.word	0xffffffff


	//   ....[234]....
        /*03f4*/ 	.word	0xffffffff


	//   ....[235]....
        /*03f8*/ 	.word	0xffffffff


	//   ....[236]....
        /*03fc*/ 	.word	0xffffffff


	//   ....[237]....
        /*0400*/ 	.word	0xffffffff


	//   ....[238]....
        /*0404*/ 	.word	0xffffffff


	//   ....[239]....
        /*0408*/ 	.word	0xffffffff


	//   ....[240]....
        /*040c*/ 	.word	0xffffffff


	//   ....[241]....
        /*0410*/ 	.word	0xffffffff


	//   ....[242]....
        /*0414*/ 	.word	0xffffffff


	//   ....[243]....
        /*0418*/ 	.word	0xffffffff


	//   ....[244]....
        /*041c*/ 	.word	0xffffffff


	//   ....[245]....
        /*0420*/ 	.word	0xffffffff


	//   ....[246]....
        /*0424*/ 	.word	0xffffffff


	//   ....[247]....
        /*0428*/ 	.word	0xffffffff


	//   ....[248]....
        /*042c*/ 	.word	0xffffffff


	//   ....[249]....
        /*0430*/ 	.word	0xffffffff


	//   ....[250]....
        /*0434*/ 	.word	0xffffffff


	//   ....[251]....
        /*0438*/ 	.word	0xffffffff


	//   ....[252]....
        /*043c*/ 	.word	0xffffffff


	//   ....[253]....
        /*0440*/ 	.word	0xffffffff


	//   ....[254]....
        /*0444*/ 	.word	0xffffffff


	//   ....[255]....
        /*0448*/ 	.word	0xffffffff


	//   ....[0]....
        /*044c*/ 	.word	0xffffffff


	//   ....[1]....
        /*0450*/ 	.word	0xffffffff


	//   ....[2]....
        /*0454*/ 	.word	0xffffffff


	//   ....[3]....
        /*0458*/ 	.word	0xffffffff


	//   ....[4]....
        /*045c*/ 	.word	0xffffffff


	//   ....[5]....
        /*0460*/ 	.word	0xffffffff


	//   ....[6]....
        /*0464*/ 	.word	0xffffffff


	//   ....[7]....
        /*0468*/ 	.word	0xffffffff


	//   ....[8]....
        /*046c*/ 	.word	0xffffffff


	//   ....[9]....
        /*0470*/ 	.word	0xffffffff


	//   ....[10]....
        /*0474*/ 	.word	0xffffffff


	//   ....[11]....
        /*0478*/ 	.word	0xffffffff


	//   ....[12]....
        /*047c*/ 	.word	0xffffffff


	//   ....[13]....
        /*0480*/ 	.word	0xffffffff


	//   ....[14]....
        /*0484*/ 	.word	0xffffffff


	//   ....[15]....
        /*0488*/ 	.word	0xffffffff


	//   ....[16]....
        /*048c*/ 	.word	0xffffffff


	//   ....[17]....
        /*0490*/ 	.word	0xffffffff


	//   ....[18]....
        /*0494*/ 	.word	0xffffffff


	//   ....[19]....
        /*0498*/ 	.word	0xffffffff


	//   ....[20]....
        /*049c*/ 	.word	0xffffffff


	//   ....[21]....
        /*04a0*/ 	.word	0xffffffff


	//   ....[22]....
        /*04a4*/ 	.word	0xffffffff


	//   ....[23]....
        /*04a8*/ 	.word	0xffffffff


	//   ....[24]....
        /*04ac*/ 	.word	0xffffffff


	//   ....[25]....
        /*04b0*/ 	.word	0xffffffff


	//   ....[26]....
        /*04b4*/ 	.word	0xffffffff


	//   ....[27]....
        /*04b8*/ 	.word	0xffffffff


	//   ....[28]....
        /*04bc*/ 	.word	0xffffffff


	//   ....[29]....
        /*04c0*/ 	.word	0xffffffff


	//   ....[30]....
        /*04c4*/ 	.word	0xffffffff


	//   ....[31]....
        /*04c8*/ 	.word	0xffffffff


	//   ....[32]....
        /*04cc*/ 	.word	0xffffffff


	//   ....[33]....
        /*04d0*/ 	.word	0xffffffff


	//   ....[34]....
        /*04d4*/ 	.word	0xffffffff


	//   ....[35]....
        /*04d8*/ 	.word	0xffffffff


	//   ....[36]....
        /*04dc*/ 	.word	0xffffffff


	//   ....[37]....
        /*04e0*/ 	.word	0xffffffff


	//   ....[38]....
        /*04e4*/ 	.word	0xffffffff


	//   ....[39]....
        /*04e8*/ 	.word	0xffffffff


	//   ....[40]....
        /*04ec*/ 	.word	0xffffffff


	//   ....[41]....
        /*04f0*/ 	.word	0xffffffff


	//   ....[42]....
        /*04f4*/ 	.word	0xffffffff


	//   ....[43]....
        /*04f8*/ 	.word	0xffffffff


	//   ....[44]....
        /*04fc*/ 	.word	0xffffffff


	//   ....[45]....
        /*0500*/ 	.word	0xffffffff


	//   ....[46]....
        /*0504*/ 	.word	0xffffffff


	//   ....[47]....
        /*0508*/ 	.word	0xffffffff


	//   ....[48]....
        /*050c*/ 	.word	0xffffffff


	//   ....[49]....
        /*0510*/ 	.word	0xffffffff


	//   ....[50]....
        /*0514*/ 	.word	0xffffffff


	//   ....[51]....
        /*0518*/ 	.word	0xffffffff


	//   ....[52]....
        /*051c*/ 	.word	0xffffffff


	//   ....[53]....
        /*0520*/ 	.word	0xffffffff


	//   ....[54]....
        /*0524*/ 	.word	0xffffffff


	//   ....[55]....
        /*0528*/ 	.word	0xffffffff


	//   ....[56]....
        /*052c*/ 	.word	0xffffffff


	//   ....[57]....
        /*0530*/ 	.word	0xffffffff


	//   ....[58]....
        /*0534*/ 	.word	0xffffffff


	//   ....[59]....
        /*0538*/ 	.word	0xffffffff


	//   ....[60]....
        /*053c*/ 	.word	0xffffffff


	//   ....[61]....
        /*0540*/ 	.word	0xffffffff


	//   ....[62]....
        /*0544*/ 	.word	0xffffffff


	//   ....[63]....
        /*0548*/ 	.word	0xffffffff


	//   ....[64]....
        /*054c*/ 	.word	0xffffffff


	//   ....[65]....
        /*0550*/ 	.word	0xffffffff


	//   ....[66]....
        /*0554*/ 	.word	0xffffffff


	//   ....[67]....
        /*0558*/ 	.word	0xffffffff


	//   ....[68]....
        /*055c*/ 	.word	0xffffffff


	//   ....[69]....
        /*0560*/ 	.word	0xffffffff


	//   ....[70]....
        /*0564*/ 	.word	0xffffffff


	//   ....[71]....
        /*0568*/ 	.word	0xffffffff


	//   ....[72]....
        /*056c*/ 	.word	0xffffffff


	//   ....[73]....
        /*0570*/ 	.word	0xffffffff


	//   ....[74]....
        /*0574*/ 	.word	0xffffffff


	//   ....[75]....
        /*0578*/ 	.word	0xffffffff


	//   ....[76]....
        /*057c*/ 	.word	0xffffffff


	//   ....[77]....
        /*0580*/ 	.word	0xffffffff


	//   ....[78]....
        /*0584*/ 	.word	0xffffffff


	//   ....[79]....
        /*0588*/ 	.word	0xffffffff


	//   ....[80]....
        /*058c*/ 	.word	0xffffffff


	//   ....[81]....
        /*0590*/ 	.word	0xffffffff


	//   ....[82]....
        /*0594*/ 	.word	0xffffffff


	//   ....[83]....
        /*0598*/ 	.word	0xffffffff


	//   ....[84]....
        /*059c*/ 	.word	0xffffffff


	//   ....[85]....
        /*05a0*/ 	.word	0xffffffff


	//   ....[86]....
        /*05a4*/ 	.word	0xffffffff


	//   ....[87]....
        /*05a8*/ 	.word	0xffffffff


	//   ....[88]....
        /*05ac*/ 	.word	0xffffffff


	//   ....[89]....
        /*05b0*/ 	.word	0xffffffff


	//   ....[90]....
        /*05b4*/ 	.word	0xffffffff


	//   ....[91]....
        /*05b8*/ 	.word	0xffffffff


	//   ....[92]....
        /*05bc*/ 	.word	0xffffffff


	//   ....[93]....
        /*05c0*/ 	.word	0xffffffff


	//   ....[94]....
        /*05c4*/ 	.word	0xffffffff


	//   ....[95]....
        /*05c8*/ 	.word	0xffffffff


	//   ....[96]....
        /*05cc*/ 	.word	0xffffffff


	//   ....[97]....
        /*05d0*/ 	.word	0xffffffff


	//   ....[98]....
        /*05d4*/ 	.word	0xffffffff


	//   ....[99]....
        /*05d8*/ 	.word	0xffffffff


	//   ....[100]....
        /*05dc*/ 	.word	0xffffffff


	//   ....[101]....
        /*05e0*/ 	.word	0xffffffff


	//   ....[102]....
        /*05e4*/ 	.word	0xffffffff


	//   ....[103]....
        /*05e8*/ 	.word	0xffffffff


	//   ....[104]....
        /*05ec*/ 	.word	0xffffffff


	//   ....[105]....
        /*05f0*/ 	.word	0xffffffff


	//   ....[106]....
        /*05f4*/ 	.word	0xffffffff


	//   ....[107]....
        /*05f8*/ 	.word	0xffffffff


	//   ....[108]....
        /*05fc*/ 	.word	0xffffffff


	//   ....[109]....
        /*0600*/ 	.word	0xffffffff


	//   ....[110]....
        /*0604*/ 	.word	0xffffffff


	//   ....[111]....
        /*0608*/ 	.word	0xffffffff


	//   ....[112]....
        /*060c*/ 	.word	0xffffffff


	//   ....[113]....
        /*0610*/ 	.word	0xffffffff


	//   ....[114]....
        /*0614*/ 	.word	0xffffffff


	//   ....[115]....
        /*0618*/ 	.word	0xffffffff


	//   ....[116]....
        /*061c*/ 	.word	0xffffffff


	//   ....[117]....
        /*0620*/ 	.word	0xffffffff


	//   ....[118]....
        /*0624*/ 	.word	0xffffffff


	//   ....[119]....
        /*0628*/ 	.word	0xffffffff


	//   ....[120]....
        /*062c*/ 	.word	0xffffffff


	//   ....[121]....
        /*0630*/ 	.word	0xffffffff


	//   ....[122]....
        /*0634*/ 	.word	0xffffffff


	//   ....[123]....
        /*0638*/ 	.word	0xffffffff


	//   ....[124]....
        /*063c*/ 	.word	0xffffffff


	//   ....[125]....
        /*0640*/ 	.word	0xffffffff


	//   ....[126]....
        /*0644*/ 	.word	0xffffffff


	//   ....[127]....
        /*0648*/ 	.word	0xffffffff


	//   ....[128]....
        /*064c*/ 	.word	0xffffffff


	//   ....[129]....
        /*0650*/ 	.word	0xffffffff


	//   ....[130]....
        /*0654*/ 	.word	0xffffffff


	//   ....[131]....
        /*0658*/ 	.word	0xffffffff


	//   ....[132]....
        /*065c*/ 	.word	0xffffffff


	//   ....[133]....
        /*0660*/ 	.word	0xffffffff


	//   ....[134]....
        /*0664*/ 	.word	0xffffffff


	//   ....[135]....
        /*0668*/ 	.word	0xffffffff


	//   ....[136]....
        /*066c*/ 	.word	0xffffffff


	//   ....[137]....
        /*0670*/ 	.word	0xffffffff


	//   ....[138]....
        /*0674*/ 	.word	0xffffffff


	//   ....[139]....
        /*0678*/ 	.word	0xffffffff


	//   ....[140]....
        /*067c*/ 	.word	0xffffffff


	//   ....[141]....
        /*0680*/ 	.word	0xffffffff


	//   ....[142]....
        /*0684*/ 	.word	0xffffffff


	//   ....[143]....
        /*0688*/ 	.word	0xffffffff


	//   ....[144]....
        /*068c*/ 	.word	0xffffffff


	//   ....[145]....
        /*0690*/ 	.word	0xffffffff


	//   ....[146]....
        /*0694*/ 	.word	0xffffffff


	//   ....[147]....
        /*0698*/ 	.word	0xffffffff


	//   ....[148]....
        /*069c*/ 	.word	0xffffffff


	//   ....[149]....
        /*06a0*/ 	.word	0xffffffff


	//   ....[150]....
        /*06a4*/ 	.word	0xffffffff


	//   ....[151]....
        /*06a8*/ 	.word	0xffffffff


	//   ....[152]....
        /*06ac*/ 	.word	0xffffffff


	//   ....[153]....
        /*06b0*/ 	.word	0xffffffff


	//   ....[154]....
        /*06b4*/ 	.word	0xffffffff


	//   ....[155]....
        /*06b8*/ 	.word	0xffffffff


	//   ....[156]....
        /*06bc*/ 	.word	0xffffffff


	//   ....[157]....
        /*06c0*/ 	.word	0xffffffff


	//   ....[158]....
        /*06c4*/ 	.word	0xffffffff


	//   ....[159]....
        /*06c8*/ 	.word	0xffffffff


	//   ....[160]....
        /*06cc*/ 	.word	0xffffffff


	//   ....[161]....
        /*06d0*/ 	.word	0xffffffff


	//   ....[162]....
        /*06d4*/ 	.word	0xffffffff


	//   ....[163]....
        /*06d8*/ 	.word	0xffffffff


	//   ....[164]....
        /*06dc*/ 	.word	0xffffffff


	//   ....[165]....
        /*06e0*/ 	.word	0xffffffff


	//   ....[166]....
        /*06e4*/ 	.word	0xffffffff


	//   ....[167]....
        /*06e8*/ 	.word	0xffffffff


	//   ....[168]....
        /*06ec*/ 	.word	0xffffffff


	//   ....[169]....
        /*06f0*/ 	.word	0xffffffff


	//   ....[170]....
        /*06f4*/ 	.word	0xffffffff


	//   ....[171]....
        /*06f8*/ 	.word	0xffffffff


	//   ....[172]....
        /*06fc*/ 	.word	0xffffffff


	//   ....[173]....
        /*0700*/ 	.word	0xffffffff


	//   ....[174]....
        /*0704*/ 	.word	0xffffffff


	//   ....[175]....
        /*0708*/ 	.word	0xffffffff


	//   ....[176]....
        /*070c*/ 	.word	0xffffffff


	//   ....[177]....
        /*0710*/ 	.word	0xffffffff


	//   ....[178]....
        /*0714*/ 	.word	0xffffffff


	//   ....[179]....
        /*0718*/ 	.word	0xffffffff


	//   ....[180]....
        /*071c*/ 	.word	0xffffffff


	//   ....[181]....
        /*0720*/ 	.word	0xffffffff


	//   ....[182]....
        /*0724*/ 	.word	0xffffffff


	//   ....[183]....
        /*0728*/ 	.word	0xffffffff


	//   ....[184]....
        /*072c*/ 	.word	0xffffffff


	//   ....[185]....
        /*0730*/ 	.word	0xffffffff


	//   ....[186]....
        /*0734*/ 	.word	0xffffffff


	//   ....[187]....
        /*0738*/ 	.word	0xffffffff


	//   ....[188]....
        /*073c*/ 	.word	0xffffffff


	//   ....[189]....
        /*0740*/ 	.word	0xffffffff


	//   ....[190]....
        /*0744*/ 	.word	0xffffffff


	//   ....[191]....
        /*0748*/ 	.word	0xffffffff


	//   ....[192]....
        /*074c*/ 	.word	0xffffffff


	//   ....[193]....
        /*0750*/ 	.word	0xffffffff


	//   ....[194]....
        /*0754*/ 	.word	0xffffffff


	//   ....[195]....
        /*0758*/ 	.word	0xffffffff


	//   ....[196]....
        /*075c*/ 	.word	0xffffffff


	//   ....[197]....
        /*0760*/ 	.word	0xffffffff


	//   ....[198]....
        /*0764*/ 	.word	0xffffffff


	//   ....[199]....
        /*0768*/ 	.word	0xffffffff


	//   ....[200]....
        /*076c*/ 	.word	0xffffffff


	//   ....[201]....
        /*0770*/ 	.word	0xffffffff


	//   ....[202]....
        /*0774*/ 	.word	0xffffffff


	//   ....[203]....
        /*0778*/ 	.word	0xffffffff


	//   ....[204]....
        /*077c*/ 	.word	0xffffffff


	//   ....[205]....
        /*0780*/ 	.word	0xffffffff


	//   ....[206]....
        /*0784*/ 	.word	0xffffffff


	//   ....[207]....
        /*0788*/ 	.word	0xffffffff


	//   ....[208]....
        /*078c*/ 	.word	0xffffffff


	//   ....[209]....
        /*0790*/ 	.word	0xffffffff


	//   ....[210]....
        /*0794*/ 	.word	0xffffffff


	//   ....[211]....
        /*0798*/ 	.word	0xffffffff


	//   ....[212]....
        /*079c*/ 	.word	0xffffffff


	//   ....[213]....
        /*07a0*/ 	.word	0xffffffff


	//   ....[214]....
        /*07a4*/ 	.word	0xffffffff


	//   ....[215]....
        /*07a8*/ 	.word	0xffffffff


	//   ....[216]....
        /*07ac*/ 	.word	0xffffffff


	//   ....[217]....
        /*07b0*/ 	.word	0xffffffff


	//   ....[218]....
        /*07b4*/ 	.word	0xffffffff


	//   ....[219]....
        /*07b8*/ 	.word	0xffffffff


	//   ....[220]....
        /*07bc*/ 	.word	0xffffffff


	//   ....[221]....
        /*07c0*/ 	.word	0xffffffff


	//   ....[222]....
        /*07c4*/ 	.word	0xffffffff


	//   ....[223]....
        /*07c8*/ 	.word	0xffffffff


	//   ....[224]....
        /*07cc*/ 	.word	0xffffffff


	//   ....[225]....
        /*07d0*/ 	.word	0xffffffff


	//   ....[226]....
        /*07d4*/ 	.word	0xffffffff


	//   ....[227]....
        /*07d8*/ 	.word	0xffffffff


	//   ....[228]....
        /*07dc*/ 	.word	0xffffffff


	//   ....[229]....
        /*07e0*/ 	.word	0xffffffff


	//   ....[230]....
        /*07e4*/ 	.word	0xffffffff


	//   ....[231]....
        /*07e8*/ 	.word	0xffffffff


	//   ....[232]....
        /*07ec*/ 	.word	0xffffffff


	//   ....[233]....
        /*07f0*/ 	.word	0xffffffff


	//   ....[234]....
        /*07f4*/ 	.word	0xffffffff


	//   ....[235]....
        /*07f8*/ 	.word	0xffffffff


	//   ....[236]....
        /*07fc*/ 	.word	0xffffffff


	//   ....[237]....
        /*0800*/ 	.word	0xffffffff


	//   ....[238]....
        /*0804*/ 	.word	0xffffffff


	//   ....[239]....
        /*0808*/ 	.word	0xffffffff


	//   ....[240]....
        /*080c*/ 	.word	0xffffffff


	//   ....[241]....
        /*0810*/ 	.word	0xffffffff


	//   ....[242]....
        /*0814*/ 	.word	0xffffffff


	//   ....[243]....
        /*0818*/ 	.word	0xffffffff


	//   ....[244]....
        /*081c*/ 	.word	0xffffffff


	//   ....[245]....
        /*0820*/ 	.word	0xffffffff


	//   ....[246]....
        /*0824*/ 	.word	0xffffffff


	//   ....[247]....
        /*0828*/ 	.word	0xffffffff


	//   ....[248]....
        /*082c*/ 	.word	0xffffffff


	//   ....[249]....
        /*0830*/ 	.word	0xffffffff


	//   ....[250]....
        /*0834*/ 	.word	0xffffffff


	//   ....[251]....
        /*0838*/ 	.word	0xffffffff


	//   ....[252]....
        /*083c*/ 	.word	0xffffffff


	//   ....[253]....
        /*0840*/ 	.word	0xffffffff


	//   ....[254]....
        /*0844*/ 	.word	0xffffffff


	//   ....[255]....
        /*0848*/ 	.word	0xffffffff


	//   ....[0]....
        /*084c*/ 	.word	0xffffffff


	//   ....[1]....
        /*0850*/ 	.word	0xffffffff


	//   ....[2]....
        /*0854*/ 	.word	0xffffffff


	//   ....[3]....
        /*0858*/ 	.word	0xffffffff


	//   ....[4]....
        /*085c*/ 	.word	0xffffffff


	//   ....[5]....
        /*0860*/ 	.word	0xffffffff


	//   ....[6]....
        /*0864*/ 	.word	0xffffffff


	//   ....[7]....
        /*0868*/ 	.word	0xffffffff


	//   ....[8]....
        /*086c*/ 	.word	0xffffffff


	//   ....[9]....
        /*0870*/ 	.word	0xffffffff


	//   ....[10]....
        /*0874*/ 	.word	0xffffffff


	//   ....[11]....
        /*0878*/ 	.word	0xffffffff


	//   ....[12]....
        /*087c*/ 	.word	0xffffffff


	//   ....[13]....
        /*0880*/ 	.word	0xffffffff


	//   ....[14]....
        /*0884*/ 	.word	0xffffffff


	//   ....[15]....
        /*0888*/ 	.word	0xffffffff


	//   ....[16]....
        /*088c*/ 	.word	0xffffffff


	//   ....[17]....
        /*0890*/ 	.word	0xffffffff


	//   ....[18]....
        /*0894*/ 	.word	0xffffffff


	//   ....[19]....
        /*0898*/ 	.word	0xffffffff


	//   ....[20]....
        /*089c*/ 	.word	0xffffffff


	//   ....[21]....
        /*08a0*/ 	.word	0xffffffff


	//   ....[22]....
        /*08a4*/ 	.word	0xffffffff


	//   ....[23]....
        /*08a8*/ 	.word	0xffffffff


	//   ....[24]....
        /*08ac*/ 	.word	0xffffffff


	//   ....[25]....
        /*08b0*/ 	.word	0xffffffff


	//   ....[26]....
        /*08b4*/ 	.word	0xffffffff


	//   ....[27]....
        /*08b8*/ 	.word	0xffffffff


	//   ....[28]....
        /*08bc*/ 	.word	0xffffffff


	//   ....[29]....
        /*08c0*/ 	.word	0xffffffff


	//   ....[30]....
        /*08c4*/ 	.word	0xffffffff


	//   ....[31]....
        /*08c8*/ 	.word	0xffffffff


	//   ....[32]....
        /*08cc*/ 	.word	0xffffffff


	//   ....[33]....
        /*08d0*/ 	.word	0xffffffff


	//   ....[34]....
        /*08d4*/ 	.word	0xffffffff


	//   ....[35]....
        /*08d8*/ 	.word	0xffffffff


	//   ....[36]....
        /*08dc*/ 	.word	0xffffffff


	//   ....[37]....
        /*08e0*/ 	.word	0xffffffff


	//   ....[38]....
        /*08e4*/ 	.word	0xffffffff


	//   ....[39]....
        /*08e8*/ 	.word	0xffffffff


	//   ....[40]....
        /*08ec*/ 	.word	0xffffffff


	//   ....[41]....
        /*08f0*/ 	.word	0xffffffff


	//   ....[42]....
        /*08f4*/ 	.word	0xffffffff


	//   ....[43]....
        /*08f8*/ 	.word	0xffffffff


	//   ....[44]....
        /*08fc*/ 	.word	0xffffffff


	//   ....[45]....
        /*0900*/ 	.word	0xffffffff


	//   ....[46]....
        /*0904*/ 	.word	0xffffffff


	//   ....[47]....
        /*0908*/ 	.word	0xffffffff


	//   ....[48]....
        /*090c*/ 	.word	0xffffffff


	//   ....[49]....
        /*0910*/ 	.word	0xffffffff


	//   ....[50]....
        /*0914*/ 	.word	0xffffffff


	//   ....[51]....
        /*0918*/ 	.word	0xffffffff


	//   ....[52]....
        /*091c*/ 	.word	0xffffffff


	//   ....[53]....
        /*0920*/ 	.word	0xffffffff


	//   ....[54]....
        /*0924*/ 	.word	0xffffffff


	//   ....[55]....
        /*0928*/ 	.word	0xffffffff


	//   ....[56]....
        /*092c*/ 	.word	0xffffffff


	//   ....[57]....
        /*0930*/ 	.word	0xffffffff


	//   ....[58]....
        /*0934*/ 	.word	0xffffffff


	//   ....[59]....
        /*0938*/ 	.word	0xffffffff


	//   ....[60]....
        /*093c*/ 	.word	0xffffffff


	//   ....[61]....
        /*0940*/ 	.word	0xffffffff


	//   ....[62]....
        /*0944*/ 	.word	0xffffffff


	//   ....[63]....
        /*0948*/ 	.word	0xffffffff


	//   ....[64]....
        /*094c*/ 	.word	0xffffffff


	//   ....[65]....
        /*0950*/ 	.word	0xffffffff


	//   ....[66]....
        /*0954*/ 	.word	0xffffffff


	//   ....[67]....
        /*0958*/ 	.word	0xffffffff


	//   ....[68]....
        /*095c*/ 	.word	0xffffffff


	//   ....[69]....
        /*0960*/ 	.word	0xffffffff


	//   ....[70]....
        /*0964*/ 	.word	0xffffffff


	//   ....[71]....
        /*0968*/ 	.word	0xffffffff


	//   ....[72]....
        /*096c*/ 	.word	0xffffffff


	//   ....[73]....
        /*0970*/ 	.word	0xffffffff


	//   ....[74]....
        /*0974*/ 	.word	0xffffffff


	//   ....[75]....
        /*0978*/ 	.word	0xffffffff


	//   ....[76]....
        /*097c*/ 	.word	0xffffffff


	//   ....[77]....
        /*0980*/ 	.word	0xffffffff


	//   ....[78]....
        /*0984*/ 	.word	0xffffffff


	//   ....[79]....
        /*0988*/ 	.word	0xffffffff


	//   ....[80]....
        /*098c*/ 	.word	0xffffffff


	//   ....[81]....
        /*0990*/ 	.word	0xffffffff


	//   ....[82]....
        /*0994*/ 	.word	0xffffffff


	//   ....[83]....
        /*0998*/ 	.word	0xffffffff


	//   ....[84]....
        /*099c*/ 	.word	0xffffffff


	//   ....[85]....
        /*09a0*/ 	.word	0xffffffff


	//   ....[86]....
        /*09a4*/ 	.word	0xffffffff


	//   ....[87]....
        /*09a8*/ 	.word	0xffffffff


	//   ....[88]....
        /*09ac*/ 	.word	0xffffffff


	//   ....[89]....
        /*09b0*/ 	.word	0xffffffff


	//   ....[90]....
        /*09b4*/ 	.word	0xffffffff


	//   ....[91]....
        /*09b8*/ 	.word	0xffffffff


	//   ....[92]....
        /*09bc*/ 	.word	0xffffffff


	//   ....[93]....
        /*09c0*/ 	.word	0xffffffff


	//   ....[94]....
        /*09c4*/ 	.word	0xffffffff


	//   ....[95]....
        /*09c8*/ 	.word	0xffffffff


	//   ....[96]....
        /*09cc*/ 	.word	0xffffffff


	//   ....[97]....
        /*09d0*/ 	.word	0xffffffff


	//   ....[98]....
        /*09d4*/ 	.word	0xffffffff


	//   ....[99]....
        /*09d8*/ 	.word	0xffffffff


	//   ....[100]....
        /*09dc*/ 	.word	0xffffffff


	//   ....[101]....
        /*09e0*/ 	.word	0xffffffff


	//   ....[102]....
        /*09e4*/ 	.word	0xffffffff


	//   ....[103]....
        /*09e8*/ 	.word	0xffffffff


	//   ....[104]....
        /*09ec*/ 	.word	0xffffffff


	//   ....[105]....
        /*09f0*/ 	.word	0xffffffff


	//   ....[106]....
        /*09f4*/ 	.word	0xffffffff


	//   ....[107]....
        /*09f8*/ 	.word	0xffffffff


	//   ....[108]....
        /*09fc*/ 	.word	0xffffffff


	//   ....[109]....
        /*0a00*/ 	.word	0xffffffff


	//   ....[110]....
        /*0a04*/ 	.word	0xffffffff


	//   ....[111]....
        /*0a08*/ 	.word	0xffffffff


	//   ....[112]....
        /*0a0c*/ 	.word	0xffffffff


	//   ....[113]....
        /*0a10*/ 	.word	0xffffffff


	//   ....[114]....
        /*0a14*/ 	.word	0xffffffff


	//   ....[115]....
        /*0a18*/ 	.word	0xffffffff


	//   ....[116]....
        /*0a1c*/ 	.word	0xffffffff


	//   ....[117]....
        /*0a20*/ 	.word	0xffffffff


	//   ....[118]....
        /*0a24*/ 	.word	0xffffffff


	//   ....[119]....
        /*0a28*/ 	.word	0xffffffff


	//   ....[120]....
        /*0a2c*/ 	.word	0xffffffff


	//   ....[121]....
        /*0a30*/ 	.word	0xffffffff


	//   ....[122]....
        /*0a34*/ 	.word	0xffffffff


	//   ....[123]....
        /*0a38*/ 	.word	0xffffffff


	//   ....[124]....
        /*0a3c*/ 	.word	0xffffffff


	//   ....[125]....
        /*0a40*/ 	.word	0xffffffff


	//   ....[126]....
        /*0a44*/ 	.word	0xffffffff


	//   ....[127]....
        /*0a48*/ 	.word	0xffffffff


	//----- nvinfo : EIATTR_COOP_GROUP_INSTR_OFFSETS
	.align		4
.L_304:
        /*0a4c*/ 	.byte	0x04, 0x28
        /*0a4e*/ 	.short	(.L_306 - .L_305)


	//   ....[0]....
.L_305:
        /*0a50*/ 	.word	0x0006ff60


	//   ....[1]....
        /*0a54*/ 	.word	0x0006ff80


	//   ....[2]....
        /*0a58*/ 	.word	0x0006ff90


	//   ....[3]....
        /*0a5c*/ 	.word	0x0006ffa0


	//   ....[4]....
        /*0a60*/ 	.word	0x0006ffb0


	//   ....[5]....
        /*0a64*/ 	.word	0x0006ffc0


	//   ....[6]....
        /*0a68*/ 	.word	0x0006ffd0


	//   ....[7]....
        /*0a6c*/ 	.word	0x0006fff0


	//   ....[8]....
        /*0a70*/ 	.word	0x00070000


	//   ....[9]....
        /*0a74*/ 	.word	0x00070010


	//   ....[10]....
        /*0a78*/ 	.word	0x00070020


	//   ....[11]....
        /*0a7c*/ 	.word	0x00070030


	//   ....[12]....
        /*0a80*/ 	.word	0x00070040


	//   ....[13]....
        /*0a84*/ 	.word	0x00070050


	//   ....[14]....
        /*0a88*/ 	.word	0x00070060


	//   ....[15]....
        /*0a8c*/ 	.word	0x00070070


	//   ....[16]....
        /*0a90*/ 	.word	0x00070080


	//   ....[17]....
        /*0a94*/ 	.word	0x00070090


	//   ....[18]....
        /*0a98*/ 	.word	0x000700a0


	//   ....[19]....
        /*0a9c*/ 	.word	0x000700b0


	//   ....[20]....
        /*0aa0*/ 	.word	0x000700c0


	//   ....[21]....
        /*0aa4*/ 	.word	0x000700d0


	//   ....[22]....
        /*0aa8*/ 	.word	0x000700e0


	//   ....[23]....
        /*0aac*/ 	.word	0x000700f0


	//   ....[24]....
        /*0ab0*/ 	.word	0x00070100


	//   ....[25]....
        /*0ab4*/ 	.word	0x00070110


	//   ....[26]....
        /*0ab8*/ 	.word	0x00070120


	//   ....[27]....
        /*0abc*/ 	.word	0x00070130


	//   ....[28]....
        /*0ac0*/ 	.word	0x00070140


	//   ....[29]....
        /*0ac4*/ 	.word	0x00070150


	//   ....[30]....
        /*0ac8*/ 	.word	0x00070160


	//   ....[31]....
        /*0acc*/ 	.word	0x00070170


	//   ....[32]....
        /*0ad0*/ 	.word	0x00070270


	//   ....[33]....
        /*0ad4*/ 	.word	0x00070280


	//   ....[34]....
        /*0ad8*/ 	.word	0x00070290


	//   ....[35]....
        /*0adc*/ 	.word	0x000702a0


	//   ....[36]....
        /*0ae0*/ 	.word	0x000702b0


	//   ....[37]....
        /*0ae4*/ 	.word	0x000702c0


	//   ....[38]....
        /*0ae8*/ 	.word	0x000702d0


	//   ....[39]....
        /*0aec*/ 	.word	0x000702e0


	//   ....[40]....
        /*0af0*/ 	.word	0x000702f0


	//   ....[41]....
        /*0af4*/ 	.word	0x00070300


	//   ....[42]....
        /*0af8*/ 	.word	0x00070310


	//   ....[43]....
        /*0afc*/ 	.word	0x00070320


	//   ....[44]....
        /*0b00*/ 	.word	0x00070330


	//   ....[45]....
        /*0b04*/ 	.word	0x00070340


	//   ....[46]....
        /*0b08*/ 	.word	0x00070350


	//   ....[47]....
        /*0b0c*/ 	.word	0x00070360


	//   ....[48]....
        /*0b10*/ 	.word	0x00070370


	//   ....[49]....
        /*0b14*/ 	.word	0x00070380


	//   ....[50]....
        /*0b18*/ 	.word	0x00070390


	//   ....[51]....
        /*0b1c*/ 	.word	0x000703a0


	//   ....[52]....
        /*0b20*/ 	.word	0x000703b0


	//   ....[53]....
        /*0b24*/ 	.word	0x000703c0


	//   ....[54]....
        /*0b28*/ 	.word	0x000703d0


	//   ....[55]....
        /*0b2c*/ 	.word	0x000703e0


	//   ....[56]....
        /*0b30*/ 	.word	0x000703f0


	//   ....[57]....
        /*0b34*/ 	.word	0x00070400


	//   ....[58]....
        /*0b38*/ 	.word	0x00070410


	//   ....[59]....
        /*0b3c*/ 	.word	0x00070420


	//   ....[60]....
        /*0b40*/ 	.word	0x00070430


	//   ....[61]....
        /*0b44*/ 	.word	0x00070440


	//   ....[62]....
        /*0b48*/ 	.word	0x00070450


	//   ....[63]....
        /*0b4c*/ 	.word	0x00070460


	//   ....[64]....
        /*0b50*/ 	.word	0x00070570


	//   ....[65]....
        /*0b54*/ 	.word	0x00070580


	//   ....[66]....
        /*0b58*/ 	.word	0x00070590


	//   ....[67]....
        /*0b5c*/ 	.word	0x000705a0


	//   ....[68]....
        /*0b60*/ 	.word	0x000705b0


	//   ....[69]....
        /*0b64*/ 	.word	0x000705c0


	//   ....[70]....
        /*0b68*/ 	.word	0x000705d0


	//   ....[71]....
        /*0b6c*/ 	.word	0x000705e0


	//   ....[72]....
        /*0b70*/ 	.word	0x000705f0


	//   ....[73]....
        /*0b74*/ 	.word	0x00070600


	//   ....[74]....
        /*0b78*/ 	.word	0x00070610


	//   ....[75]....
        /*0b7c*/ 	.word	0x00070620


	//   ....[76]....
        /*0b80*/ 	.word	0x00070630


	//   ....[77]....
        /*0b84*/ 	.word	0x00070640


	//   ....[78]....
        /*0b88*/ 	.word	0x00070650


	//   ....[79]....
        /*0b8c*/ 	.word	0x00070660


	//   ....[80]....
        /*0b90*/ 	.word	0x00070670


	//   ....[81]....
        /*0b94*/ 	.word	0x00070680


	//   ....[82]....
        /*0b98*/ 	.word	0x00070690


	//   ....[83]....
        /*0b9c*/ 	.word	0x000706a0


	//   ....[84]....
        /*0ba0*/ 	.word	0x000706b0


	//   ....[85]....
        /*0ba4*/ 	.word	0x000706c0


	//   ....[86]....
        /*0ba8*/ 	.word	0x000706d0


	//   ....[87]....
        /*0bac*/ 	.word	0x000706e0


	//   ....[88]....
        /*0bb0*/ 	.word	0x000706f0


	//   ....[89]....
        /*0bb4*/ 	.word	0x00070700


	//   ....[90]....
        /*0bb8*/ 	.word	0x00070710


	//   ....[91]....
        /*0bbc*/ 	.word	0x00070720


	//   ....[92]....
        /*0bc0*/ 	.word	0x00070730


	//   ....[93]....
        /*0bc4*/ 	.word	0x00070740


	//   ....[94]....
        /*0bc8*/ 	.word	0x00070750


	//   ....[95]....
        /*0bcc*/ 	.word	0x00070760


	//   ....[96]....
        /*0bd0*/ 	.word	0x00070890


	//   ....[97]....
        /*0bd4*/ 	.word	0x000708a0


	//   ....[98]....
        /*0bd8*/ 	.word	0x000708b0


	//   ....[99]....
        /*0bdc*/ 	.word	0x000708c0


	//   ....[100]....
        /*0be0*/ 	.word	0x000708d0


	//   ....[101]....
        /*0be4*/ 	.word	0x000708e0


	//   ....[102]....
        /*0be8*/ 	.word	0x000708f0


	//   ....[103]....
        /*0bec*/ 	.word	0x00070900


	//   ....[104]....
        /*0bf0*/ 	.word	0x00070910


	//   ....[105]....
        /*0bf4*/ 	.word	0x00070920


	//   ....[106]....
        /*0bf8*/ 	.word	0x00070930


	//   ....[107]....
        /*0bfc*/ 	.word	0x00070940


	//   ....[108]....
        /*0c00*/ 	.word	0x00070950


	//   ....[109]....
        /*0c04*/ 	.word	0x00070960


	//   ....[110]....
        /*0c08*/ 	.word	0x00070970


	//   ....[111]....
        /*0c0c*/ 	.word	0x00070980


	//   ....[112]....
        /*0c10*/ 	.word	0x00070990


	//   ....[113]....
        /*0c14*/ 	.word	0x000709a0


	//   ....[114]....
        /*0c18*/ 	.word	0x000709b0


	//   ....[115]....
        /*0c1c*/ 	.word	0x000709c0


	//   ....[116]....
        /*0c20*/ 	.word	0x000709d0


	//   ....[117]....
        /*0c24*/ 	.word	0x000709e0


	//   ....[118]....
        /*0c28*/ 	.word	0x000709f0


	//   ....[119]....
        /*0c2c*/ 	.word	0x00070a00


	//   ....[120]....
        /*0c30*/ 	.word	0x00070a10


	//   ....[121]....
        /*0c34*/ 	.word	0x00070a20


	//   ....[122]....
        /*0c38*/ 	.word	0x00070a30


	//   ....[123]....
        /*0c3c*/ 	.word	0x00070a40


	//   ....[124]....
        /*0c40*/ 	.word	0x00070a50


	//   ....[125]....
        /*0c44*/ 	.word	0x00070a60


	//   ....[126]....
        /*0c48*/ 	.word	0x00070a70


	//   ....[127]....
        /*0c4c*/ 	.word	0x00070a80


	//   ....[128]....
        /*0c50*/ 	.word	0x00074bc0


	//   ....[129]....
        /*0c54*/ 	.word	0x00074be0


	//   ....[130]....
        /*0c58*/ 	.word	0x00074bf0


	//   ....[131]....
        /*0c5c*/ 	.word	0x00074c00


	//   ....[132]....
        /*0c60*/ 	.word	0x00074c10


	//   ....[133]....
        /*0c64*/ 	.word	0x00074c20


	//   ....[134]....
        /*0c68*/ 	.word	0x00074c30


	//   ....[135]....
        /*0c6c*/ 	.word	0x00074c50


	//   ....[136]....
        /*0c70*/ 	.word	0x00074c60


	//   ....[137]....
        /*0c74*/ 	.word	0x00074c70


	//   ....[138]....
        /*0c78*/ 	.word	0x00074c80


	//   ....[139]....
        /*0c7c*/ 	.word	0x00074c90


	//   ....[140]....
        /*0c80*/ 	.word	0x00074ca0


	//   ....[141]....
        /*0c84*/ 	.word	0x00074cb0


	//   ....[142]....
        /*0c88*/ 	.word	0x00074cc0


	//   ....[143]....
        /*0c8c*/ 	.word	0x00074cd0


	//   ....[144]....
        /*0c90*/ 	.word	0x00074ce0


	//   ....[145]....
        /*0c94*/ 	.word	0x00074cf0


	//   ....[146]....
        /*0c98*/ 	.word	0x00074d00


	//   ....[147]....
        /*0c9c*/ 	.word	0x00074d10


	//   ....[148]....
        /*0ca0*/ 	.word	0x00074d20


	//   ....[149]....
        /*0ca4*/ 	.word	0x00074d30


	//   ....[150]....
        /*0ca8*/ 	.word	0x00074d40


	//   ....[151]....
        /*0cac*/ 	.word	0x00074d50


	//   ....[152]....
        /*0cb0*/ 	.word	0x00074d60


	//   ....[153]....
        /*0cb4*/ 	.word	0x00074d70


	//   ....[154]....
        /*0cb8*/ 	.word	0x00074d80


	//   ....[155]....
        /*0cbc*/ 	.word	0x00074d90


	//   ....[156]....
        /*0cc0*/ 	.word	0x00074da0


	//   ....[157]....
        /*0cc4*/ 	.word	0x00074db0


	//   ....[158]....
        /*0cc8*/ 	.word	0x00074dc0


	//   ....[159]....
        /*0ccc*/ 	.word	0x00074dd0


	//   ....[160]....
        /*0cd0*/ 	.word	0x00074ed0


	//   ....[161]....
        /*0cd4*/ 	.word	0x00074ee0


	//   ....[162]....
        /*0cd8*/ 	.word	0x00074ef0


	//   ....[163]....
        /*0cdc*/ 	.word	0x00074f00


	//   ....[164]....
        /*0ce0*/ 	.word	0x00074f10


	//   ....[165]....
        /*0ce4*/ 	.word	0x00074f20


	//   ....[166]....
        /*0ce8*/ 	.word	0x00074f30


	//   ....[167]....
        /*0cec*/ 	.word	0x00074f40


	//   ....[168]....
        /*0cf0*/ 	.word	0x00074f50


	//   ....[169]....
        /*0cf4*/ 	.word	0x00074f60


	//   ....[170]....
        /*0cf8*/ 	.word	0x00074f70


	//   ....[171]....
        /*0cfc*/ 	.word	0x00074f80


	//   ....[172]....
        /*0d00*/ 	.word	0x00074f90


	//   ....[173]....
        /*0d04*/ 	.word	0x00074fa0


	//   ....[174]....
        /*0d08*/ 	.word	0x00074fb0


	//   ....[175]....
        /*0d0c*/ 	.word	0x00074fc0


	//   ....[176]....
        /*0d10*/ 	.word	0x00074fd0


	//   ....[177]....
        /*0d14*/ 	.word	0x00074fe0


	//   ....[178]....
        /*0d18*/ 	.word	0x00074ff0


	//   ....[179]....
        /*0d1c*/ 	.word	0x00075000


	//   ....[180]....
        /*0d20*/ 	.word	0x00075010


	//   ....[181]....
        /*0d24*/ 	.word	0x00075020


	//   ....[182]....
        /*0d28*/ 	.word	0x00075030


	//   ....[183]....
        /*0d2c*/ 	.word	0x00075040


	//   ....[184]....
        /*0d30*/ 	.word	0x00075050


	//   ....[185]....
        /*0d34*/ 	.word	0x00075060


	//   ....[186]....
        /*0d38*/ 	.word	0x00075070


	//   ....[187]....
        /*0d3c*/ 	.word	0x00075080


	//   ....[188]....
        /*0d40*/ 	.word	0x00075090


	//   ....[189]....
        /*0d44*/ 	.word	0x000750a0


	//   ....[190]....
        /*0d48*/ 	.word	0x000750b0


	//   ....[191]....
        /*0d4c*/ 	.word	0x000750c0


	//   ....[192]....
        /*0d50*/ 	.word	0x000751d0


	//   ....[193]....
        /*0d54*/ 	.word	0x000751e0


	//   ....[194]....
        /*0d58*/ 	.word	0x000751f0


	//   ....[195]....
        /*0d5c*/ 	.word	0x00075200


	//   ....[196]....
        /*0d60*/ 	.word	0x00075210


	//   ....[197]....
        /*0d64*/ 	.word	0x00075220


	//   ....[198]....
        /*0d68*/ 	.word	0x00075230


	//   ....[199]....
        /*0d6c*/ 	.word	0x00075240


	//   ....[200]....
        /*0d70*/ 	.word	0x00075250


	//   ....[201]....
        /*0d74*/ 	.word	0x00075260


	//   ....[202]....
        /*0d78*/ 	.word	0x00075270


	//   ....[203]....
        /*0d7c*/ 	.word	0x00075280


	//   ....[204]....
        /*0d80*/ 	.word	0x00075290


	//   ....[205]....
        /*0d84*/ 	.word	0x000752a0


	//   ....[206]....
        /*0d88*/ 	.word	0x000752b0


	//   ....[207]....
        /*0d8c*/ 	.word	0x000752c0


	//   ....[208]....
        /*0d90*/ 	.word	0x000752d0


	//   ....[209]....
        /*0d94*/ 	.word	0x000752e0


	//   ....[210]....
        /*0d98*/ 	.word	0x000752f0


	//   ....[211]....
        /*0d9c*/ 	.word	0x00075300


	//   ....[212]....
        /*0da0*/ 	.word	0x00075310


	//   ....[213]....
        /*0da4*/ 	.word	0x00075320


	//   ....[214]....
        /*0da8*/ 	.word	0x00075330


	//   ....[215]....
        /*0dac*/ 	.word	0x00075340


	//   ....[216]....
        /*0db0*/ 	.word	0x00075350


	//   ....[217]....
        /*0db4*/ 	.word	0x00075360


	//   ....[218]....
        /*0db8*/ 	.word	0x00075370


	//   ....[219]....
        /*0dbc*/ 	.word	0x00075380


	//   ....[220]....
        /*0dc0*/ 	.word	0x00075390


	//   ....[221]....
        /*0dc4*/ 	.word	0x000753a0


	//   ....[222]....
        /*0dc8*/ 	.word	0x000753b0


	//   ....[223]....
        /*0dcc*/ 	.word	0x000753c0


	//   ....[224]....
        /*0dd0*/ 	.word	0x000754f0


	//   ....[225]....
        /*0dd4*/ 	.word	0x00075500


	//   ....[226]....
        /*0dd8*/ 	.word	0x00075510


	//   ....[227]....
        /*0ddc*/ 	.word	0x00075520


	//   ....[228]....
        /*0de0*/ 	.word	0x00075530


	//   ....[229]....
        /*0de4*/ 	.word	0x00075540


	//   ....[230]....
        /*0de8*/ 	.word	0x00075550


	//   ....[231]....
        /*0dec*/ 	.word	0x00075560


	//   ....[232]....
        /*0df0*/ 	.word	0x00075570


	//   ....[233]....
        /*0df4*/ 	.word	0x00075580


	//   ....[234]....
        /*0df8*/ 	.word	0x00075590


	//   ....[235]....
        /*0dfc*/ 	.word	0x000755a0


	//   ....[236]....
        /*0e00*/ 	.word	0x000755b0


	//   ....[237]....
        /*0e04*/ 	.word	0x000755c0


	//   ....[238]....
        /*0e08*/ 	.word	0x000755d0


	//   ....[239]....
        /*0e0c*/ 	.word	0x000755e0


	//   ....[240]....
        /*0e10*/ 	.word	0x000755f0


	//   ....[241]....
        /*0e14*/ 	.word	0x00075600


	//   ....[242]....
        /*0e18*/ 	.word	0x00075610


	//   ....[243]....
        /*0e1c*/ 	.word	0x00075620


	//   ....[244]....
        /*0e20*/ 	.word	0x00075630


	//   ....[245]....
        /*0e24*/ 	.word	0x00075640


	//   ....[246]....
        /*0e28*/ 	.word	0x00075650


	//   ....[247]....
        /*0e2c*/ 	.word	0x00075660


	//   ....[248]....
        /*0e30*/ 	.word	0x00075670


	//   ....[249]....
        /*0e34*/ 	.word	0x00075680


	//   ....[250]....
        /*0e38*/ 	.word	0x00075690


	//   ....[251]....
        /*0e3c*/ 	.word	0x000756a0


	//   ....[252]....
        /*0e40*/ 	.word	0x000756b0


	//   ....[253]....
        /*0e44*/ 	.word	0x000756c0


	//   ....[254]....
        /*0e48*/ 	.word	0x000756d0


	//   ....[255]....
        /*0e4c*/ 	.word	0x000756e0


	//   ....[0]....
        /*0e50*/ 	.word	0x00079820


	//   ....[1]....
        /*0e54*/ 	.word	0x00079840


	//   ....[2]....
        /*0e58*/ 	.word	0x00079850


	//   ....[3]....
        /*0e5c*/ 	.word	0x00079860


	//   ....[4]....
        /*0e60*/ 	.word	0x00079870


	//   ....[5]....
        /*0e64*/ 	.word	0x00079880


	//   ....[6]....
        /*0e68*/ 	.word	0x00079890


	//   ....[7]....
        /*0e6c*/ 	.word	0x000798b0


	//   ....[8]....
        /*0e70*/ 	.word	0x000798c0


	//   ....[9]....
        /*0e74*/ 	.word	0x000798d0


	//   ....[10]....
        /*0e78*/ 	.word	0x000798e0


	//   ....[11]....
        /*0e7c*/ 	.word	0x000798f0


	//   ....[12]....
        /*0e80*/ 	.word	0x00079900


	//   ....[13]....
        /*0e84*/ 	.word	0x00079910


	//   ....[14]....
        /*0e88*/ 	.word	0x00079920


	//   ....[15]....
        /*0e8c*/ 	.word	0x00079930


	//   ....[16]....
        /*0e90*/ 	.word	0x00079940


	//   ....[17]....
        /*0e94*/ 	.word	0x00079950


	//   ....[18]....
        /*0e98*/ 	.word	0x00079960


	//   ....[19]....
        /*0e9c*/ 	.word	0x00079970


	//   ....[20]....
        /*0ea0*/ 	.word	0x00079980


	//   ....[21]....
        /*0ea4*/ 	.word	0x00079990


	//   ....[22]....
        /*0ea8*/ 	.word	0x000799a0


	//   ....[23]....
        /*0eac*/ 	.word	0x000799b0


	//   ....[24]....
        /*0eb0*/ 	.word	0x000799c0


	//   ....[25]....
        /*0eb4*/ 	.word	0x000799d0


	//   ....[26]....
        /*0eb8*/ 	.word	0x000799e0


	//   ....[27]....
        /*0ebc*/ 	.word	0x000799f0


	//   ....[28]....
        /*0ec0*/ 	.word	0x00079a00


	//   ....[29]....
        /*0ec4*/ 	.word	0x00079a10


	//   ....[30]....
        /*0ec8*/ 	.word	0x00079a20


	//   ....[31]....
        /*0ecc*/ 	.word	0x00079a30


	//   ....[32]....
        /*0ed0*/ 	.word	0x00079b30


	//   ....[33]....
        /*0ed4*/ 	.word	0x00079b40


	//   ....[34]....
        /*0ed8*/ 	.word	0x00079b50


	//   ....[35]....
        /*0edc*/ 	.word	0x00079b60


	//   ....[36]....
        /*0ee0*/ 	.word	0x00079b70


	//   ....[37]....
        /*0ee4*/ 	.word	0x00079b80


	//   ....[38]....
        /*0ee8*/ 	.word	0x00079b90


	//   ....[39]....
        /*0eec*/ 	.word	0x00079ba0


	//   ....[40]....
        /*0ef0*/ 	.word	0x00079bb0


	//   ....[41]....
        /*0ef4*/ 	.word	0x00079bc0


	//   ....[42]....
        /*0ef8*/ 	.word	0x00079bd0


	//   ....[43]....
        /*0efc*/ 	.word	0x00079be0


	//   ....[44]....
        /*0f00*/ 	.word	0x00079bf0


	//   ....[45]....
        /*0f04*/ 	.word	0x00079c00


	//   ....[46]....
        /*0f08*/ 	.word	0x00079c10


	//   ....[47]....
        /*0f0c*/ 	.word	0x00079c20


	//   ....[48]....
        /*0f10*/ 	.word	0x00079c30


	//   ....[49]....
        /*0f14*/ 	.word	0x00079c40


	//   ....[50]....
        /*0f18*/ 	.word	0x00079c50


	//   ....[51]....
        /*0f1c*/ 	.word	0x00079c60


	//   ....[52]....
        /*0f20*/ 	.word	0x00079c70


	//   ....[53]....
        /*0f24*/ 	.word	0x00079c80


	//   ....[54]....
        /*0f28*/ 	.word	0x00079c90


	//   ....[55]....
        /*0f2c*/ 	.word	0x00079ca0


	//   ....[56]....
        /*0f30*/ 	.word	0x00079cb0


	//   ....[57]....
        /*0f34*/ 	.word	0x00079cc0


	//   ....[58]....
        /*0f38*/ 	.word	0x00079cd0


	//   ....[59]....
        /*0f3c*/ 	.word	0x00079ce0


	//   ....[60]....
        /*0f40*/ 	.word	0x00079cf0


	//   ....[61]....
        /*0f44*/ 	.word	0x00079d00


	//   ....[62]....
        /*0f48*/ 	.word	0x00079d10


	//   ....[63]....
        /*0f4c*/ 	.word	0x00079d20


	//   ....[64]....
        /*0f50*/ 	.word	0x00079e30


	//   ....[65]....
        /*0f54*/ 	.word	0x00079e40


	//   ....[66]....
        /*0f58*/ 	.word	0x00079e50


	//   ....[67]....
        /*0f5c*/ 	.word	0x00079e60


	//   ....[68]....
        /*0f60*/ 	.word	0x00079e70


	//   ....[69]....
        /*0f64*/ 	.word	0x00079e80


	//   ....[70]....
        /*0f68*/ 	.word	0x00079e90


	//   ....[71]....
        /*0f6c*/ 	.word	0x00079ea0


	//   ....[72]....
        /*0f70*/ 	.word	0x00079eb0


	//   ....[73]....
        /*0f74*/ 	.word	0x00079ec0


	//   ....[74]....
        /*0f78*/ 	.word	0x00079ed0


	//   ....[75]....
        /*0f7c*/ 	.word	0x00079ee0


	//   ....[76]....
        /*0f80*/ 	.word	0x00079ef0


	//   ....[77]....
        /*0f84*/ 	.word	0x00079f00


	//   ....[78]....
        /*0f88*/ 	.word	0x00079f10


	//   ....[79]....
        /*0f8c*/ 	.word	0x00079f20


	//   ....[80]....
        /*0f90*/ 	.word	0x00079f30


	//   ....[81]....
        /*0f94*/ 	.word	0x00079f40


	//   ....[82]....
        /*0f98*/ 	.word	0x00079f50


	//   ....[83]....
        /*0f9c*/ 	.word	0x00079f60


	//   ....[84]....
        /*0fa0*/ 	.word	0x00079f70


	//   ....[85]....
        /*0fa4*/ 	.word	0x00079f80


	//   ....[86]....
        /*0fa8*/ 	.word	0x00079f90


	//   ....[87]....
        /*0fac*/ 	.word	0x00079fa0


	//   ....[88]....
        /*0fb0*/ 	.word	0x00079fb0


	//   ....[89]....
        /*0fb4*/ 	.word	0x00079fc0


	//   ....[90]....
        /*0fb8*/ 	.word	0x00079fd0


	//   ....[91]....
        /*0fbc*/ 	.word	0x00079fe0


	//   ....[92]....
        /*0fc0*/ 	.word	0x00079ff0


	//   ....[93]....
        /*0fc4*/ 	.word	0x0007a000


	//   ....[94]....
        /*0fc8*/ 	.word	0x0007a010


	//   ....[95]....
        /*0fcc*/ 	.word	0x0007a020


	//   ....[96]....
        /*0fd0*/ 	.word	0x0007a150


	//   ....[97]....
        /*0fd4*/ 	.word	0x0007a160


	//   ....[98]....
        /*0fd8*/ 	.word	0x0007a170


	//   ....[99]....
        /*0fdc*/ 	.word	0x0007a180


	//   ....[100]....
        /*0fe0*/ 	.word	0x0007a190


	//   ....[101]....
        /*0fe4*/ 	.word	0x0007a1a0


	//   ....[102]....
        /*0fe8*/ 	.word	0x0007a1b0


	//   ....[103]....
        /*0fec*/ 	.word	0x0007a1c0


	//   ....[104]....
        /*0ff0*/ 	.word	0x0007a1d0


	//   ....[105]....
        /*0ff4*/ 	.word	0x0007a1e0


	//   ....[106]....
        /*0ff8*/ 	.word	0x0007a1f0


	//   ....[107]....
        /*0ffc*/ 	.word	0x0007a200


	//   ....[108]....
        /*1000*/ 	.word	0x0007a210


	//   ....[109]....
        /*1004*/ 	.word	0x0007a220


	//   ....[110]....
        /*1008*/ 	.word	0x0007a230


	//   ....[111]....
        /*100c*/ 	.word	0x0007a240


	//   ....[112]....
        /*1010*/ 	.word	0x0007a250


	//   ....[113]....
        /*1014*/ 	.word	0x0007a260


	//   ....[114]....
        /*1018*/ 	.word	0x0007a270


	//   ....[115]....
        /*101c*/ 	.word	0x0007a280


	//   ....[116]....
        /*1020*/ 	.word	0x0007a290


	//   ....[117]....
        /*1024*/ 	.word	0x0007a2a0


	//   ....[118]....
        /*1028*/ 	.word	0x0007a2b0


	//   ....[119]....
        /*102c*/ 	.word	0x0007a2c0


	//   ....[120]....
        /*1030*/ 	.word	0x0007a2d0


	//   ....[121]....
        /*1034*/ 	.word	0x0007a2e0


	//   ....[122]....
        /*1038*/ 	.word	0x0007a2f0


	//   ....[123]....
        /*103c*/ 	.word	0x0007a300


	//   ....[124]....
        /*1040*/ 	.word	0x0007a310


	//   ....[125]....
        /*1044*/ 	.word	0x0007a320


	//   ....[126]....
        /*1048*/ 	.word	0x0007a330


	//   ....[127]....
        /*104c*/ 	.word	0x0007a340


	//   ....[128]....
        /*1050*/ 	.word	0x0007e480


	//   ....[129]....
        /*1054*/ 	.word	0x0007e4a0


	//   ....[130]....
        /*1058*/ 	.word	0x0007e4b0


	//   ....[131]....
        /*105c*/ 	.word	0x0007e4c0


	//   ....[132]....
        /*1060*/ 	.word	0x0007e4d0


	//   ....[133]....
        /*1064*/ 	.word	0x0007e4e0


	//   ....[134]....
        /*1068*/ 	.word	0x0007e4f0


	//   ....[135]....
        /*106c*/ 	.word	0x0007e510


	//   ....[136]....
        /*1070*/ 	.word	0x0007e520


	//   ....[137]....
        /*1074*/ 	.word	0x0007e530


	//   ....[138]....
        /*1078*/ 	.word	0x0007e540


	//   ....[139]....
        /*107c*/ 	.word	0x0007e550


	//   ....[140]....
        /*1080*/ 	.word	0x0007e560


	//   ....[141]....
        /*1084*/ 	.word	0x0007e570


	//   ....[142]....
        /*1088*/ 	.word	0x0007e580


	//   ....[143]....
        /*108c*/ 	.word	0x0007e590


	//   ....[144]....
        /*1090*/ 	.word	0x0007e5a0


	//   ....[145]....
        /*1094*/ 	.word	0x0007e5b0


	//   ....[146]....
        /*1098*/ 	.word	0x0007e5c0


	//   ....[147]....
        /*109c*/ 	.word	0x0007e5d0


	//   ....[148]....
        /*10a0*/ 	.word	0x0007e5e0


	//   ....[149]....
        /*10a4*/ 	.word	0x0007e5f0


	//   ....[150]....
        /*10a8*/ 	.word	0x0007e600


	//   ....[151]....
        /*10ac*/ 	.word	0x0007e610


	//   ....[152]....
        /*10b0*/ 	.word	0x0007e620


	//   ....[153]....
        /*10b4*/ 	.word	0x0007e630


	//   ....[154]....
        /*10b8*/ 	.word	0x0007e640


	//   ....[155]....
        /*10bc*/ 	.word	0x0007e650


	//   ....[156]....
        /*10c0*/ 	.word	0x0007e660


	//   ....[157]....
        /*10c4*/ 	.word	0x0007e670


	//   ....[158]....
        /*10c8*/ 	.word	0x0007e680


	//   ....[159]....
        /*10cc*/ 	.word	0x0007e690


	//   ....[160]....
        /*10d0*/ 	.word	0x0007e790


	//   ....[161]....
        /*10d4*/ 	.word	0x0007e7a0


	//   ....[162]....
        /*10d8*/ 	.word	0x0007e7b0


	//   ....[163]....
        /*10dc*/ 	.word	0x0007e7c0


	//   ....[164]....
        /*10e0*/ 	.word	0x0007e7d0


	//   ....[165]....
        /*10e4*/ 	.word	0x0007e7e0


	//   ....[166]....
        /*10e8*/ 	.word	0x0007e7f0


	//   ....[167]....
        /*10ec*/ 	.word	0x0007e800


	//   ....[168]....
        /*10f0*/ 	.word	0x0007e810


	//   ....[169]....
        /*10f4*/ 	.word	0x0007e820


	//   ....[170]....
        /*10f8*/ 	.word	0x0007e830


	//   ....[171]....
        /*10fc*/ 	.word	0x0007e840


	//   ....[172]....
        /*1100*/ 	.word	0x0007e850


	//   ....[173]....
        /*1104*/ 	.word	0x0007e860


	//   ....[174]....
        /*1108*/ 	.word	0x0007e870


	//   ....[175]....
        /*110c*/ 	.word	0x0007e880


	//   ....[176]....
        /*1110*/ 	.word	0x0007e890


	//   ....[177]....
        /*1114*/ 	.word	0x0007e8a0


	//   ....[178]....
        /*1118*/ 	.word	0x0007e8b0


	//   ....[179]....
        /*111c*/ 	.word	0x0007e8c0


	//   ....[180]....
        /*1120*/ 	.word	0x0007e8d0


	//   ....[181]....
        /*1124*/ 	.word	0x0007e8e0


	//   ....[182]....
        /*1128*/ 	.word	0x0007e8f0


	//   ....[183]....
        /*112c*/ 	.word	0x0007e900


	//   ....[184]....
        /*1130*/ 	.word	0x0007e910


	//   ....[185]....
        /*1134*/ 	.word	0x0007e920


	//   ....[186]....
        /*1138*/ 	.word	0x0007e930


	//   ....[187]....
        /*113c*/ 	.word	0x0007e940


	//   ....[188]....
        /*1140*/ 	.word	0x0007e950


	//   ....[189]....
        /*1144*/ 	.word	0x0007e960


	//   ....[190]....
        /*1148*/ 	.word	0x0007e970


	//   ....[191]....
        /*114c*/ 	.word	0x0007e980


	//   ....[192]....
        /*1150*/ 	.word	0x0007ea90


	//   ....[193]....
        /*1154*/ 	.word	0x0007eaa0


	//   ....[194]....
        /*1158*/ 	.word	0x0007eab0


	//   ....[195]....
        /*115c*/ 	.word	0x0007eac0


	//   ....[196]....
        /*1160*/ 	.word	0x0007ead0


	//   ....[197]....
        /*1164*/ 	.word	0x0007eae0


	//   ....[198]....
        /*1168*/ 	.word	0x0007eaf0


	//   ....[199]....
        /*116c*/ 	.word	0x0007eb00


	//   ....[200]....
        /*1170*/ 	.word	0x0007eb10


	//   ....[201]....
        /*1174*/ 	.word	0x0007eb20


	//   ....[202]....
        /*1178*/ 	.word	0x0007eb30


	//   ....[203]....
        /*117c*/ 	.word	0x0007eb40


	//   ....[204]....
        /*1180*/ 	.word	0x0007eb50


	//   ....[205]....
        /*1184*/ 	.word	0x0007eb60


	//   ....[206]....
        /*1188*/ 	.word	0x0007eb70


	//   ....[207]....
        /*118c*/ 	.word	0x0007eb80


	//   ....[208]....
        /*1190*/ 	.word	0x0007eb90


	//   ....[209]....
        /*1194*/ 	.word	0x0007eba0


	//   ....[210]....
        /*1198*/ 	.word	0x0007ebb0


	//   ....[211]....
        /*119c*/ 	.word	0x0007ebc0


	//   ....[212]....
        /*11a0*/ 	.word	0x0007ebd0


	//   ....[213]....
        /*11a4*/ 	.word	0x0007ebe0


	//   ....[214]....
        /*11a8*/ 	.word	0x0007ebf0


	//   ....[215]....
        /*11ac*/ 	.word	0x0007ec00


	//   ....[216]....
        /*11b0*/ 	.word	0x0007ec10


	//   ....[217]....
        /*11b4*/ 	.word	0x0007ec20


	//   ....[218]....
        /*11b8*/ 	.word	0x0007ec30


	//   ....[219]....
        /*11bc*/ 	.word	0x0007ec40


	//   ....[220]....
        /*11c0*/ 	.word	0x0007ec50


	//   ....[221]....
        /*11c4*/ 	.word	0x0007ec60


	//   ....[222]....
        /*11c8*/ 	.word	0x0007ec70


	//   ....[223]....
        /*11cc*/ 	.word	0x0007ec80


	//   ....[224]....
        /*11d0*/ 	.word	0x0007edb0


	//   ....[225]....
        /*11d4*/ 	.word	0x0007edc0


	//   ....[226]....
        /*11d8*/ 	.word	0x0007edd0


	//   ....[227]....
        /*11dc*/ 	.word	0x0007ede0


	//   ....[228]....
        /*11e0*/ 	.word	0x0007edf0


	//   ....[229]....
        /*11e4*/ 	.word	0x0007ee00


	//   ....[230]....
        /*11e8*/ 	.word	0x0007ee10


	//   ....[231]....
        /*11ec*/ 	.word	0x0007ee20


	//   ....[232]....
        /*11f0*/ 	.word	0x0007ee30


	//   ....[233]....
        /*11f4*/ 	.word	0x0007ee40


	//   ....[234]....
        /*11f8*/ 	.word	0x0007ee50


	//   ....[235]....
        /*11fc*/ 	.word	0x0007ee60


	//   ....[236]....
        /*1200*/ 	.word	0x0007ee70


	//   ....[237]....
        /*1204*/ 	.word	0x0007ee80


	//   ....[238]....
        /*1208*/ 	.word	0x0007ee90


	//   ....[239]....
        /*120c*/ 	.word	0x0007eea0


	//   ....[240]....
        /*1210*/ 	.word	0x0007eeb0


	//   ....[241]....
        /*1214*/ 	.word	0x0007eec0


	//   ....[242]....
        /*1218*/ 	.word	0x0007eed0


	//   ....[243]....
        /*121c*/ 	.word	0x0007eee0


	//   ....[244]....
        /*1220*/ 	.word	0x0007eef0


	//   ....[245]....
        /*1224*/ 	.word	0x0007ef00


	//   ....[246]....
        /*1228*/ 	.word	0x0007ef10


	//   ....[247]....
        /*122c*/ 	.word	0x0007ef20


	//   ....[248]....
        /*1230*/ 	.word	0x0007ef30


	//   ....[249]....
        /*1234*/ 	.word	0x0007ef40


	//   ....[250]....
        /*1238*/ 	.word	0x0007ef50


	//   ....[251]....
        /*123c*/ 	.word	0x0007ef60


	//   ....[252]....
        /*1240*/ 	.word	0x0007ef70


	//   ....[253]....
        /*1244*/ 	.word	0x0007ef80


	//   ....[254]....
        /*1248*/ 	.word	0x0007ef90


	//   ....[255]....
        /*124c*/ 	.word	0x0007efa0


	//   ....[0]....
        /*1250*/ 	.word	0x000830e0


	//   ....[1]....
        /*1254*/ 	.word	0x00083100


	//   ....[2]....
        /*1258*/ 	.word	0x00083110


	//   ....[3]....
        /*125c*/ 	.word	0x00083120


	//   ....[4]....
        /*1260*/ 	.word	0x00083130


	//   ....[5]....
        /*1264*/ 	.word	0x00083140


	//   ....[6]....
        /*1268*/ 	.word	0x00083150


	//   ....[7]....
        /*126c*/ 	.word	0x00083170


	//   ....[8]....
        /*1270*/ 	.word	0x00083180


	//   ....[9]....
        /*1274*/ 	.word	0x00083190


	//   ....[10]....
        /*1278*/ 	.word	0x000831a0


	//   ....[11]....
        /*127c*/ 	.word	0x000831b0


	//   ....[12]....
        /*1280*/ 	.word	0x000831c0


	//   ....[13]....
        /*1284*/ 	.word	0x000831d0


	//   ....[14]....
        /*1288*/ 	.word	0x000831e0


	//   ....[15]....
        /*128c*/ 	.word	0x000831f0


	//   ....[16]....
        /*1290*/ 	.word	0x00083200


	//   ....[17]....
        /*1294*/ 	.word	0x00083210


	//   ....[18]....
        /*1298*/ 	.word	0x00083220


	//   ....[19]....
        /*129c*/ 	.word	0x00083230


	//   ....[20]....
        /*12a0*/ 	.word	0x00083240


	//   ....[21]....
        /*12a4*/ 	.word	0x00083250


	//   ....[22]....
        /*12a8*/ 	.word	0x00083260


	//   ....[23]....
        /*12ac*/ 	.word	0x00083270


	//   ....[24]....
        /*12b0*/ 	.word	0x00083280


	//   ....[25]....
        /*12b4*/ 	.word	0x00083290


	//   ....[26]....
        /*12b8*/ 	.word	0x000832a0


	//   ....[27]....
        /*12bc*/ 	.word	0x000832b0


	//   ....[28]....
        /*12c0*/ 	.word	0x000832c0


	//   ....[29]....
        /*12c4*/ 	.word	0x000832d0


	//   ....[30]....
        /*12c8*/ 	.word	0x000832e0


	//   ....[31]....
        /*12cc*/ 	.word	0x000832f0


	//   ....[32]....
        /*12d0*/ 	.word	0x000833f0


	//   ....[33]....
        /*12d4*/ 	.word	0x00083400


	//   ....[34]....
        /*12d8*/ 	.word	0x00083410


	//   ....[35]....
        /*12dc*/ 	.word	0x00083420


	//   ....[36]....
        /*12e0*/ 	.word	0x00083430


	//   ....[37]....
        /*12e4*/ 	.word	0x00083440


	//   ....[38]....
        /*12e8*/ 	.word	0x00083450


	//   ....[39]....
        /*12ec*/ 	.word	0x00083460


	//   ....[40]....
        /*12f0*/ 	.word	0x00083470


	//   ....[41]....
        /*12f4*/ 	.word	0x00083480


	//   ....[42]....
        /*12f8*/ 	.word	0x00083490


	//   ....[43]....
        /*12fc*/ 	.word	0x000834a0


	//   ....[44]....
        /*1300*/ 	.word	0x000834b0


	//   ....[45]....
        /*1304*/ 	.word	0x000834c0


	//   ....[46]....
        /*1308*/ 	.word	0x000834d0


	//   ....[47]....
        /*130c*/ 	.word	0x000834e0


	//   ....[48]....
        /*1310*/ 	.word	0x000834f0


	//   ....[49]....
        /*1314*/ 	.word	0x00083500


	//   ....[50]....
        /*1318*/ 	.word	0x00083510


	//   ....[51]....
        /*131c*/ 	.word	0x00083520


	//   ....[52]....
        /*1320*/ 	.word	0x00083530


	//   ....[53]....
        /*1324*/ 	.word	0x00083540


	//   ....[54]....
        /*1328*/ 	.word	0x00083550


	//   ....[55]....
        /*132c*/ 	.word	0x00083560


	//   ....[56]....
        /*1330*/ 	.word	0x00083570


	//   ....[57]....
        /*1334*/ 	.word	0x00083580


	//   ....[58]....
        /*1338*/ 	.word	0x00083590


	//   ....[59]....
        /*133c*/ 	.word	0x000835a0


	//   ....[60]....
        /*1340*/ 	.word	0x000835b0


	//   ....[61]....
        /*1344*/ 	.word	0x000835c0


	//   ....[62]....
        /*1348*/ 	.word	0x000835d0


	//   ....[63]....
        /*134c*/ 	.word	0x000835e0


	//   ....[64]....
        /*1350*/ 	.word	0x000836f0


	//   ....[65]....
        /*1354*/ 	.word	0x00083700


	//   ....[66]....
        /*1358*/ 	.word	0x00083710


	//   ....[67]....
        /*135c*/ 	.word	0x00083720


	//   ....[68]....
        /*1360*/ 	.word	0x00083730


	//   ....[69]....
        /*1364*/ 	.word	0x00083740


	//   ....[70]....
        /*1368*/ 	.word	0x00083750


	//   ....[71]....
        /*136c*/ 	.word	0x00083760


	//   ....[72]....
        /*1370*/ 	.word	0x00083770


	//   ....[73]....
        /*1374*/ 	.word	0x00083780


	//   ....[74]....
        /*1378*/ 	.word	0x00083790


	//   ....[75]....
        /*137c*/ 	.word	0x000837a0


	//   ....[76]....
        /*1380*/ 	.word	0x000837b0


	//   ....[77]....
        /*1384*/ 	.word	0x000837c0


	//   ....[78]....
        /*1388*/ 	.word	0x000837d0


	//   ....[79]....
        /*138c*/ 	.word	0x000837e0


	//   ....[80]....
        /*1390*/ 	.word	0x000837f0


	//   ....[81]....
        /*1394*/ 	.word	0x00083800


	//   ....[82]....
        /*1398*/ 	.word	0x00083810


	//   ....[83]....
        /*139c*/ 	.word	0x00083820


	//   ....[84]....
        /*13a0*/ 	.word	0x00083830


	//   ....[85]....
        /*13a4*/ 	.word	0x00083840


	//   ....[86]....
        /*13a8*/ 	.word	0x00083850


	//   ....[87]....
        /*13ac*/ 	.word	0x00083860


	//   ....[88]....
        /*13b0*/ 	.word	0x00083870


	//   ....[89]....
        /*13b4*/ 	.word	0x00083880


	//   ....[90]....
        /*13b8*/ 	.word	0x00083890


	//   ....[91]....
        /*13bc*/ 	.word	0x000838a0


	//   ....[92]....
        /*13c0*/ 	.word	0x000838b0


	//   ....[93]....
        /*13c4*/ 	.word	0x000838c0


	//   ....[94]....
        /*13c8*/ 	.word	0x000838d0


	//   ....[95]....
        /*13cc*/ 	.word	0x000838e0


	//   ....[96]....
        /*13d0*/ 	.word	0x00083a10


	//   ....[97]....
        /*13d4*/ 	.word	0x00083a20


	//   ....[98]....
        /*13d8*/ 	.word	0x00083a30


	//   ....[99]....
        /*13dc*/ 	.word	0x00083a40


	//   ....[100]....
        /*13e0*/ 	.word	0x00083a50


	//   ....[101]....
        /*13e4*/ 	.word	0x00083a60


	//   ....[102]....
        /*13e8*/ 	.word	0x00083a70


	//   ....[103]....
        /*13ec*/ 	.word	0x00083a80


	//   ....[104]....
        /*13f0*/ 	.word	0x00083a90


	//   ....[105]....
        /*13f4*/ 	.word	0x00083aa0


	//   ....[106]....
        /*13f8*/ 	.word	0x00083ab0


	//   ....[107]....
        /*13fc*/ 	.word	0x00083ac0


	//   ....[108]....
        /*1400*/ 	.word	0x00083ad0


	//   ....[109]....
        /*1404*/ 	.word	0x00083ae0


	//   ....[110]....
        /*1408*/ 	.word	0x00083af0


	//   ....[111]....
        /*140c*/ 	.word	0x00083b00


	//   ....[112]....
        /*1410*/ 	.word	0x00083b10


	//   ....[113]....
        /*1414*/ 	.word	0x00083b20


	//   ....[114]....
        /*1418*/ 	.word	0x00083b30


	//   ....[115]....
        /*141c*/ 	.word	0x00083b40


	//   ....[116]....
        /*1420*/ 	.word	0x00083b50


	//   ....[117]....
        /*1424*/ 	.word	0x00083b60


	//   ....[118]....
        /*1428*/ 	.word	0x00083b70


	//   ....[119]....
        /*142c*/ 	.word	0x00083b80


	//   ....[120]....
        /*1430*/ 	.word	0x00083b90


	//   ....[121]....
        /*1434*/ 	.word	0x00083ba0


	//   ....[122]....
        /*1438*/ 	.word	0x00083bb0


	//   ....[123]....
        /*143c*/ 	.word	0x00083bc0


	//   ....[124]....
        /*1440*/ 	.word	0x00083bd0


	//   ....[125]....
        /*1444*/ 	.word	0x00083be0


	//   ....[126]....
        /*1448*/ 	.word	0x00083bf0


	//   ....[127]....
        /*144c*/ 	.word	0x00083c00


	//----- nvinfo : EIATTR_EXIT_INSTR_OFFSETS
	.align		4
.L_306:
        /*1450*/ 	.byte	0x04, 0x1c
        /*1452*/ 	.short	(.L_308 - .L_307)


	//   ....[0]....
.L_307:
        /*1454*/ 	.word	0x00088010


	//   ....[1]....
        /*1458*/ 	.word	0x00088460


	//----- nvinfo : EIATTR_MAX_THREADS
	.align		4
.L_308:
        /*145c*/ 	.byte	0x04, 0x05
        /*145e*/ 	.short	(.L_310 - .L_309)
.L_309:
        /*1460*/ 	.word	0x00000020
        /*1464*/ 	.word	0x00000001
        /*1468*/ 	.word	0x00000001


	//----- nvinfo : EIATTR_CRS_STACK_SIZE
	.align		4
.L_310:
        /*146c*/ 	.byte	0x04, 0x1e
        /*146e*/ 	.short	(.L_312 - .L_311)
.L_311:
        /*1470*/ 	.word	0x00000000


	//----- nvinfo : EIATTR_CBANK_PARAM_SIZE
	.align		4
.L_312:
        /*1474*/ 	.byte	0x03, 0x19
        /*1476*/ 	.short	0x0018


	//----- nvinfo : EIATTR_PARAM_CBANK
	.align		4
        /*1478*/ 	.byte	0x04, 0x0a
        /*147a*/ 	.short	(.L_314 - .L_313)
	.align		4
.L_313:
        /*147c*/ 	.word	index@(.nv.constant0._ZN17fastertransformer20batch_topK_kernel_v2IfLi64ELi32EEEvPiPT_S1_)
        /*1480*/ 	.short	0x0210
        /*1482*/ 	.short	0x0018


	//----- nvinfo : EIATTR_SW_WAR
	.align		4
.L_314:
        /*1484*/ 	.byte	0x04, 0x36
        /*1486*/ 	.short	(.L_316 - .L_315)
.L_315:
        /*1488*/ 	.word	0x00000008
.L_316:


//--------------------- .nv.info._ZN17fastertransformer17batch_topK_kernelIfLi64ELi256EEEvPiPT_S1_ --------------------------
	.section	.nv.info._ZN17fastertransformer17batch_topK_kernelIfLi64ELi256EEEvPiPT_S1_,"",@"SHT_CUDA_INFO"
	.sectionflags	@""
	.align	4


	//----- nvinfo : EIATTR_CUDA_API_VERSION
	.align		4
        /*0000*/ 	.byte	0x04, 0x37
        /*0002*/ 	.short	(.L_318 - .L_317)
.L_317:
        /*0004*/ 	.word	0x00000082


	//----- nvinfo : EIATTR_KPARAM_INFO
	.align		4
.L_318:
        /*0008*/ 	.byte	0x04, 0x17
        /*000a*/ 	.short	(.L_320 - .L_319)
.L_319:
        /*000c*/ 	.word	0x00000000
        /*0010*/ 	.short	0x0002
        /*0012*/ 	.short	0x0010
        /*0014*/ 	.byte	0x00, 0xf0, 0x21, 0x00


	//----- nvinfo : EIATTR_KPARAM_INFO
	.align		4
.L_320:
        /*0018*/ 	.byte	0x04, 0x17
        /*001a*/ 	.short	(.L_322 - .L_321)
.L_321:
        /*001c*/ 	.word	0x00000000
        /*0020*/ 	.short	0x0001
        /*0022*/ 	.short	0x0008
        /*0024*/ 	.byte	0x00, 0xf0, 0x21, 0x00


	//----- nvinfo : EIATTR_KPARAM_INFO
	.align		4
.L_322:
        /*0028*/ 	.byte	0x04, 0x17
        /*002a*/ 	.short	(.L_324 - .L_323)
.L_323:
        /*002c*/ 	.word	0x00000000
        /*0030*/ 	.short	0x0000
        /*0032*/ 	.short	0x0000
        /*0034*/ 	.byte	0x00, 0xf0, 0x21, 0x00


	//----- nvinfo : EIATTR_SPARSE_MMA_MASK
	.align		4
.L_324:
        /*0038*/ 	.byte	0x03, 0x50
        /*003a*/ 	.short	0x0000


	//----- nvinfo : EIATTR_MAXREG_COUNT
	.align		4
        /*003c*/ 	.byte	0x03, 0x1b
        /*003e*/ 	.short	0x00ff


	//----- nvinfo : EIATTR_MERCURY_ISA_VERSION
	.align		4
        /*0040*/ 	.byte	0x03, 0x5f
        /*0042*/ 	.short	0x0101


	//----- nvinfo : EIATTR_EXIT_INSTR_OFFSETS
	.align		4
        /*0044*/ 	.byte	0x04, 0x1c
        /*0046*/ 	.short	(.L_326 - .L_325)


	//   ....[0]....
.L_325:
        /*0048*/ 	.word	0x00000030


	//   ....[1]....
        /*004c*/ 	.word	0x000044f0


	//----- nvinfo : EIATTR_MAX_THREADS
	.align		4
.L_326:
        /*0050*/ 	.byte	0x04, 0x05
        /*0052*/ 	.short	(.L_328 - .L_327)
.L_327:
        /*0054*/ 	.word	0x00000100
        /*0058*/ 	.word	0x00000001
        /*005c*/ 	.word	0x00000001


	//----- nvinfo : EIATTR_CBANK_PARAM_SIZE
	.align		4
.L_328:
        /*0060*/ 	.byte	0x03, 0x19
        /*0062*/ 	.short	0x0018


	//----- nvinfo : EIATTR_PARAM_CBANK
	.align		4
        /*0064*/ 	.byte	0x04, 0x0a
        /*0066*/ 	.short	(.L_330 - .L_329)
	.align		4
.L_329:
        /*0068*/ 	.word	index@(.nv.constant0._ZN17fastertransformer17batch_topK_kernelIfLi64ELi256EEEvPiPT_S1_)
        /*006c*/ 	.short	0x0210
        /*006e*/ 	.short	0x0018


	//----- nvinfo : EIATTR_SW_WAR
	.align		4
.L_330:
        /*0070*/ 	.byte	0x04, 0x36
        /*0072*/ 	.short	(.L_332 - .L_331)
.L_331:
        /*0074*/ 	.word	0x00000008
.L_332:


//--------------------- .nv.info._ZN17fastertransformer16beam_topK_kernelIfLi64ELi64EEEvPKT_PiPS1_PKbPKiiS1_f --------------------------
	.section	.nv.info._ZN17fastertransformer16beam_topK_kernelIfLi64ELi64EEEvPKT_PiPS1_PKbPKiiS1_f,"",@"SHT_CUDA_INFO"
	.sectionflags	@""
	.align	4


	//----- nvinfo : EIATTR_CUDA_API_VERSION
	.align		4
        /*0000*/ 	.byte	0x04, 0x37
        /*0002*/ 	.short	(.L_334 - .L_333)
.L_333:
        /*0004*/ 	.word	0x00000082


	//----- nvinfo : EIATTR_KPARAM_INFO
	.align		4
.L_334:
        /*0008*/ 	.byte	0x04, 0x17
        /*000a*/ 	.short	(.L_336 - .L_335)
.L_335:
        /*000c*/ 	.word	0x00000000
        /*0010*/ 	.short	0x0007
        /*0012*/ 	.short	0x0030
        /*0014*/ 	.byte	0x00, 0xf0, 0x11, 0x00


	//----- nvinfo : EIATTR_KPARAM_INFO
	.align		4
.L_336:
        /*0018*/ 	.byte	0x04, 0x17
        /*001a*/ 	.short	(.L_338 - .L_337)
.L_337:
        /*001c*/ 	.word	0x00000000
        /*0020*/ 	.short	0x0006
        /*0022*/ 	.short	0x002c
        /*0024*/ 	.byte	0x00, 0xf0, 0x11, 0x00


	//----- nvinfo : EIATTR_KPARAM_INFO
	.align		4
.L_338:
        /*0028*/ 	.byte	0x04, 0x17
        /*002a*/ 	.short	(.L_340 - .L_339)
.L_339:
        /*002c*/ 	.word	0x00000000
        /*0030*/ 	.short	0x0005
        /*0032*/ 	.short	0x0028
        /*0034*/ 	.byte	0x00, 0xf0, 0x11, 0x00


	//----- nvinfo : EIATTR_KPARAM_INFO
	.align		4
.L_340:
        /*0038*/ 	.byte	0x04, 0x17
        /*003a*/ 	.short	(.L_342 - .L_341)
.L_341:
        /*003c*/ 	.word	0x00000000
        /*0040*/ 	.short	0x0004
        /*0042*/ 	.short	0x0020
        /*0044*/ 	.byte	0x00, 0xf0, 0x21, 0x00


	//----- nvinfo : EIATTR_KPARAM_INFO
	.align		4
.L_342:
        /*0048*/ 	.byte	0x04, 0x17
        /*004a*/ 	.short	(.L_344 - .L_343)
.L_343:
        /*004c*/ 	.word	0x00000000
        /*0050*/ 	.short	0x0003
        /*0052*/ 	.short	0x0018
        /*0054*/ 	.byte	0x00, 0xf0, 0x21, 0x00


	//----- nvinfo : EIATTR_KPARAM_INFO
	.align		4
.L_344:
        /*0058*/ 	.byte	0x04, 0x17
        /*005a*/ 	.short	(.L_346 - .L_345)
.L_345:
        /*005c*/ 	.word	0x00000000
        /*0060*/ 	.short	0x0002
        /*0062*/ 	.short	0x0010
        /*0064*/ 	.byte	0x00, 0xf0, 0x21, 0x00


	//----- nvinfo : EIATTR_KPARAM_INFO
	.align		4
.L_346:
        /*0068*/ 	.byte	0x04, 0x17
        /*006a*/ 	.short	(.L_348 - .L_347)
.L_347:
        /*006c*/ 	.word	0x00000000
        /*0070*/ 	.short	0x0001
        /*0072*/ 	.short	0x0008
        /*0074*/ 	.byte	0x00, 0xf0, 0x21, 0x00


	//----- nvinfo : EIATTR_KPARAM_INFO
	.align		4
.L_348:
        /*0078*/ 	.byte	0x04, 0x17
        /*007a*/ 	.short	(.L_350 - .L_349)
.L_349:
        /*007c*/ 	.word	0x00000000
        /*0080*/ 	.short	0x0000
        /*0082*/ 	.short	0x0000
        /*0084*/ 	.byte	0x00, 0xf0, 0x21, 0x00


	//----- nvinfo : EIATTR_SPARSE_MMA_MASK
	.align		4
.L_350:
        /*0088*/ 	.byte	0x03, 0x50
        /*008a*/ 	.short	0x0000


	//----- nvinfo : EIATTR_MAXREG_COUNT
	.align		4
        /*008c*/ 	.byte	0x03, 0x1b
        /*008e*/ 	.short	0x00ff


	//----- nvinfo : EIATTR_NUM_BARRIERS
	.align		4
        /*0090*/ 	.byte	0x02, 0x4c
        /*0092*/ 	.byte	0x01
	.zero		1


	//----- nvinfo : EIATTR_MERCURY_ISA_VERSION
	.align		4
        /*0094*/ 	.byte	0x03, 0x5f
        /*0096*/ 	.short	0x0101


	//----- nvinfo : EIATTR_UNUSED_LOAD_BYTE_OFFSET
	.align		4
        /*0098*/ 	.byte	0x04, 0x44
        /*009a*/ 	.short	(.L_352 - .L_351)


	//   ....[0]....
.L_351:
        /*009c*/ 	.word	0x00021be0
        /*00a0*/ 	.word	0x0000fff0


	//----- nvinfo : EIATTR_COOP_GROUP_MASK_REGIDS
	.align		4
.L_352:
        /*00a4*/ 	.byte	0x04, 0x29
        /*00a6*/ 	.short	(.L_354 - .L_353)


	//   ....[0]....
.L_353:
        /*00a8*/ 	.word	0xffffffff


	//   ....[1]....
        /*00ac*/ 	.word	0xffffffff


	//   ....[2]....
        /*00b0*/ 	.word	0xffffffff


	//   ....[3]....
        /*00b4*/ 	.word	0xffffffff


	//   ....[4]....
        /*00b8*/ 	.word	0xffffffff


	//   ....[5]....
        /*00bc*/ 	.word	0xffffffff


	//   ....[6]....
        /*00c0*/ 	.word	0xffffffff


	//   ....[7]....
        /*00c4*/ 	.word	0xffffffff


	//   ....[8]....
        /*00c8*/ 	.word	0xffffffff


	//   ....[9]....
        /*00cc*/ 	.word	0xffffffff


	//   ....[10]....
        /*00d0*/ 	.word	0xffffffff


	//   ....[11]....
        /*00d4*/ 	.word	0xffffffff


	//   ....[12]....
        /*00d8*/ 	.word	0xffffffff


	//   ....[13]....
        /*00dc*/ 	.word	0xffffffff


	//   ....[14]....
        /*00e0*/ 	.word	0xffffffff


	//   ....[15]....
        /*00e4*/ 	.word	0xffffffff


	//   ....[16]....
        /*00e8*/ 	.word	0xffffffff


	//   ....[17]....
        /*00ec*/ 	.word	0xffffffff


	//   ....[18]....
        /*00f0*/ 	.word	0xffffffff


	//   ....[19]....
        /*00f4*/ 	.word	0xffffffff


	//   ....[20]....
        /*00f8*/ 	.word	0xffffffff


	//   ....[21]....
        /*00fc*/ 	.word	0xffffffff


	//   ....[22]....
        /*0100*/ 	.word	0xffffffff


	//   ....[23]....
        /*0104*/ 	.word	0xffffffff


	//   ....[24]....
        /*0108*/ 	.word	0xffffffff


	//   ....[25]....
        /*010c*/ 	.word	0xffffffff


	//   ....[26]....
        /*0110*/ 	.word	0xffffffff


	//   ....[27]....
        /*0114*/ 	.word	0xffffffff


	//   ....[28]....
        /*0118*/ 	.word	0xffffffff


	//   ....[29]....
        /*011c*/ 	.word	0xffffffff


	//   ....[30]....
        /*0120*/ 	.word	0xffffffff


	//   ....[31]....
        /*0124*/ 	.word	0xffffffff


	//   ....[32]....
        /*0128*/ 	.word	0xffffffff


	//   ....[33]....
        /*012c*/ 	.word	0xffffffff


	//   ....[34]....
        /*0130*/ 	.word	0xffffffff


	//   ....[35]....
        /*0134*/ 	.word	0xffffffff


	//   ....[36]....
        /*0138*/ 	.word	0xffffffff


	//   ....[37]....
        /*013c*/ 	.word	0xffffffff


	//   ....[38]....
        /*0140*/ 	.word	0xffffffff


	//   ....[39]....
        /*0144*/ 	.word	0xffffffff


	//   ....[40]....
        /*0148*/ 	.word	0xffffffff


	//   ....[41]....
        /*014c*/ 	.word	0xffffffff


	//   ....[42]....
        /*0150*/ 	.word	0xffffffff


	//   ....[43]....
        /*0154*/ 	.word	0xffffffff


	//   ....[44]....
        /*0158*/ 	.word	0xffffffff


	//   ....[45]....
        /*015c*/ 	.word	0xffffffff


	//   ....[46]....
        /*0160*/ 	.word	0xffffffff


	//   ....[47]....
        /*0164*/ 	.word	0xffffffff


	//   ....[48]....
        /*0168*/ 	.word	0xffffffff


	//   ....[49]....
        /*016c*/ 	.word	0xffffffff


	//   ....[50]....
        /*0170*/ 	.word	0xffffffff


	//   ....[51]....
        /*0174*/ 	.word	0xffffffff


	//   ....[52]....
        /*0178*/ 	.word	0xffffffff


	//   ....[53]....
        /*017c*/ 	.word	0xffffffff


	//   ....[54]....
        /*0180*/ 	.word	0xffffffff


	//   ....[55]....
        /*0184*/ 	.word	0xffffffff


	//   ....[56]....
        /*0188*/ 	.word	0xffffffff


	//   ....[57]....
        /*018c*/ 	.word	0xffffffff


	//   ....[58]....
        /*0190*/ 	.word	0xffffffff


	//   ....[59]....
        /*0194*/ 	.word	0xffffffff


	//   ....[60]....
        /*0198*/ 	.word	0xffffffff


	//   ....[61]....
        /*019c*/ 	.word	0xffffffff


	//   ....[62]....
        /*01a0*/ 	.word	0xffffffff


	//   ....[63]....
        /*01a4*/ 	.word	0xffffffff


	//   ....[64]....
        /*01a8*/ 	.word	0xffffffff


	//   ....[65]....
        /*01ac*/ 	.word	0xffffffff


	//   ....[66]....
        /*01b0*/ 	.word	0xffffffff


	//   ....[67]....
        /*01b4*/ 	.word	0xffffffff


	//   ....[68]....
        /*01b8*/ 	.word	0xffffffff


	//   ....[69]....
        /*01bc*/ 	.word	0xffffffff


	//   ....[70]....
        /*01c0*/ 	.word	0xffffffff


	//   ....[71]....
        /*01c4*/ 	.word	0xffffffff


	//   ....[72]....
        /*01c8*/ 	.word	0xffffffff


	//   ....[73]....
        /*01cc*/ 	.word	0xffffffff


	//   ....[74]....
        /*01d0*/ 	.word	0xffffffff


	//   ....[75]....
        /*01d4*/ 	.word	0xffffffff


	//   ....[76]....
        /*01d8*/ 	.word	0xffffffff


	//   ....[77]....
        /*01dc*/ 	.word	0xffffffff


	//   ....[78]....
        /*01e0*/ 	.word	0xffffffff


	//   ....[79]....
        /*01e4*/ 	.word	0xffffffff


	//   ....[80]....
        /*01e8*/ 	.word	0xffffffff


	//   ....[81]....
        /*01ec*/ 	.word	0xffffffff


	//   ....[82]....
        /*01f0*/ 	.word	0xffffffff


	//   ....[83]....
        /*01f4*/ 	.word	0xffffffff


	//   ....[84]....
        /*01f8*/ 	.word	0xffffffff


	//   ....[85]....
        /*01fc*/ 	.word	0xffffffff


	//   ....[86]....
        /*0200*/ 	.word	0xffffffff


	//   ....[87]....
        /*0204*/ 	.word	0xffffffff


	//   ....[88]....
        /*0208*/ 	.word	0xffffffff


	//   ....[89]....
        /*020c*/ 	.word	0xffffffff


	//   ....[90]....
        /*0210*/ 	.word	0xffffffff


	//   ....[91]....
        /*0214*/ 	.word	0xffffffff


	//   ....[92]....
        /*0218*/ 	.word	0xffffffff


	//   ....[93]....
        /*021c*/ 	.word	0xffffffff


	//   ....[94]....
        /*0220*/ 	.word	0xffffffff


	//   ....[95]....
        /*0224*/ 	.word	0xffffffff


	//   ....[96]....
        /*0228*/ 	.word	0xffffffff


	//   ....[97]....
        /*022c*/ 	.word	0xffffffff


	//   ....[98]....
        /*0230*/ 	.word	0xffffffff


	//   ....[99]....
        /*0234*/ 	.word	0xffffffff


	//   ....[100]....
        /*0238*/ 	.word	0xffffffff


	//   ....[101]....
        /*023c*/ 	.word	0xffffffff


	//   ....[102]....
        /*0240*/ 	.word	0xffffffff


	//   ....[103]....
        /*0244*/ 	.word	0xffffffff


	//   ....[104]....
        /*0248*/ 	.word	0xffffffff


	//   ....[105]....
        /*024c*/ 	.word	0xffffffff


	//   ....[106]....
        /*0250*/ 	.word	0xffffffff


	//   ....[107]....
        /*0254*/ 	.word	0xffffffff


	//   ....[108]....
        /*0258*/ 	.word	0xffffffff


	//   ....[109]....
        /*025c*/ 	.word	0xffffffff


	//   ....[110]....
        /*0260*/ 	.word	0xffffffff


	//   ....[111]....
        /*0264*/ 	.word	0xffffffff


	//   ....[112]....
        /*0268*/ 	.word	0xffffffff


	//   ....[113]....
        /*026c*/ 	.word	0xffffffff


	//   ....[114]....
        /*0270*/ 	.word	0xffffffff


	//   ....[115]....
        /*0274*/ 	.word	0xffffffff


	//   ....[116]....
        /*0278*/ 	.word	0xffffffff


	//   ....[117]....
        /*027c*/ 	.word	0xffffffff


	//   ....[118]....
        /*0280*/ 	.word	0xffffffff


	//   ....[119]....
        /*0284*/ 	.word	0xffffffff


	//   ....[120]....
        /*0288*/ 	.word	0xffffffff


	//   ....[121]....
        /*028c*/ 	.word	0xffffffff


	//   ....[122]....
        /*0290*/ 	.word	0xffffffff


	//   ....[123]....
        /*0294*/ 	.word	0xffffffff


	//   ....[124]....
        /*0298*/ 	.word	0xffffffff


	//   ....[125]....
        /*029c*/ 	.word	0xffffffff


	//   ....[126]....
        /*02a0*/ 	.word	0xffffffff


	//   ....[127]....
        /*02a4*/ 	.word	0xffffffff


	//   ....[128]....
        /*02a8*/ 	.word	0xffffffff


	//   ....[129]....
        /*02ac*/ 	.word	0xffffffff


	//   ....[130]....
        /*02b0*/ 	.word	0xffffffff


	//   ....[131]....
        /*02b4*/ 	.word	0xffffffff


	//   ....[132]....
        /*02b8*/ 	.word	0xffffffff


	//   ....[133]....
        /*02bc*/ 	.word	0xffffffff


	//   ....[134]....
        /*02c0*/ 	.word	0xffffffff


	//   ....[135]....
        /*02c4*/ 	.word	0xffffffff


	//   ....[136]....
        /*02c8*/ 	.word	0xffffffff


	//   ....[137]....
        /*02cc*/ 	.word	0xffffffff


	//   ....[138]....
        /*02d0*/ 	.word	0xffffffff


	//   ....[139]....
        /*02d4*/ 	.word	0xffffffff


	//   ....[140]....
        /*02d8*/ 	.word	0xffffffff


	//   ....[141]....
        /*02dc*/ 	.word	0xffffffff


	//   ....[142]....
        /*02e0*/ 	.word	0xffffffff


	//   ....[143]....
        /*02e4*/ 	.word	0xffffffff


	//   ....[144]....
        /*02e8*/ 	.word	0xffffffff


	//   ....[145]....
        /*02ec*/ 	.word	0xffffffff


	//   ....[146]....
        /*02f0*/ 	.word	0xffffffff


	//   ....[147]....
        /*02f4*/ 	.word	0xffffffff


	//   ....[148]....
        /*02f8*/ 	.word	0xffffffff


	//   ....[149]....
        /*02fc*/ 	.word	0xffffffff


	//   ....[150]....
        /*0300*/ 	.word	0xffffffff


	//   ....[151]....
        /*0304*/ 	.word	0xffffffff


	//   ....[152]....
        /*0308*/ 	.word	0xffffffff


	//   ....[153]....
        /*030c*/ 	.word	0xffffffff


	//   ....[154]....
        /*0310*/ 	.word	0xffffffff


	//   ....[155]....
        /*0314*/ 	.word	0xffffffff


	//   ....[156]....
        /*0318*/ 	.word	0xffffffff


	//   ....[157]....
        /*031c*/ 	.word	0xffffffff


	//   ....[158]....
        /*0320*/ 	.word	0xffffffff


	//   ....[159]....
        /*0324*/ 	.word	0xffffffff


	//   ....[160]....
        /*0328*/ 	.word	0xffffffff


	//   ....[161]....
        /*032c*/ 	.word	0xffffffff


	//   ....[162]....
        /*0330*/ 	.word	0xffffffff


	//   ....[163]....
        /*0334*/ 	.word	0xffffffff


	//   ....[164]....
        /*0338*/ 	.word	0xffffffff


	//   ....[165]....
        /*033c*/ 	.word	0xffffffff


	//   ....[166]....
        /*0340*/ 	.word	0xffffffff


	//   ....[167]....
        /*0344*/ 	.word	0xffffffff


	//   ....[168]....
        /*0348*/ 	.word	0xffffffff


	//   ....[169]....
        /*034c*/ 	.word	0xffffffff


	//   ....[170]....
        /*0350*/ 	.word	0xffffffff


	//   ....[171]....
        /*0354*/ 	.word	0xffffffff


	//   ....[172]....
        /*0358*/ 	.word	0xffffffff


	//   ....[173]....
        /*035c*/ 	.word	0xffffffff


	//   ....[174]....
        /*0360*/ 	.word	0xffffffff


	//   ....[175]....
        /*0364*/ 	.word	0xffffffff


	//   ....[176]....
        /*0368*/ 	.word	0xffffffff


	//   ....[177]....
        /*036c*/ 	.word	0xffffffff


	//   ....[178]....
        /*0370*/ 	.word	0xffffffff


	//   ....[179]....
        /*0374*/ 	.word	0xffffffff


	//   ....[180]....
        /*0378*/ 	.word	0xffffffff


	//   ....[181]....
        /*037c*/ 	.word	0xffffffff


	//   ....[182]....
        /*0380*/ 	.word	0xffffffff


	//   ....[183]....
        /*0384*/ 	.word	0xffffffff


	//   ....[184]....
        /*0388*/ 	.word	0xffffffff


	//   ....[185]....
        /*038c*/ 	.word	0xffffffff


	//   ....[186]....
        /*0390*/ 	.word	0xffffffff


	//   ....[187]....
        /*0394*/ 	.word	0xffffffff


	//   ....[188]....
        /*0398*/ 	.word	0xffffffff


	//   ....[189]....
        /*039c*/ 	.word	0xffffffff


	//   ....[190]....
        /*03a0*/ 	.word	0xffffffff


	//   ....[191]....
        /*03a4*/ 	.word	0xffffffff


	//   ....[192]....
        /*03a8*/ 	.word	0xffffffff


	//   ....[193]....
        /*03ac*/ 	.word	0xffffffff


	//   ....[194]....
        /*03b0*/ 	.word	0xffffffff


	//   ....[195]....
        /*03b4*/ 	.word	0xffffffff


	//   ....[196]....
        /*03b8*/ 	.word	0xffffffff


	//   ....[197]....
        /*03bc*/ 	.word	0xffffffff


	//   ....[198]....
        /*03c0*/ 	.word	0xffffffff


	//   ....[199]....
        /*03c4*/ 	.word	0xffffffff


	//   ....[200]....
        /*03c8*/ 	.word	0xffffffff


	//   ....[201]....
        /*03cc*/ 	.word	0xffffffff


	//   ....[202]....
        /*03d0*/ 	.word	0xffffffff


	//   ....[203]....
        /*03d4*/ 	.word	0xffffffff


	//   ....[204]....
        /*03d8*/ 	.word	0xffffffff


	//   ....[205]....
        /*03dc*/ 	.word	0xffffffff


	//   ....[206]....
        /*03e0*/ 	.word	0xffffffff


	//   ....[207]....
        /*03e4*/ 	.word	0xffffffff


	//   ....[208]....
        /*03e8*/ 	.word	0xffffffff


	//   ....[209]....
        /*03ec*/ 	.word	0xffffffff


	//   ....[210]....
        /*03f0*/ 	.word	0xffffffff


	//   ....[211]....
        /*03f4*/ 	.word	0xffffffff


	//   ....[212]....
        /*03f8*/ 	.word	0xffffffff


	//   ....[213]....
        /*03fc*/ 	.word	0xffffffff


	//   ....[214]....
        /*0400*/ 	.word	0xffffffff


	//   ....[215]....
        /*0404*/ 	.word	0xffffffff


	//   ....[216]....
        /*0408*/ 	.word	0xffffffff


	//   ....[217]....
        /*040c*/ 	.word	0xffffffff


	//   ....[218]....
        /*0410*/ 	.word	0xffffffff


	//   ....[219]....
        /*0414*/ 	.word	0xffffffff


	//   ....[220]....
        /*0418*/ 	.word	0xffffffff


	//   ....[221]....
        /*041c*/ 	.word	0xffffffff


	//   ....[222]....
        /*0420*/ 	.word	0xffffffff


	//   ....[223]....
        /*0424*/ 	.word	0xffffffff


	//   ....[224]....
        /*0428*/ 	.word	0xffffffff


	//   ....[225]....
        /*042c*/ 	.word	0xffffffff


	//   ....[226]....
        /*0430*/ 	.word	0xffffffff


	//   ....[227]....
        /*0434*/ 	.word	0xffffffff


	//   ....[228]....
        /*0438*/ 	.word	0xffffffff


	//   ....[229]....
        /*043c*/ 	.word	0xffffffff


	//   ....[230]....
        /*0440*/ 	.word	0xffffffff


	//   ....[231]....
        /*0444*/ 	.word	0xffffffff


	//   ....[232]....
        /*0448*/ 	.word	0xffffffff


	//   ....[233]....
        /*044c*/ 	.word	0xffffffff


	//   ....[234]....
        /*0450*/ 	.word	0xffffffff


	//   ....[235]....
        /*0454*/ 	.word	0xffffffff


	//   ....[236]....
        /*0458*/ 	.word	0xffffffff


	//   ....[237]....
        /*045c*/ 	.word	0xffffffff


	//   ....[238]....
        /*0460*/ 	.word	0xffffffff


	//   ....[239]....
        /*0464*/ 	.word	0xffffffff


	//   ....[240]....
        /*0468*/ 	.word	0xffffffff


	//   ....[241]....
        /*046c*/ 	.word	0xffffffff


	//   ....[242]....
        /*0470*/ 	.word	0xffffffff


	//   ....[243]....
        /*0474*/ 	.word	0xffffffff


	//   ....[244]....
        /*0478*/ 	.word	0xffffffff


	//   ....[245]....
        /*047c*/ 	.word	0xffffffff


	//   ....[246]....
        /*0480*/ 	.word	0xffffffff


	//   ....[247]....
        /*0484*/ 	.word	0xffffffff


	//   ....[248]....
        /*0488*/ 	.word	0xffffffff


	//   ....[249]....
        /*048c*/ 	.word	0xffffffff


	//   ....[250]....
        /*0490*/ 	.word	0xffffffff


	//   ....[251]....
        /*0494*/ 	.word	0xffffffff


	//   ....[252]....
        /*0498*/ 	.word	0xffffffff


	//   ....[253]....
        /*049c*/ 	.word	0xffffffff


	//   ....[254]....
        /*04a0*/ 	.word	0xffffffff


	//   ....[255]....
        /*04a4*/ 	.word	0xffffffff


	//   ....[0]....
        /*04a8*/ 	.word	0xffffffff


	//   ....[1]....
        /*04ac*/ 	.word	0xffffffff


	//   ....[2]....
        /*04b0*/ 	.word	0xffffffff


	//   ....[3]....
        /*04b4*/ 	.word	0xffffffff


	//   ....[4]....
        /*04b8*/ 	.word	0xffffffff


	//   ....[5]....
        /*04bc*/ 	.word	0xffffffff


	//   ....[6]....
        /*04c0*/ 	.word	0xffffffff


	//   ....[7]....
        /*04c4*/ 	.word	0xffffffff


	//   ....[8]....
        /*04c8*/ 	.word	0xffffffff


	//   ....[9]....
        /*04cc*/ 	.word	0xffffffff


	//   ....[10]....
        /*04d0*/ 	.word	0xffffffff


	//   ....[11]....
        /*04d4*/ 	.word	0xffffffff


	//   ....[12]....
        /*04d8*/ 	.word	0xffffffff


	//   ....[13]....
        /*04dc*/ 	.word	0xffffffff


	//   ....[14]....
        /*04e0*/ 	.word	0xffffffff


	//   ....[15]....
        /*04e4*/ 	.word	0xffffffff


	//   ....[16]....
        /*04e8*/ 	.word	0xffffffff


	//   ....[17]....
        /*04ec*/ 	.word	0xffffffff


	//   ....[18]....
        /*04f0*/ 	.word	0xffffffff


	//   ....[19]....
        /*04f4*/ 	.word	0xffffffff


	//   ....[20]....
        /*04f8*/ 	.word	0xffffffff


	//   ....[21]....
        /*04fc*/ 	.word	0xffffffff


	//   ....[22]....
        /*0500*/ 	.word	0xffffffff


	//   ....[23]....
        /*0504*/ 	.word	0xffffffff


	//   ....[24]....
        /*0508*/ 	.word	0xffffffff


	//   ....[25]....
        /*050c*/ 	.word	0xffffffff


	//   ....[26]....
        /*0510*/ 	.word	0xffffffff


	//   ....[27]....
        /*0514*/ 	.word	0xffffffff


	//   ....[28]....
        /*0518*/ 	.word	0xffffffff


	//   ....[29]....
        /*051c*/ 	.word	0xffffffff


	//   ....[30]....
        /*0520*/ 	.word	0xffffffff


	//   ....[31]....
        /*0524*/ 	.word	0xffffffff


	//   ....[32]....
        /*0528*/ 	.word	0xffffffff


	//   ....[33]....
        /*052c*/ 	.word	0xffffffff


	//   ....[34]....
        /*0530*/ 	.word	0xffffffff


	//   ....[35]....
        /*0534*/ 	.word	0xffffffff


	//   ....[36]....
        /*0538*/ 	.word	0xffffffff


	//   ....[37]....
        /*053c*/ 	.word	0xffffffff


	//   ....[38]....
        /*0540*/ 	.word	0xffffffff


	//   ....[39]....
        /*0544*/ 	.word	0xffffffff


	//   ....[40]....
        /*0548*/ 	.word	0xffffffff


	//   ....[41]....
        /*054c*/ 	.word	0xffffffff


	//   ....[42]....
        /*0550*/ 	.word	0xffffffff


	//   ....[43]....
        /*0554*/ 	.word	0xffffffff


	//   ....[44]....
        /*0558*/ 	.word	0xffffffff


	//   ....[45]....
        /*055c*/ 	.word	0xffffffff


	//   ....[46]....
        /*0560*/ 	.word	0xffffffff


	//   ....[47]....
        /*0564*/ 	.word	0xffffffff


	//   ....[48]....
        /*0568*/ 	.word	0xffffffff


	//   ....[49]....
        /*056c*/ 	.word	0xffffffff


	//   ....[50]....
        /*0570*/ 	.word	0xffffffff


	//   ....[51]....
        /*0574*/ 	.word	0xffffffff


	//   ....[52]....
        /*0578*/ 	.word	0xffffffff


	//   ....[53]....
        /*057c*/ 	.word	0xffffffff


	//   ....[54]....
        /*0580*/ 	.word	0xffffffff


	//   ....[55]....
        /*0584*/ 	.word	0xffffffff


	//   ....[56]....
        /*0588*/ 	.word	0xffffffff


	//   ....[57]....
        /*058c*/ 	.word	0xffffffff


	//   ....[58]....
        /*0590*/ 	.word	0xffffffff


	//   ....[59]....
        /*0594*/ 	.word	0xffffffff


	//   ....[60]....
        /*0598*/ 	.word	0xffffffff


	//   ....[61]....
        /*059c*/ 	.word	0xffffffff


	//   ....[62]....
        /*05a0*/ 	.word	0xffffffff


	//   ....[63]....
        /*05a4*/ 	.word	0xffffffff


	//   ....[64]....
        /*05a8*/ 	.word	0xffffffff


	//   ....[65]....
        /*05ac*/ 	.word	0xffffffff


	//   ....[66]....
        /*05b0*/ 	.word	0xffffffff


	//   ....[67]....
        /*05b4*/ 	.word	0xffffffff


	//   ....[68]....
        /*05b8*/ 	.word	0xffffffff


	//   ....[69]....
        /*05bc*/ 	.word	0xffffffff


	//   ....[70]....
        /*05c0*/ 	.word	0xffffffff


	//   ....[71]....
        /*05c4*/ 	.word	0xffffffff


	//   ....[72]....
        /*05c8*/ 	.word	0xffffffff


	//   ....[73]....
        /*05cc*/ 	.word	0xffffffff


	//   ....[74]....
        /*05d0*/ 	.word	0xffffffff


	//   ....[75]....
        /*05d4*/ 	.word	0xffffffff


	//   ....[76]....
        /*05d8*/ 	.word	0xffffffff


	//   ....[77]....
        /*05dc*/ 	.word	0xffffffff


	//   ....[78]....
        /*05e0*/ 	.word	0xffffffff


	//   ....[79]....
        /*05e4*/ 	.word	0xffffffff


	//   ....[80]....
        /*05e8*/ 	.word	0xffffffff


	//   ....[81]....
        /*05ec*/ 	.word	0xffffffff


	//   ....[82]....
        /*05f0*/ 	.word	0xffffffff


	//   ....[83]....
        /*05f4*/ 	.word	0xffffffff


	//   ....[84]....
        /*05f8*/ 	.word	0xffffffff


	//   ....[85]....
        /*05fc*/ 	.word	0xffffffff


	//   ....[86]....
        /*0600*/ 	.word	0xffffffff


	//   ....[87]....
        /*0604*/ 	.word	0xffffffff


	//   ....[88]....
        /*0608*/ 	.word	0xffffffff


	//   ....[89]....
        /*060c*/ 	.word	0xffffffff


	//   ....[90]....
        /*0610*/ 	.word	0xffffffff


	//   ....[91]....
        /*0614*/ 	.word	0xffffffff


	//   ....[92]....
        /*0618*/ 	.word	0xffffffff


	//   ....[93]....
        /*061c*/ 	.word	0xffffffff


	//   ....[94]....
        /*0620*/ 	.word	0xffffffff


	//   ....[95]....
        /*0624*/ 	.word	0xffffffff


	//   ....[96]....
        /*0628*/ 	.word	0xffffffff


	//   ....[97]....
        /*062c*/ 	.word	0xffffffff


	//   ....[98]....
        /*0630*/ 	.word	0xffffffff


	//   ....[99]....
        /*0634*/ 	.word	0xffffffff


	//   ....[100]....
        /*0638*/ 	.word	0xffffffff


	//   ....[101]....
        /*063c*/ 	.word	0xffffffff


	//   ....[102]....
        /*0640*/ 	.word	0xffffffff


	//   ....[103]....
        /*0644*/ 	.word	0xffffffff


	//   ....[104]....
        /*0648*/ 	.word	0xffffffff


	//   ....[105]....
        /*064c*/ 	.word	0xffffffff


	//   ....[106]....
        /*0650*/ 	.word	0xffffffff


	//   ....[107]....
        /*0654*/ 	.word	0xffffffff


	//   ....[108]....
        /*0658*/ 	.word	0xffffffff


	//   ....[109]....
        /*065c*/ 	.word	0xffffffff


	//   ....[110]....
        /*0660*/ 	.word	0xffffffff


	//   ....[111]....
        /*0664*/ 	.word	0xffffffff


	//   ....[112]....
        /*0668*/ 	.word	0xffffffff


	//   ....[113]....
        /*066c*/ 	.word	0xffffffff


	//   ....[114]....
        /*0670*/ 	.word	0xffffffff


	//   ....[115]....
        /*0674*/ 	.word	0xffffffff


	//   ....[116]....
        /*0678*/ 	.word	0xffffffff


	//   ....[117]....
        /*067c*/ 	.word	0xffffffff


	//   ....[118]....
        /*0680*/ 	.word	0xffffffff


	//   ....[119]....
        /*0684*/ 	.word	0xffffffff


	//   ....[120]....
        /*0688*/ 	.word	0xffffffff


	//   ....[121]....
        /*068c*/ 	.word	0xffffffff


	//   ....[122]....
        /*0690*/ 	.word	0xffffffff


	//   ....[123]....
        /*0694*/ 	.word	0xffffffff


	//   ....[124]....
        /*0698*/ 	.word	0xffffffff


	//   ....[125]....
        /*069c*/ 	.word	0xffffffff


	//   ....[126]....
        /*06a0*/ 	.word	0xffffffff


	//   ....[127]....
        /*06a4*/ 	.word	0xffffffff


	//   ....[128]....
        /*06a8*/ 	.word	0xffffffff


	//   ....[129]....
        /*06ac*/ 	.word	0xffffffff


	//   ....[130]....
        /*06b0*/ 	.word	0xffffffff


	//   ....[131]....
        /*06b4*/ 	.word	0xffffffff


	//   ....[132]....
        /*06b8*/ 	.word	0xffffffff


	//   ....[133]....
        /*06bc*/ 	.word	0xffffffff


	//   ....[134]....
        /*06c0*/ 	.word	0xffffffff


	//   ....[135]....
        /*06c4*/ 	.word	0xffffffff


	//   ....[136]....
        /*06c8*/ 	.word	0xffffffff


	//   ....[137]....
        /*06cc*/ 	.word	0xffffffff


	//   ....[138]....
        /*06d0*/ 	.word	0xffffffff


	//   ....[139]....
        /*06d4*/ 	.word	0xffffffff


	//   ....[140]....
        /*06d8*/ 	.word	0xffffffff


	//   ....[141]....
        /*06dc*/ 	.word	0xffffffff


	//   ....[142]....
        /*06e0*/ 	.word	0xffffffff


	//   ....[143]....
        /*06e4*/ 	.word	0xffffffff


	//   ....[144]....
        /*06e8*/ 	.word	0xffffffff


	//   ....[145]....
        /*06ec*/ 	.word	0xffffffff


	//   ....[146]....
        /*06f0*/ 	.word	0xffffffff


	//   ....[147]....
        /*06f4*/ 	.word	0xffffffff


	//   ....[148]....
        /*06f8*/ 	.word	0xffffffff


	//   ....[149]....
        /*06fc*/ 	.word	0xffffffff


	//   ....[150]....
        /*0700*/ 	.word	0xffffffff


	//   ....[151]....
        /*0704*/ 	.word	0xffffffff


	//   ....[152]....
        /*0708*/ 	.word	0xffffffff


	//   ....[153]....
        /*070c*/ 	.word	0xffffffff


	//   ....[154]....
        /*0710*/ 	.word	0xffffffff


	//   ....[155]....
        /*0714*/ 	.word	0xffffffff


	//   ....[156]....
        /*0718*/ 	.word	0xffffffff


	//   ....[157]....
        /*071c*/ 	.word	0xffffffff


	//   ....[158]....
        /*0720*/ 	.word	0xffffffff


	//   ....[159]....
        /*0724*/ 	.word	0xffffffff


	//   ....[160]....
        /*0728*/ 	.word	0xffffffff


	//   ....[161]....
        /*072c*/ 	.word	0xffffffff


	//   ....[162]....
        /*0730*/ 	.word	0xffffffff


	//   ....[163]....
        /*0734*/ 	.word	0xffffffff


	//   ....[164]....
        /*0738*/ 	.word	0xffffffff


	//   ....[165]....
        /*073c*/ 	.word	0xffffffff


	//   ....[166]....
        /*0740*/ 	.word	0xffffffff


	//   ....[167]....
        /*0744*/ 	.word	0xffffffff


	//   ....[168]....
        /*0748*/ 	.word	0xffffffff


	//   ....[169]....
        /*074c*/ 	.word	0xffffffff


	//   ....[170]....
        /*0750*/ 	.word	0xffffffff


	//   ....[171]....
        /*0754*/ 	.word	0xffffffff


	//   ....[172]....
        /*0758*/ 	.word	0xffffffff


	//   ....[173]....
        /*075c*/ 	.word	0xffffffff


	//   ....[174]....
        /*0760*/ 	.word	0xffffffff


	//   ....[175]....
        /*0764*/ 	.word	0xffffffff


	//   ....[176]....
        /*0768*/ 	.word	0xffffffff


	//   ....[177]....
        /*076c*/ 	.word	0xffffffff


	//   ....[178]....
        /*0770*/ 	.word	0xffffffff


	//   ....[179]....
        /*0774*/ 	.word	0xffffffff


	//   ....[180]....
        /*0778*/ 	.word	0xffffffff


	//   ....[181]....
        /*077c*/ 	.word	0xffffffff


	//   ....[182]....
        /*0780*/ 	.word	0xffffffff


	//   ....[183]....
        /*0784*/ 	.word	0xffffffff


	//   ....[184]....
        /*0788*/ 	.word	0xffffffff


	//   ....[185]....
        /*078c*/ 	.word	0xffffffff


	//   ....[186]....
        /*0790*/ 	.word	0xffffffff


	//   ....[187]....
        /*0794*/ 	.word	0xffffffff


	//   ....[188]....
        /*0798*/ 	.word	0xffffffff


	//   ....[189]....
        /*079c*/ 	.word	0xffffffff


	//   ....[190]....
        /*07a0*/ 	.word	0xffffffff


	//   ....[191]....
        /*07a4*/ 	.word	0xffffffff


	//   ....[192]....
        /*07a8*/ 	.word	0xffffffff


	//   ....[193]....
        /*07ac*/ 	.word	0xffffffff


	//   ....[194]....
        /*07b0*/ 	.word	0xffffffff


	//   ....[195]....
        /*07b4*/ 	.word	0xffffffff


	//   ....[196]....
        /*07b8*/ 	.word	0xffffffff


	//   ....[197]....
        /*07bc*/ 	.word	0xffffffff


	//   ....[198]....
        /*07c0*/ 	.word	0xffffffff


	//   ....[199]....
        /*07c4*/ 	.word	0xffffffff


	//   ....[200]....
        /*07c8*/ 	.word	0xffffffff


	//   ....[201]....
        /*07cc*/ 	.word	0xffffffff


	//   ....[202]....
        /*07d0*/ 	.word	0xffffffff


	//   ....[203]....
        /*07d4*/ 	.word	0xffffffff


	//   ....[204]....
        /*07d8*/ 	.word	0xffffffff


	//   ....[205]....
        /*07dc*/ 	.word	0xffffffff


	//   ....[206]....
        /*07e0*/ 	.word	0xffffffff


	//   ....[207]....
        /*07e4*/ 	.word	0xffffffff


	//   ....[208]....
        /*07e8*/ 	.word	0xffffffff


	//   ....[209]....
        /*07ec*/ 	.word	0xffffffff


	//   ....[210]....
        /*07f0*/ 	.word	0xffffffff


	//   ....[211]....
        /*07f4*/ 	.word	0xffffffff


	//   ....[212]....
        /*07f8*/ 	.word	0xffffffff


	//   ....[213]....
        /*07fc*/ 	.word	0xffffffff


	//   ....[214]....
        /*0800*/ 	.word	0xffffffff


	//   ....[215]....
        /*0804*/ 	.word	0xffffffff


	//   ....[216]....
        /*0808*/ 	.word	0xffffffff


	//   ....[217]....
        /*080c*/ 	.word	0xffffffff


	//   ....[218]....
        /*0810*/ 	.word	0xffffffff


	//   ....[219]....
        /*0814*/ 	.word	0xffffffff


	//   ....[220]....
        /*0818*/ 	.word	0xffffffff


	//   ....[221]....
        /*081c*/ 	.word	0xffffffff


	//   ....[222]....
        /*0820*/ 	.word	0xffffffff


	//   ....[223]....
        /*0824*/ 	.word	0xffffffff


	//   ....[224]....
        /*0828*/ 	.word	0xffffffff


	//   ....[225]....
        /*082c*/ 	.word	0xffffffff


	//   ....[226]....
        /*0830*/ 	.word	0xffffffff


	//   ....[227]....
        /*0834*/ 	.word	0xffffffff


	//   ....[228]....
        /*0838*/ 	.word	0xffffffff


	//   ....[229]....
        /*083c*/ 	.word	0xffffffff


	//   ....[230]....
        /*0840*/ 	.word	0xffffffff


	//   ....[231]....
        /*0844*/ 	.word	0xffffffff


	//   ....[232]....
        /*0848*/ 	.word	0xffffffff


	//   ....[233]....
        /*084c*/ 	.word	0xffffffff


	//   ....[234]....
        /*0850*/ 	.word	0xffffffff


	//   ....[235]....
        /*0854*/ 	.word	0xffffffff


	//   ....[236]....
        /*0858*/ 	.word	0xffffffff


	//   ....[237]....
        /*085c*/ 	.word	0xffffffff


	//   ....[238]....
        /*0860*/ 	.word	0xffffffff


	//   ....[239]....
        /*0864*/ 	.word	0xffffffff


	//   ....[240]....
        /*0868*/ 	.word	0xffffffff


	//   ....[241]....
        /*086c*/ 	.word	0xffffffff


	//   ....[242]....
        /*0870*/ 	.word	0xffffffff


	//   ....[243]....
        /*0874*/ 	.word	0xffffffff


	//   ....[244]....
        /*0878*/ 	.word	0xffffffff


	//   ....[245]....
        /*087c*/ 	.word	0xffffffff


	//   ....[246]....
        /*0880*/ 	.word	0xffffffff


	//   ....[247]....
        /*0884*/ 	.word	0xffffffff


	//   ....[248]....
        /*0888*/ 	.word	0xffffffff


	//   ....[249]....
        /*088c*/ 	.word	0xffffffff


	//   ....[250]....
        /*0890*/ 	.word	0xffffffff


	//   ....[251]....
        /*0894*/ 	.word	0xffffffff


	//   ....[252]....
        /*0898*/ 	.word	0xffffffff


	//   ....[253]....
        /*089c*/ 	.word	0xffffffff


	//   ....[254]....
        /*08a0*/ 	.word	0xffffffff


	//   ....[255]....
        /*08a4*/ 	.word	0xffffffff


	//   ....[0]....
        /*08a8*/ 	.word	0xffffffff


	//   ....[1]....
        /*08ac*/ 	.word	0xffffffff


	//   ....[2]....
        /*08b0*/ 	.word	0xffffffff


	//   ....[3]....
        /*08b4*/ 	.word	0xffffffff


	//   ....[4]....
        /*08b8*/ 	.word	0xffffffff


	//   ....[5]....
        /*08bc*/ 	.word	0xffffffff


	//   ....[6]....
        /*08c0*/ 	.word	0xffffffff


	//   ....[7]....
        /*08c4*/ 	.word	0xffffffff


	//   ....[8]....
        /*08c8*/ 	.word	0xffffffff


	//   ....[9]....
        /*08cc*/ 	.word	0xffffffff


	//   ....[10]....
        /*08d0*/ 	.word	0xffffffff


	//   ....[11]....
        /*08d4*/ 	.word	0xffffffff


	//   ....[12]....
        /*08d8*/ 	.word	0xffffffff


	//   ....[13]....
        /*08dc*/ 	.word	0xffffffff


	//   ....[14]....
        /*08e0*/ 	.word	0xffffffff


	//   ....[15]....
        /*08e4*/ 	.word	0xffffffff


	//   ....[16]....
        /*08e8*/ 	.word	0xffffffff


	//   ....[17]....
        /*08ec*/ 	.word	0xffffffff


	//   ....[18]....
        /*08f0*/ 	.word	0xffffffff


	//   ....[19]....
        /*08f4*/ 	.word	0xffffffff


	//   ....[20]....
        /*08f8*/ 	.word	0xffffffff


	//   ....[21]....
        /*08fc*/ 	.word	0xffffffff


	//   ....[22]....
        /*0900*/ 	.word	0xffffffff


	//   ....[23]....
        /*0904*/ 	.word	0xffffffff


	//   ....[24]....
        /*0908*/ 	.word	0xffffffff


	//   ....[25]....
        /*090c*/ 	.word	0xffffffff


	//   ....[26]....
        /*0910*/ 	.word	0xffffffff


	//   ....[27]....
        /*0914*/ 	.word	0xffffffff


	//   ....[28]....
        /*0918*/ 	.word	0xffffffff


	//   ....[29]....
        /*091c*/ 	.word	0xffffffff


	//   ....[30]....
        /*0920*/ 	.word	0xffffffff


	//   ....[31]....
        /*0924*/ 	.word	0xffffffff


	//   ....[32]....
        /*0928*/ 	.word	0xffffffff


	//   ....[33]....
        /*092c*/ 	.word	0xffffffff


	//   ....[34]....
        /*0930*/ 	.word	0xffffffff


	//   ....[35]....
        /*0934*/ 	.word	0xffffffff


	//   ....[36]....
        /*0938*/ 	.word	0xffffffff


	//   ....[37]....
        /*093c*/ 	.word	0xffffffff


	//   ....[38]....
        /*0940*/ 	.word	0xffffffff


	//   ....[39]....
        /*0944*/ 	.word	0xffffffff


	//   ....[40]....
        /*0948*/ 	.word	0xffffffff


	//   ....[41]....
        /*094c*/ 	.word	0xffffffff


	//   ....[42]....
        /*0950*/ 	.word	0xffffffff


	//   ....[43]....
        /*0954*/ 	.word	0xffffffff


	//   ....[44]....
        /*0958*/ 	.word	0xffffffff


	//   ....[45]....
        /*095c*/ 	.word	0xffffffff


	//   ....[46]....
        /*0960*/ 	.word	0xffffffff


	//   ....[47]....
        /*0964*/ 	.word	0xffffffff


	//   ....[48]....
        /*0968*/ 	.word	0xffffffff


	//   ....[49]....
        /*096c*/ 	.word	0xffffffff


	//   ....[50]....
        /*0970*/ 	.word	0xffffffff


	//   ....[51]....
        /*0974*/ 	.word	0xffffffff


	//   ....[52]....
        /*0978*/ 	.word	0xffffffff


	//   ....[53]....
        /*097c*/ 	.word	0xffffffff


	//   ....[54]....
        /*0980*/ 	.word	0xffffffff


	//   ....[55]....
        /*0984*/ 	.word	0xffffffff


	//   ....[56]....
        /*0988*/ 	.word	0xffffffff


	//   ....[57]....
        /*098c*/ 	.word	0xffffffff


	//   ....[58]....
        /*0990*/ 	.word	0xffffffff


	//   ....[59]....
        /*0994*/ 	.word	0xffffffff


	//   ....[60]....
        /*0998*/ 	.word	0xffffffff


	//   ....[61]....
        /*099c*/ 	.word	0xffffffff


	//   ....[62]....
        /*09a0*/ 	.word	0xffffffff


	//   ....[63]....
        /*09a4*/ 	.word	0xffffffff


	//   ....[64]....
        /*09a8*/ 	.word	0xffffffff


	//   ....[65]....
        /*09ac*/ 	.word	0xffffffff


	//   ....[66]....
        /*09b0*/ 	.word	0xffffffff


	//   ....[67]....
        /*09b4*/ 	.word	0xffffffff


	//   ....[68]....
        /*09b8*/ 	.word	0xffffffff


	//   ....[69]....
        /*09bc*/ 	.word	0xffffffff


	//   ....[70]....
        /*09c0*/ 	.word	0xffffffff


	//   ....[71]....
        /*09c4*/ 	.word	0xffffffff


	//   ....[72]....
        /*09c8*/ 	.word	0xffffffff


	//   ....[73]....
        /*09cc*/ 	.word	0xffffffff


	//   ....[74]....
        /*09d0*/ 	.word	0xffffffff


	//   ....[75]....
        /*09d4*/ 	.word	0xffffffff


	//   ....[76]....
        /*09d8*/ 	.word	0xffffffff


	//   ....[77]....
        /*09dc*/ 	.word	0xffffffff


	//   ....[78]....
        /*09e0*/ 	.word	0xffffffff


	//   ....[79]....
        /*09e4*/ 	.word	0xffffffff


	//   ....[80]....
        /*09e8*/ 	.word	0xffffffff


	//   ....[81]....
        /*09ec*/ 	.word	0xffffffff


	//   ....[82]....
        /*09f0*/ 	.word	0xffffffff


	//   ....[83]....
        /*09f4*/ 	.word	0xffffffff


	//   ....[84]....
        /*09f8*/ 	.word	0xffffffff


	//   ....[85]....
        /*09fc*/ 	.word	0xffffffff


	//   ....[86]....
        /*0a00*/ 	.word	0xffffffff


	//   ....[87]....
        /*0a04*/ 	.word	0xffffffff


	//   ....[88]....
        /*0a08*/ 	.word	0xffffffff


	//   ....[89]....
        /*0a0c*/ 	.word	0xffffffff


	//   ....[90]....
        /*0a10*/ 	.word	0xffffffff


	//   ....[91]....
        /*0a14*/ 	.word	0xffffffff


	//   ....[92]....
        /*0a18*/ 	.word	0xffffffff


	//   ....[93]....
        /*0a1c*/ 	.word	0xffffffff


	//   ....[94]....
        /*0a20*/ 	.word	0xffffffff


	//   ....[95]....
        /*0a24*/ 	.word	0xffffffff


	//   ....[96]....
        /*0a28*/ 	.word	0xffffffff


	//   ....[97]....
        /*0a2c*/ 	.word	0xffffffff


	//   ....[98]....
        /*0a30*/ 	.word	0xffffffff


	//   ....[99]....
        /*0a34*/ 	.word	0xffffffff


	//   ....[100]....
        /*0a38*/ 	.word	0xffffffff


	//   ....[101]....
        /*0a3c*/ 	.word	0xffffffff


	//   ....[102]....
        /*0a40*/ 	.word	0xffffffff


	//   ....[103]....
        /*0a44*/ 	.word	0xffffffff


	//   ....[104]....
        /*0a48*/ 	.word	0xffffffff


	//   ....[105]....
        /*0a4c*/ 	.word	0xffffffff


	//   ....[106]....
        /*0a50*/ 	.word	0xffffffff


	//   ....[107]....
        /*0a54*/ 	.word	0xffffffff


	//   ....[108]....
        /*0a58*/ 	.word	0xffffffff


	//   ....[109]....
        /*0a5c*/ 	.word	0xffffffff


	//   ....[110]....
        /*0a60*/ 	.word	0xffffffff


	//   ....[111]....
        /*0a64*/ 	.word	0xffffffff


	//   ....[112]....
        /*0a68*/ 	.word	0xffffffff


	//   ....[113]....
        /*0a6c*/ 	.word	0xffffffff


	//   ....[114]....
        /*0a70*/ 	.word	0xffffffff


	//   ....[115]....
        /*0a74*/ 	.word	0xffffffff


	//   ....[116]....
        /*0a78*/ 	.word	0xffffffff


	//   ....[117]....
        /*0a7c*/ 	.word	0xffffffff


	//   ....[118]....
        /*0a80*/ 	.word	0xffffffff


	//   ....[119]....
        /*0a84*/ 	.word	0xffffffff


	//   ....[120]....
        /*0a88*/ 	.word	0xffffffff


	//   ....[121]....
        /*0a8c*/ 	.word	0xffffffff


	//   ....[122]....
        /*0a90*/ 	.word	0xffffffff


	//   ....[123]....
        /*0a94*/ 	.word	0xffffffff


	//   ....[124]....
        /*0a98*/ 	.word	0xffffffff


	//   ....[125]....
        /*0a9c*/ 	.word	0xffffffff


	//   ....[126]....
        /*0aa0*/ 	.word	0xffffffff


	//   ....[127]....
        /*0aa4*/ 	.word	0xffffffff


	//----- nvinfo : EIATTR_COOP_GROUP_INSTR_OFFSETS
	.align		4
.L_354:
        /*0aa8*/ 	.byte	0x04, 0x28
        /*0aaa*/ 	.short	(.L_356 - .L_355)


	//   ....[0]....
.L_355:
        /*0aac*/ 	.word	0x00009a70


	//   ....[1]....
        /*0ab0*/ 	.word	0x00009a90


	//   ....[2]....
        /*0ab4*/ 	.word	0x00009aa0


	//   ....[3]....
        /*0ab8*/ 	.word	0x00009ab0


	//   ....[4]....
        /*0abc*/ 	.word	0x00009ac0


	//   ....[5]....
        /*0ac0*/ 	.word	0x00009ad0


	//   ....[6]....
        /*0ac4*/ 	.word	0x00009ae0


	//   ....[7]....
        /*0ac8*/ 	.word	0x00009af0


	//   ....[8]....
        /*0acc*/ 	.word	0x00009b00


	//   ....[9]....
        /*0ad0*/ 	.word	0x00009b10


	//   ....[10]....
        /*0ad4*/ 	.word	0x00009b60


	//   ....[11]....
        /*0ad8*/ 	.word	0x00009b70


	//   ....[12]....
        /*0adc*/ 	.word	0x00009b80


	//   ....[13]....
        /*0ae0*/ 	.word	0x00009b90


	//   ....[14]....
        /*0ae4*/ 	.word	0x00009ba0


	//   ....[15]....
        /*0ae8*/ 	.word	0x00009bb0


	//   ....[16]....
        /*0aec*/ 	.word	0x00009bc0


	//   ....[17]....
        /*0af0*/ 	.word	0x00009bd0


	//   ....[18]....
        /*0af4*/ 	.word	0x00009be0


	//   ....[19]....
        /*0af8*/ 	.word	0x00009bf0


	//   ....[20]....
        /*0afc*/ 	.word	0x00009c00


	//   ....[21]....
        /*0b00*/ 	.word	0x00009c10


	//   ....[22]....
        /*0b04*/ 	.word	0x00009c20


	//   ....[23]....
        /*0b08*/ 	.word	0x00009c30


	//   ....[24]....
        /*0b0c*/ 	.word	0x00009c40


	//   ....[25]....
        /*0b10*/ 	.word	0x00009c50


	//   ....[26]....
        /*0b14*/ 	.word	0x00009c60


	//   ....[27]....
        /*0b18*/ 	.word	0x00009c70


	//   ....[28]....
        /*0b1c*/ 	.word	0x00009c80


	//   ....[29]....
        /*0b20*/ 	.word	0x00009c90


	//   ....[30]....
        /*0b24*/ 	.word	0x00009ca0


	//   ....[31]....
        /*0b28*/ 	.word	0x00009cb0


	//   ....[32]....
        /*0b2c*/ 	.word	0x00009cc0


	//   ....[33]....
        /*0b30*/ 	.word	0x00009cd0


	//   ....[34]....
        /*0b34*/ 	.word	0x00009ce0


	//   ....[35]....
        /*0b38*/ 	.word	0x00009cf0


	//   ....[36]....
        /*0b3c*/ 	.word	0x00009d00


	//   ....[37]....
        /*0b40*/ 	.word	0x00009d10


	//   ....[38]....
        /*0b44*/ 	.word	0x00009d30


	//   ....[39]....
        /*0b48*/ 	.word	0x00009d40


	//   ....[40]....
        /*0b4c*/ 	.word	0x00009e30


	//   ....[41]....
        /*0b50*/ 	.word	0x00009e40


	//   ....[42]....
        /*0b54*/ 	.word	0x00009e50


	//   ....[43]....
        /*0b58*/ 	.word	0x00009e60


	//   ....[44]....
        /*0b5c*/ 	.word	0x00009e70


	//   ....[45]....
        /*0b60*/ 	.word	0x00009e80


	//   ....[46]....
        /*0b64*/ 	.word	0x00009e90


	//   ....[47]....
        /*0b68*/ 	.word	0x00009ea0


	//   ....[48]....
        /*0b6c*/ 	.word	0x00009eb0


	//   ....[49]....
        /*0b70*/ 	.word	0x00009ec0


	//   ....[50]....
        /*0b74*/ 	.word	0x00009ed0


	//   ....[51]....
        /*0b78*/ 	.word	0x00009ee0


	//   ....[52]....
        /*0b7c*/ 	.word	0x00009ef0


	//   ....[53]....
        /*0b80*/ 	.word	0x00009f00


	//   ....[54]....
        /*0b84*/ 	.word	0x00009f10


	//   ....[55]....
        /*0b88*/ 	.word	0x00009f20


	//   ....[56]....
        /*0b8c*/ 	.word	0x00009f30


	//   ....[57]....
        /*0b90*/ 	.word	0x00009f40


	//   ....[58]....
        /*0b94*/ 	.word	0x00009f50


	//   ....[59]....
        /*0b98*/ 	.word	0x00009f60


	//   ....[60]....
        /*0b9c*/ 	.word	0x00009f70


	//   ....[61]....
        /*0ba0*/ 	.word	0x00009f80


	//   ....[62]....
        /*0ba4*/ 	.word	0x00009f90


	//   ....[63]....
        /*0ba8*/ 	.word	0x00009fa0


	//   ....[64]....
        /*0bac*/ 	.word	0x00009fb0


	//   ....[65]....
        /*0bb0*/ 	.word	0x00009fc0


	//   ....[66]....
        /*0bb4*/ 	.word	0x00009fd0


	//   ....[67]....
        /*0bb8*/ 	.word	0x00009fe0


	//   ....[68]....
        /*0bbc*/ 	.word	0x0000a000


	//   ....[69]....
        /*0bc0*/ 	.word	0x0000a010


	//   ....[70]....
        /*0bc4*/ 	.word	0x0000a100


	//   ....[71]....
        /*0bc8*/ 	.word	0x0000a110


	//   ....[72]....
        /*0bcc*/ 	.word	0x0000a120


	//   ....[73]....
        /*0bd0*/ 	.word	0x0000a130


	//   ....[74]....
        /*0bd4*/ 	.word	0x0000a140


	//   ....[75]....
        /*0bd8*/ 	.word	0x0000a150


	//   ....[76]....
        /*0bdc*/ 	.word	0x0000a160


	//   ....[77]....
        /*0be0*/ 	.word	0x0000a170


	//   ....[78]....
        /*0be4*/ 	.word	0x0000a180


	//   ....[79]....
        /*0be8*/ 	.word	0x0000a190


	//   ....[80]....
        /*0bec*/ 	.word	0x0000a1a0


	//   ....[81]....
        /*0bf0*/ 	.word	0x0000a1b0


	//   ....[82]....
        /*0bf4*/ 	.word	0x0000a1c0


	//   ....[83]....
        /*0bf8*/ 	.word	0x0000a1d0


	//   ....[84]....
        /*0bfc*/ 	.word	0x0000a1e0


	//   ....[85]....
        /*0c00*/ 	.word	0x0000a1f0


	//   ....[86]....
        /*0c04*/ 	.word	0x0000a200


	//   ....[87]....
        /*0c08*/ 	.word	0x0000a210


	//   ....[88]....
        /*0c0c*/ 	.word	0x0000a220


	//   ....[89]....
        /*0c10*/ 	.word	0x0000a230


	//   ....[90]....
        /*0c14*/ 	.word	0x0000a240


	//   ....[91]....
        /*0c18*/ 	.word	0x0000a250


	//   ....[92]....
        /*0c1c*/ 	.word	0x0000a260


	//   ....[93]....
        /*0c20*/ 	.word	0x0000a270


	//   ....[94]....
        /*0c24*/ 	.word	0x0000a280


	//   ....[95]....
        /*0c28*/ 	.word	0x0000a290


	//   ....[96]....
        /*0c2c*/ 	.word	0x0000a2a0


	//   ....[97]....
        /*0c30*/ 	.word	0x0000a2b0


	//   ....[98]....
        /*0c34*/ 	.word	0x0000a3d0


	//   ....[99]....
        /*0c38*/ 	.word	0x0000a3e0


	//   ....[100]....
        /*0c3c*/ 	.word	0x0000a3f0


	//   ....[101]....
        /*0c40*/ 	.word	0x0000a400


	//   ....[102]....
        /*0c44*/ 	.word	0x0000a410


	//   ....[103]....
        /*0c48*/ 	.word	0x0000a420


	//   ....[104]....
        /*0c4c*/ 	.word	0x0000a430


	//   ....[105]....
        /*0c50*/ 	.word	0x0000a440


	//   ....[106]....
        /*0c54*/ 	.word	0x0000a450


	//   ....[107]....
        /*0c58*/ 	.word	0x0000a460


	//   ....[108]....
        /*0c5c*/ 	.word	0x0000a470


	//   ....[109]....
        /*0c60*/ 	.word	0x0000a480


	//   ....[110]....
        /*0c64*/ 	.word	0x0000a490


	//   ....[111]....
        /*0c68*/ 	.word	0x0000a4a0


	//   ....[112]....
        /*0c6c*/ 	.word	0x0000a4b0


	//   ....[113]....
        /*0c70*/ 	.word	0x0000a4c0


	//   ....[114]....
        /*0c74*/ 	.word	0x0000a4d0


	//   ....[115]....
        /*0c78*/ 	.word	0x0000a4e0


	//   ....[116]....
        /*0c7c*/ 	.word	0x0000a4f0


	//   ....[117]....
        /*0c80*/ 	.word	0x0000a500


	//   ....[118]....
        /*0c84*/ 	.word	0x0000a510


	//   ....[119]....
        /*0c88*/ 	.word	0x0000a520


	//   ....[120]....
        /*0c8c*/ 	.word	0x0000a530


	//   ....[121]....
        /*0c90*/ 	.word	0x0000a540


	//   ....[122]....
        /*0c94*/ 	.word	0x0000a550


	//   ....[123]....
        /*0c98*/ 	.word	0x0000a560


	//   ....[124]....
        /*0c9c*/ 	.word	0x0000a570


	//   ....[125]....
        /*0ca0*/ 	.word	0x0000a580


	//   ....[126]....
        /*0ca4*/ 	.word	0x0000a590


	//   ....[127]....
        /*0ca8*/ 	.word	0x0000a5a0


	//   ....[128]....
        /*0cac*/ 	.word	0x0000e6e0


	//   ....[129]....
        /*0cb0*/ 	.word	0x0000e710


	//   ....[130]....
        /*0cb4*/ 	.word	0x0000e720


	//   ....[131]....
        /*0cb8*/ 	.word	0x0000e730


	//   ....[132]....
        /*0cbc*/ 	.word	0x0000e740


	//   ....[133]....
        /*0cc0*/ 	.word	0x0000e750


	//   ....[134]....
        /*0cc4*/ 	.word	0x0000e760


	//   ....[135]....
        /*0cc8*/ 	.word	0x0000e770


	//   ....[136]....
        /*0ccc*/ 	.word	0x0000e7a0


	//   ....[137]....
        /*0cd0*/ 	.word	0x0000e7c0


	//   ....[138]....
        /*0cd4*/ 	.word	0x0000e7e0


	//   ....[139]....
        /*0cd8*/ 	.word	0x0000e7f0


	//   ....[140]....
        /*0cdc*/ 	.word	0x0000e800


	//   ....[141]....
        /*0ce0*/ 	.word	0x0000e810


	//   ....[142]....
        /*0ce4*/ 	.word	0x0000e820


	//   ....[143]....
        /*0ce8*/ 	.word	0x0000e830


	//   ....[144]....
        /*0cec*/ 	.word	0x0000e840


	//   ....[145]....
        /*0cf0*/ 	.word	0x0000e850


	//   ....[146]....
        /*0cf4*/ 	.word	0x0000e860


	//   ....[147]....
        /*0cf8*/ 	.word	0x0000e870


	//   ....[148]....
        /*0cfc*/ 	.word	0x0000e880


	//   ....[149]....
        /*0d00*/ 	.word	0x0000e890


	//   ....[150]....
        /*0d04*/ 	.word	0x0000e8a0


	//   ....[151]....
        /*0d08*/ 	.word	0x0000e8b0


	//   ....[152]....
        /*0d0c*/ 	.word	0x0000e8c0


	//   ....[153]....
        /*0d10*/ 	.word	0x0000e8d0


	//   ....[154]....
        /*0d14*/ 	.word	0x0000e8e0


	//   ....[155]....
        /*0d18*/ 	.word	0x0000e8f0


	//   ....[156]....
        /*0d1c*/ 	.word	0x0000e900


	//   ....[157]....
        /*0d20*/ 	.word	0x0000e910


	//   ....[158]....
        /*0d24*/ 	.word	0x0000e920


	//   ....[159]....
        /*0d28*/ 	.word	0x0000e930


	//   ....[160]....
        /*0d2c*/ 	.word	0x0000e940


	//   ....[161]....
        /*0d30*/ 	.word	0x0000e950


	//   ....[162]....
        /*0d34*/ 	.word	0x0000e960


	//   ....[163]....
        /*0d38*/ 	.word	0x0000e970


	//   ....[164]....
        /*0d3c*/ 	.word	0x0000e980


	//   ....[165]....
        /*0d40*/ 	.word	0x0000e990


	//   ....[166]....
        /*0d44*/ 	.word	0x0000ea90


	//   ....[167]....
        /*0d48*/ 	.word	0x0000eaa0


	//   ....[168]....
        /*0d4c*/ 	.word	0x0000eab0


	//   ....[169]....
        /*0d50*/ 	.word	0x0000eac0


	//   ....[170]....
        /*0d54*/ 	.word	0x0000ead0


	//   ....[171]....
        /*0d58*/ 	.word	0x0000eae0


	//   ....[172]....
        /*0d5c*/ 	.word	0x0000eaf0


	//   ....[173]....
        /*0d60*/ 	.word	0x0000eb00


	//   ....[174]....
        /*0d64*/ 	.word	0x0000eb10


	//   ....[175]....
        /*0d68*/ 	.word	0x0000eb20


	//   ....[176]....
        /*0d6c*/ 	.word	0x0000eb30


	//   ....[177]....
        /*0d70*/ 	.word	0x0000eb40


	//   ....[178]....
        /*0d74*/ 	.word	0x0000eb50


	//   ....[179]....
        /*0d78*/ 	.word	0x0000eb60


	//   ....[180]....
        /*0d7c*/ 	.word	0x0000eb70


	//   ....[181]....
        /*0d80*/ 	.word	0x0000eb80


	//   ....[182]....
        /*0d84*/ 	.word	0x0000eb90


	//   ....[183]....
        /*0d88*/ 	.word	0x0000eba0


	//   ....[184]....
        /*0d8c*/ 	.word	0x0000ebb0


	//   ....[185]....
        /*0d90*/ 	.word	0x0000ebc0


	//   ....[186]....
        /*0d94*/ 	.word	0x0000ebd0


	//   ....[187]....
        /*0d98*/ 	.word	0x0000ebe0


	//   ....[188]....
        /*0d9c*/ 	.word	0x0000ebf0


	//   ....[189]....
        /*0da0*/ 	.word	0x0000ec00


	//   ....[190]....
        /*0da4*/ 	.word	0x0000ec10


	//   ....[191]....
        /*0da8*/ 	.word	0x0000ec20


	//   ....[192]....
        /*0dac*/ 	.word	0x0000ec30


	//   ....[193]....
        /*0db0*/ 	.word	0x0000ec40


	//   ....[194]....
        /*0db4*/ 	.word	0x0000ec50


	//   ....[195]....
        /*0db8*/ 	.word	0x0000ec60


	//   ....[196]....
        /*0dbc*/ 	.word	0x0000ed60


	//   ....[197]....
        /*0dc0*/ 	.word	0x0000ed70


	//   ....[198]....
        /*0dc4*/ 	.word	0x0000ed80


	//   ....[199]....
        /*0dc8*/ 	.word	0x0000ed90


	//   ....[200]....
        /*0dcc*/ 	.word	0x0000eda0


	//   ....[201]....
        /*0dd0*/ 	.word	0x0000edb0


	//   ....[202]....
        /*0dd4*/ 	.word	0x0000edc0


	//   ....[203]....
        /*0dd8*/ 	.word	0x0000edd0


	//   ....[204]....
        /*0ddc*/ 	.word	0x0000ede0


	//   ....[205]....
        /*0de0*/ 	.word	0x0000edf0


	//   ....[206]....
        /*0de4*/ 	.word	0x0000ee00


	//   ....[207]....
        /*0de8*/ 	.word	0x0000ee10


	//   ....[208]....
        /*0dec*/ 	.word	0x0000ee20


	//   ....[209]....
        /*0df0*/ 	.word	0x0000ee30


	//   ....[210]....
        /*0df4*/ 	.word	0x0000ee40


	//   ....[211]....
        /*0df8*/ 	.word	0x0000ee50


	//   ....[212]....
        /*0dfc*/ 	.word	0x0000ee60


	//   ....[213]....
        /*0e00*/ 	.word	0x0000ee70


	//   ....[214]....
        /*0e04*/ 	.word	0x0000ee80


	//   ....[215]....
        /*0e08*/ 	.word	0x0000ee90


	//   ....[216]....
        /*0e0c*/ 	.word	0x0000eea0


	//   ....[217]....
        /*0e10*/ 	.word	0x0000eeb0


	//   ....[218]....
        /*0e14*/ 	.word	0x0000eec0


	//   ....[219]....
        /*0e18*/ 	.word	0x0000eed0


	//   ....[220]....
        /*0e1c*/ 	.word	0x0000eee0


	//   ....[221]....
        /*0e20*/ 	.word	0x0000eef0


	//   ....[222]....
        /*0e24*/ 	.word	0x0000ef00


	//   ....[223]....
        /*0e28*/ 	.word	0x0000ef10


	//   ....[224]....
        /*0e2c*/ 	.word	0x0000ef20


	//   ....[225]....
        /*0e30*/ 	.word	0x0000ef30


	//   ....[226]....
        /*0e34*/ 	.word	0x0000f030


	//   ....[227]....
        /*0e38*/ 	.word	0x0000f040


	//   ....[228]....
        /*0e3c*/ 	.word	0x0000f050


	//   ....[229]....
        /*0e40*/ 	.word	0x0000f060


	//   ....[230]....
        /*0e44*/ 	.word	0x0000f070


	//   ....[231]....
        /*0e48*/ 	.word	0x0000f080


	//   ....[232]....
        /*0e4c*/ 	.word	0x0000f090


	//   ....[233]....
        /*0e50*/ 	.word	0x0000f0a0


	//   ....[234]....
        /*0e54*/ 	.word	0x0000f0b0


	//   ....[235]....
        /*0e58*/ 	.word	0x0000f0c0


	//   ....[236]....
        /*0e5c*/ 	.word	0x0000f0d0


	//   ....[237]....
        /*0e60*/ 	.word	0x0000f0e0


	//   ....[238]....
        /*0e64*/ 	.word	0x0000f0f0


	//   ....[239]....
        /*0e68*/ 	.word	0x0000f100


	//   ....[240]....
        /*0e6c*/ 	.word	0x0000f110


	//   ....[241]....
        /*0e70*/ 	.word	0x0000f120


	//   ....[242]....
        /*0e74*/ 	.word	0x0000f130


	//   ....[243]....
        /*0e78*/ 	.word	0x0000f140


	//   ....[244]....
        /*0e7c*/ 	.word	0x0000f150


	//   ....[245]....
        /*0e80*/ 	.word	0x0000f160


	//   ....[246]....
        /*0e84*/ 	.word	0x0000f170


	//   ....[247]....
        /*0e88*/ 	.word	0x0000f180


	//   ....[248]....
        /*0e8c*/ 	.word	0x0000f190


	//   ....[249]....
        /*0e90*/ 	.word	0x0000f1a0


	//   ....[250]....
        /*0e94*/ 	.word	0x0000f1b0


	//   ....[251]....
        /*0e98*/ 	.word	0x0000f1c0


	//   ....[252]....
        /*0e9c*/ 	.word	0x0000f1d0


	//   ....[253]....
        /*0ea0*/ 	.word	0x0000f1e0


	//   ....[254]....
        /*0ea4*/ 	.word	0x0000f1f0


	//   ....[255]....
        /*0ea8*/ 	.word	0x0000f200


	//   ....[0]....
        /*0eac*/ 	.word	0x00013340


	//   ....[1]....
        /*0eb0*/ 	.word	0x00013370


	//   ....[2]....
        /*0eb4*/ 	.word	0x00013380


	//   ....[3]....
        /*0eb8*/ 	.word	0x00013390


	//   ....[4]....
        /*0ebc*/ 	.word	0x000133a0


	//   ....[5]....
        /*0ec0*/ 	.word	0x000133b0


	//   ....[6]....
        /*0ec4*/ 	.word	0x000133c0


	//   ....[7]....
        /*0ec8*/ 	.word	0x000133d0


	//   ....[8]....
        /*0ecc*/ 	.word	0x00013400


	//   ....[9]....
        /*0ed0*/ 	.word	0x00013420


	//   ....[10]....
        /*0ed4*/ 	.word	0x00013440


	//   ....[11]....
        /*0ed8*/ 	.word	0x00013450


	//   ....[12]....
        /*0edc*/ 	.word	0x00013460


	//   ....[13]....
        /*0ee0*/ 	.word	0x00013470


	//   ....[14]....
        /*0ee4*/ 	.word	0x00013480


	//   ....[15]....
        /*0ee8*/ 	.word	0x00013490


	//   ....[16]....
        /*0eec*/ 	.word	0x000134a0


	//   ....[17]....
        /*0ef0*/ 	.word	0x000134b0


	//   ....[18]....
        /*0ef4*/ 	.word	0x000134c0


	//   ....[19]....
        /*0ef8*/ 	.word	0x000134d0


	//   ....[20]....
        /*0efc*/ 	.word	0x000134e0


	//   ....[21]....
        /*0f00*/ 	.word	0x000134f0


	//   ....[22]....
        /*0f04*/ 	.word	0x00013500


	//   ....[23]....
        /*0f08*/ 	.word	0x00013510


	//   ....[24]....
        /*0f0c*/ 	.word	0x00013520


	//   ....[25]....
        /*0f10*/ 	.word	0x00013530


	//   ....[26]....
        /*0f14*/ 	.word	0x00013540


	//   ....[27]....
        /*0f18*/ 	.word	0x00013550


	//   ....[28]....
        /*0f1c*/ 	.word	0x00013560


	//   ....[29]....
        /*0f20*/ 	.word	0x00013570


	//   ....[30]....
        /*0f24*/ 	.word	0x00013580


	//   ....[31]....
        /*0f28*/ 	.word	0x00013590


	//   ....[32]....
        /*0f2c*/ 	.word	0x000135a0


	//   ....[33]....
        /*0f30*/ 	.word	0x000135b0


	//   ....[34]....
        /*0f34*/ 	.word	0x000135c0


	//   ....[35]....
        /*0f38*/ 	.word	0x000135d0


	//   ....[36]....
        /*0f3c*/ 	.word	0x000135e0


	//   ....[37]....
        /*0f40*/ 	.word	0x000135f0


	//   ....[38]....
        /*0f44*/ 	.word	0x000136f0


	//   ....[39]....
        /*0f48*/ 	.word	0x00013700


	//   ....[40]....
        /*0f4c*/ 	.word	0x00013710


	//   ....[41]....
        /*0f50*/ 	.word	0x00013720


	//   ....[42]....
        /*0f54*/ 	.word	0x00013730


	//   ....[43]....
        /*0f58*/ 	.word	0x00013740


	//   ....[44]....
        /*0f5c*/ 	.word	0x00013750


	//   ....[45]....
        /*0f60*/ 	.word	0x00013760


	//   ....[46]....
        /*0f64*/ 	.word	0x00013770


	//   ....[47]....
        /*0f68*/ 	.word	0x00013780


	//   ....[48]....
        /*0f6c*/ 	.word	0x00013790


	//   ....[49]....
        /*0f70*/ 	.word	0x000137a0


	//   ....[50]....
        /*0f74*/ 	.word	0x000137b0


	//   ....[51]....
        /*0f78*/ 	.word	0x000137c0


	//   ....[52]....
        /*0f7c*/ 	.word	0x000137d0


	//   ....[53]....
        /*0f80*/ 	.word	0x000137e0


	//   ....[54]....
        /*0f84*/ 	.word	0x000137f0


	//   ....[55]....
        /*0f88*/ 	.word	0x00013800


	//   ....[56]....
        /*0f8c*/ 	.word	0x00013810


	//   ....[57]....
        /*0f90*/ 	.word	0x00013820


	//   ....[58]....
        /*0f94*/ 	.word	0x00013830


	//   ....[59]....
        /*0f98*/ 	.word	0x00013840


	//   ....[60]....
        /*0f9c*/ 	.word	0x00013850


	//   ....[61]....
        /*0fa0*/ 	.word	0x00013860


	//   ....[62]....
        /*0fa4*/ 	.word	0x00013870


	//   ....[63]....
        /*0fa8*/ 	.word	0x00013880


	//   ....[64]....
        /*0fac*/ 	.word	0x00013890


	//   ....[65]....
        /*0fb0*/ 	.word	0x000138a0


	//   ....[66]....
        /*0fb4*/ 	.word	0x000138b0


	//   ....[67]....
        /*0fb8*/ 	.word	0x000138c0


	//   ....[68]....
        /*0fbc*/ 	.word	0x000139c0


	//   ....[69]....
        /*0fc0*/ 	.word	0x000139d0


	//   ....[70]....
        /*0fc4*/ 	.word	0x000139e0


	//   ....[71]....
        /*0fc8*/ 	.word	0x000139f0


	//   ....[72]....
        /*0fcc*/ 	.word	0x00013a00


	//   ....[73]....
        /*0fd0*/ 	.word	0x00013a10


	//   ....[74]....
        /*0fd4*/ 	.word	0x00013a20


	//   ....[75]....
        /*0fd8*/ 	.word	0x00013a30


	//   ....[76]....
        /*0fdc*/ 	.word	0x00013a40


	//   ....[77]....
        /*0fe0*/ 	.word	0x00013a50


	//   ....[78]....
        /*0fe4*/ 	.word	0x00013a60


	//   ....[79]....
        /*0fe8*/ 	.word	0x00013a70


	//   ....[80]....
        /*0fec*/ 	.word	0x00013a80


	//   ....[81]....
        /*0ff0*/ 	.word	0x00013a90


	//   ....[82]....
        /*0ff4*/ 	.word	0x00013aa0


	//   ....[83]....
        /*0ff8*/ 	.word	0x00013ab0


	//   ....[84]....
        /*0ffc*/ 	.word	0x00013ac0


	//   ....[85]....
        /*1000*/ 	.word	0x00013ad0


	//   ....[86]....
        /*1004*/ 	.word	0x00013ae0


	//   ....[87]....
        /*1008*/ 	.word	0x00013af0


	//   ....[88]....
        /*100c*/ 	.word	0x00013b00


	//   ....[89]....
        /*1010*/ 	.word	0x00013b10


	//   ....[90]....
        /*1014*/ 	.word	0x00013b20


	//   ....[91]....
        /*1018*/ 	.word	0x00013b30


	//   ....[92]....
        /*101c*/ 	.word	0x00013b40


	//   ....[93]....
        /*1020*/ 	.word	0x00013b50


	//   ....[94]....
        /*1024*/ 	.word	0x00013b60


	//   ....[95]....
        /*1028*/ 	.word	0x00013b70


	//   ....[96]....
        /*102c*/ 	.word	0x00013b80


	//   ....[97]....
        /*1030*/ 	.word	0x00013b90


	//   ....[98]....
        /*1034*/ 	.word	0x00013c90


	//   ....[99]....
        /*1038*/ 	.word	0x00013ca0


	//   ....[100]....
        /*103c*/ 	.word	0x00013cb0


	//   ....[101]....
        /*1040*/ 	.word	0x00013cc0


	//   ....[102]....
        /*1044*/ 	.word	0x00013cd0


	//   ....[103]....
        /*1048*/ 	.word	0x00013ce0


	//   ....[104]....
        /*104c*/ 	.word	0x00013cf0


	//   ....[105]....
        /*1050*/ 	.word	0x00013d00


	//   ....[106]....
        /*1054*/ 	.word	0x00013d10


	//   ....[107]....
        /*1058*/ 	.word	0x00013d20


	//   ....[108]....
        /*105c*/ 	.word	0x00013d30


	//   ....[109]....
        /*1060*/ 	.word	0x00013d40


	//   ....[110]....
        /*1064*/ 	.word	0x00013d50


	//   ....[111]....
        /*1068*/ 	.word	0x00013d60


	//   ....[112]....
        /*106c*/ 	.word	0x00013d70


	//   ....[113]....
        /*1070*/ 	.word	0x00013d80


	//   ....[114]....
        /*1074*/ 	.word	0x00013d90


	//   ....[115]....
        /*1078*/ 	.word	0x00013da0


	//   ....[116]....
        /*107c*/ 	.word	0x00013db0


	//   ....[117]....
        /*1080*/ 	.word	0x00013dc0


	//   ....[118]....
        /*1084*/ 	.word	0x00013dd0


	//   ....[119]....
        /*1088*/ 	.word	0x00013de0


	//   ....[120]....
        /*108c*/ 	.word	0x00013df0


	//   ....[121]....
        /*1090*/ 	.word	0x00013e00


	//   ....[122]....
        /*1094*/ 	.word	0x00013e10


	//   ....[123]....
        /*1098*/ 	.word	0x00013e20


	//   ....[124]....
        /*109c*/ 	.word	0x00013e30


	//   ....[125]....
        /*10a0*/ 	.word	0x00013e40


	//   ....[126]....
        /*10a4*/ 	.word	0x00013e50


	//   ....[127]....
        /*10a8*/ 	.word	0x00013e60


	//   ....[128]....
        /*10ac*/ 	.word	0x00017fa0


	//   ....[129]....
        /*10b0*/ 	.word	0x00017fd0


	//   ....[130]....
        /*10b4*/ 	.word	0x00017fe0


	//   ....[131]....
        /*10b8*/ 	.word	0x00017ff0


	//   ....[132]....
        /*10bc*/ 	.word	0x00018000


	//   ....[133]....
        /*10c0*/ 	.word	0x00018010


	//   ....[134]....
        /*10c4*/ 	.word	0x00018020


	//   ....[135]....
        /*10c8*/ 	.word	0x00018030


	//   ....[136]....
        /*10cc*/ 	.word	0x00018060


	//   ....[137]....
        /*10d0*/ 	.word	0x00018080


	//   ....[138]....
        /*10d4*/ 	.word	0x000180a0


	//   ....[139]....
        /*10d8*/ 	.word	0x000180b0


	//   ....[140]....
        /*10dc*/ 	.word	0x000180c0


	//   ....[141]....
        /*10e0*/ 	.word	0x000180d0


	//   ....[142]....
        /*10e4*/ 	.word	0x000180e0


	//   ....[143]....
        /*10e8*/ 	.word	0x000180f0


	//   ....[144]....
        /*10ec*/ 	.word	0x00018100


	//   ....[145]....
        /*10f0*/ 	.word	0x00018110


	//   ....[146]....
        /*10f4*/ 	.word	0x00018120


	//   ....[147]....
        /*10f8*/ 	.word	0x00018130


	//   ....[148]....
        /*10fc*/ 	.word	0x00018140


	//   ....[149]....
        /*1100*/ 	.word	0x00018150


	//   ....[150]....
        /*1104*/ 	.word	0x00018160


	//   ....[151]....
        /*1108*/ 	.word	0x00018170


	//   ....[152]....
        /*110c*/ 	.word	0x00018180


	//   ....[153]....
        /*1110*/ 	.word	0x00018190


	//   ....[154]....
        /*1114*/ 	.word	0x000181a0


	//   ....[155]....
        /*1118*/ 	.word	0x000181b0


	//   ....[156]....
        /*111c*/ 	.word	0x000181c0


	//   ....[157]....
        /*1120*/ 	.word	0x000181d0


	//   ....[158]....
        /*1124*/ 	.word	0x000181e0


	//   ....[159]....
        /*1128*/ 	.word	0x000181f0


	//   ....[160]....
        /*112c*/ 	.word	0x00018200


	//   ....[161]....
        /*1130*/ 	.word	0x00018210


	//   ....[162]....
        /*1134*/ 	.word	0x00018220


	//   ....[163]....
        /*1138*/ 	.word	0x00018230


	//   ....[164]....
        /*113c*/ 	.word	0x00018240


	//   ....[165]....
        /*1140*/ 	.word	0x00018250


	//   ....[166]....
        /*1144*/ 	.word	0x00018350


	//   ....[167]....
        /*1148*/ 	.word	0x00018360


	//   ....[168]....
        /*114c*/ 	.word	0x00018370


	//   ....[169]....
        /*1150*/ 	.word	0x00018380


	//   ....[170]....
        /*1154*/ 	.word	0x00018390


	//   ....[171]....
        /*1158*/ 	.word	0x000183a0


	//   ....[172]....
        /*115c*/ 	.word	0x000183b0


	//   ....[173]....
        /*1160*/ 	.word	0x000183c0


	//   ....[174]....
        /*1164*/ 	.word	0x000183d0


	//   ....[175]....
        /*1168*/ 	.word	0x000183e0


	//   ....[176]....
        /*116c*/ 	.word	0x000183f0


	//   ....[177]....
        /*1170*/ 	.word	0x00018400


	//   ....[178]....
        /*1174*/ 	.word	0x00018410


	//   ....[179]....
        /*1178*/ 	.word	0x00018420


	//   ....[180]....
        /*117c*/ 	.word	0x00018430


	//   ....[181]....
        /*1180*/ 	.word	0x00018440


	//   ....[182]....
        /*1184*/ 	.word	0x00018450


	//   ....[183]....
        /*1188*/ 	.word	0x00018460


	//   ....[184]....
        /*118c*/ 	.word	0x00018470


	//   ....[185]....
        /*1190*/ 	.word	0x00018480


	//   ....[186]....
        /*1194*/ 	.word	0x00018490


	//   ....[187]....
        /*1198*/ 	.word	0x000184a0


	//   ....[188]....
        /*119c*/ 	.word	0x000184b0


	//   ....[189]....
        /*11a0*/ 	.word	0x000184c0


	//   ....[190]....
        /*11a4*/ 	.word	0x000184d0


	//   ....[191]....
        /*11a8*/ 	.word	0x000184e0


	//   ....[192]....
        /*11ac*/ 	.word	0x000184f0


	//   ....[193]....
        /*11b0*/ 	.word	0x00018500


	//   ....[194]....
        /*11b4*/ 	.word	0x00018510


	//   ....[195]....
        /*11b8*/ 	.word	0x00018520


	//   ....[196]....
        /*11bc*/ 	.word	0x00018620


	//   ....[197]....
        /*11c0*/ 	.word	0x00018630


	//   ....[198]....
        /*11c4*/ 	.word	0x00018640


	//   ....[199]....
        /*11c8*/ 	.word	0x00018650


	//   ....[200]....
        /*11cc*/ 	.word	0x00018660


	//   ....[201]....
        /*11d0*/ 	.word	0x00018670


	//   ....[202]....
        /*11d4*/ 	.word	0x00018680


	//   ....[203]....
        /*11d8*/ 	.word	0x00018690


	//   ....[204]....
        /*11dc*/ 	.word	0x000186a0


	//   ....[205]....
        /*11e0*/ 	.word	0x000186b0


	//   ....[206]....
        /*11e4*/ 	.word	0x000186c0


	//   ....[207]....
        /*11e8*/ 	.word	0x000186d0


	//   ....[208]....
        /*11ec*/ 	.word	0x000186e0


	//   ....[209]....
        /*11f0*/ 	.word	0x000186f0


	//   ....[210]....
        /*11f4*/ 	.word	0x00018700


	//   ....[211]....
        /*11f8*/ 	.word	0x00018710


	//   ....[212]....
        /*11fc*/ 	.word	0x00018720


	//   ....[213]....
        /*1200*/ 	.word	0x00018730


	//   ....[214]....
        /*1204*/ 	.word	0x00018740


	//   ....[215]....
        /*1208*/ 	.word	0x00018750


	//   ....[216]....
        /*120c*/ 	.word	0x00018760


	//   ....[217]....
        /*1210*/ 	.word	0x00018770


	//   ....[218]....
        /*1214*/ 	.word	0x00018780


	//   ....[219]....
        /*1218*/ 	.word	0x00018790


	//   ....[220]....
        /*121c*/ 	.word	0x000187a0


	//   ....[221]....
        /*1220*/ 	.word	0x000187b0


	//   ....[222]....
        /*1224*/ 	.word	0x000187c0


	//   ....[223]....
        /*1228*/ 	.word	0x000187d0


	//   ....[224]....
        /*122c*/ 	.word	0x000187e0


	//   ....[225]....
        /*1230*/ 	.word	0x000187f0


	//   ....[226]....
        /*1234*/ 	.word	0x000188f0


	//   ....[227]....
        /*1238*/ 	.word	0x00018900


	//   ....[228]....
        /*123c*/ 	.word	0x00018910


	//   ....[229]....
        /*1240*/ 	.word	0x00018920


	//   ....[230]....
        /*1244*/ 	.word	0x00018930


	//   ....[231]....
        /*1248*/ 	.word	0x00018940


	//   ....[232]....
        /*124c*/ 	.word	0x00018950


	//   ....[233]....
        /*1250*/ 	.word	0x00018960


	//   ....[234]....
        /*1254*/ 	.word	0x00018970


	//   ....[235]....
        /*1258*/ 	.word	0x00018980


	//   ....[236]....
        /*125c*/ 	.word	0x00018990


	//   ....[237]....
        /*1260*/ 	.word	0x000189a0


	//   ....[238]....
        /*1264*/ 	.word	0x000189b0


	//   ....[239]....
        /*1268*/ 	.word	0x000189c0


	//   ....[240]....
        /*126c*/ 	.word	0x000189d0


	//   ....[241]....
        /*1270*/ 	.word	0x000189e0


	//   ....[242]....
        /*1274*/ 	.word	0x000189f0


	//   ....[243]....
        /*1278*/ 	.word	0x00018a00


	//   ....[244]....
        /*127c*/ 	.word	0x00018a10


	//   ....[245]....
        /*1280*/ 	.word	0x00018a20


	//   ....[246]....
        /*1284*/ 	.word	0x00018a30


	//   ....[247]....
        /*1288*/ 	.word	0x00018a40


	//   ....[248]....
        /*128c*/ 	.word	0x00018a50


	//   ....[249]....
        /*1290*/ 	.word	0x00018a60


	//   ....[250]....
        /*1294*/ 	.word	0x00018a70


	//   ....[251]....
        /*1298*/ 	.word	0x00018a80


	//   ....[252]....
        /*129c*/ 	.word	0x00018a90


	//   ....[253]....
        /*12a0*/ 	.word	0x00018aa0


	//   ....[254]....
        /*12a4*/ 	.word	0x00018ab0


	//   ....[255]....
        /*12a8*/ 	.word	0x00018ac0


	//   ....[0]....
        /*12ac*/ 	.word	0x0001cc00


	//   ....[1]....
        /*12b0*/ 	.word	0x0001cc30


	//   ....[2]....
        /*12b4*/ 	.word	0x0001cc40


	//   ....[3]....
        /*12b8*/ 	.word	0x0001cc50


	//   ....[4]....
        /*12bc*/ 	.word	0x0001cc60


	//   ....[5]....
        /*12c0*/ 	.word	0x0001cc70


	//   ....[6]....
        /*12c4*/ 	.word	0x0001cc80


	//   ....[7]....
        /*12c8*/ 	.word	0x0001cc90


	//   ....[8]....
        /*12cc*/ 	.word	0x0001ccc0


	//   ....[9]....
        /*12d0*/ 	.word	0x0001cce0


	//   ....[10]....
        /*12d4*/ 	.word	0x0001cd00


	//   ....[11]....
        /*12d8*/ 	.word	0x0001cd10


	//   ....[12]....
        /*12dc*/ 	.word	0x0001cd20


	//   ....[13]....
        /*12e0*/ 	.word	0x0001cd30


	//   ....[14]....
        /*12e4*/ 	.word	0x0001cd40


	//   ....[15]....
        /*12e8*/ 	.word	0x0001cd50


	//   ....[16]....
        /*12ec*/ 	.word	0x0001cd60


	//   ....[17]....
        /*12f0*/ 	.word	0x0001cd70


	//   ....[18]....
        /*12f4*/ 	.word	0x0001cd80


	//   ....[19]....
        /*12f8*/ 	.word	0x0001cd90


	//   ....[20]....
        /*12fc*/ 	.word	0x0001cda0


	//   ....[21]....
        /*1300*/ 	.word	0x0001cdb0


	//   ....[22]....
        /*1304*/ 	.word	0x0001cdc0


	//   ....[23]....
        /*1308*/ 	.word	0x0001cdd0


	//   ....[24]....
        /*130c*/ 	.word	0x0001cde0


	//   ....[25]....
        /*1310*/ 	.word	0x0001cdf0


	//   ....[26]....
        /*1314*/ 	.word	0x0001ce00


	//   ....[27]....
        /*1318*/ 	.word	0x0001ce10


	//   ....[28]....
        /*131c*/ 	.word	0x0001ce20


	//   ....[29]....
        /*1320*/ 	.word	0x0001ce30


	//   ....[30]....
        /*1324*/ 	.word	0x0001ce40


	//   ....[31]....
        /*1328*/ 	.word	0x0001ce50


	//   ....[32]....
        /*132c*/ 	.word	0x0001ce60


	//   ....[33]....
        /*1330*/ 	.word	0x0001ce70


	//   ....[34]....
        /*1334*/ 	.word	0x0001ce80


	//   ....[35]....
        /*1338*/ 	.word	0x0001ce90


	//   ....[36]....
        /*133c*/ 	.word	0x0001cf80


	//   ....[37]....
        /*1340*/ 	.word	0x0001cf90


	//   ....[38]....
        /*1344*/ 	.word	0x0001cfa0


	//   ....[39]....
        /*1348*/ 	.word	0x0001cfb0


	//   ....[40]....
        /*134c*/ 	.word	0x0001cfc0


	//   ....[41]....
        /*1350*/ 	.word	0x0001cfd0


	//   ....[42]....
        /*1354*/ 	.word	0x0001cfe0


	//   ....[43]....
        /*1358*/ 	.word	0x0001cff0


	//   ....[44]....
        /*135c*/ 	.word	0x0001d000


	//   ....[45]....
        /*1360*/ 	.word	0x0001d010


	//   ....[46]....
        /*1364*/ 	.word	0x0001d020


	//   ....[47]....
        /*1368*/ 	.word	0x0001d030


	//   ....[48]....
        /*136c*/ 	.word	0x0001d040


	//   ....[49]....
        /*1370*/ 	.word	0x0001d050


	//   ....[50]....
        /*1374*/ 	.word	0x0001d060


	//   ....[51]....
        /*1378*/ 	.word	0x0001d070


	//   ....[52]....
        /*137c*/ 	.word	0x0001d080


	//   ....[53]....
        /*1380*/ 	.word	0x0001d090


	//   ....[54]....
        /*1384*/ 	.word	0x0001d0a0


	//   ....[55]....
        /*1388*/ 	.word	0x0001d0b0


	//   ....[56]....
        /*138c*/ 	.word	0x0001d0c0


	//   ....[57]....
        /*1390*/ 	.word	0x0001d0d0


	//   ....[58]....
        /*1394*/ 	.word	0x0001d0e0


	//   ....[59]....
        /*1398*/ 	.word	0x0001d0f0


	//   ....[60]....
        /*139c*/ 	.word	0x0001d100


	//   ....[61]....
        /*13a0*/ 	.word	0x0001d110


	//   ....[62]....
        /*13a4*/ 	.word	0x0001d120


	//   ....[63]....
        /*13a8*/ 	.word	0x0001d130


	//   ....[64]....
        /*13ac*/ 	.word	0x0001d140


	//   ....[65]....
        /*13b0*/ 	.word	0x0001d150


	//   ....[66]....
        /*13b4*/ 	.word	0x0001d250


	//   ....[67]....
        /*13b8*/ 	.word	0x0001d260


	//   ....[68]....
        /*13bc*/ 	.word	0x0001d270


	//   ....[69]....
        /*13c0*/ 	.word	0x0001d280


	//   ....[70]....
        /*13c4*/ 	.word	0x0001d290


	//   ....[71]....
        /*13c8*/ 	.word	0x0001d2a0


	//   ....[72]....
        /*13cc*/ 	.word	0x0001d2b0


	//   ....[73]....
        /*13d0*/ 	.word	0x0001d2c0


	//   ....[74]....
        /*13d4*/ 	.word	0x0001d2d0


	//   ....[75]....
        /*13d8*/ 	.word	0x0001d2e0


	//   ....[76]....
        /*13dc*/ 	.word	0x0001d2f0


	//   ....[77]....
        /*13e0*/ 	.word	0x0001d300


	//   ....[78]....
        /*13e4*/ 	.word	0x0001d310


	//   ....[79]....
        /*13e8*/ 	.word	0x0001d320


	//   ....[80]....
        /*13ec*/ 	.word	0x0001d330


	//   ....[81]....
        /*13f0*/ 	.word	0x0001d340


	//   ....[82]....
        /*13f4*/ 	.word	0x0001d350


	//   ....[83]....
        /*13f8*/ 	.word	0x0001d360


	//   ....[84]....
        /*13fc*/ 	.word	0x0001d370


	//   ....[85]....
        /*1400*/ 	.word	0x0001d380


	//   ....[86]....
        /*1404*/ 	.word	0x0001d390


	//   ....[87]....
        /*1408*/ 	.word	0x0001d3a0


	//   ....[88]....
        /*140c*/ 	.word	0x0001d3b0


	//   ....[89]....
        /*1410*/ 	.word	0x0001d3c0


	//   ....[90]....
        /*1414*/ 	.word	0x0001d3d0


	//   ....[91]....
        /*1418*/ 	.word	0x0001d3e0


	//   ....[92]....
        /*141c*/ 	.word	0x0001d3f0


	//   ....[93]....
        /*1420*/ 	.word	0x0001d400


	//   ....[94]....
        /*1424*/ 	.word	0x0001d410


	//   ....[95]....
        /*1428*/ 	.word	0x0001d420


	//   ....[96]....
        /*142c*/ 	.word	0x0001d520


	//   ....[97]....
        /*1430*/ 	.word	0x0001d530


	//   ....[98]....
        /*1434*/ 	.word	0x0001d540


	//   ....[99]....
        /*1438*/ 	.word	0x0001d550


	//   ....[100]....
        /*143c*/ 	.word	0x0001d560


	//   ....[101]....
        /*1440*/ 	.word	0x0001d570


	//   ....[102]....
        /*1444*/ 	.word	0x0001d580


	//   ....[103]....
        /*1448*/ 	.word	0x0001d590


	//   ....[104]....
        /*144c*/ 	.word	0x0001d5a0


	//   ....[105]....
        /*1450*/ 	.word	0x0001d5b0


	//   ....[106]....
        /*1454*/ 	.word	0x0001d5c0


	//   ....[107]....
        /*1458*/ 	.word	0x0001d5d0


	//   ....[108]....
        /*145c*/ 	.word	0x0001d5e0


	//   ....[109]....
        /*1460*/ 	.word	0x0001d5f0


	//   ....[110]....
        /*1464*/ 	.word	0x0001d600


	//   ....[111]....
        /*1468*/ 	.word	0x0001d610


	//   ....[112]....
        /*146c*/ 	.word	0x0001d620


	//   ....[113]....
        /*1470*/ 	.word	0x0001d630


	//   ....[114]....
        /*1474*/ 	.word	0x0001d640


	//   ....[115]....
        /*1478*/ 	.word	0x0001d650


	//   ....[116]....
        /*147c*/ 	.word	0x0001d660


	//   ....[117]....
        /*1480*/ 	.word	0x0001d670


	//   ....[118]....
        /*1484*/ 	.word	0x0001d680


	//   ....[119]....
        /*1488*/ 	.word	0x0001d690


	//   ....[120]....
        /*148c*/ 	.word	0x0001d6a0


	//   ....[121]....
        /*1490*/ 	.word	0x0001d6b0


	//   ....[122]....
        /*1494*/ 	.word	0x0001d6c0


	//   ....[123]....
        /*1498*/ 	.word	0x0001d6d0


	//   ....[124]....
        /*149c*/ 	.word	0x0001d6e0


	//   ....[125]....
        /*14a0*/ 	.word	0x0001d6f0


	//   ....[126]....
        /*14a4*/ 	.word	0x0001d700


	//   ....[127]....
        /*14a8*/ 	.word	0x0001d710


	//----- nvinfo : EIATTR_EXIT_INSTR_OFFSETS
	.align		4
.L_356:
        /*14ac*/ 	.byte	0x04, 0x1c
        /*14ae*/ 	.short	(.L_358 - .L_357)


	//   ....[0]....
.L_357:
        /*14b0*/ 	.word	0x00026a10


	//   ....[1]....
        /*14b4*/ 	.word	0x00027690


	//----- nvinfo : EIATTR_MAX_THREADS
	.align		4
.L_358:
        /*14b8*/ 	.byte	0x04, 0x05
        /*14ba*/ 	.short	(.L_360 - .L_359)
.L_359:
        /*14bc*/ 	.word	0x00000040
        /*14c0*/ 	.word	0x00000001
        /*14c4*/ 	.word	0x00000001


	//----- nvinfo : EIATTR_CRS_STACK_SIZE
	.align		4
.L_360:
        /*14c8*/ 	.byte	0x04, 0x1e
        /*14ca*/ 	.short	(.L_362 - .L_361)
.L_361:
        /*14cc*/ 	.word	0x00000000


	//----- nvinfo : EIATTR_CBANK_PARAM_SIZE
	.align		4
.L_362:
        /*14d0*/ 	.byte	0x03, 0x19
        /*14d2*/ 	.short	0x0034


	//----- nvinfo : EIATTR_PARAM_CBANK
	.align		4
        /*14d4*/ 	.byte	0x04, 0x0a
        /*14d6*/ 	.short	(.L_364 - .L_363)
	.align		4
.L_363:
        /*14d8*/ 	.word	index@(.nv.constant0._ZN17fastertransformer16beam_topK_kernelIfLi64ELi64EEEvPKT_PiPS1_PKbPKiiS1_f)
        /*14dc*/ 	.short	0x0210
        /*14de*/ 	.short	0x0034


	//----- nvinfo : EIATTR_SW_WAR
	.align		4
.L_364:
        /*14e0*/ 	.byte	0x04, 0x36
        /*14e2*/ 	.short	(.L_366 - .L_365)
.L_365:
        /*14e4*/ 	.word	0x00000008
.L_366:


//--------------------- .nv.info._ZN17fastertransformer20batch_topK_kernel_v2IfLi32ELi32EEEvPiPT_S1_ --------------------------
	.section	.nv.info._ZN17fastertransformer20batch_topK_kernel_v2IfLi32ELi32EEEvPiPT_S1_,"",@"SHT_CUDA_INFO"
	.sectionflags	@""
	.align	4


	//----- nvinfo : EIATTR_CUDA_API_VERSION
	.align		4
        /*0000*/ 	.byte	0x04, 0x37
        /*0002*/ 	.short	(.L_368 - .L_367)
.L_367:
        /*0004*/ 	.word	0x00000082


	//----- nvinfo : EIATTR_KPARAM_INFO
	.align		4
.L_368:
        /*0008*/ 	.byte	0x04, 0x17
        /*000a*/ 	.short	(.L_370 - .L_369)
.L_369:
        /*000c*/ 	.word	0x00000000
        /*0010*/ 	.short	0x0002
        /*0012*/ 	.short	0x0010
        /*0014*/ 	.byte	0x00, 0xf0, 0x21, 0x00


	//----- nvinfo : EIATTR_KPARAM_INFO
	.align		4
.L_370:
        /*0018*/ 	.byte	0x04, 0x17
        /*001a*/ 	.short	(.L_372 - .L_371)
.L_371:
        /*001c*/ 	.word	0x00000000
        /*0020*/ 	.short	0x0001
        /*0022*/ 	.short	0x0008
        /*0024*/ 	.byte	0x00, 0xf0, 0x21, 0x00


	//----- nvinfo : EIATTR_KPARAM_INFO
	.align		4
.L_372:
        /*0028*/ 	.byte	0x04, 0x17
        /*002a*/ 	.short	(.L_374 - .L_373)
.L_373:
        /*002c*/ 	.word	0x00000000
        /*0030*/ 	.short	0x0000
        /*0032*/ 	.short	0x0000
        /*0034*/ 	.byte	0x00, 0xf0, 0x21, 0x00


	//----- nvinfo : EIATTR_SPARSE_MMA_MASK
	.align		4
.L_374:
        /*0038*/ 	.byte	0x03, 0x50
        /*003a*/ 	.short	0x0000


	//----- nvinfo : EIATTR_MAXREG_COUNT
	.align		4
        /*003c*/ 	.byte	0x03, 0x1b
        /*003e*/ 	.short	0x00ff


	//----- nvinfo : EIATTR_NUM_BARRIERS
	.align		4
        /*0040*/ 	.byte	0x02, 0x4c
        /*0042*/ 	.byte	0x01
	.zero		1


	//----- nvinfo : EIATTR_MERCURY_ISA_VERSION
	.align		4
        /*0044*/ 	.byte	0x03, 0x5f
        /*0046*/ 	.short	0x0101


	//----- nvinfo : EIATTR_COOP_GROUP_MASK_REGIDS
	.align		4
        /*0048*/ 	.byte	0x04, 0x29
        /*004a*/ 	.short	(.L_376 - .L_375)


	//   ....[0]....
.L_375:
        /*004c*/ 	.word	0xffffffff


	//   ....[1]....
        /*0050*/ 	.word	0xffffffff


	//   ....[2]....
        /*0054*/ 	.word	0xffffffff


	//   ....[3]....
        /*0058*/ 	.word	0xffffffff


	//   ....[4]....
        /*005c*/ 	.word	0xffffffff


	//   ....[5]....
        /*0060*/ 	.word	0xffffffff


	//   ....[6]....
        /*0064*/ 	.word	0xffffffff


	//   ....[7]....
        /*0068*/ 	.word	0xffffffff


	//   ....[8]....
        /*006c*/ 	.word	0xffffffff


	//   ....[9]....
        /*0070*/ 	.word	0xffffffff


	//   ....[10]....
        /*0074*/ 	.word	0xffffffff


	//   ....[11]....
        /*0078*/ 	.word	0xffffffff


	//   ....[12]....
        /*007c*/ 	.word	0xffffffff


	//   ....[13]....
        /*0080*/ 	.word	0xffffffff


	//   ....[14]....
        /*0084*/ 	.word	0xffffffff


	//   ....[15]....
        /*0088*/ 	.word	0xffffffff


	//   ....[16]....
        /*008c*/ 	.word	0xffffffff


	//   ....[17]....
        /*0090*/ 	.word	0xffffffff


	//   ....[18]....
        /*0094*/ 	.word	0xffffffff


	//   ....[19]....
        /*0098*/ 	.word	0xffffffff


	//   ....[20]....
        /*009c*/ 	.word	0xffffffff


	//   ....[21]....
        /*00a0*/ 	.word	0xffffffff


	//   ....[22]....
        /*00a4*/ 	.word	0xffffffff


	//   ....[23]....
        /*00a8*/ 	.word	0xffffffff


	//   ....[24]....
        /*00ac*/ 	.word	0xffffffff


	//   ....[25]....
        /*00b0*/ 	.word	0xffffffff


	//   ....[26]....
        /*00b4*/ 	.word	0xffffffff


	//   ....[27]....
        /*00b8*/ 	.word	0xffffffff


	//   ....[28]....
        /*00bc*/ 	.word	0xffffffff


	//   ....[29]....
        /*00c0*/ 	.word	0xffffffff


	//   ....[30]....
        /*00c4*/ 	.word	0xffffffff


	//   ....[31]....
        /*00c8*/ 	.word	0xffffffff


	//   ....[32]....
        /*00cc*/ 	.word	0xffffffff


	//   ....[33]....
        /*00d0*/ 	.word	0xffffffff


	//   ....[34]....
        /*00d4*/ 	.word	0xffffffff


	//   ....[35]....
        /*00d8*/ 	.word	0xffffffff


	//   ....[36]....
        /*00dc*/ 	.word	0xffffffff


	//   ....[37]....
        /*00e0*/ 	.word	0xffffffff


	//   ....[38]....
        /*00e4*/ 	.word	0xffffffff


	//   ....[39]....
        /*00e8*/ 	.word	0xffffffff


	//   ....[40]....
        /*00ec*/ 	.word	0xffffffff


	//   ....[41]....
        /*00f0*/ 	.word	0xffffffff


	//   ....[42]....
        /*00f4*/ 	.word	0xffffffff


	//   ....[43]....
        /*00f8*/ 	.word	0xffffffff


	//   ....[44]....
        /*00fc*/ 	.word	0xffffffff


	//   ....[45]....
        /*0100*/ 	.word	0xffffffff


	//   ....[46]....
        /*0104*/ 	.word	0xffffffff


	//   ....[47]....
        /*0108*/ 	.word	0xffffffff


	//   ....[48]....
        /*010c*/ 	.word	0xffffffff


	//   ....[49]....
        /*0110*/ 	.word	0xffffffff


	//   ....[50]....
        /*0114*/ 	.word	0xffffffff


	//   ....[51]....
        /*0118*/ 	.word	0xffffffff


	//   ....[52]....
        /*011c*/ 	.word	0xffffffff


	//   ....[53]....
        /*0120*/ 	.word	0xffffffff


	//   ....[54]....
        /*0124*/ 	.word	0xffffffff


	//   ....[55]....
        /*0128*/ 	.word	0xffffffff


	//   ....[56]....
        /*012c*/ 	.word	0xffffffff


	//   ....[57]....
        /*0130*/ 	.word	0xffffffff


	//   ....[58]....
        /*0134*/ 	.word	0xffffffff


	//   ....[59]....
        /*0138*/ 	.word	0xffffffff


	//   ....[60]....
        /*013c*/ 	.word	0xffffffff


	//   ....[61]....
        /*0140*/ 	.word	0xffffffff


	//   ....[62]....
        /*0144*/ 	.word	0xffffffff


	//   ....[63]....
        /*0148*/ 	.word	0xffffffff


	//   ....[64]....
        /*014c*/ 	.word	0xffffffff


	//   ....[65]....
        /*0150*/ 	.word	0xffffffff


	//   ....[66]....
        /*0154*/ 	.word	0xffffffff


	//   ....[67]....
        /*0158*/ 	.word	0xffffffff


	//   ....[68]....
        /*015c*/ 	.word	0xffffffff


	//   ....[69]....
        /*0160*/ 	.word	0xffffffff


	//   ....[70]....
        /*0164*/ 	.word	0xffffffff


	//   ....[71]....
        /*0168*/ 	.word	0xffffffff


	//   ....[72]....
        /*016c*/ 	.word	0xffffffff


	//   ....[73]....
        /*0170*/ 	.word	0xffffffff


	//   ....[74]....
        /*0174*/ 	.word	0xffffffff


	//   ....[75]....
        /*0178*/ 	.word	0xffffffff


	//   ....[76]....
        /*017c*/ 	.word	0xffffffff


	//   ....[77]....
        /*0180*/ 	.word	0xffffffff


	//   ....[78]....
        /*0184*/ 	.word	0xffffffff


	//   ....[79]....
        /*0188*/ 	.word	0xffffffff


	//   ....[80]....
        /*018c*/ 	.word	0xffffffff


	//   ....[81]....
        /*0190*/ 	.word	0xffffffff


	//   ....[82]....
        /*0194*/ 	.word	0xffffffff


	//   ....[83]....
        /*0198*/ 	.word	0xffffffff


	//   ....[84]....
        /*019c*/ 	.word	0xffffffff


	//   ....[85]....
        /*01a0*/ 	.word	0xffffffff


	//   ....[86]....
        /*01a4*/ 	.word	0xffffffff


	//   ....[87]....
        /*01a8*/ 	.word	0xffffffff


	//   ....[88]....
        /*01ac*/ 	.word	0xffffffff


	//   ....[89]....
        /*01b0*/ 	.word	0xffffffff


	//   ....[90]....
        /*01b4*/ 	.word	0xffffffff


	//   ....[91]....
        /*01b8*/ 	.word	0xffffffff


	//   ....[92]....
        /*01bc*/ 	.word	0xffffffff


	//   ....[93]....
        /*01c0*/ 	.word	0xffffffff


	//   ....[94]....
        /*01c4*/ 	.word	0xffffffff


	//   ....[95]....
        /*01c8*/ 	.word	0xffffffff


	//   ....[96]....
        /*01cc*/ 	.word	0xffffffff


	//   ....[97]....
        /*01d0*/ 	.word	0xffffffff


	//   ....[98]....
        /*01d4*/ 	.word	0xffffffff


	//   ....[99]....
        /*01d8*/ 	.word	0xffffffff


	//   ....[100]....
        /*01dc*/ 	.word	0xffffffff


	//   ....[101]....
        /*01e0*/ 	.word	0xffffffff


	//   ....[102]....
        /*01e4*/ 	.word	0xffffffff


	//   ....[103]....
        /*01e8*/ 	.word	0xffffffff


	//   ....[104]....
        /*01ec*/ 	.word	0xffffffff


	//   ....[105]....
        /*01f0*/ 	.word	0xffffffff


	//   ....[106]....
        /*01f4*/ 	.word	0xffffffff


	//   ....[107]....
        /*01f8*/ 	.word	0xffffffff


	//   ....[108]....
        /*01fc*/ 	.word	0xffffffff


	//   ....[109]....
        /*0200*/ 	.word	0xffffffff


	//   ....[110]....
        /*0204*/ 	.word	0xffffffff


	//   ....[111]....
        /*0208*/ 	.word	0xffffffff


	//   ....[112]....
        /*020c*/ 	.word	0xffffffff


	//   ....[113]....
        /*0210*/ 	.word	0xffffffff


	//   ....[114]....
        /*0214*/ 	.word	0xffffffff


	//   ....[115]....
        /*0218*/ 	.word	0xffffffff


	//   ....[116]....
        /*021c*/ 	.word	0xffffffff


	//   ....[117]....
        /*0220*/ 	.word	0xffffffff


	//   ....[118]....
        /*0224*/ 	.word	0xffffffff


	//   ....[119]....
        /*0228*/ 	.word	0xffffffff


	//   ....[120]....
        /*022c*/ 	.word	0xffffffff


	//   ....[121]....
        /*0230*/ 	.word	0xffffffff


	//   ....[122]....
        /*0234*/ 	.word	0xffffffff


	//   ....[123]....
        /*0238*/ 	.word	0xffffffff


	//   ....[124]....
        /*023c*/ 	.word	0xffffffff


	//   ....[125]....
        /*0240*/ 	.word	0xffffffff


	//   ....[126]....
        /*0244*/ 	.word	0xffffffff


	//   ....[127]....
        /*0248*/ 	.word	0xffffffff


	//   ....[128]....
        /*024c*/ 	.word	0xffffffff


	//   ....[129]....
        /*0250*/ 	.word	0xffffffff


	//   ....[130]....
        /*0254*/ 	.word	0xffffffff


	//   ....[131]....
        /*0258*/ 	.word	0xffffffff


	//   ....[132]....
        /*025c*/ 	.word	0xffffffff


	//   ....[133]....
        /*0260*/ 	.word	0xffffffff


	//   ....[134]....
        /*0264*/ 	.word	0xffffffff


	//   ....[135]....
        /*0268*/ 	.word	0xffffffff


	//   ....[136]....
        /*026c*/ 	.word	0xffffffff


	//   ....[137]....
        /*0270*/ 	.word	0xffffffff


	//   ....[138]....
        /*0274*/ 	.word	0xffffffff


	//   ....[139]....
        /*0278*/ 	.word	0xffffffff


	//   ....[140]....
        /*027c*/ 	.word	0xffffffff


	//   ....[141]....
        /*0280*/ 	.word	0xffffffff


	//   ....[142]....
        /*0284*/ 	.word	0xffffffff


	//   ....[143]....
        /*0288*/ 	.word	0xffffffff


	//   ....[144]....
        /*028c*/ 	.word	0xffffffff


	//   ....[145]....
        /*0290*/ 	.word	0xffffffff


	//   ....[146]....
        /*0294*/ 	.word	0xffffffff


	//   ....[147]....
        /*0298*/ 	.word	0xffffffff


	//   ....[148]....
        /*029c*/ 	.word	0xffffffff


	//   ....[149]....
        /*02a0*/ 	.word	0xffffffff


	//   ....[150]....
        /*02a4*/ 	.word	0xffffffff


	//   ....[151]....
        /*02a8*/ 	.word	0xffffffff


	//   ....[152]....
        /*02ac*/ 	.word	0xffffffff


	//   ....[153]....
        /*02b0*/ 	.word	0xffffffff


	//   ....[154]....
        /*02b4*/ 	.word	0xffffffff


	//   ....[155]....
        /*02b8*/ 	.word	0xffffffff


	//   ....[156]....
        /*02bc*/ 	.word	0xffffffff


	//   ....[157]....
        /*02c0*/ 	.word	0xffffffff


	//   ....[158]....
        /*02c4*/ 	.word	0xffffffff


	//   ....[159]....
        /*02c8*/ 	.word	0xffffffff


	//   ....[160]....
        /*02cc*/ 	.word	0xffffffff


	//   ....[161]....
        /*02d0*/ 	.word	0xffffffff


	//   ....[162]....
        /*02d4*/ 	.word	0xffffffff


	//   ....[163]....
        /*02d8*/ 	.word	0xffffffff


	//   ....[164]....
        /*02dc*/ 	.word	0xffffffff


	//   ....[165]....
        /*02e0*/ 	.word	0xffffffff


	//   ....[166]....
        /*02e4*/ 	.word	0xffffffff


	//   ....[167]....
        /*02e8*/ 	.word	0xffffffff


	//   ....[168]....
        /*02ec*/ 	.word	0xffffffff


	//   ....[169]....
        /*02f0*/ 	.word	0xffffffff


	//   ....[170]....
        /*02f4*/ 	.word	0xffffffff


	//   ....[171]....
        /*02f8*/ 	.word	0xffffffff


	//   ....[172]....
        /*02fc*/ 	.word	0xffffffff


	//   ....[173]....
        /*0300*/ 	.word	0xffffffff


	//   ....[174]....
        /*0304*/ 	.word	0xffffffff


	//   ....[175]....
        /*0308*/ 	.word	0xffffffff


	//   ....[176]....
        /*030c*/ 	.word	0xffffffff


	//   ....[177]....
        /*0310*/ 	.word	0xffffffff


	//   ....[178]....
        /*0314*/ 	.word	0xffffffff


	//   ....[179]....
        /*0318*/ 	.word	0xffffffff


	//   ....[180]....
        /*031c*/ 	.word	0xffffffff


	//   ....[181]....
        /*0320*/ 	.word	0xffffffff


	//   ....[182]....
        /*0324*/ 	.word	0xffffffff


	//   ....[183]....
        /*0328*/ 	.word	0xffffffff


	//   ....[184]....
        /*032c*/ 	.word	0xffffffff


	//   ....[185]....
        /*0330*/ 	.word	0xffffffff


	//   ....[186]....
        /*0334*/ 	.word	0xffffffff


	//   ....[187]....
        /*0338*/ 	.word	0xffffffff


	//   ....[188]....
        /*033c*/ 	.word	0xffffffff


	//   ....[189]....
        /*0340*/ 	.word	0xffffffff


	//   ....[190]....
        /*0344*/ 	.word	0xffffffff


	//   ....[191]....
        /*0348*/ 	.word	0xffffffff


	//   ....[192]....
        /*034c*/ 	.word	0xffffffff


	//   ....[193]....
        /*0350*/ 	.word	0xffffffff


	//   ....[194]....
        /*0354*/ 	.word	0xffffffff


	//   ....[195]....
        /*0358*/ 	.word	0xffffffff


	//   ....[196]....
        /*035c*/ 	.word	0xffffffff


	//   ....[197]....
        /*0360*/ 	.word	0xffffffff


	//   ....[198]....
        /*0364*/ 	.word	0xffffffff


	//   ....[199]....
        /*0368*/ 	.word	0xffffffff


	//   ....[200]....
        /*036c*/ 	.word	0xffffffff


	//   ....[201]....
        /*0370*/ 	.word	0xffffffff


	//   ....[202]....
        /*0374*/ 	.word	0xffffffff


	//   ....[203]....
        /*0378*/ 	.word	0xffffffff


	//   ....[204]....
        /*037c*/ 	.word	0xffffffff


	//   ....[205]....
        /*0380*/ 	.word	0xffffffff


	//   ....[206]....
        /*0384*/ 	.word	0xffffffff


	//   ....[207]....
        /*0388*/ 	.word	0xffffffff


	//   ....[208]....
        /*038c*/ 	.word	0xffffffff


	//   ....[209]....
        /*0390*/ 	.word	0xffffffff


	//   ....[210]....
        /*0394*/ 	.word	0xffffffff


	//   ....[211]....
        /*0398*/ 	.word	0xffffffff


	//   ....[212]....
        /*039c*/ 	.word	0xffffffff


	//   ....[213]....
        /*03a0*/ 	.word	0xffffffff


	//   ....[214]....
        /*03a4*/ 	.word	0xffffffff


	//   ....[215]....
        /*03a8*/ 	.word	0xffffffff


	//   ....[216]....
        /*03ac*/ 	.word	0xffffffff


	//   ....[217]....
        /*03b0*/ 	.word	0xffffffff


	//   ....[218]....
        /*03b4*/ 	.word	0xffffffff


	//   ....[219]....
        /*03b8*/ 	.word	0xffffffff


	//   ....[220]....
        /*03bc*/ 	.word	0xffffffff


	//   ....[221]....
        /*03c0*/ 	.word	0xffffffff


	//   ....[222]....
        /*03c4*/ 	.word	0xffffffff


	//   ....[223]....
        /*03c8*/ 	.word	0xffffffff


	//   ....[224]....
        /*03cc*/ 	.word	0xffffffff


	//   ....[225]....
        /*03d0*/ 	.word	0xffffffff


	//   ....[226]....
        /*03d4*/ 	.word	0xffffffff


	//   ....[227]....
        /*03d8*/ 	.word	0xffffffff


	//   ....[228]....
        /*03dc*/ 	.word	0xffffffff


	//   ....[229]....
        /*03e0*/ 	.word	0xffffffff


	//   ....[230]....
        /*03e4*/ 	.word	0xffffffff


	//   ....[231]....
        /*03e8*/ 	.word	0xffffffff


	//   ....[232]....
        /*03ec*/ 	.word	0xffffffff


	//   ....[233]....
        /*03f0*/ 	.word	0xffffffff


	//   ....[234]....
        /*03f4*/ 	.word	0xffffffff


	//   ....[235]....
        /*03f8*/ 	.word	0xffffffff


	//   ....[236]....
        /*03fc*/ 	.word	0xffffffff


	//   ....[237]....
        /*0400*/ 	.word	0xffffffff


	//   ....[238]....
        /*0404*/ 	.word	0xffffffff


	//   ....[239]....
        /*0408*/ 	.word	0xffffffff


	//   ....[240]....
        /*040c*/ 	.word	0xffffffff


	//   ....[241]....
        /*0410*/ 	.word	0xffffffff


	//   ....[242]....
        /*0414*/ 	.word	0xffffffff


	//   ....[243]....
        /*0418*/ 	.word	0xffffffff


	//   ....[244]....
        /*041c*/ 	.word	0xffffffff


	//   ....[245]....
        /*0420*/ 	.word	0xffffffff


	//   ....[246]....
        /*0424*/ 	.word	0xffffffff


	//   ....[247]....
        /*0428*/ 	.word	0xffffffff


	//   ....[248]....
        /*042c*/ 	.word	0xffffffff


	//   ....[249]....
        /*0430*/ 	.word	0xffffffff


	//   ....[250]....
        /*0434*/ 	.word	0xffffffff


	//   ....[251]....
        /*0438*/ 	.word	0xffffffff


	//   ....[252]....
        /*043c*/ 	.word	0xffffffff


	//   ....[253]....
        /*0440*/ 	.word	0xffffffff


	//   ....[254]....
        /*0444*/ 	.word	0xffffffff


	//   ....[255]....
        /*0448*/ 	.word	0xffffffff


	//   ....[0]....
        /*044c*/ 	.word	0xffffffff


	//   ....[1]....
        /*0450*/ 	.word	0xffffffff


	//   ....[2]....
        /*0454*/ 	.word	0xffffffff


	//   ....[3]....
        /*0458*/ 	.word	0xffffffff


	//   ....[4]....
        /*045c*/ 	.word	0xffffffff


	//   ....[5]....
        /*0460*/ 	.word	0xffffffff


	//   ....[6]....
        /*0464*/ 	.word	0xffffffff


	//   ....[7]....
        /*0468*/ 	.word	0xffffffff


	//   ....[8]....
        /*046c*/ 	.word	0xffffffff


	//   ....[9]....
        /*0470*/ 	.word	0xffffffff


	//   ....[10]....
        /*0474*/ 	.word	0xffffffff


	//   ....[11]....
        /*0478*/ 	.word	0xffffffff


	//   ....[12]....
        /*047c*/ 	.word	0xffffffff


	//   ....[13]....
        /*0480*/ 	.word	0xffffffff


	//   ....[14]....
        /*0484*/ 	.word	0xffffffff


	//   ....[15]....
        /*0488*/ 	.word	0xffffffff


	//   ....[16]....
        /*048c*/ 	.word	0xffffffff


	//   ....[17]....
        /*0490*/ 	.word	0xffffffff


	//   ....[18]....
        /*0494*/ 	.word	0xffffffff


	//   ....[19]....
        /*0498*/ 	.word	0xffffffff


	//   ....[20]....
        /*049c*/ 	.word	0xffffffff


	//   ....[21]....
        /*04a0*/ 	.word	0xffffffff


	//   ....[22]....
        /*04a4*/ 	.word	0xffffffff


	//   ....[23]....
        /*04a8*/ 	.word	0xffffffff


	//   ....[24]....
        /*04ac*/ 	.word	0xffffffff


	//   ....[25]....
        /*04b0*/ 	.word	0xffffffff


	//   ....[26]....
        /*04b4*/ 	.word	0xffffffff


	//   ....[27]....
        /*04b8*/ 	.word	0xffffffff


	//   ....[28]....
        /*04bc*/ 	.word	0xffffffff


	//   ....[29]....
        /*04c0*/ 	.word	0xffffffff


	//   ....[30]....
        /*04c4*/ 	.word	0xffffffff


	//   ....[31]....
        /*04c8*/ 	.word	0xffffffff


	//   ....[32]....
        /*04cc*/ 	.word	0xffffffff


	//   ....[33]....
        /*04d0*/ 	.word	0xffffffff


	//   ....[34]....
        /*04d4*/ 	.word	0xffffffff


	//   ....[35]....
        /*04d8*/ 	.word	0xffffffff


	//   ....[36]....
        /*04dc*/ 	.word	0xffffffff


	//   ....[37]....
        /*04e0*/ 	.word	0xffffffff


	//   ....[38]....
        /*04e4*/ 	.word	0xffffffff


	//   ....[39]....
        /*04e8*/ 	.word	0xffffffff


	//   ....[40]....
        /*04ec*/ 	.word	0xffffffff


	//   ....[41]....
        /*04f0*/ 	.word	0xffffffff


	//   ....[42]....
        /*04f4*/ 	.word	0xffffffff


	//   ....[43]....
        /*04f8*/ 	.word	0xffffffff


	//   ....[44]....
        /*04fc*/ 	.word	0xffffffff


	//   ....[45]....
        /*0500*/ 	.word	0xffffffff


	//   ....[46]....
        /*0504*/ 	.word	0xffffffff


	//   ....[47]....
        /*0508*/ 	.word	0xffffffff


	//   ....[48]....
        /*050c*/ 	.word	0xffffffff


	//   ....[49]....
        /*0510*/ 	.word	0xffffffff


	//   ....[50]....
        /*0514*/ 	.word	0xffffffff


	//   ....[51]....
        /*0518*/ 	.word	0xffffffff


	//   ....[52]....
        /*051c*/ 	.word	0xffffffff


	//   ....[53]....
        /*0520*/ 	.word	0xffffffff


	//   ....[54]....
        /*0524*/ 	.word	0xffffffff


	//   ....[55]....
        /*0528*/ 	.word	0xffffffff


	//   ....[56]....
        /*052c*/ 	.word	0xffffffff


	//   ....[57]....
        /*0530*/ 	.word	0xffffffff


	//   ....[58]....
        /*0534*/ 	.word	0xffffffff


	//   ....[59]....
        /*0538*/ 	.word	0xffffffff


	//   ....[60]....
        /*053c*/ 	.word	0xffffffff


	//   ....[61]....
        /*0540*/ 	.word	0xffffffff


	//   ....[62]....
        /*0544*/ 	.word	0xffffffff


	//   ....[63]....
        /*0548*/ 	.word	0xffffffff


	//----- nvinfo : EIATTR_COOP_GROUP_INSTR_OFFSETS
	.align		4
.L_376:
        /*054c*/ 	.byte	0x04, 0x28
        /*054e*/ 	.short	(.L_378 - .L_377)


	//   ....[0]....
.L_377:
        /*0550*/ 	.word	0x0001b6c0


	//   ....[1]....
        /*0554*/ 	.word	0x0001b6e0


	//   ....[2]....
        /*0558*/ 	.word	0x0001b6f0


	//   ....[3]....
        /*055c*/ 	.word	0x0001b700


	//   ....[4]....
        /*0560*/ 	.word	0x0001b710


	//   ....[5]....
        /*0564*/ 	.word	0x0001b720


	//   ....[6]....
        /*0568*/ 	.word	0x0001b730


	//   ....[7]....
        /*056c*/ 	.word	0x0001b750


	//   ....[8]....
        /*0570*/ 	.word	0x0001b770


	//   ....[9]....
        /*0574*/ 	.word	0x0001b780


	//   ....[10]....
        /*0578*/ 	.word	0x0001b790


	//   ....[11]....
        /*057c*/ 	.word	0x0001b7b0


	//   ....[12]....
        /*0580*/ 	.word	0x0001b7c0


	//   ....[13]....
        /*0584*/ 	.word	0x0001b7e0


	//   ....[14]....
        /*0588*/ 	.word	0x0001b800


	//   ....[15]....
        /*058c*/ 	.word	0x0001b810


	//   ....[16]....
        /*0590*/ 	.word	0x0001b820


	//   ....[17]....
        /*0594*/ 	.word	0x0001b830


	//   ....[18]....
        /*0598*/ 	.word	0x0001b840


	//   ....[19]....
        /*059c*/ 	.word	0x0001b850


	//   ....[20]....
        /*05a0*/ 	.word	0x0001b890


	//   ....[21]....
        /*05a4*/ 	.word	0x0001b8a0


	//   ....[22]....
        /*05a8*/ 	.word	0x0001b8b0


	//   ....[23]....
        /*05ac*/ 	.word	0x0001b8c0


	//   ....[24]....
        /*05b0*/ 	.word	0x0001b8f0


	//   ....[25]....
        /*05b4*/ 	.word	0x0001b910


	//   ....[26]....
        /*05b8*/ 	.word	0x0001b930


	//   ....[27]....
        /*05bc*/ 	.word	0x0001b940


	//   ....[28]....
        /*05c0*/ 	.word	0x0001b950


	//   ....[29]....
        /*05c4*/ 	.word	0x0001b960


	//   ....[30]....
        /*05c8*/ 	.word	0x0001b970


	//   ....[31]....
        /*05cc*/ 	.word	0x0001b980


	//   ....[32]....
        /*05d0*/ 	.word	0x0001b990


	//   ....[33]....
        /*05d4*/ 	.word	0x0001b9a0


	//   ....[34]....
        /*05d8*/ 	.word	0x0001b9f0


	//   ....[35]....
        /*05dc*/ 	.word	0x0001ba10


	//   ....[36]....
        /*05e0*/ 	.word	0x0001ba20


	//   ....[37]....
        /*05e4*/ 	.word	0x0001ba30


	//   ....[38]....
        /*05e8*/ 	.word	0x0001ba40


	//   ....[39]....
        /*05ec*/ 	.word	0x0001ba50


	//   ....[40]....
        /*05f0*/ 	.word	0x0001ba60


	//   ....[41]....
        /*05f4*/ 	.word	0x0001ba70


	//   ....[42]....
        /*05f8*/ 	.word	0x0001ba80


	//   ....[43]....
        /*05fc*/ 	.word	0x0001ba90


	//   ....[44]....
        /*0600*/ 	.word	0x0001bae0


	//   ....[45]....
        /*0604*/ 	.word	0x0001bb00


	//   ....[46]....
        /*0608*/ 	.word	0x0001bb10


	//   ....[47]....
        /*060c*/ 	.word	0x0001bb20


	//   ....[48]....
        /*0610*/ 	.word	0x0001bb30


	//   ....[49]....
        /*0614*/ 	.word	0x0001bb40


	//   ....[50]....
        /*0618*/ 	.word	0x0001bb50


	//   ....[51]....
        /*061c*/ 	.word	0x0001bb60


	//   ....[52]....
        /*0620*/ 	.word	0x0001bb70


	//   ....[53]....
        /*0624*/ 	.word	0x0001bb80


	//   ....[54]....
        /*0628*/ 	.word	0x0001bbf0


	//   ....[55]....
        /*062c*/ 	.word	0x0001bc00


	//   ....[56]....
        /*0630*/ 	.word	0x0001bc10


	//   ....[57]....
        /*0634*/ 	.word	0x0001bc30


	//   ....[58]....
        /*0638*/ 	.word	0x0001bc40


	//   ....[59]....
        /*063c*/ 	.word	0x0001bc50


	//   ....[60]....
        /*0640*/ 	.word	0x0001bc60


	//   ....[61]....
        /*0644*/ 	.word	0x0001bc70


	//   ....[62]....
        /*0648*/ 	.word	0x0001bc80


	//   ....[63]....
        /*064c*/ 	.word	0x0001bc90


	//   ....[64]....
        /*0650*/ 	.word	0x0001dd20


	//   ....[65]....
        /*0654*/ 	.word	0x0001dd50


	//   ....[66]....
        /*0658*/ 	.word	0x0001dd60


	//   ....[67]....
        /*065c*/ 	.word	0x0001dd70


	//   ....[68]....
        /*0660*/ 	.word	0x0001dd80


	//   ....[69]....
        /*0664*/ 	.word	0x0001dd90


	//   ....[70]....
        /*0668*/ 	.word	0x0001dda0


	//   ....[71]....
        /*066c*/ 	.word	0x0001ddc0


	//   ....[72]....
        /*0670*/ 	.word	0x0001ddd0


	//   ....[73]....
        /*0674*/ 	.word	0x0001de00


	//   ....[74]....
        /*0678*/ 	.word	0x0001de10


	//   ....[75]....
        /*067c*/ 	.word	0x0001de20


	//   ....[76]....
        /*0680*/ 	.word	0x0001de40


	//   ....[77]....
        /*0684*/ 	.word	0x0001de50


	//   ....[78]....
        /*0688*/ 	.word	0x0001de60


	//   ....[79]....
        /*068c*/ 	.word	0x0001de70


	//   ....[80]....
        /*0690*/ 	.word	0x0001de80


	//   ....[81]....
        /*0694*/ 	.word	0x0001de90


	//   ....[82]....
        /*0698*/ 	.word	0x0001dec0


	//   ....[83]....
        /*069c*/ 	.word	0x0001ded0


	//   ....[84]....
        /*06a0*/ 	.word	0x0001df10


	//   ....[85]....
        /*06a4*/ 	.word	0x0001df20


	//   ....[86]....
        /*06a8*/ 	.word	0x0001df40


	//   ....[87]....
        /*06ac*/ 	.word	0x0001df50


	//   ....[88]....
        /*06b0*/ 	.word	0x0001df60


	//   ....[89]....
        /*06b4*/ 	.word	0x0001df70


	//   ....[90]....
        /*06b8*/ 	.word	0x0001df80


	//   ....[91]....
        /*06bc*/ 	.word	0x0001df90


	//   ....[92]....
        /*06c0*/ 	.word	0x0001dfa0


	//   ....[93]....
        /*06c4*/ 	.word	0x0001dfc0


	//   ....[94]....
        /*06c8*/ 	.word	0x0001dfd0


	//   ....[95]....
        /*06cc*/ 	.word	0x0001dfe0


	//   ....[96]....
        /*06d0*/ 	.word	0x0001e020


	//   ....[97]....
        /*06d4*/ 	.word	0x0001e040


	//   ....[98]....
        /*06d8*/ 	.word	0x0001e050


	//   ....[99]....
        /*06dc*/ 	.word	0x0001e070


	//   ....[100]....
        /*06e0*/ 	.word	0x0001e080


	//   ....[101]....
        /*06e4*/ 	.word	0x0001e090


	//   ....[102]....
        /*06e8*/ 	.word	0x0001e0a0


	//   ....[103]....
        /*06ec*/ 	.word	0x0001e0c0


	//   ....[104]....
        /*06f0*/ 	.word	0x0001e0d0


	//   ....[105]....
        /*06f4*/ 	.word	0x0001e0e0


	//   ....[106]....
        /*06f8*/ 	.word	0x0001e0f0


	//   ....[107]....
        /*06fc*/ 	.word	0x0001e100


	//   ....[108]....
        /*0700*/ 	.word	0x0001e150


	//   ....[109]....
        /*0704*/ 	.word	0x0001e170


	//   ....[110]....
        /*0708*/ 	.word	0x0001e180


	//   ....[111]....
        /*070c*/ 	.word	0x0001e190


	//   ....[112]....
        /*0710*/ 	.word	0x0001e1a0


	//   ....[113]....
        /*0714*/ 	.word	0x0001e1b0


	//   ....[114]....
        /*0718*/ 	.word	0x0001e1c0


	//   ....[115]....
        /*071c*/ 	.word	0x0001e1d0


	//   ....[116]....
        /*0720*/ 	.word	0x0001e1e0


	//   ....[117]....
        /*0724*/ 	.word	0x0001e1f0


	//   ....[118]....
        /*0728*/ 	.word	0x0001e240


	//   ....[119]....
        /*072c*/ 	.word	0x0001e260


	//   ....[120]....
        /*0730*/ 	.word	0x0001e270


	//   ....[121]....
        /*0734*/ 	.word	0x0001e280


	//   ....[122]....
        /*0738*/ 	.word	0x0001e290


	//   ....[123]....
        /*073c*/ 	.word	0x0001e2a0


	//   ....[124]....
        /*0740*/ 	.word	0x0001e2b0


	//   ....[125]....
        /*0744*/ 	.word	0x0001e2c0


	//   ....[126]....
        /*0748*/ 	.word	0x0001e2d0


	//   ....[127]....
        /*074c*/ 	.word	0x0001e2e0


	//   ....[128]....
        /*0750*/ 	.word	0x00020370


	//   ....[129]....
        /*0754*/ 	.word	0x000203b0


	//   ....[130]....
        /*0758*/ 	.word	0x000203d0


	//   ....[131]....
        /*075c*/ 	.word	0x000203e0


	//   ....[132]....
        /*0760*/ 	.word	0x000203f0


	//   ....[133]....
        /*0764*/ 	.word	0x00020400


	//   ....[134]....
        /*0768*/ 	.word	0x00020420


	//   ....[135]....
        /*076c*/ 	.word	0x00020460


	//   ....[136]....
        /*0770*/ 	.word	0x00020470


	//   ....[137]....
        /*0774*/ 	.word	0x00020490


	//   ....[138]....
        /*0778*/ 	.word	0x000204a0


	//   ....[139]....
        /*077c*/ 	.word	0x000204b0


	//   ....[140]....
        /*0780*/ 	.word	0x00020500


	//   ....[141]....
        /*0784*/ 	.word	0x00020540


	//   ....[142]....
        /*0788*/ 	.word	0x00020550


	//   ....[143]....
        /*078c*/ 	.word	0x00020570


	//   ....[144]....
        /*0790*/ 	.word	0x00020580


	//   ....[145]....
        /*0794*/ 	.word	0x00020590


	//   ....[146]....
        /*0798*/ 	.word	0x000205a0


	//   ....[147]....
        /*079c*/ 	.word	0x000205b0


	//   ....[148]....
        /*07a0*/ 	.word	0x000205c0


	//   ....[149]....
        /*07a4*/ 	.word	0x000205e0


	//   ....[150]....
        /*07a8*/ 	.word	0x000205f0


	//   ....[151]....
        /*07ac*/ 	.word	0x00020600


	//   ....[152]....
        /*07b0*/ 	.word	0x000206b0


	//   ....[153]....
        /*07b4*/ 	.word	0x000206c0


	//   ....[154]....
        /*07b8*/ 	.word	0x000206d0


	//   ....[155]....
        /*07bc*/ 	.word	0x000206e0


	//   ....[156]....
        /*07c0*/ 	.word	0x000206f0


	//   ....[157]....
        /*07c4*/ 	.word	0x00020700


	//   ....[158]....
        /*07c8*/ 	.word	0x00020710


	//   ....[159]....
        /*07cc*/ 	.word	0x00020720


	//   ....[160]....
        /*07d0*/ 	.word	0x00020730


	//   ....[161]....
        /*07d4*/ 	.word	0x00020740


	//   ....[162]....
        /*07d8*/ 	.word	0x000207f0


	//   ....[163]....
        /*07dc*/ 	.word	0x00020800


	//   ....[164]....
        /*07e0*/ 	.word	0x00020810


	//   ....[165]....
        /*07e4*/ 	.word	0x00020820


	//   ....[166]....
        /*07e8*/ 	.word	0x00020830


	//   ....[167]....
        /*07ec*/ 	.word	0x00020840


	//   ....[168]....
        /*07f0*/ 	.word	0x00020850


	//   ....[169]....
        /*07f4*/ 	.word	0x00020860


	//   ....[170]....
        /*07f8*/ 	.word	0x00020870


	//   ....[171]....
        /*07fc*/ 	.word	0x00020880


	//   ....[172]....
        /*0800*/ 	.word	0x00020930


	//   ....[173]....
        /*0804*/ 	.word	0x00020940


	//   ....[174]....
        /*0808*/ 	.word	0x00020950


	//   ....[175]....
        /*080c*/ 	.word	0x00020960


	//   ....[176]....
        /*0810*/ 	.word	0x00020970


	//   ....[177]....
        /*0814*/ 	.word	0x00020980


	//   ....[178]....
        /*0818*/ 	.word	0x00020990


	//   ....[179]....
        /*081c*/ 	.word	0x000209a0


	//   ....[180]....
        /*0820*/ 	.word	0x000209b0


	//   ....[181]....
        /*0824*/ 	.word	0x000209c0


	//   ....[182]....
        /*0828*/ 	.word	0x00020a70


	//   ....[183]....
        /*082c*/ 	.word	0x00020a80


	//   ....[184]....
        /*0830*/ 	.word	0x00020a90


	//   ....[185]....
        /*0834*/ 	.word	0x00020aa0


	//   ....[186]....
        /*0838*/ 	.word	0x00020ab0


	//   ....[187]....
        /*083c*/ 	.word	0x00020ac0


	//   ....[188]....
        /*0840*/ 	.word	0x00020ad0


	//   ....[189]....
        /*0844*/ 	.word	0x00020ae0


	//   ....[190]....
        /*0848*/ 	.word	0x00020af0


	//   ....[191]....
        /*084c*/ 	.word	0x00020b00


	//   ....[192]....
        /*0850*/ 	.word	0x00022be0


	//   ....[193]....
        /*0854*/ 	.word	0x00022c20


	//   ....[194]....
        /*0858*/ 	.word	0x00022c40


	//   ....[195]....
        /*085c*/ 	.word	0x00022c50


	//   ....[196]....
        /*0860*/ 	.word	0x00022c60


	//   ....[197]....
        /*0864*/ 	.word	0x00022c70


	//   ....[198]....
        /*0868*/ 	.word	0x00022c90


	//   ....[199]....
        /*086c*/ 	.word	0x00022cd0


	//   ....[200]....
        /*0870*/ 	.word	0x00022ce0


	//   ....[201]....
        /*0874*/ 	.word	0x00022d00


	//   ....[202]....
        /*0878*/ 	.word	0x00022d10


	//   ....[203]....
        /*087c*/ 	.word	0x00022d20


	//   ....[204]....
        /*0880*/ 	.word	0x00022d70


	//   ....[205]....
        /*0884*/ 	.word	0x00022db0


	//   ....[206]....
        /*0888*/ 	.word	0x00022dc0


	//   ....[207]....
        /*088c*/ 	.word	0x00022de0


	//   ....[208]....
        /*0890*/ 	.word	0x00022df0


	//   ....[209]....
        /*0894*/ 	.word	0x00022e00


	//   ....[210]....
        /*0898*/ 	.word	0x00022e10


	//   ....[211]....
        /*089c*/ 	.word	0x00022e20


	//   ....[212]....
        /*08a0*/ 	.word	0x00022e30


	//   ....[213]....
        /*08a4*/ 	.word	0x00022e50


	//   ....[214]....
        /*08a8*/ 	.word	0x00022e60


	//   ....[215]....
        /*08ac*/ 	.word	0x00022e70


	//   ....[216]....
        /*08b0*/ 	.word	0x00022f20


	//   ....[217]....
        /*08b4*/ 	.word	0x00022f30


	//   ....[218]....
        /*08b8*/ 	.word	0x00022f40


	//   ....[219]....
        /*08bc*/ 	.word	0x00022f50


	//   ....[220]....
        /*08c0*/ 	.word	0x00022f60


	//   ....[221]....
        /*08c4*/ 	.word	0x00022f70


	//   ....[222]....
        /*08c8*/ 	.word	0x00022f80


	//   ....[223]....
        /*08cc*/ 	.word	0x00022f90


	//   ....[224]....
        /*08d0*/ 	.word	0x00022fa0


	//   ....[225]....
        /*08d4*/ 	.word	0x00022fb0


	//   ....[226]....
        /*08d8*/ 	.word	0x00023060


	//   ....[227]....
        /*08dc*/ 	.word	0x00023070


	//   ....[228]....
        /*08e0*/ 	.word	0x00023080


	//   ....[229]....
        /*08e4*/ 	.word	0x00023090


	//   ....[230]....
        /*08e8*/ 	.word	0x000230a0


	//   ....[231]....
        /*08ec*/ 	.word	0x000230b0


	//   ....[232]....
        /*08f0*/ 	.word	0x000230c0


	//   ....[233]....
        /*08f4*/ 	.word	0x000230d0


	//   ....[234]....
        /*08f8*/ 	.word	0x000230e0


	//   ....[235]....
        /*08fc*/ 	.word	0x000230f0


	//   ....[236]....
        /*0900*/ 	.word	0x000231a0


	//   ....[237]....
        /*0904*/ 	.word	0x000231b0


	//   ....[238]....
        /*0908*/ 	.word	0x000231c0


	//   ....[239]....
        /*090c*/ 	.word	0x000231d0


	//   ....[240]....
        /*0910*/ 	.word	0x000231e0


	//   ....[241]....
        /*0914*/ 	.word	0x000231f0


	//   ....[242]....
        /*0918*/ 	.word	0x00023200


	//   ....[243]....
        /*091c*/ 	.word	0x00023210


	//   ....[244]....
        /*0920*/ 	.word	0x00023220


	//   ....[245]....
        /*0924*/ 	.word	0x00023230


	//   ....[246]....
        /*0928*/ 	.word	0x000232e0


	//   ....[247]....
        /*092c*/ 	.word	0x000232f0


	//   ....[248]....
        /*0930*/ 	.word	0x00023300


	//   ....[249]....
        /*0934*/ 	.word	0x00023310


	//   ....[250]....
        /*0938*/ 	.word	0x00023320


	//   ....[251]....
        /*093c*/ 	.word	0x00023330


	//   ....[252]....
        /*0940*/ 	.word	0x00023340


	//   ....[253]....
        /*0944*/ 	.word	0x00023350


	//   ....[254]....
        /*0948*/ 	.word	0x00023360


	//   ....[255]....
        /*094c*/ 	.word	0x00023370


	//   ....[0]....
        /*0950*/ 	.word	0x00025450


	//   ....[1]....
        /*0954*/ 	.word	0x00025490


	//   ....[2]....
        /*0958*/ 	.word	0x000254b0


	//   ....[3]....
        /*095c*/ 	.word	0x000254c0


	//   ....[4]....
        /*0960*/ 	.word	0x000254d0


	//   ....[5]....
        /*0964*/ 	.word	0x000254e0


	//   ....[6]....
        /*0968*/ 	.word	0x00025520


	//   ....[7]....
        /*096c*/ 	.word	0x00025530


	//   ....[8]....
        /*0970*/ 	.word	0x00025540


	//   ....[9]....
        /*0974*/ 	.word	0x00025560


	//   ....[10]....
        /*0978*/ 	.word	0x00025570


	//   ....[11]....
        /*097c*/ 	.word	0x000255b0


	//   ....[12]....
        /*0980*/ 	.word	0x000255c0


	//   ....[13]....
        /*0984*/ 	.word	0x000255d0


	//   ....[14]....
        /*0988*/ 	.word	0x00025640


	//   ....[15]....
        /*098c*/ 	.word	0x00025660


	//   ....[16]....
        /*0990*/ 	.word	0x00025670


	//   ....[17]....
        /*0994*/ 	.word	0x00025680


	//   ....[18]....
        /*0998*/ 	.word	0x00025690


	//   ....[19]....
        /*099c*/ 	.word	0x000256a0


	//   ....[20]....
        /*09a0*/ 	.word	0x000256b0


	//   ....[21]....
        /*09a4*/ 	.word	0x000256c0


	//   ....[22]....
        /*09a8*/ 	.word	0x000256d0


	//   ....[23]....
        /*09ac*/ 	.word	0x000256e0


	//   ....[24]....
        /*09b0*/ 	.word	0x00025770


	//   ....[25]....
        /*09b4*/ 	.word	0x000257a0


	//   ....[26]....
        /*09b8*/ 	.word	0x000257b0


	//   ....[27]....
        /*09bc*/ 	.word	0x000257c0


	//   ....[28]....
        /*09c0*/ 	.word	0x000257d0


	//   ....[29]....
        /*09c4*/ 	.word	0x000257e0


	//   ....[30]....
        /*09c8*/ 	.word	0x000257f0


	//   ....[31]....
        /*09cc*/ 	.word	0x00025800


	//   ....[32]....
        /*09d0*/ 	.word	0x00025810


	//   ....[33]....
        /*09d4*/ 	.word	0x00025820


	//   ....[34]....
        /*09d8*/ 	.word	0x000258a0


	//   ....[35]....
        /*09dc*/ 	.word	0x000258e0


	//   ....[36]....
        /*09e0*/ 	.word	0x000258f0


	//   ....[37]....
        /*09e4*/ 	.word	0x00025900


	//   ....[38]....
        /*09e8*/ 	.word	0x00025910


	//   ....[39]....
        /*09ec*/ 	.word	0x00025920


	//   ....[40]....
        /*09f0*/ 	.word	0x00025930


	//   ....[41]....
        /*09f4*/ 	.word	0x00025940


	//   ....[42]....
        /*09f8*/ 	.word	0x00025950


	//   ....[43]....
        /*09fc*/ 	.word	0x00025960


	//   ....[44]....
        /*0a00*/ 	.word	0x000259e0


	//   ....[45]....
        /*0a04*/ 	.word	0x00025a20


	//   ....[46]....
        /*0a08*/ 	.word	0x00025a30


	//   ....[47]....
        /*0a0c*/ 	.word	0x00025a40


	//   ....[48]....
        /*0a10*/ 	.word	0x00025a50


	//   ....[49]....
        /*0a14*/ 	.word	0x00025a60


	//   ....[50]....
        /*0a18*/ 	.word	0x00025a70


	//   ....[51]....
        /*0a1c*/ 	.word	0x00025a80


	//   ....[52]....
        /*0a20*/ 	.word	0x00025a90


	//   ....[53]....
        /*0a24*/ 	.word	0x00025aa0


	//   ....[54]....
        /*0a28*/ 	.word	0x00025af0


	//   ....[55]....
        /*0a2c*/ 	.word	0x00025b60


	//   ....[56]....
        /*0a30*/ 	.word	0x00025b70


	//   ....[57]....
        /*0a34*/ 	.word	0x00025b80


	//   ....[58]....
        /*0a38*/ 	.word	0x00025b90


	//   ....[59]....
        /*0a3c*/ 	.word	0x00025ba0


	//   ....[60]....
        /*0a40*/ 	.word	0x00025bb0


	//   ....[61]....
        /*0a44*/ 	.word	0x00025bc0


	//   ....[62]....
        /*0a48*/ 	.word	0x00025bd0


	//   ....[63]....
        /*0a4c*/ 	.word	0x00025be0


	//----- nvinfo : EIATTR_EXIT_INSTR_OFFSETS
	.align		4
.L_378:
        /*0a50*/ 	.byte	0x04, 0x1c
        /*0a52*/ 	.short	(.L_380 - .L_379)


	//   ....[0]....
.L_379:
        /*0a54*/ 	.word	0x00027ea0


	//   ....[1]....
        /*0a58*/ 	.word	0x000280f0


	//----- nvinfo : EIATTR_MAX_THREADS
	.align		4
.L_380:
        /*0a5c*/ 	.byte	0x04, 0x05
        /*0a5e*/ 	.short	(.L_382 - .L_381)
.L_381:
        /*0a60*/ 	.word	0x00000020
        /*0a64*/ 	.word	0x00000001
        /*0a68*/ 	.word	0x00000001


	//----- nvinfo : EIATTR_CRS_STACK_SIZE
	.align		4
.L_382:
        /*0a6c*/ 	.byte	0x04, 0x1e
        /*0a6e*/ 	.short	(.L_384 - .L_383)
.L_383:
        /*0a70*/ 	.word	0x00000000


	//----- nvinfo : EIATTR_CBANK_PARAM_SIZE
	.align		4
.L_384:
        /*0a74*/ 	.byte	0x03, 0x19
        /*0a76*/ 	.short	0x0018


	//----- nvinfo : EIATTR_PARAM_CBANK
	.align		4
        /*0a78*/ 	.byte	0x04, 0x0a
        /*0a7a*/ 	.short	(.L_386 - .L_385)
	.align		4
.L_385:
        /*0a7c*/ 	.word	index@(.nv.constant0._ZN17fastertransformer20batch_topK_kernel_v2IfLi32ELi32EEEvPiPT_S1_)
        /*0a80*/ 	.short	0x0210
        /*0a82*/ 	.short	0x0018


	//----- nvinfo : EIATTR_SW_WAR
	.align		4
.L_386:
        /*0a84*/ 	.byte	0x04, 0x36
        /*0a86*/ 	.short	(.L_388 - .L_387)
.L_387:
        /*0a88*/ 	.word	0x00000008
.L_388:


//--------------------- .nv.info._ZN17fastertransformer17batch_topK_kernelIfLi32ELi256EEEvPiPT_S1_ --------------------------
	.section	.nv.info._ZN17fastertransformer17batch_topK_kernelIfLi32ELi256EEEvPiPT_S1_,"",@"SHT_CUDA_INFO"
	.sectionflags	@""
	.align	4


	//----- nvinfo : EIATTR_CUDA_API_VERSION
	.align		4
        /*0000*/ 	.byte	0x04, 0x37
        /*0002*/ 	.short	(.L_390 - .L_389)
.L_389:
        /*0004*/ 	.word	0x00000082


	//----- nvinfo : EIATTR_KPARAM_INFO
	.align		4
.L_390:
        /*0008*/ 	.byte	0x04, 0x17
        /*000a*/ 	.short	(.L_392 - .L_391)
.L_391:
        /*000c*/ 	.word	0x00000000
        /*0010*/ 	.short	0x0002
        /*0012*/ 	.short	0x0010
        /*0014*/ 	.byte	0x00, 0xf0, 0x21, 0x00


	//----- nvinfo : EIATTR_KPARAM_INFO
	.align		4
.L_392:
        /*0018*/ 	.byte	0x04, 0x17
        /*001a*/ 	.short	(.L_394 - .L_393)
.L_393:
        /*001c*/ 	.word	0x00000000
        /*0020*/ 	.short	0x0001
        /*0022*/ 	.short	0x0008
        /*0024*/ 	.byte	0x00, 0xf0, 0x21, 0x00


	//----- nvinfo : EIATTR_KPARAM_INFO
	.align		4
.L_394:
        /*0028*/ 	.byte	0x04, 0x17
        /*002a*/ 	.short	(.L_396 - .L_395)
.L_395:
        /*002c*/ 	.word	0x00000000
        /*0030*/ 	.short	0x0000
        /*0032*/ 	.short	0x0000
        /*0034*/ 	.byte	0x00, 0xf0, 0x21, 0x00


	//----- nvinfo : EIATTR_SPARSE_MMA_MASK
	.align		4
.L_396:
        /*0038*/ 	.byte	0x03, 0x50
        /*003a*/ 	.short	0x0000


	//----- nvinfo : EIATTR_MAXREG_COUNT
	.align		4
        /*003c*/ 	.byte	0x03, 0x1b
        /*003e*/ 	.short	0x00ff


	//----- nvinfo : EIATTR_MERCURY_ISA_VERSION
	.align		4
        /*0040*/ 	.byte	0x03, 0x5f
        /*0042*/ 	.short	0x0101


	//----- nvinfo : EIATTR_EXIT_INSTR_OFFSETS
	.align		4
        /*0044*/ 	.byte	0x04, 0x1c
        /*0046*/ 	.short	(.L_398 - .L_397)


	//   ....[0]....
.L_397:
        /*0048*/ 	.word	0x00000030


	//   ....[1]....
        /*004c*/ 	.word	0x00002370


	//----- nvinfo : EIATTR_MAX_THREADS
	.align		4
.L_398:
        /*0050*/ 	.byte	0x04, 0x05
        /*0052*/ 	.short	(.L_400 - .L_399)
.L_399:
        /*0054*/ 	.word	0x00000100
        /*0058*/ 	.word	0x00000001
        /*005c*/ 	.word	0x00000001


	//----- nvinfo : EIATTR_CBANK_PARAM_SIZE
	.align		4
.L_400:
        /*0060*/ 	.byte	0x03, 0x19
        /*0062*/ 	.short	0x0018


	//----- nvinfo : EIATTR_PARAM_CBANK
	.align		4
        /*0064*/ 	.byte	0x04, 0x0a
        /*0066*/ 	.short	(.L_402 - .L_401)
	.align		4
.L_401:
        /*0068*/ 	.word	index@(.nv.constant0._ZN17fastertransformer17batch_topK_kernelIfLi32ELi256EEEvPiPT_S1_)
        /*006c*/ 	.short	0x0210
        /*006e*/ 	.short	0x0018


	//----- nvinfo : EIATTR_SW_WAR
	.align		4
.L_402:
        /*0070*/ 	.byte	0x04, 0x36
        /*0072*/ 	.short	(.L_404 - .L_403)
.L_403:
        /*0074*/ 	.word	0x00000008
.L_404:


//--------------------- .nv.info._ZN17fastertransformer16beam_topK_kernelIfLi32ELi64EEEvPKT_PiPS1_PKbPKiiS1_f --------------------------
	.section	.nv.info._ZN17fastertransformer16beam_topK_kernelIfLi32ELi64EEEvPKT_PiPS1_PKbPKiiS1_f,"",@"SHT_CUDA_INFO"
	.sectionflags	@""
	.align	4


	//----- nvinfo : EIATTR_CUDA_API_VERSION
	.align		4
        /*0000*/ 	.byte	0x04, 0x37
        /*0002*/ 	.short	(.L_406 - .L_405)
.L_405:
        /*0004*/ 	.word	0x00000082


	//----- nvinfo : EIATTR_KPARAM_INFO
	.align		4
.L_406:
        /*0008*/ 	.byte	0x04, 0x17
        /*000a*/ 	.short	(.L_408 - .L_407)
.L_407:
        /*000c*/ 	.word	0x00000000
        /*0010*/ 	.short	0x0007
        /*0012*/ 	.short	0x0030
        /*0014*/ 	.byte	0x00, 0xf0, 0x11, 0x00


	//----- nvinfo : EIATTR_KPARAM_INFO
	.align		4
.L_408:
        /*0018*/ 	.byte	0x04, 0x17
        /*001a*/ 	.short	(.L_410 - .L_409)
.L_409:
        /*001c*/ 	.word	0x00000000
        /*0020*/ 	.short	0x0006
        /*0022*/ 	.short	0x002c
        /*0024*/ 	.byte	0x00, 0xf0, 0x11, 0x00


	//----- nvinfo : EIATTR_KPARAM_INFO
	.align		4
.L_410:
        /*0028*/ 	.byte	0x04, 0x17
        /*002a*/ 	.short	(.L_412 - .L_411)
.L_411:
        /*002c*/ 	.word	0x00000000
        /*0030*/ 	.short	0x0005
        /*0032*/ 	.short	0x0028
        /*0034*/ 	.byte	0x00, 0xf0, 0x11, 0x00


	//----- nvinfo : EIATTR_KPARAM_INFO
	.align		4
.L_412:
        /*0038*/ 	.byte	0x04, 0x17
        /*003a*/ 	.short	(.L_414 - .L_413)
.L_413:
        /*003c*/ 	.word	0x00000000
        /*0040*/ 	.short	0x0004
        /*0042*/ 	.short	0x0020
        /*0044*/ 	.byte	0x00, 0xf0, 0x21, 0x00


	//----- nvinfo : EIATTR_KPARAM_INFO
	.align		4
.L_414:
        /*0048*/ 	.byte	0x04, 0x17
        /*004a*/ 	.short	(.L_416 - .L_415)
.L_415:
        /*004c*/ 	.word	0x00000000
        /*0050*/ 	.short	0x0003
        /*0052*/ 	.short	0x0018
        /*0054*/ 	.byte	0x00, 0xf0, 0x21, 0x00


	//----- nvinfo : EIATTR_KPARAM_INFO
	.align		4
.L_416:
        /*0058*/ 	.byte	0x04, 0x17
        /*005a*/ 	.short	(.L_418 - .L_417)
.L_417:
        /*005c*/ 	.word	0x00000000
        /*0060*/ 	.short	0x0002
        /*0062*/ 	.short	0x0010
        /*0064*/ 	.byte	0x00, 0xf0, 0x21, 0x00


	//----- nvinfo : EIATTR_KPARAM_INFO
	.align		4
.L_418:
        /*0068*/ 	.byte	0x04, 0x17
        /*006a*/ 	.short	(.L_420 - .L_419)
.L_419:
        /*006c*/ 	.word	0x00000000
        /*0070*/ 	.short	0x0001
        /*0072*/ 	.short	0x0008
        /*0074*/ 	.byte	0x00, 0xf0, 0x21, 0x00


	//----- nvinfo : EIATTR_KPARAM_INFO
	.align		4
.L_420:
        /*0078*/ 	.byte	0x04, 0x17
        /*007a*/ 	.short	(.L_422 - .L_421)
.L_421:
        /*007c*/ 	.word	0x00000000
        /*0080*/ 	.short	0x0000
        /*0082*/ 	.short	0x0000
        /*0084*/ 	.byte	0x00, 0xf0, 0x21, 0x00


	//----- nvinfo : EIATTR_SPARSE_MMA_MASK
	.align		4
.L_422:
        /*0088*/ 	.byte	0x03, 0x50
        /*008a*/ 	.short	0x0000


	//----- nvinfo : EIATTR_MAXREG_COUNT
	.align		4
        /*008c*/ 	.byte	0x03, 0x1b
        /*008e*/ 	.short	0x00ff


	//----- nvinfo : EIATTR_NUM_BARRIERS
	.align		4
        /*0090*/ 	.byte	0x02, 0x4c
        /*0092*/ 	.byte	0x01
	.zero		1


	//----- nvinfo : EIATTR_MERCURY_ISA_VERSION
	.align		4
        /*0094*/ 	.byte	0x03, 0x5f
        /*0096*/ 	.short	0x0101


	//----- nvinfo : EIATTR_UNUSED_LOAD_BYTE_OFFSET
	.align		4
        /*0098*/ 	.byte	0x04, 0x44
        /*009a*/ 	.short	(.L_424 - .L_423)


	//   ....[0]....
.L_423:
        /*009c*/ 	.word	0x00011080
        /*00a0*/ 	.word	0x0000fff0


	//----- nvinfo : EIATTR_COOP_GROUP_MASK_REGIDS
	.align		4
.L_424:
        /*00a4*/ 	.byte	0x04, 0x29
        /*00a6*/ 	.short	(.L_426 - .L_425)


	//   ....[0]....
.L_425:
        /*00a8*/ 	.word	0xffffffff


	//   ....[1]....
        /*00ac*/ 	.word	0xffffffff


	//   ....[2]....
        /*00b0*/ 	.word	0xffffffff


	//   ....[3]....
        /*00b4*/ 	.word	0xffffffff


	//   ....[4]....
        /*00b8*/ 	.word	0xffffffff


	//   ....[5]....
        /*00bc*/ 	.word	0xffffffff


	//   ....[6]....
        /*00c0*/ 	.word	0xffffffff


	//   ....[7]....
        /*00c4*/ 	.word	0xffffffff


	//   ....[8]....
        /*00c8*/ 	.word	0xffffffff


	//   ....[9]....
        /*00cc*/ 	.word	0xffffffff


	//   ....[10]....
        /*00d0*/ 	.word	0xffffffff


	//   ....[11]....
        /*00d4*/ 	.word	0xffffffff


	//   ....[12]....
        /*00d8*/ 	.word	0xffffffff


	//   ....[13]....
        /*00dc*/ 	.word	0xffffffff


	//   ....[14]....
        /*00e0*/ 	.word	0xffffffff


	//   ....[15]....
        /*00e4*/ 	.word	0xffffffff


	//   ....[16]....
        /*00e8*/ 	.word	0xffffffff


	//   ....[17]....
        /*00ec*/ 	.word	0xffffffff


	//   ....[18]....
        /*00f0*/ 	.word	0xffffffff


	//   ....[19]....
        /*00f4*/ 	.word	0xffffffff


	//   ....[20]....
        /*00f8*/ 	.word	0xffffffff


	//   ....[21]....
        /*00fc*/ 	.word	0xffffffff


	//   ....[22]....
        /*0100*/ 	.word	0xffffffff


	//   ....[23]....
        /*0104*/ 	.word	0xffffffff


	//   ....[24]....
        /*0108*/ 	.word	0xffffffff


	//   ....[25]....
        /*010c*/ 	.word	0xffffffff


	//   ....[26]....
        /*0110*/ 	.word	0xffffffff


	//   ....[27]....
        /*0114*/ 	.word	0xffffffff


	//   ....[28]....
        /*0118*/ 	.word	0xffffffff


	//   ....[29]....
        /*011c*/ 	.word	0xffffffff


	//   ....[30]....
        /*0120*/ 	.word	0xffffffff


	//   ....[31]....
        /*0124*/ 	.word	0xffffffff


	//   ....[32]....
        /*0128*/ 	.word	0xffffffff


	//   ....[33]....
        /*012c*/ 	.word	0xffffffff


	//   ....[34]....
        /*0130*/ 	.word	0xffffffff


	//   ....[35]....
        /*0134*/ 	.word	0xffffffff


	//   ....[36]....
        /*0138*/ 	.word	0xffffffff


	//   ....[37]....
        /*013c*/ 	.word	0xffffffff


	//   ....[38]....
        /*0140*/ 	.word	0xffffffff


	//   ....[39]....
        /*0144*/ 	.word	0xffffffff


	//   ....[40]....
        /*0148*/ 	.word	0xffffffff


	//   ....[41]....
        /*014c*/ 	.word	0xffffffff


	//   ....[42]....
        /*0150*/ 	.word	0xffffffff


	//   ....[43]....
        /*0154*/ 	.word	0xffffffff


	//   ....[44]....
        /*0158*/ 	.word	0xffffffff


	//   ....[45]....
        /*015c*/ 	.word	0xffffffff


	//   ....[46]....
        /*0160*/ 	.word	0xffffffff


	//   ....[47]....
        /*0164*/ 	.word	0xffffffff


	//   ....[48]....
        /*0168*/ 	.word	0xffffffff


	//   ....[49]....
        /*016c*/ 	.word	0xffffffff


	//   ....[50]....
        /*0170*/ 	.word	0xffffffff


	//   ....[51]....
        /*0174*/ 	.word	0xffffffff


	//   ....[52]....
        /*0178*/ 	.word	0xffffffff


	//   ....[53]....
        /*017c*/ 	.word	0xffffffff


	//   ....[54]....
        /*0180*/ 	.word	0xffffffff


	//   ....[55]....
        /*0184*/ 	.word	0xffffffff


	//   ....[56]....
        /*0188*/ 	.word	0xffffffff


	//   ....[57]....
        /*018c*/ 	.word	0xffffffff


	//   ....[58]....
        /*0190*/ 	.word	0xffffffff


	//   ....[59]....
        /*0194*/ 	.word	0xffffffff


	//   ....[60]....
        /*0198*/ 	.word	0xffffffff


	//   ....[61]....
        /*019c*/ 	.word	0xffffffff


	//   ....[62]....
        /*01a0*/ 	.word	0xffffffff


	//   ....[63]....
        /*01a4*/ 	.word	0xffffffff


	//   ....[64]....
        /*01a8*/ 	.word	0xffffffff


	//   ....[65]....
        /*01ac*/ 	.word	0xffffffff


	//   ....[66]....
        /*01b0*/ 	.word	0xffffffff


	//   ....[67]....
        /*01b4*/ 	.word	0xffffffff


	//   ....[68]....
        /*01b8*/ 	.word	0xffffffff


	//   ....[69]....
        /*01bc*/ 	.word	0xffffffff


	//   ....[70]....
        /*01c0*/ 	.word	0xffffffff


	//   ....[71]....
        /*01c4*/ 	.word	0xffffffff


	//   ....[72]....
        /*01c8*/ 	.word	0xffffffff


	//   ....[73]....
        /*01cc*/ 	.word	0xffffffff


	//   ....[74]....
        /*01d0*/ 	.word	0xffffffff


	//   ....[75]....
        /*01d4*/ 	.word	0xffffffff


	//   ....[76]....
        /*01d8*/ 	.word	0xffffffff


	//   ....[77]....
        /*01dc*/ 	.word	0xffffffff


	//   ....[78]....
        /*01e0*/ 	.word	0xffffffff


	//   ....[79]....
        /*01e4*/ 	.word	0xffffffff


	//   ....[80]....
        /*01e8*/ 	.word	0xffffffff


	//   ....[81]....
        /*01ec*/ 	.word	0xffffffff


	//   ....[82]....
        /*01f0*/ 	.word	0xffffffff


	//   ....[83]....
        /*01f4*/ 	.word	0xffffffff


	//   ....[84]....
        /*01f8*/ 	.word	0xffffffff


	//   ....[85]....
        /*01fc*/ 	.word	0xffffffff


	//   ....[86]....
        /*0200*/ 	.word	0xffffffff


	//   ....[87]....
        /*0204*/ 	.word	0xffffffff


	//   ....[88]....
        /*0208*/ 	.word	0xffffffff


	//   ....[89]....
        /*020c*/ 	.word	0xffffffff


	//   ....[90]....
        /*0210*/ 	.word	0xffffffff


	//   ....[91]....
        /*0214*/ 	.word	0xffffffff


	//   ....[92]....
        /*0218*/ 	.word	0xffffffff


	//   ....[93]....
        /*021c*/ 	.word	0xffffffff


	//   ....[94]....
        /*0220*/ 	.word	0xffffffff


	//   ....[95]....
        /*0224*/ 	.word	0xffffffff


	//   ....[96]....
        /*0228*/ 	.word	0xffffffff


	//   ....[97]....
        /*022c*/ 	.word	0xffffffff


	//   ....[98]....
        /*0230*/ 	.word	0xffffffff


	//   ....[99]....
        /*0234*/ 	.word	0xffffffff


	//   ....[100]....
        /*0238*/ 	.word	0xffffffff


	//   ....[101]....
        /*023c*/ 	.word	0xffffffff


	//   ....[102]....
        /*0240*/ 	.word	0xffffffff


	//   ....[103]....
        /*0244*/ 	.word	0xffffffff


	//   ....[104]....
        /*0248*/ 	.word	0xffffffff


	//   ....[105]....
        /*024c*/ 	.word	0xffffffff


	//   ....[106]....
        /*0250*/ 	.word	0xffffffff


	//   ....[107]....
        /*0254*/ 	.word	0xffffffff


	//   ....[108]....
        /*0258*/ 	.word	0xffffffff


	//   ....[109]....
        /*025c*/ 	.word	0xffffffff


	//   ....[110]....
        /*0260*/ 	.word	0xffffffff


	//   ....[111]....
        /*0264*/ 	.word	0xffffffff


	//   ....[112]....
        /*0268*/ 	.word	0xffffffff


	//   ....[113]....
        /*026c*/ 	.word	0xffffffff


	//   ....[114]....
        /*0270*/ 	.word	0xffffffff


	//   ....[115]....
        /*0274*/ 	.word	0xffffffff


	//   ....[116]....
        /*0278*/ 	.word	0xffffffff


	//   ....[117]....
        /*027c*/ 	.word	0xffffffff


	//   ....[118]....
        /*0280*/ 	.word	0xffffffff


	//   ....[119]....
        /*0284*/ 	.word	0xffffffff


	//   ....[120]....
        /*0288*/ 	.word	0xffffffff


	//   ....[121]....
        /*028c*/ 	.word	0xffffffff


	//   ....[122]....
        /*0290*/ 	.word	0xffffffff


	//   ....[123]....
        /*0294*/ 	.word	0xffffffff


	//   ....[124]....
        /*0298*/ 	.word	0xffffffff


	//   ....[125]....
        /*029c*/ 	.word	0xffffffff


	//   ....[126]....
        /*02a0*/ 	.word	0xffffffff


	//   ....[127]....
        /*02a4*/ 	.word	0xffffffff


	//   ....[128]....
        /*02a8*/ 	.word	0xffffffff


	//   ....[129]....
        /*02ac*/ 	.word	0xffffffff


	//   ....[130]....
        /*02b0*/ 	.word	0xffffffff


	//   ....[131]....
        /*02b4*/ 	.word	0xffffffff


	//   ....[132]....
        /*02b8*/ 	.word	0xffffffff


	//   ....[133]....
        /*02bc*/ 	.word	0xffffffff


	//   ....[134]....
        /*02c0*/ 	.word	0xffffffff


	//   ....[135]....
        /*02c4*/ 	.word	0xffffffff


	//   ....[136]....
        /*02c8*/ 	.word	0xffffffff


	//   ....[137]....
        /*02cc*/ 	.word	0xffffffff


	//   ....[138]....
        /*02d0*/ 	.word	0xffffffff


	//   ....[139]....
        /*02d4*/ 	.word	0xffffffff


	//   ....[140]....
        /*02d8*/ 	.word	0xffffffff


	//   ....[141]....
        /*02dc*/ 	.word	0xffffffff


	//   ....[142]....
        /*02e0*/ 	.word	0xffffffff


	//   ....[143]....
        /*02e4*/ 	.word	0xffffffff


	//   ....[144]....
        /*02e8*/ 	.word	0xffffffff


	//   ....[145]....
        /*02ec*/ 	.word	0xffffffff


	//   ....[146]....
        /*02f0*/ 	.word	0xffffffff


	//   ....[147]....
        /*02f4*/ 	.word	0xffffffff


	//   ....[148]....
        /*02f8*/ 	.word	0xffffffff


	//   ....[149]....
        /*02fc*/ 	.word	0xffffffff


	//   ....[150]....
        /*0300*/ 	.word	0xffffffff


	//   ....[151]....
        /*0304*/ 	.word	0xffffffff


	//   ....[152]....
        /*0308*/ 	.word	0xffffffff


	//   ....[153]....
        /*030c*/ 	.word	0xffffffff


	//   ....[154]....
        /*0310*/ 	.word	0xffffffff


	//   ....[155]....
        /*0314*/ 	.word	0xffffffff


	//   ....[156]....
        /*0318*/ 	.word	0xffffffff


	//   ....[157]....
        /*031c*/ 	.word	0xffffffff


	//   ....[158]....
        /*0320*/ 	.word	0xffffffff


	//   ....[159]....
        /*0324*/ 	.word	0xffffffff


	//   ....[160]....
        /*0328*/ 	.word	0xffffffff


	//   ....[161]....
        /*032c*/ 	.word	0xffffffff


	//   ....[162]....
        /*0330*/ 	.word	0xffffffff


	//   ....[163]....
        /*0334*/ 	.word	0xffffffff


	//   ....[164]....
        /*0338*/ 	.word	0xffffffff


	//   ....[165]....
        /*033c*/ 	.word	0xffffffff


	//   ....[166]....
        /*0340*/ 	.word	0xffffffff


	//   ....[167]....
        /*0344*/ 	.word	0xffffffff


	//   ....[168]....
        /*0348*/ 	.word	0xffffffff


	//   ....[169]....
        /*034c*/ 	.word	0xffffffff


	//   ....[170]....
        /*0350*/ 	.word	0xffffffff


	//   ....[171]....
        /*0354*/ 	.word	0xffffffff


	//   ....[172]....
        /*0358*/ 	.word	0xffffffff


	//   ....[173]....
        /*035c*/ 	.word	0xffffffff


	//   ....[174]....
        /*0360*/ 	.word	0xffffffff


	//   ....[175]....
        /*0364*/ 	.word	0xffffffff


	//   ....[176]....
        /*0368*/ 	.word	0xffffffff


	//   ....[177]....
        /*036c*/ 	.word	0xffffffff


	//   ....[178]....
        /*0370*/ 	.word	0xffffffff


	//   ....[179]....
        /*0374*/ 	.word	0xffffffff


	//   ....[180]....
        /*0378*/ 	.word	0xffffffff


	//   ....[181]....
        /*037c*/ 	.word	0xffffffff


	//   ....[182]....
        /*0380*/ 	.word	0xffffffff


	//   ....[183]....
        /*0384*/ 	.word	0xffffffff


	//   ....[184]....
        /*0388*/ 	.word	0xffffffff


	//   ....[185]....
        /*038c*/ 	.word	0xffffffff


	//   ....[186]....
        /*0390*/ 	.word	0xffffffff


	//   ....[187]....
        /*0394*/ 	.word	0xffffffff


	//   ....[188]....
        /*0398*/ 	.word	0xffffffff


	//   ....[189]....
        /*039c*/ 	.word	0xffffffff


	//   ....[190]....
        /*03a0*/ 	.word	0xffffffff


	//   ....[191]....
        /*03a4*/ 	.word	0xffffffff


	//   ....[192]....
        /*03a8*/ 	.word	0xffffffff


	//   ....[193]....
        /*03ac*/ 	.word	0xffffffff


	//   ....[194]....
        /*03b0*/ 	.word	0xffffffff


	//   ....[195]....
        /*03b4*/ 	.word	0xffffffff


	//   ....[196]....
        /*03b8*/ 	.word	0xffffffff


	//   ....[197]....
        /*03bc*/ 	.word	0xffffffff


	//   ....[198]....
        /*03c0*/ 	.word	0xffffffff


	//   ....[199]....
        /*03c4*/ 	.word	0xffffffff


	//   ....[200]....
        /*03c8*/ 	.word	0xffffffff


	//   ....[201]....
        /*03cc*/ 	.word	0xffffffff


	//   ....[202]....
        /*03d0*/ 	.word	0xffffffff


	//   ....[203]....
        /*03d4*/ 	.word	0xffffffff


	//   ....[204]....
        /*03d8*/ 	.word	0xffffffff


	//   ....[205]....
        /*03dc*/ 	.word	0xffffffff


	//   ....[206]....
        /*03e0*/ 	.word	0xffffffff


	//   ....[207]....
        /*03e4*/ 	.word	0xffffffff


	//   ....[208]....
        /*03e8*/ 	.word	0xffffffff


	//   ....[209]....
        /*03ec*/ 	.word	0xffffffff


	//   ....[210]....
        /*03f0*/ 	.word	0xffffffff


	//   ....[211]....
        /*03f4*/ 	.word	0xffffffff


	//   ....[212]....
        /*03f8*/ 	.word	0xffffffff


	//   ....[213]....
        /*03fc*/ 	.word	0xffffffff


	//   ....[214]....
        /*0400*/ 	.word	0xffffffff


	//   ....[215]....
        /*0404*/ 	.word	0xffffffff


	//   ....[216]....
        /*0408*/ 	.word	0xffffffff


	//   ....[217]....
        /*040c*/ 	.word	0xffffffff


	//   ....[218]....
        /*0410*/ 	.word	0xffffffff


	//   ....[219]....
        /*0414*/ 	.word	0xffffffff


	//   ....[220]....
        /*0418*/ 	.word	0xffffffff


	//   ....[221]....
        /*041c*/ 	.word	0xffffffff


	//   ....[222]....
        /*0420*/ 	.word	0xffffffff


	//   ....[223]....
        /*0424*/ 	.word	0xffffffff


	//   ....[224]....
        /*0428*/ 	.word	0xffffffff


	//   ....[225]....
        /*042c*/ 	.word	0xffffffff


	//   ....[226]....
        /*0430*/ 	.word	0xffffffff


	//   ....[227]....
        /*0434*/ 	.word	0xffffffff


	//   ....[228]....
        /*0438*/ 	.word	0xffffffff


	//   ....[229]....
        /*043c*/ 	.word	0xffffffff


	//   ....[230]....
        /*0440*/ 	.word	0xffffffff


	//   ....[231]....
        /*0444*/ 	.word	0xffffffff


	//   ....[232]....
        /*0448*/ 	.word	0xffffffff


	//   ....[233]....
        /*044c*/ 	.word	0xffffffff


	//   ....[234]....
        /*0450*/ 	.word	0xffffffff


	//   ....[235]....
        /*0454*/ 	.word	0xffffffff


	//   ....[236]....
        /*0458*/ 	.word	0xffffffff


	//   ....[237]....
        /*045c*/ 	.word	0xffffffff


	//   ....[238]....
        /*0460*/ 	.word	0xffffffff


	//   ....[239]....
        /*0464*/ 	.word	0xffffffff


	//   ....[240]....
        /*0468*/ 	.word	0xffffffff


	//   ....[241]....
        /*046c*/ 	.word	0xffffffff


	//   ....[242]....
        /*0470*/ 	.word	0xffffffff


	//   ....[243]....
        /*0474*/ 	.word	0xffffffff


	//   ....[244]....
        /*0478*/ 	.word	0xffffffff


	//   ....[245]....
        /*047c*/ 	.word	0xffffffff


	//   ....[246]....
        /*0480*/ 	.word	0xffffffff


	//   ....[247]....
        /*0484*/ 	.word	0xffffffff


	//   ....[248]....
        /*0488*/ 	.word	0xffffffff


	//   ....[249]....
        /*048c*/ 	.word	0xffffffff


	//   ....[250]....
        /*0490*/ 	.word	0xffffffff


	//   ....[251]....
        /*0494*/ 	.word	0xffffffff


	//   ....[252]....
        /*0498*/ 	.word	0xffffffff


	//   ....[253]....
        /*049c*/ 	.word	0xffffffff


	//   ....[254]....
        /*04a0*/ 	.word	0xffffffff


	//   ....[255]....
        /*04a4*/ 	.word	0xffffffff


	//   ....[0]....
        /*04a8*/ 	.word	0xffffffff


	//   ....[1]....
        /*04ac*/ 	.word	0xffffffff


	//   ....[2]....
        /*04b0*/ 	.word	0xffffffff


	//   ....[3]....
        /*04b4*/ 	.word	0xffffffff


	//   ....[4]....
        /*04b8*/ 	.word	0xffffffff


	//   ....[5]....
        /*04bc*/ 	.word	0xffffffff


	//   ....[6]....
        /*04c0*/ 	.word	0xffffffff


	//   ....[7]....
        /*04c4*/ 	.word	0xffffffff


	//   ....[8]....
        /*04c8*/ 	.word	0xffffffff


	//   ....[9]....
        /*04cc*/ 	.word	0xffffffff


	//   ....[10]....
        /*04d0*/ 	.word	0xffffffff


	//   ....[11]....
        /*04d4*/ 	.word	0xffffffff


	//   ....[12]....
        /*04d8*/ 	.word	0xffffffff


	//   ....[13]....
        /*04dc*/ 	.word	0xffffffff


	//   ....[14]....
        /*04e0*/ 	.word	0xffffffff


	//   ....[15]....
        /*04e4*/ 	.word	0xffffffff


	//   ....[16]....
        /*04e8*/ 	.word	0xffffffff


	//   ....[17]....
        /*04ec*/ 	.word	0xffffffff


	//   ....[18]....
        /*04f0*/ 	.word	0xffffffff


	//   ....[19]....
        /*04f4*/ 	.word	0xffffffff


	//   ....[20]....
        /*04f8*/ 	.word	0xffffffff


	//   ....[21]....
        /*04fc*/ 	.word	0xffffffff


	//   ....[22]....
        /*0500*/ 	.word	0xffffffff


	//   ....[23]....
        /*0504*/ 	.word	0xffffffff


	//   ....[24]....
        /*0508*/ 	.word	0xffffffff


	//   ....[25]....
        /*050c*/ 	.word	0xffffffff


	//   ....[26]....
        /*0510*/ 	.word	0xffffffff


	//   ....[27]....
        /*0514*/ 	.word	0xffffffff


	//   ....[28]....
        /*0518*/ 	.word	0xffffffff


	//   ....[29]....
        /*051c*/ 	.word	0xffffffff


	//   ....[30]....
        /*0520*/ 	.word	0xffffffff


	//   ....[31]....
        /*0524*/ 	.word	0xffffffff


	//   ....[32]....
        /*0528*/ 	.word	0xffffffff


	//   ....[33]....
        /*052c*/ 	.word	0xffffffff


	//   ....[34]....
        /*0530*/ 	.word	0xffffffff


	//   ....[35]....
        /*0534*/ 	.word	0xffffffff


	//   ....[36]....
        /*0538*/ 	.word	0xffffffff


	//   ....[37]....
        /*053c*/ 	.word	0xffffffff


	//   ....[38]....
        /*0540*/ 	.word	0xffffffff


	//   ....[39]....
        /*0544*/ 	.word	0xffffffff


	//   ....[40]....
        /*0548*/ 	.word	0xffffffff


	//   ....[41]....
        /*054c*/ 	.word	0xffffffff


	//   ....[42]....
        /*0550*/ 	.word	0xffffffff


	//   ....[43]....
        /*0554*/ 	.word	0xffffffff


	//   ....[44]....
        /*0558*/ 	.word	0xffffffff


	//   ....[45]....
        /*055c*/ 	.word	0xffffffff


	//   ....[46]....
        /*0560*/ 	.word	0xffffffff


	//   ....[47]....
        /*0564*/ 	.word	0xffffffff


	//   ....[48]....
        /*0568*/ 	.word	0xffffffff


	//   ....[49]....
        /*056c*/ 	.word	0xffffffff


	//   ....[50]....
        /*0570*/ 	.word	0xffffffff


	//   ....[51]....
        /*0574*/ 	.word	0xffffffff


	//   ....[52]....
        /*0578*/ 	.word	0xffffffff


	//   ....[53]....
        /*057c*/ 	.word	0xffffffff


	//   ....[54]....
        /*0580*/ 	.word	0xffffffff


	//   ....[55]....
        /*0584*/ 	.word	0xffffffff


	//   ....[56]....
        /*0588*/ 	.word	0xffffffff


	//   ....[57]....
        /*058c*/ 	.word	0xffffffff


	//   ....[58]....
        /*0590*/ 	.word	0xffffffff


	//   ....[59]....
        /*0594*/ 	.word	0xffffffff


	//   ....[60]....
        /*0598*/ 	.word	0xffffffff


	//   ....[61]....
        /*059c*/ 	.word	0xffffffff


	//   ....[62]....
        /*05a0*/ 	.word	0xffffffff


	//   ....[63]....
        /*05a4*/ 	.word	0xffffffff


	//----- nvinfo : EIATTR_COOP_GROUP_INSTR_OFFSETS
	.align		4
.L_426:
        /*05a8*/ 	.byte	0x04, 0x28
        /*05aa*/ 	.short	(.L_428 - .L_427)


	//   ....[0]....
.L_427:
        /*05ac*/ 	.word	0x00004e40


	//   ....[1]....
        /*05b0*/ 	.word	0x00004e60


	//   ....[2]....
        /*05b4*/ 	.word	0x00004e70


	//   ....[3]....
        /*05b8*/ 	.word	0x00004e80


	//   ....[4]....
        /*05bc*/ 	.word	0x00004e90


	//   ....[5]....
        /*05c0*/ 	.word	0x00004ea0


	//   ....[6]....
        /*05c4*/ 	.word	0x00004eb0


	//   ....[7]....
        /*05c8*/ 	.word	0x00004ed0


	//   ....[8]....
        /*05cc*/ 	.word	0x00004ef0


	//   ....[9]....
        /*05d0*/ 	.word	0x00004f00


	//   ....[10]....
        /*05d4*/ 	.word	0x00004f10


	//   ....[11]....
        /*05d8*/ 	.word	0x00004f20


	//   ....[12]....
        /*05dc*/ 	.word	0x00004f40


	//   ....[13]....
        /*05e0*/ 	.word	0x00004f60


	//   ....[14]....
        /*05e4*/ 	.word	0x00004f80


	//   ....[15]....
        /*05e8*/ 	.word	0x00004f90


	//   ....[16]....
        /*05ec*/ 	.word	0x00004fa0


	//   ....[17]....
        /*05f0*/ 	.word	0x00004fb0


	//   ....[18]....
        /*05f4*/ 	.word	0x00004fd0


	//   ....[19]....
        /*05f8*/ 	.word	0x00004fe0


	//   ....[20]....
        /*05fc*/ 	.word	0x00005010


	//   ....[21]....
        /*0600*/ 	.word	0x00005020


	//   ....[22]....
        /*0604*/ 	.word	0x00005030


	//   ....[23]....
        /*0608*/ 	.word	0x00005040


	//   ....[24]....
        /*060c*/ 	.word	0x00005050


	//   ....[25]....
        /*0610*/ 	.word	0x00005060


	//   ....[26]....
        /*0614*/ 	.word	0x00005080


	//   ....[27]....
        /*0618*/ 	.word	0x00005090


	//   ....[28]....
        /*061c*/ 	.word	0x000050e0


	//   ....[29]....
        /*0620*/ 	.word	0x000050f0


	//   ....[30]....
        /*0624*/ 	.word	0x00005100


	//   ....[31]....
        /*0628*/ 	.word	0x00005110


	//   ....[32]....
        /*062c*/ 	.word	0x00005120


	//   ....[33]....
        /*0630*/ 	.word	0x00005130


	//   ....[34]....
        /*0634*/ 	.word	0x00005140


	//   ....[35]....
        /*0638*/ 	.word	0x00005150


	//   ....[36]....
        /*063c*/ 	.word	0x00005170


	//   ....[37]....
        /*0640*/ 	.word	0x00005180


	//   ....[38]....
        /*0644*/ 	.word	0x000051d0


	//   ....[39]....
        /*0648*/ 	.word	0x000051e0


	//   ....[40]....
        /*064c*/ 	.word	0x000051f0


	//   ....[41]....
        /*0650*/ 	.word	0x00005200


	//   ....[42]....
        /*0654*/ 	.word	0x00005210


	//   ....[43]....
        /*0658*/ 	.word	0x00005220


	//   ....[44]....
        /*065c*/ 	.word	0x00005230


	//   ....[45]....
        /*0660*/ 	.word	0x00005240


	//   ....[46]....
        /*0664*/ 	.word	0x00005260


	//   ....[47]....
        /*0668*/ 	.word	0x00005270


	//   ....[48]....
        /*066c*/ 	.word	0x000052c0


	//   ....[49]....
        /*0670*/ 	.word	0x000052d0


	//   ....[50]....
        /*0674*/ 	.word	0x000052e0


	//   ....[51]....
        /*0678*/ 	.word	0x000052f0


	//   ....[52]....
        /*067c*/ 	.word	0x00005300


	//   ....[53]....
        /*0680*/ 	.word	0x00005310


	//   ....[54]....
        /*0684*/ 	.word	0x00005320


	//   ....[55]....
        /*0688*/ 	.word	0x00005330


	//   ....[56]....
        /*068c*/ 	.word	0x000053a0


	//   ....[57]....
        /*0690*/ 	.word	0x000053b0


	//   ....[58]....
        /*0694*/ 	.word	0x000053c0


	//   ....[59]....
        /*0698*/ 	.word	0x000053d0


	//   ....[60]....
        /*069c*/ 	.word	0x000053e0


	//   ....[61]....
        /*06a0*/ 	.word	0x000053f0


	//   ....[62]....
        /*06a4*/ 	.word	0x00005410


	//   ....[63]....
        /*06a8*/ 	.word	0x00005420


	//   ....[64]....
        /*06ac*/ 	.word	0x000074b0


	//   ....[65]....
        /*06b0*/ 	.word	0x000074e0


	//   ....[66]....
        /*06b4*/ 	.word	0x000074f0


	//   ....[67]....
        /*06b8*/ 	.word	0x00007500


	//   ....[68]....
        /*06bc*/ 	.word	0x00007510


	//   ....[69]....
        /*06c0*/ 	.word	0x00007520


	//   ....[70]....
        /*06c4*/ 	.word	0x00007530


	//   ....[71]....
        /*06c8*/ 	.word	0x00007550


	//   ....[72]....
        /*06cc*/ 	.word	0x00007560


	//   ....[73]....
        /*06d0*/ 	.word	0x00007580


	//   ....[74]....
        /*06d4*/ 	.word	0x00007590


	//   ....[75]....
        /*06d8*/ 	.word	0x000075b0


	//   ....[76]....
        /*06dc*/ 	.word	0x000075d0


	//   ....[77]....
        /*06e0*/ 	.word	0x000075e0


	//   ....[78]....
        /*06e4*/ 	.word	0x00007600


	//   ....[79]....
        /*06e8*/ 	.word	0x00007610


	//   ....[80]....
        /*06ec*/ 	.word	0x00007620


	//   ....[81]....
        /*06f0*/ 	.word	0x00007630


	//   ....[82]....
        /*06f4*/ 	.word	0x00007650


	//   ....[83]....
        /*06f8*/ 	.word	0x00007660


	//   ....[84]....
        /*06fc*/ 	.word	0x00007680


	//   ....[85]....
        /*0700*/ 	.word	0x00007690


	//   ....[86]....
        /*0704*/ 	.word	0x000076d0


	//   ....[87]....
        /*0708*/ 	.word	0x000076e0


	//   ....[88]....
        /*070c*/ 	.word	0x00007700


	//   ....[89]....
        /*0710*/ 	.word	0x00007710


	//   ....[90]....
        /*0714*/ 	.word	0x00007720


	//   ....[91]....
        /*0718*/ 	.word	0x00007730


	//   ....[92]....
        /*071c*/ 	.word	0x00007750


	//   ....[93]....
        /*0720*/ 	.word	0x00007760


	//   ....[94]....
        /*0724*/ 	.word	0x00007780


	//   ....[95]....
        /*0728*/ 	.word	0x00007790


	//   ....[96]....
        /*072c*/ 	.word	0x000077a0


	//   ....[97]....
        /*0730*/ 	.word	0x000077b0


	//   ....[98]....
        /*0734*/ 	.word	0x000077d0


	//   ....[99]....
        /*0738*/ 	.word	0x000077e0


	//   ....[100]....
        /*073c*/ 	.word	0x00007800


	//   ....[101]....
        /*0740*/ 	.word	0x00007810


	//   ....[102]....
        /*0744*/ 	.word	0x00007850


	//   ....[103]....
        /*0748*/ 	.word	0x00007860


	//   ....[104]....
        /*074c*/ 	.word	0x00007880


	//   ....[105]....
        /*0750*/ 	.word	0x00007890


	//   ....[106]....
        /*0754*/ 	.word	0x000078a0


	//   ....[107]....
        /*0758*/ 	.word	0x000078b0


	//   ....[108]....
        /*075c*/ 	.word	0x000078d0


	//   ....[109]....
        /*0760*/ 	.word	0x000078e0


	//   ....[110]....
        /*0764*/ 	.word	0x000078f0


	//   ....[111]....
        /*0768*/ 	.word	0x00007900


	//   ....[112]....
        /*076c*/ 	.word	0x00007930


	//   ....[113]....
        /*0770*/ 	.word	0x00007950


	//   ....[114]....
        /*0774*/ 	.word	0x00007970


	//   ....[115]....
        /*0778*/ 	.word	0x00007980


	//   ....[116]....
        /*077c*/ 	.word	0x00007990


	//   ....[117]....
        /*0780*/ 	.word	0x000079a0


	//   ....[118]....
        /*0784*/ 	.word	0x000079b0


	//   ....[119]....
        /*0788*/ 	.word	0x000079c0


	//   ....[120]....
        /*078c*/ 	.word	0x000079f0


	//   ....[121]....
        /*0790*/ 	.word	0x00007a10


	//   ....[122]....
        /*0794*/ 	.word	0x00007a30


	//   ....[123]....
        /*0798*/ 	.word	0x00007a40


	//   ....[124]....
        /*079c*/ 	.word	0x00007a50


	//   ....[125]....
        /*07a0*/ 	.word	0x00007a60


	//   ....[126]....
        /*07a4*/ 	.word	0x00007a70


	//   ....[127]....
        /*07a8*/ 	.word	0x00007a80


	//   ....[128]....
        /*07ac*/ 	.word	0x00009b10


	//   ....[129]....
        /*07b0*/ 	.word	0x00009b40


	//   ....[130]....
        /*07b4*/ 	.word	0x00009b50


	//   ....[131]....
        /*07b8*/ 	.word	0x00009b60


	//   ....[132]....
        /*07bc*/ 	.word	0x00009b70


	//   ....[133]....
        /*07c0*/ 	.word	0x00009b80


	//   ....[134]....
        /*07c4*/ 	.word	0x00009b90


	//   ....[135]....
        /*07c8*/ 	.word	0x00009bb0


	//   ....[136]....
        /*07cc*/ 	.word	0x00009bc0


	//   ....[137]....
        /*07d0*/ 	.word	0x00009be0


	//   ....[138]....
        /*07d4*/ 	.word	0x00009bf0


	//   ....[139]....
        /*07d8*/ 	.word	0x00009c10


	//   ....[140]....
        /*07dc*/ 	.word	0x00009c30


	//   ....[141]....
        /*07e0*/ 	.word	0x00009c40


	//   ....[142]....
        /*07e4*/ 	.word	0x00009c60


	//   ....[143]....
        /*07e8*/ 	.word	0x00009c70


	//   ....[144]....
        /*07ec*/ 	.word	0x00009c80


	//   ....[145]....
        /*07f0*/ 	.word	0x00009c90


	//   ....[146]....
        /*07f4*/ 	.word	0x00009cb0


	//   ....[147]....
        /*07f8*/ 	.word	0x00009cc0


	//   ....[148]....
        /*07fc*/ 	.word	0x00009ce0


	//   ....[149]....
        /*0800*/ 	.word	0x00009cf0


	//   ....[150]....
        /*0804*/ 	.word	0x00009d30


	//   ....[151]....
        /*0808*/ 	.word	0x00009d40


	//   ....[152]....
        /*080c*/ 	.word	0x00009d60


	//   ....[153]....
        /*0810*/ 	.word	0x00009d70


	//   ....[154]....
        /*0814*/ 	.word	0x00009d80


	//   ....[155]....
        /*0818*/ 	.word	0x00009d90


	//   ....[156]....
        /*081c*/ 	.word	0x00009db0


	//   ....[157]....
        /*0820*/ 	.word	0x00009dc0


	//   ....[158]....
        /*0824*/ 	.word	0x00009de0


	//   ....[159]....
        /*0828*/ 	.word	0x00009df0


	//   ....[160]....
        /*082c*/ 	.word	0x00009e00


	//   ....[161]....
        /*0830*/ 	.word	0x00009e10


	//   ....[162]....
        /*0834*/ 	.word	0x00009e30


	//   ....[163]....
        /*0838*/ 	.word	0x00009e40


	//   ....[164]....
        /*083c*/ 	.word	0x00009e60


	//   ....[165]....
        /*0840*/ 	.word	0x00009e70


	//   ....[166]....
        /*0844*/ 	.word	0x00009eb0


	//   ....[167]....
        /*0848*/ 	.word	0x00009ec0


	//   ....[168]....
        /*084c*/ 	.word	0x00009ee0


	//   ....[169]....
        /*0850*/ 	.word	0x00009ef0


	//   ....[170]....
        /*0854*/ 	.word	0x00009f00


	//   ....[171]....
        /*0858*/ 	.word	0x00009f10


	//   ....[172]....
        /*085c*/ 	.word	0x00009f30


	//   ....[173]....
        /*0860*/ 	.word	0x00009f40


	//   ....[174]....
        /*0864*/ 	.word	0x00009f50


	//   ....[175]....
        /*0868*/ 	.word	0x00009f60


	//   ....[176]....
        /*086c*/ 	.word	0x00009f90


	//   ....[177]....
        /*0870*/ 	.word	0x00009fb0


	//   ....[178]....
        /*0874*/ 	.word	0x00009fd0


	//   ....[179]....
        /*0878*/ 	.word	0x00009fe0


	//   ....[180]....
        /*087c*/ 	.word	0x00009ff0


	//   ....[181]....
        /*0880*/ 	.word	0x0000a000


	//   ....[182]....
        /*0884*/ 	.word	0x0000a010


	//   ....[183]....
        /*0888*/ 	.word	0x0000a020


	//   ....[184]....
        /*088c*/ 	.word	0x0000a050


	//   ....[185]....
        /*0890*/ 	.word	0x0000a070


	//   ....[186]....
        /*0894*/ 	.word	0x0000a090


	//   ....[187]....
        /*0898*/ 	.word	0x0000a0a0


	//   ....[188]....
        /*089c*/ 	.word	0x0000a0b0


	//   ....[189]....
        /*08a0*/ 	.word	0x0000a0c0


	//   ....[190]....
        /*08a4*/ 	.word	0x0000a0d0


	//   ....[191]....
        /*08a8*/ 	.word	0x0000a0e0


	//   ....[192]....
        /*08ac*/ 	.word	0x0000c160


	//   ....[193]....
        /*08b0*/ 	.word	0x0000c190


	//   ....[194]....
        /*08b4*/ 	.word	0x0000c1a0


	//   ....[195]....
        /*08b8*/ 	.word	0x0000c1b0


	//   ....[196]....
        /*08bc*/ 	.word	0x0000c1c0


	//   ....[197]....
        /*08c0*/ 	.word	0x0000c1d0


	//   ....[198]....
        /*08c4*/ 	.word	0x0000c1e0


	//   ....[199]....
        /*08c8*/ 	.word	0x0000c200


	//   ....[200]....
        /*08cc*/ 	.word	0x0000c210


	//   ....[201]....
        /*08d0*/ 	.word	0x0000c230


	//   ....[202]....
        /*08d4*/ 	.word	0x0000c240


	//   ....[203]....
        /*08d8*/ 	.word	0x0000c260


	//   ....[204]....
        /*08dc*/ 	.word	0x0000c280


	//   ....[205]....
        /*08e0*/ 	.word	0x0000c290


	//   ....[206]....
        /*08e4*/ 	.word	0x0000c2b0


	//   ....[207]....
        /*08e8*/ 	.word	0x0000c2c0


	//   ....[208]....
        /*08ec*/ 	.word	0x0000c2d0


	//   ....[209]....
        /*08f0*/ 	.word	0x0000c2e0


	//   ....[210]....
        /*08f4*/ 	.word	0x0000c300


	//   ....[211]....
        /*08f8*/ 	.word	0x0000c310


	//   ....[212]....
        /*08fc*/ 	.word	0x0000c330


	//   ....[213]....
        /*0900*/ 	.word	0x0000c340


	//   ....[214]....
        /*0904*/ 	.word	0x0000c380


	//   ....[215]....
        /*0908*/ 	.word	0x0000c390


	//   ....[216]....
        /*090c*/ 	.word	0x0000c3b0


	//   ....[217]....
        /*0910*/ 	.word	0x0000c3c0


	//   ....[218]....
        /*0914*/ 	.word	0x0000c3d0


	//   ....[219]....
        /*0918*/ 	.word	0x0000c3e0


	//   ....[220]....
        /*091c*/ 	.word	0x0000c400


	//   ....[221]....
        /*0920*/ 	.word	0x0000c410


	//   ....[222]....
        /*0924*/ 	.word	0x0000c430


	//   ....[223]....
        /*0928*/ 	.word	0x0000c440


	//   ....[224]....
        /*092c*/ 	.word	0x0000c450


	//   ....[225]....
        /*0930*/ 	.word	0x0000c460


	//   ....[226]....
        /*0934*/ 	.word	0x0000c480


	//   ....[227]....
        /*0938*/ 	.word	0x0000c490


	//   ....[228]....
        /*093c*/ 	.word	0x0000c4b0


	//   ....[229]....
        /*0940*/ 	.word	0x0000c4c0


	//   ....[230]....
        /*0944*/ 	.word	0x0000c500


	//   ....[231]....
        /*0948*/ 	.word	0x0000c510


	//   ....[232]....
        /*094c*/ 	.word	0x0000c530


	//   ....[233]....
        /*0950*/ 	.word	0x0000c540


	//   ....[234]....
        /*0954*/ 	.word	0x0000c550


	//   ....[235]....
        /*0958*/ 	.word	0x0000c560


	//   ....[236]....
        /*095c*/ 	.word	0x0000c580


	//   ....[237]....
        /*0960*/ 	.word	0x0000c590


	//   ....[238]....
        /*0964*/ 	.word	0x0000c5a0


	//   ....[239]....
        /*0968*/ 	.word	0x0000c5b0


	//   ....[240]....
        /*096c*/ 	.word	0x0000c5e0


	//   ....[241]....
        /*0970*/ 	.word	0x0000c600


	//   ....[242]....
        /*0974*/ 	.word	0x0000c620


	//   ....[243]....
        /*0978*/ 	.word	0x0000c630


	//   ....[244]....
        /*097c*/ 	.word	0x0000c640


	//   ....[245]....
        /*0980*/ 	.word	0x0000c650


	//   ....[246]....
        /*0984*/ 	.word	0x0000c660


	//   ....[247]....
        /*0988*/ 	.word	0x0000c670


	//   ....[248]....
        /*098c*/ 	.word	0x0000c6a0


	//   ....[249]....
        /*0990*/ 	.word	0x0000c6c0


	//   ....[250]....
        /*0994*/ 	.word	0x0000c6e0


	//   ....[251]....
        /*0998*/ 	.word	0x0000c6f0


	//   ....[252]....
        /*099c*/ 	.word	0x0000c700


	//   ....[253]....
        /*09a0*/ 	.word	0x0000c710


	//   ....[254]....
        /*09a4*/ 	.word	0x0000c720


	//   ....[255]....
        /*09a8*/ 	.word	0x0000c730


	//   ....[0]....
        /*09ac*/ 	.word	0x0000e7b0


	//   ....[1]....
        /*09b0*/ 	.word	0x0000e7e0


	//   ....[2]....
        /*09b4*/ 	.word	0x0000e7f0


	//   ....[3]....
        /*09b8*/ 	.word	0x0000e800


	//   ....[4]....
        /*09bc*/ 	.word	0x0000e810


	//   ....[5]....
        /*09c0*/ 	.word	0x0000e820


	//   ....[6]....
        /*09c4*/ 	.word	0x0000e830


	//   ....[7]....
        /*09c8*/ 	.word	0x0000e850


	//   ....[8]....
        /*09cc*/ 	.word	0x0000e860


	//   ....[9]....
        /*09d0*/ 	.word	0x0000e880


	//   ....[10]....
        /*09d4*/ 	.word	0x0000e890


	//   ....[11]....
        /*09d8*/ 	.word	0x0000e8b0


	//   ....[12]....
        /*09dc*/ 	.word	0x0000e8d0


	//   ....[13]....
        /*09e0*/ 	.word	0x0000e8e0


	//   ....[14]....
        /*09e4*/ 	.word	0x0000e900


	//   ....[15]....
        /*09e8*/ 	.word	0x0000e910


	//   ....[16]....
        /*09ec*/ 	.word	0x0000e920


	//   ....[17]....
        /*09f0*/ 	.word	0x0000e930


	//   ....[18]....
        /*09f4*/ 	.word	0x0000e950


	//   ....[19]....
        /*09f8*/ 	.word	0x0000e960


	//   ....[20]....
        /*09fc*/ 	.word	0x0000e980


	//   ....[21]....
        /*0a00*/ 	.word	0x0000e990


	//   ....[22]....
        /*0a04*/ 	.word	0x0000e9d0


	//   ....[23]....
        /*0a08*/ 	.word	0x0000e9e0


	//   ....[24]....
        /*0a0c*/ 	.word	0x0000ea00


	//   ....[25]....
        /*0a10*/ 	.word	0x0000ea10


	//   ....[26]....
        /*0a14*/ 	.word	0x0000ea20


	//   ....[27]....
        /*0a18*/ 	.word	0x0000ea30


	//   ....[28]....
        /*0a1c*/ 	.word	0x0000ea50


	//   ....[29]....
        /*0a20*/ 	.word	0x0000ea60


	//   ....[30]....
        /*0a24*/ 	.word	0x0000ea80


	//   ....[31]....
        /*0a28*/ 	.word	0x0000ea90


	//   ....[32]....
        /*0a2c*/ 	.word	0x0000eaa0


	//   ....[33]....
        /*0a30*/ 	.word	0x0000eab0


	//   ....[34]....
        /*0a34*/ 	.word	0x0000ead0


	//   ....[35]....
        /*0a38*/ 	.word	0x0000eae0


	//   ....[36]....
        /*0a3c*/ 	.word	0x0000eb00


	//   ....[37]....
        /*0a40*/ 	.word	0x0000eb10


	//   ....[38]....
        /*0a44*/ 	.word	0x0000eb50


	//   ....[39]....
        /*0a48*/ 	.word	0x0000eb60


	//   ....[40]....
        /*0a4c*/ 	.word	0x0000eb80


	//   ....[41]....
        /*0a50*/ 	.word	0x0000eb90


	//   ....[42]....
        /*0a54*/ 	.word	0x0000eba0


	//   ....[43]....
        /*0a58*/ 	.word	0x0000ebb0


	//   ....[44]....
        /*0a5c*/ 	.word	0x0000ebd0


	//   ....[45]....
        /*0a60*/ 	.word	0x0000ebe0


	//   ....[46]....
        /*0a64*/ 	.word	0x0000ebf0


	//   ....[47]....
        /*0a68*/ 	.word	0x0000ec00


	//   ....[48]....
        /*0a6c*/ 	.word	0x0000ec30


	//   ....[49]....
        /*0a70*/ 	.word	0x0000ec50


	//   ....[50]....
        /*0a74*/ 	.word	0x0000ec70


	//   ....[51]....
        /*0a78*/ 	.word	0x0000ec80


	//   ....[52]....
        /*0a7c*/ 	.word	0x0000ec90


	//   ....[53]....
        /*0a80*/ 	.word	0x0000eca0


	//   ....[54]....
        /*0a84*/ 	.word	0x0000ecb0


	//   ....[55]....
        /*0a88*/ 	.word	0x0000ecc0


	//   ....[56]....
        /*0a8c*/ 	.word	0x0000ecf0


	//   ....[57]....
        /*0a90*/ 	.word	0x0000ed10


	//   ....[58]....
        /*0a94*/ 	.word	0x0000ed30


	//   ....[59]....
        /*0a98*/ 	.word	0x0000ed40


	//   ....[60]....
        /*0a9c*/ 	.word	0x0000ed50


	//   ....[61]....
        /*0aa0*/ 	.word	0x0000ed60


	//   ....[62]....
        /*0aa4*/ 	.word	0x0000ed70


	//   ....[63]....
        /*0aa8*/ 	.word	0x0000ed80


	//----- nvinfo : EIATTR_EXIT_INSTR_OFFSETS
	.align		4
.L_428:
        /*0aac*/ 	.byte	0x04, 0x1c
        /*0aae*/ 	.short	(.L_430 - .L_429)


	//   ....[0]....
.L_429:
        /*0ab0*/ 	.word	0x000137b0


	//   ....[1]....
        /*0ab4*/ 	.word	0x00013e30


	//----- nvinfo : EIATTR_MAX_THREADS
	.align		4
.L_430:
        /*0ab8*/ 	.byte	0x04, 0x05
        /*0aba*/ 	.short	(.L_432 - .L_431)
.L_431:
        /*0abc*/ 	.word	0x00000040
        /*0ac0*/ 	.word	0x00000001
        /*0ac4*/ 	.word	0x00000001


	//----- nvinfo : EIATTR_CRS_STACK_SIZE
	.align		4
.L_432:
        /*0ac8*/ 	.byte	0x04, 0x1e
        /*0aca*/ 	.short	(.L_434 - .L_433)
.L_433:
        /*0acc*/ 	.word	0x00000000


	//----- nvinfo : EIATTR_CBANK_PARAM_SIZE
	.align		4
.L_434:
        /*0ad0*/ 	.byte	0x03, 0x19
        /*0ad2*/ 	.short	0x0034


	//----- nvinfo : EIATTR_PARAM_CBANK
	.align		4
        /*0ad4*/ 	.byte	0x04, 0x0a
        /*0ad6*/ 	.short	(.L_436 - .L_435)
	.align		4
.L_435:
        /*0ad8*/ 	.word	index@(.nv.constant0._ZN17fastertransformer16beam_topK_kernelIfLi32ELi64EEEvPKT_PiPS1_PKbPKiiS1_f)
        /*0adc*/ 	.short	0x0210
        /*0ade*/ 	.short	0x0034


	//----- nvinfo : EIATTR_SW_WAR
	.align		4
.L_436:
        /*0ae0*/ 	.byte	0x04, 0x36
        /*0ae2*/ 	.short	(.L_438 - .L_437)
.L_437:
        /*0ae4*/ 	.word	0x00000008
.L_438:


//--------------------- .nv.info._ZN17fastertransformer20batch_topK_kernel_v2IfLi16ELi32EEEvPiPT_S1_ --------------------------
	.section	.nv.info._ZN17fastertransformer20batch_topK_kernel_v2IfLi16ELi32EEEvPiPT_S1_,"",@"SHT_CUDA_INFO"
	.sectionflags	@""
	.align	4


	//----- nvinfo : EIATTR_CUDA_API_VERSION
	.align		4
        /*0000*/ 	.byte	0x04, 0x37
        /*0002*/ 	.short	(.L_440 - .L_439)
.L_439:
        /*0004*/ 	.word	0x00000082


	//----- nvinfo : EIATTR_KPARAM_INFO
	.align		4
.L_440:
        /*0008*/ 	.byte	0x04, 0x17
        /*000a*/ 	.short	(.L_442 - .L_441)
.L_441:
        /*000c*/ 	.word	0x00000000
        /*0010*/ 	.short	0x0002
        /*0012*/ 	.short	0x0010
        /*0014*/ 	.byte	0x00, 0xf0, 0x21, 0x00


	//----- nvinfo : EIATTR_KPARAM_INFO
	.align		4
.L_442:
        /*0018*/ 	.byte	0x04, 0x17
        /*001a*/ 	.short	(.L_444 - .L_443)
.L_443:
        /*001c*/ 	.word	0x00000000
        /*0020*/ 	.short	0x0001
        /*0022*/ 	.short	0x0008
        /*0024*/ 	.byte	0x00, 0xf0, 0x21, 0x00


	//----- nvinfo : EIATTR_KPARAM_INFO
	.align		4
.L_444:
        /*0028*/ 	.byte	0x04, 0x17
        /*002a*/ 	.short	(.L_446 - .L_445)
.L_445:
        /*002c*/ 	.word	0x00000000
        /*0030*/ 	.short	0x0000
        /*0032*/ 	.short	0x0000
        /*0034*/ 	.byte	0x00, 0xf0, 0x21, 0x00


	//----- nvinfo : EIATTR_SPARSE_MMA_MASK
	.align		4
.L_446:
        /*0038*/ 	.byte	0x03, 0x50
        /*003a*/ 	.short	0x0000


	//----- nvinfo : EIATTR_MAXREG_COUNT
	.align		4
        /*003c*/ 	.byte	0x03, 0x1b
        /*003e*/ 	.short	0x00ff


	//----- nvinfo : EIATTR_NUM_BARRIERS
	.align		4
        /*0040*/ 	.byte	0x02, 0x4c
        /*0042*/ 	.byte	0x01
	.zero		1


	//----- nvinfo : EIATTR_MERCURY_ISA_VERSION
	.align		4
        /*0044*/ 	.byte	0x03, 0x5f
        /*0046*/ 	.short	0x0101


	//----- nvinfo : EIATTR_COOP_GROUP_MASK_REGIDS
	.align		4
        /*0048*/ 	.byte	0x04, 0x29
        /*004a*/ 	.short	(.L_448 - .L_447)


	//   ....[0]....
.L_447:
        /*004c*/ 	.word	0xffffffff


	//   ....[1]....
        /*0050*/ 	.word	0xffffffff


	//   ....[2]....
        /*0054*/ 	.word	0xffffffff


	//   ....[3]....
        /*0058*/ 	.word	0xffffffff


	//   ....[4]....
        /*005c*/ 	.word	0xffffffff


	//   ....[5]....
        /*0060*/ 	.word	0xffffffff


	//   ....[6]....
        /*0064*/ 	.word	0xffffffff


	//   ....[7]....
        /*0068*/ 	.word	0xffffffff


	//   ....[8]....
        /*006c*/ 	.word	0xffffffff


	//   ....[9]....
        /*0070*/ 	.word	0xffffffff


	//   ....[10]....
        /*0074*/ 	.word	0xffffffff


	//   ....[11]....
        /*0078*/ 	.word	0xffffffff


	//   ....[12]....
        /*007c*/ 	.word	0xffffffff


	//   ....[13]....
        /*0080*/ 	.word	0xffffffff


	//   ....[14]....
        /*0084*/ 	.word	0xffffffff


	//   ....[15]....
        /*0088*/ 	.word	0xffffffff


	//   ....[16]....
        /*008c*/ 	.word	0xffffffff


	//   ....[17]....
        /*0090*/ 	.word	0xffffffff


	//   ....[18]....
        /*0094*/ 	.word	0xffffffff


	//   ....[19]....
        /*0098*/ 	.word	0xffffffff


	//   ....[20]....
        /*009c*/ 	.word	0xffffffff


	//   ....[21]....
        /*00a0*/ 	.word	0xffffffff


	//   ....[22]....
        /*00a4*/ 	.word	0xffffffff


	//   ....[23]....
        /*00a8*/ 	.word	0xffffffff


	//   ....[24]....
        /*00ac*/ 	.word	0xffffffff


	//   ....[25]....
        /*00b0*/ 	.word	0xffffffff


	//   ....[26]....
        /*00b4*/ 	.word	0xffffffff


	//   ....[27]....
        /*00b8*/ 	.word	0xffffffff


	//   ....[28]....
        /*00bc*/ 	.word	0xffffffff


	//   ....[29]....
        /*00c0*/ 	.word	0xffffffff


	//   ....[30]....
        /*00c4*/ 	.word	0xffffffff


	//   ....[31]....
        /*00c8*/ 	.word	0xffffffff


	//   ....[32]....
        /*00cc*/ 	.word	0xffffffff


	//   ....[33]....
        /*00d0*/ 	.word	0xffffffff


	//   ....[34]....
        /*00d4*/ 	.word	0xffffffff


	//   ....[35]....
        /*00d8*/ 	.word	0xffffffff


	//   ....[36]....
        /*00dc*/ 	.word	0xffffffff


	//   ....[37]....
        /*00e0*/ 	.word	0xffffffff


	//   ....[38]....
        /*00e4*/ 	.word	0xffffffff


	//   ....[39]....
        /*00e8*/ 	.word	0xffffffff


	//   ....[40]....
        /*00ec*/ 	.word	0xffffffff


	//   ....[41]....
        /*00f0*/ 	.word	0xffffffff


	//   ....[42]....
        /*00f4*/ 	.word	0xffffffff


	//   ....[43]....
        /*00f8*/ 	.word	0xffffffff


	//   ....[44]....
        /*00fc*/ 	.word	0xffffffff


	//   ....[45]....
        /*0100*/ 	.word	0xffffffff


	//   ....[46]....
        /*0104*/ 	.word	0xffffffff


	//   ....[47]....
        /*0108*/ 	.word	0xffffffff


	//   ....[48]....
        /*010c*/ 	.word	0xffffffff


	//   ....[49]....
        /*0110*/ 	.word	0xffffffff


	//   ....[50]....
        /*0114*/ 	.word	0xffffffff


	//   ....[51]....
        /*0118*/ 	.word	0xffffffff


	//   ....[52]....
        /*011c*/ 	.word	0xffffffff


	//   ....[53]....
        /*0120*/ 	.word	0xffffffff


	//   ....[54]....
        /*0124*/ 	.word	0xffffffff


	//   ....[55]....
        /*0128*/ 	.word	0xffffffff


	//   ....[56]....
        /*012c*/ 	.word	0xffffffff


	//   ....[57]....
        /*0130*/ 	.word	0xffffffff


	//   ....[58]....
        /*0134*/ 	.word	0xffffffff


	//   ....[59]....
        /*0138*/ 	.word	0xffffffff


	//   ....[60]....
        /*013c*/ 	.word	0xffffffff


	//   ....[61]....
        /*0140*/ 	.word	0xffffffff


	//   ....[62]....
        /*0144*/ 	.word	0xffffffff


	//   ....[63]....
        /*0148*/ 	.word	0xffffffff


	//   ....[64]....
        /*014c*/ 	.word	0xffffffff


	//   ....[65]....
        /*0150*/ 	.word	0xffffffff


	//   ....[66]....
        /*0154*/ 	.word	0xffffffff


	//   ....[67]....
        /*0158*/ 	.word	0xffffffff


	//   ....[68]....
        /*015c*/ 	.word	0xffffffff


	//   ....[69]....
        /*0160*/ 	.word	0xffffffff


	//   ....[70]....
        /*0164*/ 	.word	0xffffffff


	//   ....[71]....
        /*0168*/ 	.word	0xffffffff


	//   ....[72]....
        /*016c*/ 	.word	0xffffffff


	//   ....[73]....
        /*0170*/ 	.word	0xffffffff


	//   ....[74]....
        /*0174*/ 	.word	0xffffffff


	//   ....[75]....
        /*0178*/ 	.word	0xffffffff


	//   ....[76]....
        /*017c*/ 	.word	0xffffffff


	//   ....[77]....
        /*0180*/ 	.word	0xffffffff


	//   ....[78]....
        /*0184*/ 	.word	0xffffffff


	//   ....[79]....
        /*0188*/ 	.word	0xffffffff


	//   ....[80]....
        /*018c*/ 	.word	0xffffffff


	//   ....[81]....
        /*0190*/ 	.word	0xffffffff


	//   ....[82]....
        /*0194*/ 	.word	0xffffffff


	//   ....[83]....
        /*0198*/ 	.word	0xffffffff


	//   ....[84]....
        /*019c*/ 	.word	0xffffffff


	//   ....[85]....
        /*01a0*/ 	.word	0xffffffff


	//   ....[86]....
        /*01a4*/ 	.word	0xffffffff


	//   ....[87]....
        /*01a8*/ 	.word	0xffffffff


	//   ....[88]....
        /*01ac*/ 	.word	0xffffffff


	//   ....[89]....
        /*01b0*/ 	.word	0xffffffff


	//   ....[90]....
        /*01b4*/ 	.word	0xffffffff


	//   ....[91]....
        /*01b8*/ 	.word	0xffffffff


	//   ....[92]....
        /*01bc*/ 	.word	0xffffffff


	//   ....[93]....
        /*01c0*/ 	.word	0xffffffff


	//   ....[94]....
        /*01c4*/ 	.word	0xffffffff


	//   ....[95]....
        /*01c8*/ 	.word	0xffffffff


	//   ....[96]....
        /*01cc*/ 	.word	0xffffffff


	//   ....[97]....
        /*01d0*/ 	.word	0xffffffff


	//   ....[98]....
        /*01d4*/ 	.word	0xffffffff


	//   ....[99]....
        /*01d8*/ 	.word	0xffffffff


	//   ....[100]....
        /*01dc*/ 	.word	0xffffffff


	//   ....[101]....
        /*01e0*/ 	.word	0xffffffff


	//   ....[102]....
        /*01e4*/ 	.word	0xffffffff


	//   ....[103]....
        /*01e8*/ 	.word	0xffffffff


	//   ....[104]....
        /*01ec*/ 	.word	0xffffffff


	//   ....[105]....
        /*01f0*/ 	.word	0xffffffff


	//   ....[106]....
        /*01f4*/ 	.word	0xffffffff


	//   ....[107]....
        /*01f8*/ 	.word	0xffffffff


	//   ....[108]....
        /*01fc*/ 	.word	0xffffffff


	//   ....[109]....
        /*0200*/ 	.word	0xffffffff


	//   ....[110]....
        /*0204*/ 	.word	0xffffffff


	//   ....[111]....
        /*0208*/ 	.word	0xffffffff


	//   ....[112]....
        /*020c*/ 	.word	0xffffffff


	//   ....[113]....
        /*0210*/ 	.word	0xffffffff


	//   ....[114]....
        /*0214*/ 	.word	0xffffffff


	//   ....[115]....
        /*0218*/ 	.word	0xffffffff


	//   ....[116]....
        /*021c*/ 	.word	0xffffffff


	//   ....[117]....
        /*0220*/ 	.word	0xffffffff


	//   ....[118]....
        /*0224*/ 	.word	0xffffffff


	//   ....[119]....
        /*0228*/ 	.word	0xffffffff


	//   ....[120]....
        /*022c*/ 	.word	0xffffffff


	//   ....[121]....
        /*0230*/ 	.word	0xffffffff


	//   ....[122]....
        /*0234*/ 	.word	0xffffffff


	//   ....[123]....
        /*0238*/ 	.word	0xffffffff


	//   ....[124]....
        /*023c*/ 	.word	0xffffffff


	//   ....[125]....
        /*0240*/ 	.word	0xffffffff


	//   ....[126]....
        /*0244*/ 	.word	0xffffffff


	//   ....[127]....
        /*0248*/ 	.word	0xffffffff


	//   ....[128]....
        /*024c*/ 	.word	0xffffffff


	//   ....[129]....
        /*0250*/ 	.word	0xffffffff


	//   ....[130]....
        /*0254*/ 	.word	0xffffffff


	//   ....[131]....
        /*0258*/ 	.word	0xffffffff


	//   ....[132]....
        /*025c*/ 	.word	0xffffffff


	//   ....[133]....
        /*0260*/ 	.word	0xffffffff


	//   ....[134]....
        /*0264*/ 	.word	0xffffffff


	//   ....[135]....
        /*0268*/ 	.word	0xffffffff


	//   ....[136]....
        /*026c*/ 	.word	0xffffffff


	//   ....[137]....
        /*0270*/ 	.word	0xffffffff


	//   ....[138]....
        /*0274*/ 	.word	0xffffffff


	//   ....[139]....
        /*0278*/ 	.word	0xffffffff


	//   ....[140]....
        /*027c*/ 	.word	0xffffffff


	//   ....[141]....
        /*0280*/ 	.word	0xffffffff


	//   ....[142]....
        /*0284*/ 	.word	0xffffffff


	//   ....[143]....
        /*0288*/ 	.word	0xffffffff


	//----- nvinfo : EIATTR_COOP_GROUP_INSTR_OFFSETS
	.align		4
.L_448:
        /*028c*/ 	.byte	0x04, 0x28
        /*028e*/ 	.short	(.L_450 - .L_449)


	//   ....[0]....
.L_449:
        /*0290*/ 	.word	0x00001a50


	//   ....[1]....
        /*0294*/ 	.word	0x00001a90


	//   ....[2]....
        /*0298*/ 	.word	0x00001ac0


	//   ....[3]....
        /*029c*/ 	.word	0x00001af0


	//   ....[4]....
        /*02a0*/ 	.word	0x00001b20


	//   ....[5]....
        /*02a4*/ 	.word	0x00001b50


	//   ....[6]....
        /*02a8*/ 	.word	0x00001b80


	//   ....[7]....
        /*02ac*/ 	.word	0x00001bb0


	//   ....[8]....
        /*02b0*/ 	.word	0x00001bc0


	//   ....[9]....
        /*02b4*/ 	.word	0x00001bd0


	//   ....[10]....
        /*02b8*/ 	.word	0x00001be0


	//   ....[11]....
        /*02bc*/ 	.word	0x00001bf0


	//   ....[12]....
        /*02c0*/ 	.word	0x00001c00


	//   ....[13]....
        /*02c4*/ 	.word	0x00001c10


	//   ....[14]....
        /*02c8*/ 	.word	0x00001c20


	//   ....[15]....
        /*02cc*/ 	.word	0x00001c30


	//   ....[16]....
        /*02d0*/ 	.word	0x0000d990


	//   ....[17]....
        /*02d4*/ 	.word	0x0000d9b0


	//   ....[18]....
        /*02d8*/ 	.word	0x0000d9c0


	//   ....[19]....
        /*02dc*/ 	.word	0x0000d9d0


	//   ....[20]....
        /*02e0*/ 	.word	0x0000d9e0


	//   ....[21]....
        /*02e4*/ 	.word	0x0000d9f0


	//   ....[22]....
        /*02e8*/ 	.word	0x0000da00


	//   ....[23]....
        /*02ec*/ 	.word	0x0000da10


	//   ....[24]....
        /*02f0*/ 	.word	0x0000da20


	//   ....[25]....
        /*02f4*/ 	.word	0x0000da30


	//   ....[26]....
        /*02f8*/ 	.word	0x0000da40


	//   ....[27]....
        /*02fc*/ 	.word	0x0000da50


	//   ....[28]....
        /*0300*/ 	.word	0x0000da60


	//   ....[29]....
        /*0304*/ 	.word	0x0000da70


	//   ....[30]....
        /*0308*/ 	.word	0x0000da80


	//   ....[31]....
        /*030c*/ 	.word	0x0000da90


	//   ....[32]....
        /*0310*/ 	.word	0x0000daa0


	//   ....[33]....
        /*0314*/ 	.word	0x0000dab0


	//   ....[34]....
        /*0318*/ 	.word	0x0000dac0


	//   ....[35]....
        /*031c*/ 	.word	0x0000dad0


	//   ....[36]....
        /*0320*/ 	.word	0x0000dae0


	//   ....[37]....
        /*0324*/ 	.word	0x0000daf0


	//   ....[38]....
        /*0328*/ 	.word	0x0000db00


	//   ....[39]....
        /*032c*/ 	.word	0x0000db10


	//   ....[40]....
        /*0330*/ 	.word	0x0000db20


	//   ....[41]....
        /*0334*/ 	.word	0x0000db30


	//   ....[42]....
        /*0338*/ 	.word	0x0000db40


	//   ....[43]....
        /*033c*/ 	.word	0x0000db50


	//   ....[44]....
        /*0340*/ 	.word	0x0000db60


	//   ....[45]....
        /*0344*/ 	.word	0x0000db70


	//   ....[46]....
        /*0348*/ 	.word	0x0000db80


	//   ....[47]....
        /*034c*/ 	.word	0x0000db90


	//   ....[48]....
        /*0350*/ 	.word	0x0001b4b0


	//   ....[49]....
        /*0354*/ 	.word	0x0001b4d0


	//   ....[50]....
        /*0358*/ 	.word	0x0001b4e0


	//   ....[51]....
        /*035c*/ 	.word	0x0001b4f0


	//   ....[52]....
        /*0360*/ 	.word	0x0001b500


	//   ....[53]....
        /*0364*/ 	.word	0x0001b510


	//   ....[54]....
        /*0368*/ 	.word	0x0001b520


	//   ....[55]....
        /*036c*/ 	.word	0x0001b530


	//   ....[56]....
        /*0370*/ 	.word	0x0001b540


	//   ....[57]....
        /*0374*/ 	.word	0x0001b550


	//   ....[58]....
        /*0378*/ 	.word	0x0001b560


	//   ....[59]....
        /*037c*/ 	.word	0x0001b570


	//   ....[60]....
        /*0380*/ 	.word	0x0001b580


	//   ....[61]....
        /*0384*/ 	.word	0x0001b590


	//   ....[62]....
        /*0388*/ 	.word	0x0001b5a0


	//   ....[63]....
        /*038c*/ 	.word	0x0001b5b0


	//   ....[64]....
        /*0390*/ 	.word	0x0001b5c0


	//   ....[65]....
        /*0394*/ 	.word	0x0001b5d0


	//   ....[66]....
        /*0398*/ 	.word	0x0001b5e0


	//   ....[67]....
        /*039c*/ 	.word	0x0001b5f0


	//   ....[68]....
        /*03a0*/ 	.word	0x0001b600


	//   ....[69]....
        /*03a4*/ 	.word	0x0001b610


	//   ....[70]....
        /*03a8*/ 	.word	0x0001b620


	//   ....[71]....
        /*03ac*/ 	.word	0x0001b630


	//   ....[72]....
        /*03b0*/ 	.word	0x0001b640


	//   ....[73]....
        /*03b4*/ 	.word	0x0001b650


	//   ....[74]....
        /*03b8*/ 	.word	0x0001b660


	//   ....[75]....
        /*03bc*/ 	.word	0x0001b670


	//   ....[76]....
        /*03c0*/ 	.word	0x0001b680


	//   ....[77]....
        /*03c4*/ 	.word	0x0001b690


	//   ....[78]....
        /*03c8*/ 	.word	0x0001b6a0


	//   ....[79]....
        /*03cc*/ 	.word	0x0001b6b0


	//   ....[80]....
        /*03d0*/ 	.word	0x00028fd0


	//   ....[81]....
        /*03d4*/ 	.word	0x00028ff0


	//   ....[82]....
        /*03d8*/ 	.word	0x00029000


	//   ....[83]....
        /*03dc*/ 	.word	0x00029010


	//   ....[84]....
        /*03e0*/ 	.word	0x00029020


	//   ....[85]....
        /*03e4*/ 	.word	0x00029030


	//   ....[86]....
        /*03e8*/ 	.word	0x00029040


	//   ....[87]....
        /*03ec*/ 	.word	0x00029050


	//   ....[88]....
        /*03f0*/ 	.word	0x00029060


	//   ....[89]....
        /*03f4*/ 	.word	0x00029070


	//   ....[90]....
        /*03f8*/ 	.word	0x00029080


	//   ....[91]....
        /*03fc*/ 	.word	0x00029090


	//   ....[92]....
        /*0400*/ 	.word	0x000290a0


	//   ....[93]....
        /*0404*/ 	.word	0x000290b0


	//   ....[94]....
        /*0408*/ 	.word	0x000290c0


	//   ....[95]....
        /*040c*/ 	.word	0x000290d0


	//   ....[96]....
        /*0410*/ 	.word	0x000290e0


	//   ....[97]....
        /*0414*/ 	.word	0x000290f0


	//   ....[98]....
        /*0418*/ 	.word	0x00029100


	//   ....[99]....
        /*041c*/ 	.word	0x00029110


	//   ....[100]....
        /*0420*/ 	.word	0x00029120


	//   ....[101]....
        /*0424*/ 	.word	0x00029130


	//   ....[102]....
        /*0428*/ 	.word	0x00029140


	//   ....[103]....
        /*042c*/ 	.word	0x00029150


	//   ....[104]....
        /*0430*/ 	.word	0x00029160


	//   ....[105]....
        /*0434*/ 	.word	0x00029170


	//   ....[106]....
        /*0438*/ 	.word	0x00029180


	//   ....[107]....
        /*043c*/ 	.word	0x00029190


	//   ....[108]....
        /*0440*/ 	.word	0x000291a0


	//   ....[109]....
        /*0444*/ 	.word	0x000291b0


	//   ....[110]....
        /*0448*/ 	.word	0x000291c0


	//   ....[111]....
        /*044c*/ 	.word	0x000291d0


	//   ....[112]....
        /*0450*/ 	.word	0x00036af0


	//   ....[113]....
        /*0454*/ 	.word	0x00036b10


	//   ....[114]....
        /*0458*/ 	.word	0x00036b20


	//   ....[115]....
        /*045c*/ 	.word	0x00036b30


	//   ....[116]....
        /*0460*/ 	.word	0x00036b40


	//   ....[117]....
        /*0464*/ 	.word	0x00036b50


	//   ....[118]....
        /*0468*/ 	.word	0x00036b60


	//   ....[119]....
        /*046c*/ 	.word	0x00036b70


	//   ....[120]....
        /*0470*/ 	.word	0x00036b80


	//   ....[121]....
        /*0474*/ 	.word	0x00036b90


	//   ....[122]....
        /*0478*/ 	.word	0x00036ba0


	//   ....[123]....
        /*047c*/ 	.word	0x00036bb0


	//   ....[124]....
        /*0480*/ 	.word	0x00036bc0


	//   ....[125]....
        /*0484*/ 	.word	0x00036bd0


	//   ....[126]....
        /*0488*/ 	.word	0x00036be0


	//   ....[127]....
        /*048c*/ 	.word	0x00036bf0


	//   ....[128]....
        /*0490*/ 	.word	0x00036c00


	//   ....[129]....
        /*0494*/ 	.word	0x00036c10


	//   ....[130]....
        /*0498*/ 	.word	0x00036c20


	//   ....[131]....
        /*049c*/ 	.word	0x00036c30


	//   ....[132]....
        /*04a0*/ 	.word	0x00036c40


	//   ....[133]....
        /*04a4*/ 	.word	0x00036c50


	//   ....[134]....
        /*04a8*/ 	.word	0x00036c60


	//   ....[135]....
        /*04ac*/ 	.word	0x00036c70


	//   ....[136]....
        /*04b0*/ 	.word	0x00036c80


	//   ....[137]....
        /*04b4*/ 	.word	0x00036c90


	//   ....[138]....
        /*04b8*/ 	.word	0x00036ca0


	//   ....[139]....
        /*04bc*/ 	.word	0x00036cb0


	//   ....[140]....
        /*04c0*/ 	.word	0x00036cc0


	//   ....[141]....
        /*04c4*/ 	.word	0x00036cd0


	//   ....[142]....
        /*04c8*/ 	.word	0x00036ce0


	//   ....[143]....
        /*04cc*/ 	.word	0x00036cf0


	//----- nvinfo : EIATTR_EXIT_INSTR_OFFSETS
	.align		4
.L_450:
        /*04d0*/ 	.byte	0x04, 0x1c
        /*04d2*/ 	.short	(.L_452 - .L_451)


	//   ....[0]....
.L_451:
        /*04d4*/ 	.word	0x00044740


	//   ....[1]....
        /*04d8*/ 	.word	0x00044880


	//----- nvinfo : EIATTR_MAX_THREADS
	.align		4
.L_452:
        /*04dc*/ 	.byte	0x04, 0x05
        /*04de*/ 	.short	(.L_454 - .L_453)
.L_453:
        /*04e0*/ 	.word	0x00000020
        /*04e4*/ 	.word	0x00000001
        /*04e8*/ 	.word	0x00000001


	//----- nvinfo : EIATTR_CRS_STACK_SIZE
	.align		4
.L_454:
        /*04ec*/ 	.byte	0x04, 0x1e
        /*04ee*/ 	.short	(.L_456 - .L_455)
.L_455:
        /*04f0*/ 	.word	0x00000000


	//----- nvinfo : EIATTR_CBANK_PARAM_SIZE
	.align		4
.L_456:
        /*04f4*/ 	.byte	0x03, 0x19
        /*04f6*/ 	.short	0x0018


	//----- nvinfo : EIATTR_PARAM_CBANK
	.align		4
        /*04f8*/ 	.byte	0x04, 0x0a
        /*04fa*/ 	.short	(.L_458 - .L_457)
	.align		4
.L_457:
        /*04fc*/ 	.word	index@(.nv.constant0._ZN17fastertransformer20batch_topK_kernel_v2IfLi16ELi32EEEvPiPT_S1_)
        /*0500*/ 	.short	0x0210
        /*0502*/ 	.short	0x0018


	//----- nvinfo : EIATTR_SW_WAR
	.align		4
.L_458:
        /*0504*/ 	.byte	0x04, 0x36
        /*0506*/ 	.short	(.L_460 - .L_459)
.L_459:
        /*0508*/ 	.word	0x00000008
.L_460:


//--------------------- .nv.info._ZN17fastertransformer17batch_topK_kernelIfLi16ELi256EEEvPiPT_S1_ --------------------------
	.section	.nv.info._ZN17fastertransformer17batch_topK_kernelIfLi16ELi256EEEvPiPT_S1_,"",@"SHT_CUDA_INFO"
	.sectionflags	@""
	.align	4


	//----- nvinfo : EIATTR_CUDA_API_VERSION
	.align		4
        /*0000*/ 	.byte	0x04, 0x37
        /*0002*/ 	.short	(.L_462 - .L_461)
.L_461:
        /*0004*/ 	.word	0x00000082


	//----- nvinfo : EIATTR_KPARAM_INFO
	.align		4
.L_462:
        /*0008*/ 	.byte	0x04, 0x17
        /*000a*/ 	.short	(.L_464 - .L_463)
.L_463:
        /*000c*/ 	.word	0x00000000
        /*0010*/ 	.short	0x0002
        /*0012*/ 	.short	0x0010
        /*0014*/ 	.byte	0x00, 0xf0, 0x21, 0x00


	//----- nvinfo : EIATTR_KPARAM_INFO
	.align		4
.L_464:
        /*0018*/ 	.byte	0x04, 0x17
        /*001a*/ 	.short	(.L_466 - .L_465)
.L_465:
        /*001c*/ 	.word	0x00000000
        /*0020*/ 	.short	0x0001
        /*0022*/ 	.short	0x0008
        /*0024*/ 	.byte	0x00, 0xf0, 0x21, 0x00


	//----- nvinfo : EIATTR_KPARAM_INFO
	.align		4
.L_466:
        /*0028*/ 	.byte	0x04, 0x17
        /*002a*/ 	.short	(.L_468 - .L_467)
.L_467:
        /*002c*/ 	.word	0x00000000
        /*0030*/ 	.short	0x0000
        /*0032*/ 	.short	0x0000
        /*0034*/ 	.byte	0x00, 0xf0, 0x21, 0x00


	//----- nvinfo : EIATTR_SPARSE_MMA_MASK
	.align		4
.L_468:
        /*0038*/ 	.byte	0x03, 0x50
        /*003a*/ 	.short	0x0000


	//----- nvinfo : EIATTR_MAXREG_COUNT
	.align		4
        /*003c*/ 	.byte	0x03, 0x1b
        /*003e*/ 	.short	0x00ff


	//----- nvinfo : EIATTR_MERCURY_ISA_VERSION
	.align		4
        /*0040*/ 	.byte	0x03, 0x5f
        /*0042*/ 	.short	0x0101


	//----- nvinfo : EIATTR_EXIT_INSTR_OFFSETS
	.align		4
        /*0044*/ 	.byte	0x04, 0x1c
        /*0046*/ 	.short	(.L_470 - .L_469)


	//   ....[0]....
.L_469:
        /*0048*/ 	.word	0x00000030


	//   ....[1]....
        /*004c*/ 	.word	0x00001560


	//----- nvinfo : EIATTR_MAX_THREADS
	.align		4
.L_470:
        /*0050*/ 	.byte	0x04, 0x05
        /*0052*/ 	.short	(.L_472 - .L_471)
.L_471:
        /*0054*/ 	.word	0x00000100
        /*0058*/ 	.word	0x00000001
        /*005c*/ 	.word	0x00000001


	//----- nvinfo : EIATTR_CBANK_PARAM_SIZE
	.align		4
.L_472:
        /*0060*/ 	.byte	0x03, 0x19
        /*0062*/ 	.short	0x0018


	//----- nvinfo : EIATTR_PARAM_CBANK
	.align		4
        /*0064*/ 	.byte	0x04, 0x0a
        /*0066*/ 	.short	(.L_474 - .L_473)
	.align		4
.L_473:
        /*0068*/ 	.word	index@(.nv.constant0._ZN17fastertransformer17batch_topK_kernelIfLi16ELi256EEEvPiPT_S1_)
        /*006c*/ 	.short	0x0210
        /*006e*/ 	.short	0x0018


	//----- nvinfo : EIATTR_SW_WAR
	.align		4
.L_474:
        /*0070*/ 	.byte	0x04, 0x36
        /*0072*/ 	.short	(.L_476 - .L_475)
.L_475:
        /*0074*/ 	.word	0x00000008
.L_476:


//--------------------- .nv.info._ZN17fastertransformer16beam_topK_kernelIfLi16ELi64EEEvPKT_PiPS1_PKbPKiiS1_f --------------------------
	.section	.nv.info._ZN17fastertransformer16beam_topK_kernelIfLi16ELi64EEEvPKT_PiPS1_PKbPKiiS1_f,"",@"SHT_CUDA_INFO"
	.sectionflags	@""
	.align	4


	//----- nvinfo : EIATTR_CUDA_API_VERSION
	.align		4
        /*0000*/ 	.byte	0x04, 0x37
        /*0002*/ 	.short	(.L_478 - .L_477)
.L_477:
        /*0004*/ 	.word	0x00000082


	//----- nvinfo : EIATTR_KPARAM_INFO
	.align		4
.L_478:
        /*0008*/ 	.byte	0x04, 0x17
        /*000a*/ 	.short	(.L_480 - .L_479)
.L_479:
        /*000c*/ 	.word	0x00000000
        /*0010*/ 	.short	0x0007
        /*0012*/ 	.short	0x0030
        /*0014*/ 	.byte	0x00, 0xf0, 0x11, 0x00


	//----- nvinfo : EIATTR_KPARAM_INFO
	.align		4
.L_480:
        /*0018*/ 	.byte	0x04, 0x17
        /*001a*/ 	.short	(.L_482 - .L_481)
.L_481:
        /*001c*/ 	.word	0x00000000
        /*0020*/ 	.short	0x0006
        /*0022*/ 	.short	0x002c
        /*0024*/ 	.byte	0x00, 0xf0, 0x11, 0x00


	//----- nvinfo : EIATTR_KPARAM_INFO
	.align		4
.L_482:
        /*0028*/ 	.byte	0x04, 0x17
        /*002a*/ 	.short	(.L_484 - .L_483)
.L_483:
        /*002c*/ 	.word	0x00000000
        /*0030*/ 	.short	0x0005
        /*0032*/ 	.short	0x0028
        /*0034*/ 	.byte	0x00, 0xf0, 0x11, 0x00


	//----- nvinfo : EIATTR_KPARAM_INFO
	.align		4
.L_484:
        /*0038*/ 	.byte	0x04, 0x17
        /*003a*/ 	.short	(.L_486 - .L_485)
.L_485:
        /*003c*/ 	.word	0x00000000
        /*0040*/ 	.short	0x0004
        /*0042*/ 	.short	0x0020
        /*0044*/ 	.byte	0x00, 0xf0, 0x21, 0x00


	//----- nvinfo : EIATTR_KPARAM_INFO
	.align		4
.L_486:
        /*0048*/ 	.byte	0x04, 0x17
        /*004a*/ 	.short	(.L_488 - .L_487)
.L_487:
        /*004c*/ 	.word	0x00000000
        /*0050*/ 	.short	0x0003
        /*0052*/ 	.short	0x0018
        /*0054*/ 	.byte	0x00, 0xf0, 0x21, 0x00


	//----- nvinfo : EIATTR_KPARAM_INFO
	.align		4
.L_488:
        /*0058*/ 	.byte	0x04, 0x17
        /*005a*/ 	.short	(.L_490 - .L_489)
.L_489:
        /*005c*/ 	.word	0x00000000
        /*0060*/ 	.short	0x0002
        /*0062*/ 	.short	0x0010
        /*0064*/ 	.byte	0x00, 0xf0, 0x21, 0x00


	//----- nvinfo : EIATTR_KPARAM_INFO
	.align		4
.L_490:
        /*0068*/ 	.byte	0x04, 0x17
        /*006a*/ 	.short	(.L_492 - .L_491)
.L_491:
        /*006c*/ 	.word	0x00000000
        /*0070*/ 	.short	0x0001
        /*0072*/ 	.short	0x0008
        /*0074*/ 	.byte	0x00, 0xf0, 0x21, 0x00


	//----- nvinfo : EIATTR_KPARAM_INFO
	.align		4
.L_492:
        /*0078*/ 	.byte	0x04, 0x17
        /*007a*/ 	.short	(.L_494 - .L_493)
.L_493:
        /*007c*/ 	.word	0x00000000
        /*0080*/ 	.short	0x0000
        /*0082*/ 	.short	0x0000
        /*0084*/ 	.byte	0x00, 0xf0, 0x21, 0x00


	//----- nvinfo : EIATTR_SPARSE_MMA_MASK
	.align		4
.L_494:
        /*0088*/ 	.byte	0x03, 0x50
        /*008a*/ 	.short	0x0000


	//----- nvinfo : EIATTR_MAXREG_COUNT
	.align		4
        /*008c*/ 	.byte	0x03, 0x1b
        /*008e*/ 	.short	0x00ff


	//----- nvinfo : EIATTR_NUM_BARRIERS
	.align		4
        /*0090*/ 	.byte	0x02, 0x4c
        /*0092*/ 	.byte	0x01
	.zero		1


	//----- nvinfo : EIATTR_MERCURY_ISA_VERSION
	.align		4
        /*0094*/ 	.byte	0x03, 0x5f
        /*0096*/ 	.short	0x0101


	//----- nvinfo : EIATTR_UNUSED_LOAD_BYTE_OFFSET
	.align		4
        /*0098*/ 	.byte	0x04, 0x44
        /*009a*/ 	.short	(.L_496 - .L_495)


	//   ....[0]....
.L_495:
        /*009c*/ 	.word	0x00047220
        /*00a0*/ 	.word	0x0000fff0


	//----- nvinfo : EIATTR_COOP_GROUP_MASK_REGIDS
	.align		4
.L_496:
        /*00a4*/ 	.byte	0x04, 0x29
        /*00a6*/ 	.short	(.L_498 - .L_497)


	//   ....[0]....
.L_497:
        /*00a8*/ 	.word	0xffffffff


	//   ....[1]....
        /*00ac*/ 	.word	0xffffffff


	//   ....[2]....
        /*00b0*/ 	.word	0xffffffff


	//   ....[3]....
        /*00b4*/ 	.word	0xffffffff


	//   ....[4]....
        /*00b8*/ 	.word	0xffffffff


	//   ....[5]....
        /*00bc*/ 	.word	0xffffffff


	//   ....[6]....
        /*00c0*/ 	.word	0xffffffff


	//   ....[7]....
        /*00c4*/ 	.word	0xffffffff


	//   ....[8]....
        /*00c8*/ 	.word	0xffffffff


	//   ....[9]....
        /*00cc*/ 	.word	0xffffffff


	//   ....[10]....
        /*00d0*/ 	.word	0xffffffff


	//   ....[11]....
        /*00d4*/ 	.word	0xffffffff


	//   ....[12]....
        /*00d8*/ 	.word	0xffffffff


	//   ....[13]....
        /*00dc*/ 	.word	0xffffffff


	//   ....[14]....
        /*00e0*/ 	.word	0xffffffff


	//   ....[15]....
        /*00e4*/ 	.word	0xffffffff


	//   ....[16]....
        /*00e8*/ 	.word	0xffffffff


	//   ....[17]....
        /*00ec*/ 	.word	0xffffffff


	//   ....[18]....
        /*00f0*/ 	.word	0xffffffff


	//   ....[19]....
        /*00f4*/ 	.word	0xffffffff


	//   ....[20]....
        /*00f8*/ 	.word	0xffffffff


	//   ....[21]....
        /*00fc*/ 	.word	0xffffffff


	//   ....[22]....
        /*0100*/ 	.word	0xffffffff


	//   ....[23]....
        /*0104*/ 	.word	0xffffffff


	//   ....[24]....
        /*0108*/ 	.word	0xffffffff


	//   ....[25]....
        /*010c*/ 	.word	0xffffffff


	//   ....[26]....
        /*0110*/ 	.word	0xffffffff


	//   ....[27]....
        /*0114*/ 	.word	0xffffffff


	//   ....[28]....
        /*0118*/ 	.word	0xffffffff


	//   ....[29]....
        /*011c*/ 	.word	0xffffffff


	//   ....[30]....
        /*0120*/ 	.word	0xffffffff


	//   ....[31]....
        /*0124*/ 	.word	0xffffffff


	//   ....[32]....
        /*0128*/ 	.word	0xffffffff


	//   ....[33]....
        /*012c*/ 	.word	0xffffffff


	//   ....[34]....
        /*0130*/ 	.word	0xffffffff


	//   ....[35]....
        /*0134*/ 	.word	0xffffffff


	//   ....[36]....
        /*0138*/ 	.word	0xffffffff


	//   ....[37]....
        /*013c*/ 	.word	0xffffffff


	//   ....[38]....
        /*0140*/ 	.word	0xffffffff


	//   ....[39]....
        /*0144*/ 	.word	0xffffffff


	//   ....[40]....
        /*0148*/ 	.word	0xffffffff


	//   ....[41]....
        /*014c*/ 	.word	0xffffffff


	//   ....[42]....
        /*0150*/ 	.word	0xffffffff


	//   ....[43]....
        /*0154*/ 	.word	0xffffffff


	//   ....[44]....
        /*0158*/ 	.word	0xffffffff


	//   ....[45]....
        /*015c*/ 	.word	0xffffffff


	//   ....[46]....
        /*0160*/ 	.word	0xffffffff


	//   ....[47]....
        /*0164*/ 	.word	0xffffffff


	//   ....[48]....
        /*0168*/ 	.word	0xffffffff


	//   ....[49]....
        /*016c*/ 	.word	0xffffffff


	//   ....[50]....
        /*0170*/ 	.word	0xffffffff


	//   ....[51]....
        /*0174*/ 	.word	0xffffffff


	//   ....[52]....
        /*0178*/ 	.word	0xffffffff


	//   ....[53]....
        /*017c*/ 	.word	0xffffffff


	//   ....[54]....
        /*0180*/ 	.word	0xffffffff


	//   ....[55]....
        /*0184*/ 	.word	0xffffffff


	//   ....[56]....
        /*0188*/ 	.word	0xffffffff


	//   ....[57]....
        /*018c*/ 	.word	0xffffffff


	//   ....[58]....
        /*0190*/ 	.word	0xffffffff


	//   ....[59]....
        /*0194*/ 	.word	0xffffffff


	//   ....[60]....
        /*0198*/ 	.word	0xffffffff


	//   ....[61]....
        /*019c*/ 	.word	0xffffffff


	//   ....[62]....
        /*01a0*/ 	.word	0xffffffff


	//   ....[63]....
        /*01a4*/ 	.word	0xffffffff


	//   ....[64]....
        /*01a8*/ 	.word	0xffffffff


	//   ....[65]....
        /*01ac*/ 	.word	0xffffffff


	//   ....[66]....
        /*01b0*/ 	.word	0xffffffff


	//   ....[67]....
        /*01b4*/ 	.word	0xffffffff


	//   ....[68]....
        /*01b8*/ 	.word	0xffffffff


	//   ....[69]....
        /*01bc*/ 	.word	0xffffffff


	//   ....[70]....
        /*01c0*/ 	.word	0xffffffff


	//   ....[71]....
        /*01c4*/ 	.word	0xffffffff


	//   ....[72]....
        /*01c8*/ 	.word	0xffffffff


	//   ....[73]....
        /*01cc*/ 	.word	0xffffffff


	//   ....[74]....
        /*01d0*/ 	.word	0xffffffff


	//   ....[75]....
        /*01d4*/ 	.word	0xffffffff


	//   ....[76]....
        /*01d8*/ 	.word	0xffffffff


	//   ....[77]....
        /*01dc*/ 	.word	0xffffffff


	//   ....[78]....
        /*01e0*/ 	.word	0xffffffff


	//   ....[79]....
        /*01e4*/ 	.word	0xffffffff


	//   ....[80]....
        /*01e8*/ 	.word	0xffffffff


	//   ....[81]....
        /*01ec*/ 	.word	0xffffffff


	//   ....[82]....
        /*01f0*/ 	.word	0xffffffff


	//   ....[83]....
        /*01f4*/ 	.word	0xffffffff


	//   ....[84]....
        /*01f8*/ 	.word	0xffffffff


	//   ....[85]....
        /*01fc*/ 	.word	0xffffffff


	//   ....[86]....
        /*0200*/ 	.word	0xffffffff


	//   ....[87]....
        /*0204*/ 	.word	0xffffffff


	//   ....[88]....
        /*0208*/ 	.word	0xffffffff


	//   ....[89]....
        /*020c*/ 	.word	0xffffffff


	//   ....[90]....
        /*0210*/ 	.word	0xffffffff


	//   ....[91]....
        /*0214*/ 	.word	0xffffffff


	//   ....[92]....
        /*0218*/ 	.word	0xffffffff


	//   ....[93]....
        /*021c*/ 	.word	0xffffffff


	//   ....[94]....
        /*0220*/ 	.word	0xffffffff


	//   ....[95]....
        /*0224*/ 	.word	0xffffffff


	//   ....[96]....
        /*0228*/ 	.word	0xffffffff


	//   ....[97]....
        /*022c*/ 	.word	0xffffffff


	//   ....[98]....
        /*0230*/ 	.word	0xffffffff


	//   ....[99]....
        /*0234*/ 	.word	0xffffffff


	//   ....[100]....
        /*0238*/ 	.word	0xffffffff


	//   ....[101]....
        /*023c*/ 	.word	0xffffffff


	//   ....[102]....
        /*0240*/ 	.word	0xffffffff


	//   ....[103]....
        /*0244*/ 	.word	0xffffffff


	//   ....[104]....
        /*0248*/ 	.word	0xffffffff


	//   ....[105]....
        /*024c*/ 	.word	0xffffffff


	//   ....[106]....
        /*0250*/ 	.word	0xffffffff


	//   ....[107]....
        /*0254*/ 	.word	0xffffffff


	//   ....[108]....
        /*0258*/ 	.word	0xffffffff


	//   ....[109]....
        /*025c*/ 	.word	0xffffffff


	//   ....[110]....
        /*0260*/ 	.word	0xffffffff


	//   ....[111]....
        /*0264*/ 	.word	0xffffffff


	//   ....[112]....
        /*0268*/ 	.word	0xffffffff


	//   ....[113]....
        /*026c*/ 	.word	0xffffffff


	//   ....[114]....
        /*0270*/ 	.word	0xffffffff


	//   ....[115]....
        /*0274*/ 	.word	0xffffffff


	//   ....[116]....
        /*0278*/ 	.word	0xffffffff


	//   ....[117]....
        /*027c*/ 	.word	0xffffffff


	//   ....[118]....
        /*0280*/ 	.word	0xffffffff


	//   ....[119]....
        /*0284*/ 	.word	0xffffffff


	//   ....[120]....
        /*0288*/ 	.word	0xffffffff


	//   ....[121]....
        /*028c*/ 	.word	0xffffffff


	//   ....[122]....
        /*0290*/ 	.word	0xffffffff


	//   ....[123]....
        /*0294*/ 	.word	0xffffffff


	//   ....[124]....
        /*0298*/ 	.word	0xffffffff


	//   ....[125]....
        /*029c*/ 	.word	0xffffffff


	//   ....[126]....
        /*02a0*/ 	.word	0xffffffff


	//   ....[127]....
        /*02a4*/ 	.word	0xffffffff


	//   ....[128]....
        /*02a8*/ 	.word	0xffffffff


	//   ....[129]....
        /*02ac*/ 	.word	0xffffffff


	//   ....[130]....
        /*02b0*/ 	.word	0xffffffff


	//   ....[131]....
        /*02b4*/ 	.word	0xffffffff


	//   ....[132]....
        /*02b8*/ 	.word	0xffffffff


	//   ....[133]....
        /*02bc*/ 	.word	0xffffffff


	//   ....[134]....
        /*02c0*/ 	.word	0xffffffff


	//   ....[135]....
        /*02c4*/ 	.word	0xffffffff


	//   ....[136]....
        /*02c8*/ 	.word	0xffffffff


	//   ....[137]....
        /*02cc*/ 	.word	0xffffffff


	//   ....[138]....
        /*02d0*/ 	.word	0xffffffff


	//   ....[139]....
        /*02d4*/ 	.word	0xffffffff


	//   ....[140]....
        /*02d8*/ 	.word	0xffffffff


	//   ....[141]....
        /*02dc*/ 	.word	0xffffffff


	//   ....[142]....
        /*02e0*/ 	.word	0xffffffff


	//   ....[143]....
        /*02e4*/ 	.word	0xffffffff


	//   ....[144]....
        /*02e8*/ 	.word	0xffffffff


	//   ....[145]....
        /*02ec*/ 	.word	0xffffffff


	//   ....[146]....
        /*02f0*/ 	.word	0xffffffff


	//   ....[147]....
        /*02f4*/ 	.word	0xffffffff


	//   ....[148]....
        /*02f8*/ 	.word	0xffffffff


	//   ....[149]....
        /*02fc*/ 	.word	0xffffffff


	//   ....[150]....
        /*0300*/ 	.word	0xffffffff


	//   ....[151]....
        /*0304*/ 	.word	0xffffffff


	//   ....[152]....
        /*0308*/ 	.word	0xffffffff


	//   ....[153]....
        /*030c*/ 	.word	0xffffffff


	//   ....[154]....
        /*0310*/ 	.word	0xffffffff


	//   ....[155]....
        /*0314*/ 	.word	0xffffffff


	//   ....[156]....
        /*0318*/ 	.word	0xffffffff


	//   ....[157]....
        /*031c*/ 	.word	0xffffffff


	//   ....[158]....
        /*0320*/ 	.word	0xffffffff


	//   ....[159]....
        /*0324*/ 	.word	0xffffffff


	//----- nvinfo : EIATTR_COOP_GROUP_INSTR_OFFSETS
	.align		4
.L_498:
        /*0328*/ 	.byte	0x04, 0x28
        /*032a*/ 	.short	(.L_500 - .L_499)


	//   ....[0]....
.L_499:
        /*032c*/ 	.word	0x00002880


	//   ....[1]....
        /*0330*/ 	.word	0x00002890


	//   ....[2]....
        /*0334*/ 	.word	0x000028a0


	//   ....[3]....
        /*0338*/ 	.word	0x000028b0


	//   ....[4]....
        /*033c*/ 	.word	0x000028c0


	//   ....[5]....
        /*0340*/ 	.word	0x000028d0


	//   ....[6]....
        /*0344*/ 	.word	0x000028e0


	//   ....[7]....
        /*0348*/ 	.word	0x00002900


	//   ....[8]....
        /*034c*/ 	.word	0x00002910


	//   ....[9]....
        /*0350*/ 	.word	0x00002920


	//   ....[10]....
        /*0354*/ 	.word	0x00002930


	//   ....[11]....
        /*0358*/ 	.word	0x00002940


	//   ....[12]....
        /*035c*/ 	.word	0x00002950


	//   ....[13]....
        /*0360*/ 	.word	0x00002960


	//   ....[14]....
        /*0364*/ 	.word	0x00002970


	//   ....[15]....
        /*0368*/ 	.word	0x00002980


	//   ....[16]....
        /*036c*/ 	.word	0x00002990


	//   ....[17]....
        /*0370*/ 	.word	0x000029a0


	//   ....[18]....
        /*0374*/ 	.word	0x000029b0


	//   ....[19]....
        /*0378*/ 	.word	0x000029c0


	//   ....[20]....
        /*037c*/ 	.word	0x000029d0


	//   ....[21]....
        /*0380*/ 	.word	0x000029e0


	//   ....[22]....
        /*0384*/ 	.word	0x000029f0


	//   ....[23]....
        /*0388*/ 	.word	0x00002a00


	//   ....[24]....
        /*038c*/ 	.word	0x00002a10


	//   ....[25]....
        /*0390*/ 	.word	0x00002a20


	//   ....[26]....
        /*0394*/ 	.word	0x00002a30


	//   ....[27]....
        /*0398*/ 	.word	0x00002a40


	//   ....[28]....
        /*039c*/ 	.word	0x00002a50


	//   ....[29]....
        /*03a0*/ 	.word	0x00002a60


	//   ....[30]....
        /*03a4*/ 	.word	0x00002a70


	//   ....[31]....
        /*03a8*/ 	.word	0x00002a80


	//   ....[32]....
        /*03ac*/ 	.word	0x000103a0


	//   ....[33]....
        /*03b0*/ 	.word	0x000103c0


	//   ....[34]....
        /*03b4*/ 	.word	0x000103d0


	//   ....[35]....
        /*03b8*/ 	.word	0x000103e0


	//   ....[36]....
        /*03bc*/ 	.word	0x000103f0


	//   ....[37]....
        /*03c0*/ 	.word	0x00010400


	//   ....[38]....
        /*03c4*/ 	.word	0x00010410


	//   ....[39]....
        /*03c8*/ 	.word	0x00010420


	//   ....[40]....
        /*03cc*/ 	.word	0x00010430


	//   ....[41]....
        /*03d0*/ 	.word	0x00010440


	//   ....[42]....
        /*03d4*/ 	.word	0x00010450


	//   ....[43]....
        /*03d8*/ 	.word	0x00010460


	//   ....[44]....
        /*03dc*/ 	.word	0x00010470


	//   ....[45]....
        /*03e0*/ 	.word	0x00010480


	//   ....[46]....
        /*03e4*/ 	.word	0x00010490


	//   ....[47]....
        /*03e8*/ 	.word	0x000104a0


	//   ....[48]....
        /*03ec*/ 	.word	0x000104b0


	//   ....[49]....
        /*03f0*/ 	.word	0x000104c0


	//   ....[50]....
        /*03f4*/ 	.word	0x000104d0


	//   ....[51]....
        /*03f8*/ 	.word	0x000104e0


	//   ....[52]....
        /*03fc*/ 	.word	0x000104f0


	//   ....[53]....
        /*0400*/ 	.word	0x00010500


	//   ....[54]....
        /*0404*/ 	.word	0x00010510


	//   ....[55]....
        /*0408*/ 	.word	0x00010520


	//   ....[56]....
        /*040c*/ 	.word	0x00010530


	//   ....[57]....
        /*0410*/ 	.word	0x00010540


	//   ....[58]....
        /*0414*/ 	.word	0x00010550


	//   ....[59]....
        /*0418*/ 	.word	0x00010560


	//   ....[60]....
        /*041c*/ 	.word	0x00010570


	//   ....[61]....
        /*0420*/ 	.word	0x00010580


	//   ....[62]....
        /*0424*/ 	.word	0x00010590


	//   ....[63]....
        /*0428*/ 	.word	0x000105a0


	//   ....[64]....
        /*042c*/ 	.word	0x0001dec0


	//   ....[65]....
        /*0430*/ 	.word	0x0001dee0


	//   ....[66]....
        /*0434*/ 	.word	0x0001def0


	//   ....[67]....
        /*0438*/ 	.word	0x0001df00


	//   ....[68]....
        /*043c*/ 	.word	0x0001df10


	//   ....[69]....
        /*0440*/ 	.word	0x0001df20


	//   ....[70]....
        /*0444*/ 	.word	0x0001df30


	//   ....[71]....
        /*0448*/ 	.word	0x0001df40


	//   ....[72]....
        /*044c*/ 	.word	0x0001df50


	//   ....[73]....
        /*0450*/ 	.word	0x0001df60


	//   ....[74]....
        /*0454*/ 	.word	0x0001df70


	//   ....[75]....
        /*0458*/ 	.word	0x0001df80


	//   ....[76]....
        /*045c*/ 	.word	0x0001df90


	//   ....[77]....
        /*0460*/ 	.word	0x0001dfa0


	//   ....[78]....
        /*0464*/ 	.word	0x0001dfb0


	//   ....[79]....
        /*0468*/ 	.word	0x0001dfc0


	//   ....[80]....
        /*046c*/ 	.word	0x0001dfd0


	//   ....[81]....
        /*0470*/ 	.word	0x0001dfe0


	//   ....[82]....
        /*0474*/ 	.word	0x0001dff0


	//   ....[83]....
        /*0478*/ 	.word	0x0001e000


	//   ....[84]....
        /*047c*/ 	.word	0x0001e010


	//   ....[85]....
        /*0480*/ 	.word	0x0001e020


	//   ....[86]....
        /*0484*/ 	.word	0x0001e030


	//   ....[87]....
        /*0488*/ 	.word	0x0001e040


	//   ....[88]....
        /*048c*/ 	.word	0x0001e050


	//   ....[89]....
        /*0490*/ 	.word	0x0001e060


	//   ....[90]....
        /*0494*/ 	.word	0x0001e070


	//   ....[91]....
        /*0498*/ 	.word	0x0001e080


	//   ....[92]....
        /*049c*/ 	.word	0x0001e090


	//   ....[93]....
        /*04a0*/ 	.word	0x0001e0a0


	//   ....[94]....
        /*04a4*/ 	.word	0x0001e0b0


	//   ....[95]....
        /*04a8*/ 	.word	0x0001e0c0


	//   ....[96]....
        /*04ac*/ 	.word	0x0002b9e0


	//   ....[97]....
        /*04b0*/ 	.word	0x0002ba00


	//   ....[98]....
        /*04b4*/ 	.word	0x0002ba10


	//   ....[99]....
        /*04b8*/ 	.word	0x0002ba20


	//   ....[100]....
        /*04bc*/ 	.word	0x0002ba30


	//   ....[101]....
        /*04c0*/ 	.word	0x0002ba40


	//   ....[102]....
        /*04c4*/ 	.word	0x0002ba50


	//   ....[103]....
        /*04c8*/ 	.word	0x0002ba60


	//   ....[104]....
        /*04cc*/ 	.word	0x0002ba70


	//   ....[105]....
        /*04d0*/ 	.word	0x0002ba80


	//   ....[106]....
        /*04d4*/ 	.word	0x0002ba90


	//   ....[107]....
        /*04d8*/ 	.word	0x0002baa0


	//   ....[108]....
        /*04dc*/ 	.word	0x0002bab0


	//   ....[109]....
        /*04e0*/ 	.word	0x0002bac0


	//   ....[110]....
        /*04e4*/ 	.word	0x0002bad0


	//   ....[111]....
        /*04e8*/ 	.word	0x0002bae0


	//   ....[112]....
        /*04ec*/ 	.word	0x0002baf0


	//   ....[113]....
        /*04f0*/ 	.word	0x0002bb00


	//   ....[114]....
        /*04f4*/ 	.word	0x0002bb10


	//   ....[115]....
        /*04f8*/ 	.word	0x0002bb20


	//   ....[116]....
        /*04fc*/ 	.word	0x0002bb30


	//   ....[117]....
        /*0500*/ 	.word	0x0002bb40


	//   ....[118]....
        /*0504*/ 	.word	0x0002bb50


	//   ....[119]....
        /*0508*/ 	.word	0x0002bb60


	//   ....[120]....
        /*050c*/ 	.word	0x0002bb70


	//   ....[121]....
        /*0510*/ 	.word	0x0002bb80


	//   ....[122]....
        /*0514*/ 	.word	0x0002bb90


	//   ....[123]....
        /*0518*/ 	.word	0x0002bba0


	//   ....[124]....
        /*051c*/ 	.word	0x0002bbb0


	//   ....[125]....
        /*0520*/ 	.word	0x0002bbc0


	//   ....[126]....
        /*0524*/ 	.word	0x0002bbd0


	//   ....[127]....
        /*0528*/ 	.word	0x0002bbe0


	//   ....[128]....
        /*052c*/ 	.word	0x00039500


	//   ....[129]....
        /*0530*/ 	.word	0x00039520


	//   ....[130]....
        /*0534*/ 	.word	0x00039530


	//   ....[131]....
        /*0538*/ 	.word	0x00039540


	//   ....[132]....
        /*053c*/ 	.word	0x00039550


	//   ....[133]....
        /*0540*/ 	.word	0x00039560


	//   ....[134]....
        /*0544*/ 	.word	0x00039570


	//   ....[135]....
        /*0548*/ 	.word	0x00039580


	//   ....[136]....
        /*054c*/ 	.word	0x00039590


	//   ....[137]....
        /*0550*/ 	.word	0x000395a0


	//   ....[138]....
        /*0554*/ 	.word	0x000395b0


	//   ....[139]....
        /*0558*/ 	.word	0x000395c0


	//   ....[140]....
        /*055c*/ 	.word	0x000395d0


	//   ....[141]....
        /*0560*/ 	.word	0x000395e0


	//   ....[142]....
        /*0564*/ 	.word	0x000395f0


	//   ....[143]....
        /*0568*/ 	.word	0x00039600


	//   ....[144]....
        /*056c*/ 	.word	0x00039610


	//   ....[145]....
        /*0570*/ 	.word	0x00039620


	//   ....[146]....
        /*0574*/ 	.word	0x00039630


	//   ....[147]....
        /*0578*/ 	.word	0x00039640


	//   ....[148]....
        /*057c*/ 	.word	0x00039650


	//   ....[149]....
        /*0580*/ 	.word	0x00039660


	//   ....[150]....
        /*0584*/ 	.word	0x00039670


	//   ....[151]....
        /*0588*/ 	.word	0x00039680


	//   ....[152]....
        /*058c*/ 	.word	0x00039690


	//   ....[153]....
        /*0590*/ 	.word	0x000396a0


	//   ....[154]....
        /*0594*/ 	.word	0x000396b0


	//   ....[155]....
        /*0598*/ 	.word	0x000396c0


	//   ....[156]....
        /*059c*/ 	.word	0x000396d0


	//   ....[157]....
        /*05a0*/ 	.word	0x000396e0


	//   ....[158]....
        /*05a4*/ 	.word	0x000396f0


	//   ....[159]....
        /*05a8*/ 	.word	0x00039700


	//----- nvinfo : EIATTR_EXIT_INSTR_OFFSETS
	.align		4
.L_500:
        /*05ac*/ 	.byte	0x04, 0x1c
        /*05ae*/ 	.short	(.L_502 - .L_501)


	//   ....[0]....
.L_501:
        /*05b0*/ 	.word	0x00054b80


	//   ....[1]....
        /*05b4*/ 	.word	0x00054f00


	//----- nvinfo : EIATTR_MAX_THREADS
	.align		4
.L_502:
        /*05b8*/ 	.byte	0x04, 0x05
        /*05ba*/ 	.short	(.L_504 - .L_503)
.L_503:
        /*05bc*/ 	.word	0x00000040
        /*05c0*/ 	.word	0x00000001
        /*05c4*/ 	.word	0x00000001


	//----- nvinfo : EIATTR_CRS_STACK_SIZE
	.align		4
.L_504:
        /*05c8*/ 	.byte	0x04, 0x1e
        /*05ca*/ 	.short	(.L_506 - .L_505)
.L_505:
        /*05cc*/ 	.word	0x00000000


	//----- nvinfo : EIATTR_CBANK_PARAM_SIZE
	.align		4
.L_506:
        /*05d0*/ 	.byte	0x03, 0x19
        /*05d2*/ 	.short	0x0034


	//----- nvinfo : EIATTR_PARAM_CBANK
	.align		4
        /*05d4*/ 	.byte	0x04, 0x0a
        /*05d6*/ 	.short	(.L_508 - .L_507)
	.align		4
.L_507:
        /*05d8*/ 	.word	index@(.nv.constant0._ZN17fastertransformer16beam_topK_kernelIfLi16ELi64EEEvPKT_PiPS1_PKbPKiiS1_f)
        /*05dc*/ 	.short	0x0210
        /*05de*/ 	.short	0x0034


	//----- nvinfo : EIATTR_SW_WAR
	.align		4
.L_508:
        /*05e0*/ 	.byte	0x04, 0x36
        /*05e2*/ 	.short	(.L_510 - .L_509)
.L_509:
        /*05e4*/ 	.word	0x00000008
.L_510:


//--------------------- .nv.info._ZN17fastertransformer20batch_topK_kernel_v2IfLi4ELi32EEEvPiPT_S1_ --------------------------
	.section	.nv.info._ZN17fastertransformer20batch_topK_kernel_v2IfLi4ELi32EEEvPiPT_S1_,"",@"SHT_CUDA_INFO"
	.sectionflags	@""
	.align	4


	//----- nvinfo : EIATTR_CUDA_API_VERSION
	.align		4
        /*0000*/ 	.byte	0x04, 0x37
        /*0002*/ 	.short	(.L_512 - .L_511)
.L_511:
        /*0004*/ 	.word	0x00000082


	//----- nvinfo : EIATTR_KPARAM_INFO
	.align		4
.L_512:
        /*0008*/ 	.byte	0x04, 0x17
        /*000a*/ 	.short	(.L_514 - .L_513)
.L_513:
        /*000c*/ 	.word	0x00000000
        /*0010*/ 	.short	0x0002
        /*0012*/ 	.short	0x0010
        /*0014*/ 	.byte	0x00, 0xf0, 0x21, 0x00


	//----- nvinfo : EIATTR_KPARAM_INFO
	.align		4
.L_514:
        /*0018*/ 	.byte	0x04, 0x17
        /*001a*/ 	.short	(.L_516 - .L_515)
.L_515:
        /*001c*/ 	.word	0x00000000
        /*0020*/ 	.short	0x0001
        /*0022*/ 	.short	0x0008
        /*0024*/ 	.byte	0x00, 0xf0, 0x21, 0x00


	//----- nvinfo : EIATTR_KPARAM_INFO
	.align		4
.L_516:
        /*0028*/ 	.byte	0x04, 0x17
        /*002a*/ 	.short	(.L_518 - .L_517)
.L_517:
        /*002c*/ 	.word	0x00000000
        /*0030*/ 	.short	0x0000
        /*0032*/ 	.short	0x0000
        /*0034*/ 	.byte	0x00, 0xf0, 0x21, 0x00


	//----- nvinfo : EIATTR_SPARSE_MMA_MASK
	.align		4
.L_518:
        /*0038*/ 	.byte	0x03, 0x50
        /*003a*/ 	.short	0x0000


	//----- nvinfo : EIATTR_MAXREG_COUNT
	.align		4
        /*003c*/ 	.byte	0x03, 0x1b
        /*003e*/ 	.short	0x00ff


	//----- nvinfo : EIATTR_NUM_BARRIERS
	.align		4
        /*0040*/ 	.byte	0x02, 0x4c
        /*0042*/ 	.byte	0x01
	.zero		1


	//----- nvinfo : EIATTR_MERCURY_ISA_VERSION
	.align		4
        /*0044*/ 	.byte	0x03, 0x5f
        /*0046*/ 	.short	0x0101


	//----- nvinfo : EIATTR_COOP_GROUP_MASK_REGIDS
	.align		4
        /*0048*/ 	.byte	0x04, 0x29
        /*004a*/ 	.short	(.L_520 - .L_519)


	//   ....[0]....
.L_519:
        /*004c*/ 	.word	0xffffffff


	//   ....[1]....
        /*0050*/ 	.word	0xffffffff


	//   ....[2]....
        /*0054*/ 	.word	0xffffffff


	//   ....[3]....
        /*0058*/ 	.word	0xffffffff


	//   ....[4]....
        /*005c*/ 	.word	0xffffffff


	//   ....[5]....
        /*0060*/ 	.word	0xffffffff


	//   ....[6]....
        /*0064*/ 	.word	0xffffffff


	//   ....[7]....
        /*0068*/ 	.word	0xffffffff


	//   ....[8]....
        /*006c*/ 	.word	0xffffffff


	//   ....[9]....
        /*0070*/ 	.word	0xffffffff


	//   ....[10]....
        /*0074*/ 	.word	0xffffffff


	//   ....[11]....
        /*0078*/ 	.word	0xffffffff


	//   ....[12]....
        /*007c*/ 	.word	0xffffffff


	//   ....[13]....
        /*0080*/ 	.word	0xffffffff


	//   ....[14]....
        /*0084*/ 	.word	0xffffffff


	//   ....[15]....
        /*0088*/ 	.word	0xffffffff


	//   ....[16]....
        /*008c*/ 	.word	0xffffffff


	//   ....[17]....
        /*0090*/ 	.word	0xffffffff


	//   ....[18]....
        /*0094*/ 	.word	0xffffffff


	//   ....[19]....
        /*0098*/ 	.word	0xffffffff


	//   ....[20]....
        /*009c*/ 	.word	0xffffffff


	//   ....[21]....
        /*00a0*/ 	.word	0xffffffff


	//   ....[22]....
        /*00a4*/ 	.word	0xffffffff


	//   ....[23]....
        /*00a8*/ 	.word	0xffffffff


	//   ....[24]....
        /*00ac*/ 	.word	0xffffffff


	//   ....[25]....
        /*00b0*/ 	.word	0xffffffff


	//   ....[26]....
        /*00b4*/ 	.word	0xffffffff


	//   ....[27]....
        /*00b8*/ 	.word	0xffffffff


	//   ....[28]....
        /*00bc*/ 	.word	0xffffffff


	//   ....[29]....
        /*00c0*/ 	.word	0xffffffff


	//   ....[30]....
        /*00c4*/ 	.word	0xffffffff


	//   ....[31]....
        /*00c8*/ 	.word	0xffffffff


	//----- nvinfo : EIATTR_COOP_GROUP_INSTR_OFFSETS
	.align		4
.L_520:
        /*00cc*/ 	.byte	0x04, 0x28
        /*00ce*/ 	.short	(.L_522 - .L_521)


	//   ....[0]....
.L_521:
        /*00d0*/ 	.word	0x000006b0


	//   ....[1]....
        /*00d4*/ 	.word	0x000006d0


	//   ....[2]....
        /*00d8*/ 	.word	0x000006e0


	//   ....[3]....
        /*00dc*/ 	.word	0x000006f0


	//   ....[4]....
        /*00e0*/ 	.word	0x00000700


	//   ....[5]....
        /*00e4*/ 	.word	0x00000710


	//   ....[6]....
        /*00e8*/ 	.word	0x00000720


	//   ....[7]....
        /*00ec*/ 	.word	0x00000730


	//   ....[8]....
        /*00f0*/ 	.word	0x00001390


	//   ....[9]....
        /*00f4*/ 	.word	0x000013b0


	//   ....[10]....
        /*00f8*/ 	.word	0x000013c0


	//   ....[11]....
        /*00fc*/ 	.word	0x000013d0


	//   ....[12]....
        /*0100*/ 	.word	0x000013e0


	//   ....[13]....
        /*0104*/ 	.word	0x000013f0


	//   ....[14]....
        /*0108*/ 	.word	0x00001400


	//   ....[15]....
        /*010c*/ 	.word	0x00001410


	//   ....[16]....
        /*0110*/ 	.word	0x00002070


	//   ....[17]....
        /*0114*/ 	.word	0x00002090


	//   ....[18]....
        /*0118*/ 	.word	0x000020a0


	//   ....[19]....
        /*011c*/ 	.word	0x000020b0


	//   ....[20]....
        /*0120*/ 	.word	0x000020c0


	//   ....[21]....
        /*0124*/ 	.word	0x000020d0


	//   ....[22]....
        /*0128*/ 	.word	0x000020e0


	//   ....[23]....
        /*012c*/ 	.word	0x000020f0


	//   ....[24]....
        /*0130*/ 	.word	0x00002d50


	//   ....[25]....
        /*0134*/ 	.word	0x00002d70


	//   ....[26]....
        /*0138*/ 	.word	0x00002d80


	//   ....[27]....
        /*013c*/ 	.word	0x00002d90


	//   ....[28]....
        /*0140*/ 	.word	0x00002da0


	//   ....[29]....
        /*0144*/ 	.word	0x00002db0


	//   ....[30]....
        /*0148*/ 	.word	0x00002dc0


	//   ....[31]....
        /*014c*/ 	.word	0x00002dd0


	//----- nvinfo : EIATTR_EXIT_INSTR_OFFSETS
	.align		4
.L_522:
        /*0150*/ 	.byte	0x04, 0x1c
        /*0152*/ 	.short	(.L_524 - .L_523)


	//   ....[0]....
.L_523:
        /*0154*/ 	.word	0x00003ad0


	//   ....[1]....
        /*0158*/ 	.word	0x00003b70


	//----- nvinfo : EIATTR_MAX_THREADS
	.align		4
.L_524:
        /*015c*/ 	.byte	0x04, 0x05
        /*015e*/ 	.short	(.L_526 - .L_525)
.L_525:
        /*0160*/ 	.word	0x00000020
        /*0164*/ 	.word	0x00000001
        /*0168*/ 	.word	0x00000001


	//----- nvinfo : EIATTR_CRS_STACK_SIZE
	.align		4
.L_526:
        /*016c*/ 	.byte	0x04, 0x1e
        /*016e*/ 	.short	(.L_528 - .L_527)
.L_527:
        /*0170*/ 	.word	0x00000000


	//----- nvinfo : EIATTR_CBANK_PARAM_SIZE
	.align		4
.L_528:
        /*0174*/ 	.byte	0x03, 0x19
        /*0176*/ 	.short	0x0018


	//----- nvinfo : EIATTR_PARAM_CBANK
	.align		4
        /*0178*/ 	.byte	0x04, 0x0a
        /*017a*/ 	.short	(.L_530 - .L_529)
	.align		4
.L_529:
        /*017c*/ 	.word	index@(.nv.constant0._ZN17fastertransformer20batch_topK_kernel_v2IfLi4ELi32EEEvPiPT_S1_)
        /*0180*/ 	.short	0x0210
        /*0182*/ 	.short	0x0018


	//----- nvinfo : EIATTR_SW_WAR
	.align		4
.L_530:
        /*0184*/ 	.byte	0x04, 0x36
        /*0186*/ 	.short	(.L_532 - .L_531)
.L_531:
        /*0188*/ 	.word	0x00000008
.L_532:


//--------------------- .nv.info._ZN17fastertransformer17batch_topK_kernelIfLi4ELi256EEEvPiPT_S1_ --------------------------
	.section	.nv.info._ZN17fastertransformer17batch_topK_kernelIfLi4ELi256EEEvPiPT_S1_,"",@"SHT_CUDA_INFO"
	.sectionflags	@""
	.align	4


	//----- nvinfo : EIATTR_CUDA_API_VERSION
	.align		4
        /*0000*/ 	.byte	0x04, 0x37
        /*0002*/ 	.short	(.L_534 - .L_533)
.L_533:
        /*0004*/ 	.word	0x00000082


	//----- nvinfo : EIATTR_KPARAM_INFO
	.align		4
.L_534:
        /*0008*/ 	.byte	0x04, 0x17
        /*000a*/ 	.short	(.L_536 - .L_535)
.L_535:
        /*000c*/ 	.word	0x00000000
        /*0010*/ 	.short	0x0002
        /*0012*/ 	.short	0x0010
        /*0014*/ 	.byte	0x00, 0xf0, 0x21, 0x00


	//----- nvinfo : EIATTR_KPARAM_INFO
	.align		4
.L_536:
        /*0018*/ 	.byte	0x04, 0x17
        /*001a*/ 	.short	(.L_538 - .L_537)
.L_537:
        /*001c*/ 	.word	0x00000000
        /*0020*/ 	.short	0x0001
        /*0022*/ 	.short	0x0008
        /*0024*/ 	.byte	0x00, 0xf0, 0x21, 0x00


	//----- nvinfo : EIATTR_KPARAM_INFO
	.align		4
.L_538:
        /*0028*/ 	.byte	0x04, 0x17
        /*002a*/ 	.short	(.L_540 - .L_539)
.L_539:
        /*002c*/ 	.word	0x00000000
        /*0030*/ 	.short	0x0000
        /*0032*/ 	.short	0x0000
        /*0034*/ 	.byte	0x00, 0xf0, 0x21, 0x00


	//----- nvinfo : EIATTR_SPARSE_MMA_MASK
	.align		4
.L_540:
        /*0038*/ 	.byte	0x03, 0x50
        /*003a*/ 	.short	0x0000


	//----- nvinfo : EIATTR_MAXREG_COUNT
	.align		4
        /*003c*/ 	.byte	0x03, 0x1b
        /*003e*/ 	.short	0x00ff


	//----- nvinfo : EIATTR_MERCURY_ISA_VERSION
	.align		4
        /*0040*/ 	.byte	0x03, 0x5f
        /*0042*/ 	.short	0x0101


	//----- nvinfo : EIATTR_EXIT_INSTR_OFFSETS
	.align		4
        /*0044*/ 	.byte	0x04, 0x1c
        /*0046*/ 	.short	(.L_542 - .L_541)


	//   ....[0]....
.L_541:
        /*0048*/ 	.word	0x00000030


	//   ....[1]....
        /*004c*/ 	.word	0x00000da0


	//----- nvinfo : EIATTR_MAX_THREADS
	.align		4
.L_542:
        /*0050*/ 	.byte	0x04, 0x05
        /*0052*/ 	.short	(.L_544 - .L_543)
.L_543:
        /*0054*/ 	.word	0x00000100
        /*0058*/ 	.word	0x00000001
        /*005c*/ 	.word	0x00000001


	//----- nvinfo : EIATTR_CBANK_PARAM_SIZE
	.align		4
.L_544:
        /*0060*/ 	.byte	0x03, 0x19
        /*0062*/ 	.short	0x0018


	//----- nvinfo : EIATTR_PARAM_CBANK
	.align		4
        /*0064*/ 	.byte	0x04, 0x0a
        /*0066*/ 	.short	(.L_546 - .L_545)
	.align		4
.L_545:
        /*0068*/ 	.word	index@(.nv.constant0._ZN17fastertransformer17batch_topK_kernelIfLi4ELi256EEEvPiPT_S1_)
        /*006c*/ 	.short	0x0210
        /*006e*/ 	.short	0x0018


	//----- nvinfo : EIATTR_SW_WAR
	.align		4
.L_546:
        /*0070*/ 	.byte	0x04, 0x36
        /*0072*/ 	.short	(.L_548 - .L_547)
.L_547:
        /*0074*/ 	.word	0x00000008
.L_548:


//--------------------- .nv.info._ZN17fastertransformer16beam_topK_kernelIfLi4ELi256EEEvPKT_PiPS1_PKbPKiiS1_f --------------------------
	.section	.nv.info._ZN17fastertransformer16beam_topK_kernelIfLi4ELi256EEEvPKT_PiPS1_PKbPKiiS1_f,"",@"SHT_CUDA_INFO"
	.sectionflags	@""
	.align	4


	//----- nvinfo : EIATTR_CUDA_API_VERSION
	.align		4
        /*0000*/ 	.byte	0x04, 0x37
        /*0002*/ 	.short	(.L_550 - .L_549)
.L_549:
        /*0004*/ 	.word	0x00000082


	//----- nvinfo : EIATTR_KPARAM_INFO
	.align		4
.L_550:
        /*0008*/ 	.byte	0x04, 0x17
        /*000a*/ 	.short	(.L_552 - .L_551)
.L_551:
        /*000c*/ 	.word	0x00000000
        /*0010*/ 	.short	0x0007
        /*0012*/ 	.short	0x0030
        /*0014*/ 	.byte	0x00, 0xf0, 0x11, 0x00


	//----- nvinfo : EIATTR_KPARAM_INFO
	.align		4
.L_552:
        /*0018*/ 	.byte	0x04, 0x17
        /*001a*/ 	.short	(.L_554 - .L_553)
.L_553:
        /*001c*/ 	.word	0x00000000
        /*0020*/ 	.short	0x0006
        /*0022*/ 	.short	0x002c
        /*0024*/ 	.byte	0x00, 0xf0, 0x11, 0x00


	//----- nvinfo : EIATTR_KPARAM_INFO
	.align		4
.L_554:
        /*0028*/ 	.byte	0x04, 0x17
        /*002a*/ 	.short	(.L_556 - .L_555)
.L_555:
        /*002c*/ 	.word	0x00000000
        /*0030*/ 	.short	0x0005
        /*0032*/ 	.short	0x0028
        /*0034*/ 	.byte	0x00, 0xf0, 0x11, 0x00


	//----- nvinfo : EIATTR_KPARAM_INFO
	.align		4
.L_556:
        /*0038*/ 	.byte	0x04, 0x17
        /*003a*/ 	.short	(.L_558 - .L_557)
.L_557:
        /*003c*/ 	.word	0x00000000
        /*0040*/ 	.short	0x0004
        /*0042*/ 	.short	0x0020
        /*0044*/ 	.byte	0x00, 0xf0, 0x21, 0x00


	//----- nvinfo : EIATTR_KPARAM_INFO
	.align		4
.L_558:
        /*0048*/ 	.byte	0x04, 0x17
        /*004a*/ 	.short	(.L_560 - .L_559)
.L_559:
        /*004c*/ 	.word	0x00000000
        /*0050*/ 	.short	0x0003
        /*0052*/ 	.short	0x0018
        /*0054*/ 	.byte	0x00, 0xf0, 0x21, 0x00


	//----- nvinfo : EIATTR_KPARAM_INFO
	.align		4
.L_560:
        /*0058*/ 	.byte	0x04, 0x17
        /*005a*/ 	.short	(.L_562 - .L_561)
.L_561:
        /*005c*/ 	.word	0x00000000
        /*0060*/ 	.short	0x0002
        /*0062*/ 	.short	0x0010
        /*0064*/ 	.byte	0x00, 0xf0, 0x21, 0x00


	//----- nvinfo : EIATTR_KPARAM_INFO
	.align		4
.L_562:
        /*0068*/ 	.byte	0x04, 0x17
        /*006a*/ 	.short	(.L_564 - .L_563)
.L_563:
        /*006c*/ 	.word	0x00000000
        /*0070*/ 	.short	0x0001
        /*0072*/ 	.short	0x0008
        /*0074*/ 	.byte	0x00, 0xf0, 0x21, 0x00


	//----- nvinfo : EIATTR_KPARAM_INFO
	.align		4
.L_564:
        /*0078*/ 	.byte	0x04, 0x17
        /*007a*/ 	.short	(.L_566 - .L_565)
.L_565:
        /*007c*/ 	.word	0x00000000
        /*0080*/ 	.short	0x0000
        /*0082*/ 	.short	0x0000
        /*0084*/ 	.byte	0x00, 0xf0, 0x21, 0x00


	//----- nvinfo : EIATTR_SPARSE_MMA_MASK
	.align		4
.L_566:
        /*0088*/ 	.byte	0x03, 0x50
        /*008a*/ 	.short	0x0000


	//----- nvinfo : EIATTR_MAXREG_COUNT
	.align		4
        /*008c*/ 	.byte	0x03, 0x1b
        /*008e*/ 	.short	0x00ff


	//----- nvinfo : EIATTR_NUM_BARRIERS
	.align		4
        /*0090*/ 	.byte	0x02, 0x4c
        /*0092*/ 	.byte	0x01
	.zero		1


	//----- nvinfo : EIATTR_MERCURY_ISA_VERSION
	.align		4
        /*0094*/ 	.byte	0x03, 0x5f
        /*0096*/ 	.short	0x0101


	//----- nvinfo : EIATTR_COOP_GROUP_MASK_REGIDS
	.align		4
        /*0098*/ 	.byte	0x04, 0x29
        /*009a*/ 	.short	(.L_568 - .L_567)


	//   ....[0]....
.L_567:
        /*009c*/ 	.word	0xffffffff


	//   ....[1]....
        /*00a0*/ 	.word	0xffffffff


	//   ....[2]....
        /*00a4*/ 	.word	0xffffffff


	//   ....[3]....
        /*00a8*/ 	.word	0xffffffff


	//   ....[4]....
        /*00ac*/ 	.word	0xffffffff


	//   ....[5]....
        /*00b0*/ 	.word	0xffffffff


	//   ....[6]....
        /*00b4*/ 	.word	0xffffffff


	//   ....[7]....
        /*00b8*/ 	.word	0xffffffff


	//   ....[8]....
        /*00bc*/ 	.word	0xffffffff


	//   ....[9]....
        /*00c0*/ 	.word	0xffffffff


	//   ....[10]....
        /*00c4*/ 	.word	0xffffffff


	//   ....[11]....
        /*00c8*/ 	.word	0xffffffff


	//   ....[12]....
        /*00cc*/ 	.word	0xffffffff


	//   ....[13]....
        /*00d0*/ 	.word	0xffffffff


	//   ....[14]....
        /*00d4*/ 	.word	0xffffffff


	//   ....[15]....
        /*00d8*/ 	.word	0xffffffff


	//   ....[16]....
        /*00dc*/ 	.word	0xffffffff


	//   ....[17]....
        /*00e0*/ 	.word	0xffffffff


	//   ....[18]....
        /*00e4*/ 	.word	0xffffffff


	//   ....[19]....
        /*00e8*/ 	.word	0xffffffff


	//   ....[20]....
        /*00ec*/ 	.word	0xffffffff


	//   ....[21]....
        /*00f0*/ 	.word	0xffffffff


	//   ....[22]....
        /*00f4*/ 	.word	0xffffffff


	//   ....[23]....
        /*00f8*/ 	.word	0xffffffff


	//   ....[24]....
        /*00fc*/ 	.word	0xffffffff


	//   ....[25]....
        /*0100*/ 	.word	0xffffffff


	//   ....[26]....
        /*0104*/ 	.word	0xffffffff


	//   ....[27]....
        /*0108*/ 	.word	0xffffffff


	//   ....[28]....
        /*010c*/ 	.word	0xffffffff


	//   ....[29]....
        /*0110*/ 	.word	0xffffffff


	//   ....[30]....
        /*0114*/ 	.word	0xffffffff


	//   ....[31]....
        /*0118*/ 	.word	0xffffffff


	//   ....[32]....
        /*011c*/ 	.word	0xffffffff


	//   ....[33]....
        /*0120*/ 	.word	0xffffffff


	//   ....[34]....
        /*0124*/ 	.word	0xffffffff


	//   ....[35]....
        /*0128*/ 	.word	0xffffffff


	//   ....[36]....
        /*012c*/ 	.word	0xffffffff


	//   ....[37]....
        /*0130*/ 	.word	0xffffffff


	//   ....[38]....
        /*0134*/ 	.word	0xffffffff


	//   ....[39]....
        /*0138*/ 	.word	0xffffffff


	//----- nvinfo : EIATTR_COOP_GROUP_INSTR_OFFSETS
	.align		4
.L_568:
        /*013c*/ 	.byte	0x04, 0x28
        /*013e*/ 	.short	(.L_570 - .L_569)


	//   ....[0]....
.L_569:
        /*0140*/ 	.word	0x00001f40


	//   ....[1]....
        /*0144*/ 	.word	0x00001f50


	//   ....[2]....
        /*0148*/ 	.word	0x00001f60


	//   ....[3]....
        /*014c*/ 	.word	0x00001f70


	//   ....[4]....
        /*0150*/ 	.word	0x00001f80


	//   ....[5]....
        /*0154*/ 	.word	0x00001f90


	//   ....[6]....
        /*0158*/ 	.word	0x00001fa0


	//   ....[7]....
        /*015c*/ 	.word	0x00001fc0


	//   ....[8]....
        /*0160*/ 	.word	0x00002c20


	//   ....[9]....
        /*0164*/ 	.word	0x00002c40


	//   ....[10]....
        /*0168*/ 	.word	0x00002c50


	//   ....[11]....
        /*016c*/ 	.word	0x00002c60


	//   ....[12]....
        /*0170*/ 	.word	0x00002c70


	//   ....[13]....
        /*0174*/ 	.word	0x00002c80


	//   ....[14]....
        /*0178*/ 	.word	0x00002c90


	//   ....[15]....
        /*017c*/ 	.word	0x00002ca0


	//   ....[16]....
        /*0180*/ 	.word	0x00003900


	//   ....[17]....
        /*0184*/ 	.word	0x00003920


	//   ....[18]....
        /*0188*/ 	.word	0x00003930


	//   ....[19]....
        /*018c*/ 	.word	0x00003940


	//   ....[20]....
        /*0190*/ 	.word	0x00003950


	//   ....[21]....
        /*0194*/ 	.word	0x00003960


	//   ....[22]....
        /*0198*/ 	.word	0x00003970


	//   ....[23]....
        /*019c*/ 	.word	0x00003980


	//   ....[24]....
        /*01a0*/ 	.word	0x000045e0


	//   ....[25]....
        /*01a4*/ 	.word	0x00004600


	//   ....[26]....
        /*01a8*/ 	.word	0x00004610


	//   ....[27]....
        /*01ac*/ 	.word	0x00004620


	//   ....[28]....
        /*01b0*/ 	.word	0x00004630


	//   ....[29]....
        /*01b4*/ 	.word	0x00004640


	//   ....[30]....
        /*01b8*/ 	.word	0x00004650


	//   ....[31]....
        /*01bc*/ 	.word	0x00004660


	//   ....[32]....
        /*01c0*/ 	.word	0x000052c0


	//   ....[33]....
        /*01c4*/ 	.word	0x000052e0


	//   ....[34]....
        /*01c8*/ 	.word	0x000052f0


	//   ....[35]....
        /*01cc*/ 	.word	0x00005300


	//   ....[36]....
        /*01d0*/ 	.word	0x00005310


	//   ....[37]....
        /*01d4*/ 	.word	0x00005320


	//   ....[38]....
        /*01d8*/ 	.word	0x00005330


	//   ....[39]....
        /*01dc*/ 	.word	0x00005340


	//----- nvinfo : EIATTR_EXIT_INSTR_OFFSETS
	.align		4
.L_570:
        /*01e0*/ 	.byte	0x04, 0x1c
        /*01e2*/ 	.short	(.L_572 - .L_571)


	//   ....[0]....
.L_571:
        /*01e4*/ 	.word	0x0000b7a0


	//   ....[1]....
        /*01e8*/ 	.word	0x0000b8e0


	//----- nvinfo : EIATTR_MAX_THREADS
	.align		4
.L_572:
        /*01ec*/ 	.byte	0x04, 0x05
        /*01ee*/ 	.short	(.L_574 - .L_573)
.L_573:
        /*01f0*/ 	.word	0x00000100
        /*01f4*/ 	.word	0x00000001
        /*01f8*/ 	.word	0x00000001


	//----- nvinfo : EIATTR_CRS_STACK_SIZE
	.align		4
.L_574:
        /*01fc*/ 	.byte	0x04, 0x1e
        /*01fe*/ 	.short	(.L_576 - .L_575)
.L_575:
        /*0200*/ 	.word	0x00000000


	//----- nvinfo : EIATTR_CBANK_PARAM_SIZE
	.align		4
.L_576:
        /*0204*/ 	.byte	0x03, 0x19
        /*0206*/ 	.short	0x0034


	//----- nvinfo : EIATTR_PARAM_CBANK
	.align		4
        /*0208*/ 	.byte	0x04, 0x0a
        /*020a*/ 	.short	(.L_578 - .L_577)
	.align		4
.L_577:
        /*020c*/ 	.word	index@(.nv.constant0._ZN17fastertransformer16beam_topK_kernelIfLi4ELi256EEEvPKT_PiPS1_PKbPKiiS1_f)
        /*0210*/ 	.short	0x0210
        /*0212*/ 	.short	0x0034


	//----- nvinfo : EIATTR_SW_WAR
	.align		4
.L_578:
        /*0214*/ 	.byte	0x04, 0x36
        /*0216*/ 	.short	(.L_580 - .L_579)
.L_579:
        /*0218*/ 	.word	0x00000008
.L_580:


//--------------------- .nv.info._ZN17fastertransformer20batch_topK_kernel_v2IfLi1ELi32EEEvPiPT_S1_ --------------------------
	.section	.nv.info._ZN17fastertransformer20batch_topK_kernel_v2IfLi1ELi32EEEvPiPT_S1_,"",@"SHT_CUDA_INFO"
	.sectionflags	@""
	.align	4


	//----- nvinfo : EIATTR_CUDA_API_VERSION
	.align		4
        /*0000*/ 	.byte	0x04, 0x37
        /*0002*/ 	.short	(.L_582 - .L_581)
.L_581:
        /*0004*/ 	.word	0x00000082


	//----- nvinfo : EIATTR_KPARAM_INFO
	.align		4
.L_582:
        /*0008*/ 	.byte	0x04, 0x17
        /*000a*/ 	.short	(.L_584 - .L_583)
.L_583:
        /*000c*/ 	.word	0x00000000
        /*0010*/ 	.short	0x0002
        /*0012*/ 	.short	0x0010
        /*0014*/ 	.byte	0x00, 0xf0, 0x21, 0x00


	//----- nvinfo : EIATTR_KPARAM_INFO
	.align		4
.L_584:
        /*0018*/ 	.byte	0x04, 0x17
        /*001a*/ 	.short	(.L_586 - .L_585)
.L_585:
        /*001c*/ 	.word	0x00000000
        /*0020*/ 	.short	0x0001
        /*0022*/ 	.short	0x0008
        /*0024*/ 	.byte	0x00, 0xf0, 0x21, 0x00


	//----- nvinfo : EIATTR_KPARAM_INFO
	.align		4
.L_586:
        /*0028*/ 	.byte	0x04, 0x17
        /*002a*/ 	.short	(.L_588 - .L_587)
.L_587:
        /*002c*/ 	.word	0x00000000
        /*0030*/ 	.short	0x0000
        /*0032*/ 	.short	0x0000
        /*0034*/ 	.byte	0x00, 0xf0, 0x21, 0x00


	//----- nvinfo : EIATTR_SPARSE_MMA_MASK
	.align		4
.L_588:
        /*0038*/ 	.byte	0x03, 0x50
        /*003a*/ 	.short	0x0000


	//----- nvinfo : EIATTR_MAXREG_COUNT
	.align		4
        /*003c*/ 	.byte	0x03, 0x1b
        /*003e*/ 	.short	0x00ff


	//----- nvinfo : EIATTR_NUM_BARRIERS
	.align		4
        /*0040*/ 	.byte	0x02, 0x4c
        /*0042*/ 	.byte	0x01
	.zero		1


	//----- nvinfo : EIATTR_MERCURY_ISA_VERSION
	.align		4
        /*0044*/ 	.byte	0x03, 0x5f
        /*0046*/ 	.short	0x0101


	//----- nvinfo : EIATTR_COOP_GROUP_MASK_REGIDS
	.align		4
        /*0048*/ 	.byte	0x04, 0x29
        /*004a*/ 	.short	(.L_590 - .L_589)


	//   ....[0]....
.L_589:
        /*004c*/ 	.word	0xffffffff


	//   ....[1]....
        /*0050*/ 	.word	0xffffffff


	//   ....[2]....
        /*0054*/ 	.word	0xffffffff


	//   ....[3]....
        /*0058*/ 	.word	0xffffffff


	//   ....[4]....
        /*005c*/ 	.word	0xffffffff


	//   ....[5]....
        /*0060*/ 	.word	0xffffffff


	//   ....[6]....
        /*0064*/ 	.word	0xffffffff


	//   ....[7]....
        /*0068*/ 	.word	0xffffffff


	//----- nvinfo : EIATTR_COOP_GROUP_INSTR_OFFSETS
	.align		4
.L_590:
        /*006c*/ 	.byte	0x04, 0x28
        /*006e*/ 	.short	(.L_592 - .L_591)


	//   ....[0]....
.L_591:
        /*0070*/ 	.word	0x00000120


	//   ....[1]....
        /*0074*/ 	.word	0x00000130


	//   ....[2]....
        /*0078*/ 	.word	0x000001d0


	//   ....[3]....
        /*007c*/ 	.word	0x000001f0


	//   ....[4]....
        /*0080*/ 	.word	0x00000290


	//   ....[5]....
        /*0084*/ 	.word	0x000002b0


	//   ....[6]....
        /*0088*/ 	.word	0x00000350


	//   ....[7]....
        /*008c*/ 	.word	0x00000370


	//----- nvinfo : EIATTR_EXIT_INSTR_OFFSETS
	.align		4
.L_592:
        /*0090*/ 	.byte	0x04, 0x1c
        /*0092*/ 	.short	(.L_594 - .L_593)


	//   ....[0]....
.L_593:
        /*0094*/ 	.word	0x00000440


	//   ....[1]....
        /*0098*/ 	.word	0x000004a0


	//----- nvinfo : EIATTR_MAX_THREADS
	.align		4
.L_594:
        /*009c*/ 	.byte	0x04, 0x05
        /*009e*/ 	.short	(.L_596 - .L_595)
.L_595:
        /*00a0*/ 	.word	0x00000020
        /*00a4*/ 	.word	0x00000001
        /*00a8*/ 	.word	0x00000001


	//----- nvinfo : EIATTR_CRS_STACK_SIZE
	.align		4
.L_596:
        /*00ac*/ 	.byte	0x04, 0x1e
        /*00ae*/ 	.short	(.L_598 - .L_597)
.L_597:
        /*00b0*/ 	.word	0x00000000


	//----- nvinfo : EIATTR_CBANK_PARAM_SIZE
	.align		4
.L_598:
        /*00b4*/ 	.byte	0x03, 0x19
        /*00b6*/ 	.short	0x0018


	//----- nvinfo : EIATTR_PARAM_CBANK
	.align		4
        /*00b8*/ 	.byte	0x04, 0x0a
        /*00ba*/ 	.short	(.L_600 - .L_599)
	.align		4
.L_599:
        /*00bc*/ 	.word	index@(.nv.constant0._ZN17fastertransformer20batch_topK_kernel_v2IfLi1ELi32EEEvPiPT_S1_)
        /*00c0*/ 	.short	0x0210
        /*00c2*/ 	.short	0x0018


	//----- nvinfo : EIATTR_SW_WAR
	.align		4
.L_600:
        /*00c4*/ 	.byte	0x04, 0x36
        /*00c6*/ 	.short	(.L_602 - .L_601)
.L_601:
        /*00c8*/ 	.word	0x00000008
.L_602:


//--------------------- .nv.info._ZN17fastertransformer17batch_topK_kernelIfLi1ELi256EEEvPiPT_S1_ --------------------------
	.section	.nv.info._ZN17fastertransformer17batch_topK_kernelIfLi1ELi256EEEvPiPT_S1_,"",@"SHT_CUDA_INFO"
	.sectionflags	@""
	.align	4


	//----- nvinfo : EIATTR_CUDA_API_VERSION
	.align		4
        /*0000*/ 	.byte	0x04, 0x37
        /*0002*/ 	.short	(.L_604 - .L_603)
.L_603:
        /*0004*/ 	.word	0x00000082


	//----- nvinfo : EIATTR_KPARAM_INFO
	.align		4
.L_604:
        /*0008*/ 	.byte	0x04, 0x17
        /*000a*/ 	.short	(.L_606 - .L_605)
.L_605:
        /*000c*/ 	.word	0x00000000
        /*0010*/ 	.short	0x0002
        /*0012*/ 	.short	0x0010
        /*0014*/ 	.byte	0x00, 0xf0, 0x21, 0x00


	//----- nvinfo : EIATTR_KPARAM_INFO
	.align		4
.L_606:
        /*0018*/ 	.byte	0x04, 0x17
        /*001a*/ 	.short	(.L_608 - .L_607)
.L_607:
        /*001c*/ 	.word	0x00000000
        /*0020*/ 	.short	0x0001
        /*0022*/ 	.short	0x0008
        /*0024*/ 	.byte	0x00, 0xf0, 0x21, 0x00


	//----- nvinfo : EIATTR_KPARAM_INFO
	.align		4
.L_608:
        /*0028*/ 	.byte	0x04, 0x17
        /*002a*/ 	.short	(.L_610 - .L_609)
.L_609:
        /*002c*/ 	.word	0x00000000
        /*0030*/ 	.short	0x0000
        /*0032*/ 	.short	0x0000
        /*0034*/ 	.byte	0x00, 0xf0, 0x21, 0x00


	//----- nvinfo : EIATTR_SPARSE_MMA_MASK
	.align		4
.L_610:
        /*0038*/ 	.byte	0x03, 0x50
        /*003a*/ 	.short	0x0000


	//----- nvinfo : EIATTR_MAXREG_COUNT
	.align		4
        /*003c*/ 	.byte	0x03, 0x1b
        /*003e*/ 	.short	0x00ff


	//----- nvinfo : EIATTR_MERCURY_ISA_VERSION
	.align		4
        /*0040*/ 	.byte	0x03, 0x5f
        /*0042*/ 	.short	0x0101


	//----- nvinfo : EIATTR_EXIT_INSTR_OFFSETS
	.align		4
        /*0044*/ 	.byte	0x04, 0x1c
        /*0046*/ 	.short	(.L_612 - .L_611)


	//   ....[0]....
.L_611:
        /*0048*/ 	.word	0x00000030


	//   ....[1]....
        /*004c*/ 	.word	0x000000c0


	//----- nvinfo : EIATTR_MAX_THREADS
	.align		4
.L_612:
        /*0050*/ 	.byte	0x04, 0x05
        /*0052*/ 	.short	(.L_614 - .L_613)
.L_613:
        /*0054*/ 	.word	0x00000100
        /*0058*/ 	.word	0x00000001
        /*005c*/ 	.word	0x00000001


	//----- nvinfo : EIATTR_CBANK_PARAM_SIZE
	.align		4
.L_614:
        /*0060*/ 	.byte	0x03, 0x19
        /*0062*/ 	.short	0x0018


	//----- nvinfo : EIATTR_PARAM_CBANK
	.align		4
        /*0064*/ 	.byte	0x04, 0x0a
        /*0066*/ 	.short	(.L_616 - .L_615)
	.align		4
.L_615:
        /*0068*/ 	.word	index@(.nv.constant0._ZN17fastertransformer17batch_topK_kernelIfLi1ELi256EEEvPiPT_S1_)
        /*006c*/ 	.short	0x0210
        /*006e*/ 	.short	0x0018


	//----- nvinfo : EIATTR_SW_WAR
	.align		4
.L_616:
        /*0070*/ 	.byte	0x04, 0x36
        /*0072*/ 	.short	(.L_618 - .L_617)
.L_617:
        /*0074*/ 	.word	0x00000008
.L_618:


//--------------------- .nv.info._ZN17fastertransformer16beam_topK_kernelIfLi1ELi256EEEvPKT_PiPS1_PKbPKiiS1_f --------------------------
	.section	.nv.info._ZN17fastertransformer16beam_topK_kernelIfLi1ELi256EEEvPKT_PiPS1_PKbPKiiS1_f,"",@"SHT_CUDA_INFO"
	.sectionflags	@""
	.align	4


	//----- nvinfo : EIATTR_CUDA_API_VERSION
	.align		4
        /*0000*/ 	.byte	0x04, 0x37
        /*0002*/ 	.short	(.L_620 - .L_619)
.L_619:
        /*0004*/ 	.word	0x00000082


	//----- nvinfo : EIATTR_KPARAM_INFO
	.align		4
.L_620:
        /*0008*/ 	.byte	0x04, 0x17
        /*000a*/ 	.short	(.L_622 - .L_621)
.L_621:
        /*000c*/ 	.word	0x00000000
        /*0010*/ 	.short	0x0007
        /*0012*/ 	.short	0x0030
        /*0014*/ 	.byte	0x00, 0xf0, 0x11, 0x00


	//----- nvinfo : EIATTR_KPARAM_INFO
	.align		4
.L_622:
        /*0018*/ 	.byte	0x04, 0x17
        /*001a*/ 	.short	(.L_624 - .L_623)
.L_623:
        /*001c*/ 	.word	0x00000000
        /*0020*/ 	.short	0x0006
        /*0022*/ 	.short	0x002c
        /*0024*/ 	.byte	0x00, 0xf0, 0x11, 0x00


	//----- nvinfo : EIATTR_KPARAM_INFO
	.align		4
.L_624:
        /*0028*/ 	.byte	0x04, 0x17
        /*002a*/ 	.short	(.L_626 - .L_625)
.L_625:
        /*002c*/ 	.word	0x00000000
        /*0030*/ 	.short	0x0005
        /*0032*/ 	.short	0x0028
        /*0034*/ 	.byte	0x00, 0xf0, 0x11, 0x00


	//----- nvinfo : EIATTR_KPARAM_INFO
	.align		4
.L_626:
        /*0038*/ 	.byte	0x04, 0x17
        /*003a*/ 	.short	(.L_628 - .L_627)
.L_627:
        /*003c*/ 	.word	0x00000000
        /*0040*/ 	.short	0x0004
        /*0042*/ 	.short	0x0020
        /*0044*/ 	.byte	0x00, 0xf0, 0x21, 0x00


	//----- nvinfo : EIATTR_KPARAM_INFO
	.align		4
.L_628:
        /*0048*/ 	.byte	0x04, 0x17
        /*004a*/ 	.short	(.L_630 - .L_629)
.L_629:
        /*004c*/ 	.word	0x00000000
        /*0050*/ 	.short	0x0003
        /*0052*/ 	.short	0x0018
        /*0054*/ 	.byte	0x00, 0xf0, 0x21, 0x00


	//----- nvinfo : EIATTR_KPARAM_INFO
	.align		4
.L_630:
        /*0058*/ 	.byte	0x04, 0x17
        /*005a*/ 	.short	(.L_632 - .L_631)
.L_631:
        /*005c*/ 	.word	0x00000000
        /*0060*/ 	.short	0x0002
        /*0062*/ 	.short	0x0010
        /*0064*/ 	.byte	0x00, 0xf0, 0x21, 0x00


	//----- nvinfo : EIATTR_KPARAM_INFO
	.align		4
.L_632:
        /*0068*/ 	.byte	0x04, 0x17
        /*006a*/ 	.short	(.L_634 - .L_633)
.L_633:
        /*006c*/ 	.word	0x00000000
        /*0070*/ 	.short	0x0001
        /*0072*/ 	.short	0x0008
        /*0074*/ 	.byte	0x00, 0xf0, 0x21, 0x00


	//----- nvinfo : EIATTR_KPARAM_INFO
	.align		4
.L_634:
        /*0078*/ 	.byte	0x04, 0x17
        /*007a*/ 	.short	(.L_636 - .L_635)
.L_635:
        /*007c*/ 	.word	0x00000000
        /*0080*/ 	.short	0x0000
        /*0082*/ 	.short	0x0000
        /*0084*/ 	.byte	0x00, 0xf0, 0x21, 0x00


	//----- nvinfo : EIATTR_SPARSE_MMA_MASK
	.align		4
.L_636:
        /*0088*/ 	.byte	0x03, 0x50
        /*008a*/ 	.short	0x0000


	//----- nvinfo : EIATTR_MAXREG_COUNT
	.align		4
        /*008c*/ 	.byte	0x03, 0x1b
        /*008e*/ 	.short	0x00ff


	//----- nvinfo : EIATTR_NUM_BARRIERS
	.align		4
        /*0090*/ 	.byte	0x02, 0x4c
        /*0092*/ 	.byte	0x01
	.zero		1


	//----- nvinfo : EIATTR_MERCURY_ISA_VERSION
	.align		4
        /*0094*/ 	.byte	0x03, 0x5f
        /*0096*/ 	.short	0x0101


	//----- nvinfo : EIATTR_COOP_GROUP_MASK_REGIDS
	.align		4
        /*0098*/ 	.byte	0x04, 0x29
        /*009a*/ 	.short	(.L_638 - .L_637)


	//   ....[0]....
.L_637:
        /*009c*/ 	.word	0xffffffff


	//   ....[1]....
        /*00a0*/ 	.word	0xffffffff


	//   ....[2]....
        /*00a4*/ 	.word	0xffffffff


	//   ....[3]....
        /*00a8*/ 	.word	0xffffffff


	//   ....[4]....
        /*00ac*/ 	.word	0xffffffff


	//   ....[5]....
        /*00b0*/ 	.word	0xffffffff


	//   ....[6]....
        /*00b4*/ 	.word	0xffffffff


	//   ....[7]....
        /*00b8*/ 	.word	0xffffffff


	//   ....[8]....
        /*00bc*/ 	.word	0xffffffff


	//   ....[9]....
        /*00c0*/ 	.word	0xffffffff


	//----- nvinfo : EIATTR_COOP_GROUP_INSTR_OFFSETS
	.align		4
.L_638:
        /*00c4*/ 	.byte	0x04, 0x28
        /*00c6*/ 	.short	(.L_640 - .L_639)


	//   ....[0]....
.L_639:
        /*00c8*/ 	.word	0x00000ec0


	//   ....[1]....
        /*00cc*/ 	.word	0x00000ed0


	//   ....[2]....
        /*00d0*/ 	.word	0x00001010


	//   ....[3]....
        /*00d4*/ 	.word	0x00001050


	//   ....[4]....
        /*00d8*/ 	.word	0x00001100


	//   ....[5]....
        /*00dc*/ 	.word	0x00001120


	//   ....[6]....
        /*00e0*/ 	.word	0x000011c0


	//   ....[7]....
        /*00e4*/ 	.word	0x000011e0


	//   ....[8]....
        /*00e8*/ 	.word	0x00001280


	//   ....[9]....
        /*00ec*/ 	.word	0x000012a0


	//----- nvinfo : EIATTR_EXIT_INSTR_OFFSETS
	.align		4
.L_640:
        /*00f0*/ 	.byte	0x04, 0x1c
        /*00f2*/ 	.short	(.L_642 - .L_641)


	//   ....[0]....
.L_641:
        /*00f4*/ 	.word	0x00001710


	//   ....[1]....
        /*00f8*/ 	.word	0x000017a0


	//----- nvinfo : EIATTR_MAX_THREADS
	.align		4
.L_642:
        /*00fc*/ 	.byte	0x04, 0x05
        /*00fe*/ 	.short	(.L_644 - .L_643)
.L_643:
        /*0100*/ 	.word	0x00000100
        /*0104*/ 	.word	0x00000001
        /*0108*/ 	.word	0x00000001


	//----- nvinfo : EIATTR_CRS_STACK_SIZE
	.align		4
.L_644:
        /*010c*/ 	.byte	0x04, 0x1e
        /*010e*/ 	.short	(.L_646 - .L_645)
.L_645:
        /*0110*/ 	.word	0x00000000


	//----- nvinfo : EIATTR_CBANK_PARAM_SIZE
	.align		4
.L_646:
        /*0114*/ 	.byte	0x03, 0x19
        /*0116*/ 	.short	0x0034


	//----- nvinfo : EIATTR_PARAM_CBANK
	.align		4
        /*0118*/ 	.byte	0x04, 0x0a
        /*011a*/ 	.short	(.L_648 - .L_647)
	.align		4
.L_647:
        /*011c*/ 	.word	index@(.nv.constant0._ZN17fastertransformer16beam_topK_kernelIfLi1ELi256EEEvPKT_PiPS1_PKbPKiiS1_f)
        /*0120*/ 	.short	0x0210
        /*0122*/ 	.short	0x0034


	//----- nvinfo : EIATTR_SW_WAR
	.align		4
.L_648:
        /*0124*/ 	.byte	0x04, 0x36
        /*0126*/ 	.short	(.L_650 - .L_649)
.L_649:
        /*0128*/ 	.word	0x00000008
.L_650:


//--------------------- .nv.info._ZN17fastertransformer25topk_stage_2_opt2_generalIfLi128ELi1EEEvPKiPT_PiNS_14BeamHypothesesES2_ii --------------------------
	.section	.nv.info._ZN17fastertransformer25topk_stage_2_opt2_generalIfLi128ELi1EEEvPKiPT_PiNS_14BeamHypothesesES2_ii,"",@"SHT_CUDA_INFO"
	.sectionflags	@""
	.align	4


	//----- nvinfo : EIATTR_CUDA_API_VERSION
	.align		4
        /*0000*/ 	.byte	0x04, 0x37
        /*0002*/ 	.short	(.L_652 - .L_651)
.L_651:
        /*0004*/ 	.word	0x00000082


	//----- nvinfo : EIATTR_KPARAM_INFO
	.align		4
.L_652:
        /*0008*/ 	.byte	0x04, 0x17
        /*000a*/ 	.short	(.L_654 - .L_653)
.L_653:
        /*000c*/ 	.word	0x00000000
        /*0010*/ 	.short	0x0006
        /*0012*/ 	.short	0x00ac
        /*0014*/ 	.byte	0x00, 0xf0, 0x11, 0x00


	//----- nvinfo : EIATTR_KPARAM_INFO
	.align		4
.L_654:
        /*0018*/ 	.byte	0x04, 0x17
        /*001a*/ 	.short	(.L_656 - .L_655)
.L_655:
        /*001c*/ 	.word	0x00000000
        /*0020*/ 	.short	0x0005
        /*0022*/ 	.short	0x00a8
        /*0024*/ 	.byte	0x00, 0xf0, 0x11, 0x00


	//----- nvinfo : EIATTR_KPARAM_INFO
	.align		4
.L_656:
        /*0028*/ 	.byte	0x04, 0x17
        /*002a*/ 	.short	(.L_658 - .L_657)
.L_657:
        /*002c*/ 	.word	0x00000000
        /*0030*/ 	.short	0x0004
        /*0032*/ 	.short	0x00a0
        /*0034*/ 	.byte	0x00, 0xf0, 0x21, 0x00


	//----- nvinfo : EIATTR_KPARAM_INFO
	.align		4
.L_658:
        /*0038*/ 	.byte	0x04, 0x17
        /*003a*/ 	.short	(.L_660 - .L_659)
.L_659:
        /*003c*/ 	.word	0x00000000
        /*0040*/ 	.short	0x0003
        /*0042*/ 	.short	0x0018
        /*0044*/ 	.byte	0x00, 0xf0, 0x21, 0x02


	//----- nvinfo : EIATTR_KPARAM_INFO
	.align		4
.L_660:
        /*0048*/ 	.byte	0x04, 0x17
        /*004a*/ 	.short	(.L_662 - .L_661)
.L_661:
        /*004c*/ 	.word	0x00000000
        /*0050*/ 	.short	0x0002
        /*0052*/ 	.short	0x0010
        /*0054*/ 	.byte	0x00, 0xf0, 0x21, 0x00


	//----- nvinfo : EIATTR_KPARAM_INFO
	.align		4
.L_662:
        /*0058*/ 	.byte	0x04, 0x17
        /*005a*/ 	.short	(.L_664 - .L_663)
.L_663:
        /*005c*/ 	.word	0x00000000
        /*0060*/ 	.short	0x0001
        /*0062*/ 	.short	0x0008
        /*0064*/ 	.byte	0x00, 0xf0, 0x21, 0x00


	//----- nvinfo : EIATTR_KPARAM_INFO
	.align		4
.L_664:
        /*0068*/ 	.byte	0x04, 0x17
        /*006a*/ 	.short	(.L_666 - .L_665)
.L_665:
        /*006c*/ 	.word	0x00000000
        /*0070*/ 	.short	0x0000
        /*0072*/ 	.short	0x0000
        /*0074*/ 	.byte	0x00, 0xf0, 0x21, 0x00


	//----- nvinfo : EIATTR_SPARSE_MMA_MASK
	.align		4
.L_666:
        /*0078*/ 	.byte	0x03, 0x50
        /*007a*/ 	.short	0x0000


	//----- nvinfo : EIATTR_MAXREG_COUNT
	.align		4
        /*007c*/ 	.byte	0x03, 0x1b
        /*007e*/ 	.short	0x00ff


	//----- nvinfo : EIATTR_NUM_BARRIERS
	.align		4
        /*0080*/ 	.byte	0x02, 0x4c
        /*0082*/ 	.byte	0x01
	.zero		1


	//----- nvinfo : EIATTR_MERCURY_ISA_VERSION
	.align		4
        /*0084*/ 	.byte	0x03, 0x5f
        /*0086*/ 	.short	0x0101


	//----- nvinfo : EIATTR_COOP_GROUP_MASK_REGIDS
	.align		4
        /*0088*/ 	.byte	0x04, 0x29
        /*008a*/ 	.short	(.L_668 - .L_667)


	//   ....[0]....
.L_667:
        /*008c*/ 	.word	0xffffffff


	//   ....[1]....
        /*0090*/ 	.word	0xffffffff


	//   ....[2]....
        /*0094*/ 	.word	0xffffffff


	//   ....[3]....
        /*0098*/ 	.word	0xffffffff


	//   ....[4]....
        /*009c*/ 	.word	0xffffffff


	//   ....[5]....
        /*00a0*/ 	.word	0xffffffff


	//   ....[6]....
        /*00a4*/ 	.word	0xffffffff


	//   ....[7]....
        /*00a8*/ 	.word	0xffffffff


	//   ....[8]....
        /*00ac*/ 	.word	0xffffffff


	//   ....[9]....
        /*00b0*/ 	.word	0xffffffff


	//   ....[10]....
        /*00b4*/ 	.word	0x05000016


	//   ....[11]....
        /*00b8*/ 	.word	0x05000016


	//   ....[12]....
        /*00bc*/ 	.word	0x05000016


	//   ....[13]....
        /*00c0*/ 	.word	0x05000016


	//   ....[14]....
        /*00c4*/ 	.word	0x05000016


	//   ....[15]....
        /*00c8*/ 	.word	0x05000016


	//   ....[16]....
        /*00cc*/ 	.word	0x05000016


	//   ....[17]....
        /*00d0*/ 	.word	0x05000016


	//   ....[18]....
        /*00d4*/ 	.word	0x05000016


	//   ....[19]....
        /*00d8*/ 	.word	0x05000016


	//----- nvinfo : EIATTR_COOP_GROUP_INSTR_OFFSETS
	.align		4
.L_668:
        /*00dc*/ 	.byte	0x04, 0x28
        /*00de*/ 	.short	(.L_670 - .L_669)


	//   ....[0]....
.L_669:
        /*00e0*/ 	.word	0x00000a90


	//   ....[1]....
        /*00e4*/ 	.word	0x00000aa0


	//   ....[2]....
        /*00e8*/ 	.word	0x00000af0


	//   ....[3]....
        /*00ec*/ 	.word	0x00000b00


	//   ....[4]....
        /*00f0*/ 	.word	0x00000b50


	//   ....[5]....
        /*00f4*/ 	.word	0x00000b60


	//   ....[6]....
        /*00f8*/ 	.word	0x00000bb0


	//   ....[7]....
        /*00fc*/ 	.word	0x00000bc0


	//   ....[8]....
        /*0100*/ 	.word	0x00000c10


	//   ....[9]....
        /*0104*/ 	.word	0x00000c20


	//   ....[10]....
        /*0108*/ 	.word	0x00003570


	//   ....[11]....
        /*010c*/ 	.word	0x000035c0


	//   ....[12]....
        /*0110*/ 	.word	0x00003660


	//   ....[13]....
        /*0114*/ 	.word	0x000036b0


	//   ....[14]....
        /*0118*/ 	.word	0x00003750


	//   ....[15]....
        /*011c*/ 	.word	0x000037a0


	//   ....[16]....
        /*0120*/ 	.word	0x00003840


	//   ....[17]....
        /*0124*/ 	.word	0x00003890


	//   ....[18]....
        /*0128*/ 	.word	0x00003930


	//   ....[19]....
        /*012c*/ 	.word	0x00003980


	//----- nvinfo : EIATTR_EXIT_INSTR_OFFSETS
	.align		4
.L_670:
        /*0130*/ 	.byte	0x04, 0x1c
        /*0132*/ 	.short	(.L_672 - .L_671)


	//   ....[0]....
.L_671:
        /*0134*/ 	.word	0x00000210


	//   ....[1]....
        /*0138*/ 	.word	0x00003430


	//   ....[2]....
        /*013c*/ 	.word	0x00003510


	//----- nvinfo : EIATTR_CRS_STACK_SIZE
	.align		4
.L_672:
        /*0140*/ 	.byte	0x04, 0x1e
        /*0142*/ 	.short	(.L_674 - .L_673)
.L_673:
        /*0144*/ 	.word	0x00000000


	//----- nvinfo : EIATTR_CBANK_PARAM_SIZE
	.align		4
.L_674:
        /*0148*/ 	.byte	0x03, 0x19
        /*014a*/ 	.short	0x00b0


	//----- nvinfo : EIATTR_PARAM_CBANK
	.align		4
        /*014c*/ 	.byte	0x04, 0x0a
        /*014e*/ 	.short	(.L_676 - .L_675)
	.align		4
.L_675:
        /*0150*/ 	.word	index@(.nv.constant0._ZN17fastertransformer25topk_stage_2_opt2_generalIfLi128ELi1EEEvPKiPT_PiNS_14BeamHypothesesES2_ii)
        /*0154*/ 	.short	0x0210
        /*0156*/ 	.short	0x00b0


	//----- nvinfo : EIATTR_SW_WAR
	.align		4
.L_676:
        /*0158*/ 	.byte	0x04, 0x36
        /*015a*/ 	.short	(.L_678 - .L_677)
.L_677:
        /*015c*/ 	.word	0x00000008
.L_678:


//--------------------- .nv.info._ZN17fastertransformer25topk_stage_1_opt2_generalIfLi128ELi1EEEvPKT_PS1_PiS4_PKbPKiiif --------------------------
	.section	.nv.info._ZN17fastertransformer25topk_stage_1_opt2_generalIfLi128ELi1EEEvPKT_PS1_PiS4_PKbPKiiif,"",@"SHT_CUDA_INFO"
	.sectionflags	@""
	.align	4


	//----- nvinfo : EIATTR_CUDA_API_VERSION
	.align		4
        /*0000*/ 	.byte	0x04, 0x37
        /*0002*/ 	.short	(.L_680 - .L_679)
.L_679:
        /*0004*/ 	.word	0x00000082


	//----- nvinfo : EIATTR_KPARAM_INFO
	.align		4
.L_680:
        /*0008*/ 	.byte	0x04, 0x17
        /*000a*/ 	.short	(.L_682 - .L_681)
.L_681:
        /*000c*/ 	.word	0x00000000
        /*0010*/ 	.short	0x0008
        /*0012*/ 	.short	0x0038
        /*0014*/ 	.byte	0x00, 0xf0, 0x11, 0x00


	//----- nvinfo : EIATTR_KPARAM_INFO
	.align		4
.L_682:
        /*0018*/ 	.byte	0x04, 0x17
        /*001a*/ 	.short	(.L_684 - .L_683)
.L_683:
        /*001c*/ 	.word	0x00000000
        /*0020*/ 	.short	0x0007
        /*0022*/ 	.short	0x0034
        /*0024*/ 	.byte	0x00, 0xf0, 0x11, 0x00


	//----- nvinfo : EIATTR_KPARAM_INFO
	.align		4
.L_684:
        /*0028*/ 	.byte	0x04, 0x17
        /*002a*/ 	.short	(.L_686 - .L_685)
.L_685:
        /*002c*/ 	.word	0x00000000
        /*0030*/ 	.short	0x0006
        /*0032*/ 	.short	0x0030
        /*0034*/ 	.byte	0x00, 0xf0, 0x11, 0x00


	//----- nvinfo : EIATTR_KPARAM_INFO
	.align		4
.L_686:
        /*0038*/ 	.byte	0x04, 0x17
        /*003a*/ 	.short	(.L_688 - .L_687)
.L_687:
        /*003c*/ 	.word	0x00000000
        /*0040*/ 	.short	0x0005
        /*0042*/ 	.short	0x0028
        /*0044*/ 	.byte	0x00, 0xf0, 0x21, 0x00


	//----- nvinfo : EIATTR_KPARAM_INFO
	.align		4
.L_688:
        /*0048*/ 	.byte	0x04, 0x17
        /*004a*/ 	.short	(.L_690 - .L_689)
.L_689:
        /*004c*/ 	.word	0x00000000
        /*0050*/ 	.short	0x0004
        /*0052*/ 	.short	0x0020
        /*0054*/ 	.byte	0x00, 0xf0, 0x21, 0x00


	//----- nvinfo : EIATTR_KPARAM_INFO
	.align		4
.L_690:
        /*0058*/ 	.byte	0x04, 0x17
        /*005a*/ 	.short	(.L_692 - .L_691)
.L_691:
        /*005c*/ 	.word	0x00000000
        /*0060*/ 	.short	0x0003
        /*0062*/ 	.short	0x0018
        /*0064*/ 	.byte	0x00, 0xf0, 0x21, 0x00


	//----- nvinfo : EIATTR_KPARAM_INFO
	.align		4
.L_692:
        /*0068*/ 	.byte	0x04, 0x17
        /*006a*/ 	.short	(.L_694 - .L_693)
.L_693:
        /*006c*/ 	.word	0x00000000
        /*0070*/ 	.short	0x0002
        /*0072*/ 	.short	0x0010
        /*0074*/ 	.byte	0x00, 0xf0, 0x21, 0x00


	//----- nvinfo : EIATTR_KPARAM_INFO
	.align		4
.L_694:
        /*0078*/ 	.byte	0x04, 0x17
        /*007a*/ 	.short	(.L_696 - .L_695)
.L_695:
        /*007c*/ 	.word	0x00000000
        /*0080*/ 	.short	0x0001
        /*0082*/ 	.short	0x0008
        /*0084*/ 	.byte	0x00, 0xf0, 0x21, 0x00


	//----- nvinfo : EIATTR_KPARAM_INFO
	.align		4
.L_696:
        /*0088*/ 	.byte	0x04, 0x17
        /*008a*/ 	.short	(.L_698 - .L_697)
.L_697:
        /*008c*/ 	.word	0x00000000
        /*0090*/ 	.short	0x0000
        /*0092*/ 	.short	0x0000
        /*0094*/ 	.byte	0x00, 0xf0, 0x21, 0x00


	//----- nvinfo : EIATTR_SPARSE_MMA_MASK
	.align		4
.L_698:
        /*0098*/ 	.byte	0x03, 0x50
        /*009a*/ 	.short	0x0000


	//----- nvinfo : EIATTR_MAXREG_COUNT
	.align		4
        /*009c*/ 	.byte	0x03, 0x1b
        /*009e*/ 	.short	0x00ff


	//----- nvinfo : EIATTR_NUM_BARRIERS
	.align		4
        /*00a0*/ 	.byte	0x02, 0x4c
        /*00a2*/ 	.byte	0x01
	.zero		1


	//----- nvinfo : EIATTR_MERCURY_ISA_VERSION
	.align		4
        /*00a4*/ 	.byte	0x03, 0x5f
        /*00a6*/ 	.short	0x0101


	//----- nvinfo : EIATTR_COOP_GROUP_MASK_REGIDS
	.align		4
        /*00a8*/ 	.byte	0x04, 0x29
        /*00aa*/ 	.short	(.L_700 - .L_699)


	//   ....[0]....
.L_699:
        /*00ac*/ 	.word	0xffffffff


	//   ....[1]....
        /*00b0*/ 	.word	0xffffffff


	//   ....[2]....
        /*00b4*/ 	.word	0xffffffff


	//   ....[3]....
        /*00b8*/ 	.word	0xffffffff


	//   ....[4]....
        /*00bc*/ 	.word	0xffffffff


	//   ....[5]....
        /*00c0*/ 	.word	0xffffffff


	//   ....[6]....
        /*00c4*/ 	.word	0xffffffff


	//   ....[7]....
        /*00c8*/ 	.word	0xffffffff


	//   ....[8]....
        /*00cc*/ 	.word	0xffffffff


	//   ....[9]....
        /*00d0*/ 	.word	0xffffffff


	//----- nvinfo : EIATTR_COOP_GROUP_INSTR_OFFSETS
	.align		4
.L_700:
        /*00d4*/ 	.byte	0x04, 0x28
        /*00d6*/ 	.short	(.L_702 - .L_701)


	//   ....[0]....
.L_701:
        /*00d8*/ 	.word	0x00000950


	//   ....[1]....
        /*00dc*/ 	.word	0x00000980


	//   ....[2]....
        /*00e0*/ 	.word	0x000009d0


	//   ....[3]....
        /*00e4*/ 	.word	0x000009e0


	//   ....[4]....
        /*00e8*/ 	.word	0x00000a40


	//   ....[5]....
        /*00ec*/ 	.word	0x00000a50


	//   ....[6]....
        /*00f0*/ 	.word	0x00000aa0


	//   ....[7]....
        /*00f4*/ 	.word	0x00000ab0


	//   ....[8]....
        /*00f8*/ 	.word	0x00000b00


	//   ....[9]....
        /*00fc*/ 	.word	0x00000b10


	//----- nvinfo : EIATTR_EXIT_INSTR_OFFSETS
	.align		4
.L_702:
        /*0100*/ 	.byte	0x04, 0x1c
        /*0102*/ 	.short	(.L_704 - .L_703)


	//   ....[0]....
.L_703:
        /*0104*/ 	.word	0x00000460


	//   ....[1]....
        /*0108*/ 	.word	0x00000dc0


	//----- nvinfo : EIATTR_CRS_STACK_SIZE
	.align		4
.L_704:
        /*010c*/ 	.byte	0x04, 0x1e
        /*010e*/ 	.short	(.L_706 - .L_705)
.L_705:
        /*0110*/ 	.word	0x00000000


	//----- nvinfo : EIATTR_CBANK_PARAM_SIZE
	.align		4
.L_706:
        /*0114*/ 	.byte	0x03, 0x19
        /*0116*/ 	.short	0x003c


	//----- nvinfo : EIATTR_PARAM_CBANK
	.align		4
        /*0118*/ 	.byte	0x04, 0x0a
        /*011a*/ 	.short	(.L_708 - .L_707)
	.align		4
.L_707:
        /*011c*/ 	.word	index@(.nv.constant0._ZN17fastertransformer25topk_stage_1_opt2_generalIfLi128ELi1EEEvPKT_PS1_PiS4_PKbPKiiif)
        /*0120*/ 	.short	0x0210
        /*0122*/ 	.short	0x003c


	//----- nvinfo : EIATTR_SW_WAR
	.align		4
.L_708:
        /*0124*/ 	.byte	0x04, 0x36
        /*0126*/ 	.short	(.L_710 - .L_709)
.L_709:
        /*0128*/ 	.word	0x00000008
.L_710:


//--------------------- .nv.info._ZN17fastertransformer17topk_stage_2_opt3IfLi256ELi1EEEvPKiPT_PiNS_14BeamHypothesesES2_ii --------------------------
	.section	.nv.info._ZN17fastertransformer17topk_stage_2_opt3IfLi256ELi1EEEvPKiPT_PiNS_14BeamHypothesesES2_ii,"",@"SHT_CUDA_INFO"
	.sectionflags	@""
	.align	4


	//----- nvinfo : EIATTR_CUDA_API_VERSION
	.align		4
        /*0000*/ 	.byte	0x04, 0x37
        /*0002*/ 	.short	(.L_712 - .L_711)
.L_711:
        /*0004*/ 	.word	0x00000082


	//----- nvinfo : EIATTR_KPARAM_INFO
	.align		4
.L_712:
        /*0008*/ 	.byte	0x04, 0x17
        /*000a*/ 	.short	(.L_714 - .L_713)
.L_713:
        /*000c*/ 	.word	0x00000000
        /*0010*/ 	.short	0x0006
        /*0012*/ 	.short	0x00ac
        /*0014*/ 	.byte	0x00, 0xf0, 0x11, 0x00


	//----- nvinfo : EIATTR_KPARAM_INFO
	.align		4
.L_714:
        /*0018*/ 	.byte	0x04, 0x17
        /*001a*/ 	.short	(.L_716 - .L_715)
.L_715:
        /*001c*/ 	.word	0x00000000
        /*0020*/ 	.short	0x0005
        /*0022*/ 	.short	0x00a8
        /*0024*/ 	.byte	0x00, 0xf0, 0x11, 0x00


	//----- nvinfo : EIATTR_KPARAM_INFO
	.align		4
.L_716:
        /*0028*/ 	.byte	0x04, 0x17
        /*002a*/ 	.short	(.L_718 - .L_717)
.L_717:
        /*002c*/ 	.word	0x00000000
        /*0030*/ 	.short	0x0004
        /*0032*/ 	.short	0x00a0
        /*0034*/ 	.byte	0x00, 0xf0, 0x21, 0x00


	//----- nvinfo : EIATTR_KPARAM_INFO
	.align		4
.L_718:
        /*0038*/ 	.byte	0x04, 0x17
        /*003a*/ 	.short	(.L_720 - .L_719)
.L_719:
        /*003c*/ 	.word	0x00000000
        /*0040*/ 	.short	0x0003
        /*0042*/ 	.short	0x0018
        /*0044*/ 	.byte	0x00, 0xf0, 0x21, 0x02


	//----- nvinfo : EIATTR_KPARAM_INFO
	.align		4
.L_720:
        /*0048*/ 	.byte	0x04, 0x17
        /*004a*/ 	.short	(.L_722 - .L_721)
.L_721:
        /*004c*/ 	.word	0x00000000
        /*0050*/ 	.short	0x0002
        /*0052*/ 	.short	0x0010
        /*0054*/ 	.byte	0x00, 0xf0, 0x21, 0x00


	//----- nvinfo : EIATTR_KPARAM_INFO
	.align		4
.L_722:
        /*0058*/ 	.byte	0x04, 0x17
        /*005a*/ 	.short	(.L_724 - .L_723)
.L_723:
        /*005c*/ 	.word	0x00000000
        /*0060*/ 	.short	0x0001
        /*0062*/ 	.short	0x0008
        /*0064*/ 	.byte	0x00, 0xf0, 0x21, 0x00


	//----- nvinfo : EIATTR_KPARAM_INFO
	.align		4
.L_724:
        /*0068*/ 	.byte	0x04, 0x17
        /*006a*/ 	.short	(.L_726 - .L_725)
.L_725:
        /*006c*/ 	.word	0x00000000
        /*0070*/ 	.short	0x0000
        /*0072*/ 	.short	0x0000
        /*0074*/ 	.byte	0x00, 0xf0, 0x21, 0x00


	//----- nvinfo : EIATTR_SPARSE_MMA_MASK
	.align		4
.L_726:
        /*0078*/ 	.byte	0x03, 0x50
        /*007a*/ 	.short	0x0000


	//----- nvinfo : EIATTR_MAXREG_COUNT
	.align		4
        /*007c*/ 	.byte	0x03, 0x1b
        /*007e*/ 	.short	0x00ff


	//----- nvinfo : EIATTR_NUM_BARRIERS
	.align		4
        /*0080*/ 	.byte	0x02, 0x4c
        /*0082*/ 	.byte	0x01
	.zero		1


	//----- nvinfo : EIATTR_MERCURY_ISA_VERSION
	.align		4
        /*0084*/ 	.byte	0x03, 0x5f
        /*0086*/ 	.short	0x0101


	//----- nvinfo : EIATTR_COOP_GROUP_MASK_REGIDS
	.align		4
        /*0088*/ 	.byte	0x04, 0x29
        /*008a*/ 	.short	(.L_728 - .L_727)


	//   ....[0]....
.L_727:
        /*008c*/ 	.word	0xffffffff


	//   ....[1]....
        /*0090*/ 	.word	0xffffffff


	//   ....[2]....
        /*0094*/ 	.word	0xffffffff


	//   ....[3]....
        /*0098*/ 	.word	0xffffffff


	//   ....[4]....
        /*009c*/ 	.word	0xffffffff


	//   ....[5]....
        /*00a0*/ 	.word	0xffffffff


	//   ....[6]....
        /*00a4*/ 	.word	0xffffffff


	//   ....[7]....
        /*00a8*/ 	.word	0xffffffff


	//   ....[8]....
        /*00ac*/ 	.word	0xffffffff


	//   ....[9]....
        /*00b0*/ 	.word	0xffffffff


	//   ....[10]....
        /*00b4*/ 	.word	0x05000012


	//   ....[11]....
        /*00b8*/ 	.word	0x05000012


	//   ....[12]....
        /*00bc*/ 	.word	0x05000012


	//   ....[13]....
        /*00c0*/ 	.word	0x05000012


	//   ....[14]....
        /*00c4*/ 	.word	0x05000012


	//   ....[15]....
        /*00c8*/ 	.word	0x05000012


	//   ....[16]....
        /*00cc*/ 	.word	0x05000012


	//   ....[17]....
        /*00d0*/ 	.word	0x05000012


	//   ....[18]....
        /*00d4*/ 	.word	0x05000012


	//   ....[19]....
        /*00d8*/ 	.word	0x05000012


	//----- nvinfo : EIATTR_COOP_GROUP_INSTR_OFFSETS
	.align		4
.L_728:
        /*00dc*/ 	.byte	0x04, 0x28
        /*00de*/ 	.short	(.L_730 - .L_729)


	//   ....[0]....
.L_729:
        /*00e0*/ 	.word	0x00000a80


	//   ....[1]....
        /*00e4*/ 	.word	0x00000a90


	//   ....[2]....
        /*00e8*/ 	.word	0x00000ae0


	//   ....[3]....
        /*00ec*/ 	.word	0x00000af0


	//   ....[4]....
        /*00f0*/ 	.word	0x00000b40


	//   ....[5]....
        /*00f4*/ 	.word	0x00000b50


	//   ....[6]....
        /*00f8*/ 	.word	0x00000ba0


	//   ....[7]....
        /*00fc*/ 	.word	0x00000bb0


	//   ....[8]....
        /*0100*/ 	.word	0x00000c00


	//   ....[9]....
        /*0104*/ 	.word	0x00000c10


	//   ....[10]....
        /*0108*/ 	.word	0x00003610


	//   ....[11]....
        /*010c*/ 	.word	0x00003660


	//   ....[12]....
        /*0110*/ 	.word	0x00003700


	//   ....[13]....
        /*0114*/ 	.word	0x00003750


	//   ....[14]....
        /*0118*/ 	.word	0x000037f0


	//   ....[15]....
        /*011c*/ 	.word	0x00003840


	//   ....[16]....
        /*0120*/ 	.word	0x000038e0


	//   ....[17]....
        /*0124*/ 	.word	0x00003930


	//   ....[18]....
        /*0128*/ 	.word	0x000039d0


	//   ....[19]....
        /*012c*/ 	.word	0x00003a20


	//----- nvinfo : EIATTR_EXIT_INSTR_OFFSETS
	.align		4
.L_730:
        /*0130*/ 	.byte	0x04, 0x1c
        /*0132*/ 	.short	(.L_732 - .L_731)


	//   ....[0]....
.L_731:
        /*0134*/ 	.word	0x00000210


	//   ....[1]....
        /*0138*/ 	.word	0x000034d0


	//   ....[2]....
        /*013c*/ 	.word	0x000035b0


	//----- nvinfo : EIATTR_CRS_STACK_SIZE
	.align		4
.L_732:
        /*0140*/ 	.byte	0x04, 0x1e
        /*0142*/ 	.short	(.L_734 - .L_733)
.L_733:
        /*0144*/ 	.word	0x00000000


	//----- nvinfo : EIATTR_CBANK_PARAM_SIZE
	.align		4
.L_734:
        /*0148*/ 	.byte	0x03, 0x19
        /*014a*/ 	.short	0x00b0


	//----- nvinfo : EIATTR_PARAM_CBANK
	.align		4
        /*014c*/ 	.byte	0x04, 0x0a
        /*014e*/ 	.short	(.L_736 - .L_735)
	.align		4
.L_735:
        /*0150*/ 	.word	index@(.nv.constant0._ZN17fastertransformer17topk_stage_2_opt3IfLi256ELi1EEEvPKiPT_PiNS_14BeamHypothesesES2_ii)
        /*0154*/ 	.short	0x0210
        /*0156*/ 	.short	0x00b0


	//----- nvinfo : EIATTR_SW_WAR
	.align		4
.L_736:
        /*0158*/ 	.byte	0x04, 0x36
        /*015a*/ 	.short	(.L_738 - .L_737)
.L_737:
        /*015c*/ 	.word	0x00000008
.L_738:


//--------------------- .nv.info._ZN17fastertransformer17topk_stage_2_opt3IfLi128ELi1EEEvPKiPT_PiNS_14BeamHypothesesES2_ii --------------------------
	.section	.nv.info._ZN17fastertransformer17topk_stage_2_opt3IfLi128ELi1EEEvPKiPT_PiNS_14BeamHypothesesES2_ii,"",@"SHT_CUDA_INFO"
	.sectionflags	@""
	.align	4


	//----- nvinfo : EIATTR_CUDA_API_VERSION
	.align		4
        /*0000*/ 	.byte	0x04, 0x37
        /*0002*/ 	.short	(.L_740 - .L_739)
.L_739:
        /*0004*/ 	.word	0x00000082


	//----- nvinfo : EIATTR_KPARAM_INFO
	.align		4
.L_740:
        /*0008*/ 	.byte	0x04, 0x17
        /*000a*/ 	.short	(.L_742 - .L_741)
.L_741:
        /*000c*/ 	.word	0x00000000
        /*0010*/ 	.short	0x0006
        /*0012*/ 	.short	0x00ac
        /*0014*/ 	.byte	0x00, 0xf0, 0x11, 0x00


	//----- nvinfo : EIATTR_KPARAM_INFO
	.align		4
.L_742:
        /*0018*/ 	.byte	0x04, 0x17
        /*001a*/ 	.short	(.L_744 - .L_743)
.L_743:
        /*001c*/ 	.word	0x00000000
        /*0020*/ 	.short	0x0005
        /*0022*/ 	.short	0x00a8
        /*0024*/ 	.byte	0x00, 0xf0, 0x11, 0x00


	//----- nvinfo : EIATTR_KPARAM_INFO
	.align		4
.L_744:
        /*0028*/ 	.byte	0x04, 0x17
        /*002a*/ 	.short	(.L_746 - .L_745)
.L_745:
        /*002c*/ 	.word	0x00000000
        /*0030*/ 	.short	0x0004
        /*0032*/ 	.short	0x00a0
        /*0034*/ 	.byte	0x00, 0xf0, 0x21, 0x00


	//----- nvinfo : EIATTR_KPARAM_INFO
	.align		4
.L_746:
        /*0038*/ 	.byte	0x04, 0x17
        /*003a*/ 	.short	(.L_748 - .L_747)
.L_747:
        /*003c*/ 	.word	0x00000000
        /*0040*/ 	.short	0x0003
        /*0042*/ 	.short	0x0018
        /*0044*/ 	.byte	0x00, 0xf0, 0x21, 0x02


	//----- nvinfo : EIATTR_KPARAM_INFO
	.align		4
.L_748:
        /*0048*/ 	.byte	0x04, 0x17
        /*004a*/ 	.short	(.L_750 - .L_749)
.L_749:
        /*004c*/ 	.word	0x00000000
        /*0050*/ 	.short	0x0002
        /*0052*/ 	.short	0x0010
        /*0054*/ 	.byte	0x00, 0xf0, 0x21, 0x00


	//----- nvinfo : EIATTR_KPARAM_INFO
	.align		4
.L_750:
        /*0058*/ 	.byte	0x04, 0x17
        /*005a*/ 	.short	(.L_752 - .L_751)
.L_751:
        /*005c*/ 	.word	0x00000000
        /*0060*/ 	.short	0x0001
        /*0062*/ 	.short	0x0008
        /*0064*/ 	.byte	0x00, 0xf0, 0x21, 0x00


	//----- nvinfo : EIATTR_KPARAM_INFO
	.align		4
.L_752:
        /*0068*/ 	.byte	0x04, 0x17
        /*006a*/ 	.short	(.L_754 - .L_753)
.L_753:
        /*006c*/ 	.word	0x00000000
        /*0070*/ 	.short	0x0000
        /*0072*/ 	.short	0x0000
        /*0074*/ 	.byte	0x00, 0xf0, 0x21, 0x00


	//----- nvinfo : EIATTR_SPARSE_MMA_MASK
	.align		4
.L_754:
        /*0078*/ 	.byte	0x03, 0x50
        /*007a*/ 	.short	0x0000


	//----- nvinfo : EIATTR_MAXREG_COUNT
	.align		4
        /*007c*/ 	.byte	0x03, 0x1b
        /*007e*/ 	.short	0x00ff


	//----- nvinfo : EIATTR_NUM_BARRIERS
	.align		4
        /*0080*/ 	.byte	0x02, 0x4c
        /*0082*/ 	.byte	0x01
	.zero		1


	//----- nvinfo : EIATTR_MERCURY_ISA_VERSION
	.align		4
        /*0084*/ 	.byte	0x03, 0x5f
        /*0086*/ 	.short	0x0101


	//----- nvinfo : EIATTR_COOP_GROUP_MASK_REGIDS
	.align		4
        /*0088*/ 	.byte	0x04, 0x29
        /*008a*/ 	.short	(.L_756 - .L_755)


	//   ....[0]....
.L_755:
        /*008c*/ 	.word	0xffffffff


	//   ....[1]....
        /*0090*/ 	.word	0xffffffff


	//   ....[2]....
        /*0094*/ 	.word	0xffffffff


	//   ....[3]....
        /*0098*/ 	.word	0xffffffff


	//   ....[4]....
        /*009c*/ 	.word	0xffffffff


	//   ....[5]....
        /*00a0*/ 	.word	0xffffffff


	//   ....[6]....
        /*00a4*/ 	.word	0xffffffff


	//   ....[7]....
        /*00a8*/ 	.word	0xffffffff


	//   ....[8]....
        /*00ac*/ 	.word	0xffffffff


	//   ....[9]....
        /*00b0*/ 	.word	0xffffffff


	//   ....[10]....
        /*00b4*/ 	.word	0x05000016


	//   ....[11]....
        /*00b8*/ 	.word	0x05000016


	//   ....[12]....
        /*00bc*/ 	.word	0x05000016


	//   ....[13]....
        /*00c0*/ 	.word	0x05000016


	//   ....[14]....
        /*00c4*/ 	.word	0x05000016


	//   ....[15]....
        /*00c8*/ 	.word	0x05000016


	//   ....[16]....
        /*00cc*/ 	.word	0x05000016


	//   ....[17]....
        /*00d0*/ 	.word	0x05000016


	//   ....[18]....
        /*00d4*/ 	.word	0x05000016


	//   ....[19]....
        /*00d8*/ 	.word	0x05000016


	//----- nvinfo : EIATTR_COOP_GROUP_INSTR_OFFSETS
	.align		4
.L_756:
        /*00dc*/ 	.byte	0x04, 0x28
        /*00de*/ 	.short	(.L_758 - .L_757)


	//   ....[0]....
.L_757:
        /*00e0*/ 	.word	0x00000a90


	//   ....[1]....
        /*00e4*/ 	.word	0x00000aa0


	//   ....[2]....
        /*00e8*/ 	.word	0x00000af0


	//   ....[3]....
        /*00ec*/ 	.word	0x00000b00


	//   ....[4]....
        /*00f0*/ 	.word	0x00000b50


	//   ....[5]....
        /*00f4*/ 	.word	0x00000b60


	//   ....[6]....
        /*00f8*/ 	.word	0x00000bb0


	//   ....[7]....
        /*00fc*/ 	.word	0x00000bc0


	//   ....[8]....
        /*0100*/ 	.word	0x00000c10


	//   ....[9]....
        /*0104*/ 	.word	0x00000c20


	//   ....[10]....
        /*0108*/ 	.word	0x00003570


	//   ....[11]....
        /*010c*/ 	.word	0x000035c0


	//   ....[12]....
        /*0110*/ 	.word	0x00003660


	//   ....[13]....
        /*0114*/ 	.word	0x000036b0


	//   ....[14]....
        /*0118*/ 	.word	0x00003750


	//   ....[15]....
        /*011c*/ 	.word	0x000037a0


	//   ....[16]....
        /*0120*/ 	.word	0x00003840


	//   ....[17]....
        /*0124*/ 	.word	0x00003890


	//   ....[18]....
        /*0128*/ 	.word	0x00003930


	//   ....[19]....
        /*012c*/ 	.word	0x00003980


	//----- nvinfo : EIATTR_EXIT_INSTR_OFFSETS
	.align		4
.L_758:
        /*0130*/ 	.byte	0x04, 0x1c
        /*0132*/ 	.short	(.L_760 - .L_759)


	//   ....[0]....
.L_759:
        /*0134*/ 	.word	0x00000210


	//   ....[1]....
        /*0138*/ 	.word	0x00003430


	//   ....[2]....
        /*013c*/ 	.word	0x00003510


	//----- nvinfo : EIATTR_CRS_STACK_SIZE
	.align		4
.L_760:
        /*0140*/ 	.byte	0x04, 0x1e
        /*0142*/ 	.short	(.L_762 - .L_761)
.L_761:
        /*0144*/ 	.word	0x00000000


	//----- nvinfo : EIATTR_CBANK_PARAM_SIZE
	.align		4
.L_762:
        /*0148*/ 	.byte	0x03, 0x19
        /*014a*/ 	.short	0x00b0


	//----- nvinfo : EIATTR_PARAM_CBANK
	.align		4
        /*014c*/ 	.byte	0x04, 0x0a
        /*014e*/ 	.short	(.L_764 - .L_763)
	.align		4
.L_763:
        /*0150*/ 	.word	index@(.nv.constant0._ZN17fastertransformer17topk_stage_2_opt3IfLi128ELi1EEEvPKiPT_PiNS_14BeamHypothesesES2_ii)
        /*0154*/ 	.short	0x0210
        /*0156*/ 	.short	0x00b0


	//----- nvinfo : EIATTR_SW_WAR
	.align		4
.L_764:
        /*0158*/ 	.byte	0x04, 0x36
        /*015a*/ 	.short	(.L_766 - .L_765)
.L_765:
        /*015c*/ 	.word	0x00000008
.L_766:


//--------------------- .nv.info._ZN17fastertransformer17topk_stage_1_opt3IfLi256ELi1EEEvPKT_PS1_PiS4_PKbPKiiifS9_ --------------------------
	.section	.nv.info._ZN17fastertransformer17topk_stage_1_opt3IfLi256ELi1EEEvPKT_PS1_PiS4_PKbPKiiifS9_,"",@"SHT_CUDA_INFO"
	.sectionflags	@""
	.align	4


	//----- nvinfo : EIATTR_CUDA_API_VERSION
	.align		4
        /*0000*/ 	.byte	0x04, 0x37
        /*0002*/ 	.short	(.L_768 - .L_767)
.L_767:
        /*0004*/ 	.word	0x00000082


	//----- nvinfo : EIATTR_KPARAM_INFO
	.align		4
.L_768:
        /*0008*/ 	.byte	0x04, 0x17
        /*000a*/ 	.short	(.L_770 - .L_769)
.L_769:
        /*000c*/ 	.word	0x00000000
        /*0010*/ 	.short	0x0009
        /*0012*/ 	.short	0x0040
        /*0014*/ 	.byte	0x00, 0xf0, 0x21, 0x00


	//----- nvinfo : EIATTR_KPARAM_INFO
	.align		4
.L_770:
        /*0018*/ 	.byte	0x04, 0x17
        /*001a*/ 	.short	(.L_772 - .L_771)
.L_771:
        /*001c*/ 	.word	0x00000000
        /*0020*/ 	.short	0x0008
        /*0022*/ 	.short	0x0038
        /*0024*/ 	.byte	0x00, 0xf0, 0x11, 0x00


	//----- nvinfo : EIATTR_KPARAM_INFO
	.align		4
.L_772:
        /*0028*/ 	.byte	0x04, 0x17
        /*002a*/ 	.short	(.L_774 - .L_773)
.L_773:
        /*002c*/ 	.word	0x00000000
        /*0030*/ 	.short	0x0007
        /*0032*/ 	.short	0x0034
        /*0034*/ 	.byte	0x00, 0xf0, 0x11, 0x00


	//----- nvinfo : EIATTR_KPARAM_INFO
	.align		4
.L_774:
        /*0038*/ 	.byte	0x04, 0x17
        /*003a*/ 	.short	(.L_776 - .L_775)
.L_775:
        /*003c*/ 	.word	0x00000000
        /*0040*/ 	.short	0x0006
        /*0042*/ 	.short	0x0030
        /*0044*/ 	.byte	0x00, 0xf0, 0x11, 0x00


	//----- nvinfo : EIATTR_KPARAM_INFO
	.align		4
.L_776:
        /*0048*/ 	.byte	0x04, 0x17
        /*004a*/ 	.short	(.L_778 - .L_777)
.L_777:
        /*004c*/ 	.word	0x00000000
        /*0050*/ 	.short	0x0005
        /*0052*/ 	.short	0x0028
        /*0054*/ 	.byte	0x00, 0xf0, 0x21, 0x00


	//----- nvinfo : EIATTR_KPARAM_INFO
	.align		4
.L_778:
        /*0058*/ 	.byte	0x04, 0x17
        /*005a*/ 	.short	(.L_780 - .L_779)
.L_779:
        /*005c*/ 	.word	0x00000000
        /*0060*/ 	.short	0x0004
        /*0062*/ 	.short	0x0020
        /*0064*/ 	.byte	0x00, 0xf0, 0x21, 0x00


	//----- nvinfo : EIATTR_KPARAM_INFO
	.align		4
.L_780:
        /*0068*/ 	.byte	0x04, 0x17
        /*006a*/ 	.short	(.L_782 - .L_781)
.L_781:
        /*006c*/ 	.word	0x00000000
        /*0070*/ 	.short	0x0003
        /*0072*/ 	.short	0x0018
        /*0074*/ 	.byte	0x00, 0xf0, 0x21, 0x00


	//----- nvinfo : EIATTR_KPARAM_INFO
	.align		4
.L_782:
        /*0078*/ 	.byte	0x04, 0x17
        /*007a*/ 	.short	(.L_784 - .L_783)
.L_783:
        /*007c*/ 	.word	0x00000000
        /*0080*/ 	.short	0x0002
        /*0082*/ 	.short	0x0010
        /*0084*/ 	.byte	0x00, 0xf0, 0x21, 0x00


	//----- nvinfo : EIATTR_KPARAM_INFO
	.align		4
.L_784:
        /*0088*/ 	.byte	0x04, 0x17
        /*008a*/ 	.short	(.L_786 - .L_785)
.L_785:
        /*008c*/ 	.word	0x00000000
        /*0090*/ 	.short	0x0001
        /*0092*/ 	.short	0x0008
        /*0094*/ 	.byte	0x00, 0xf0, 0x21, 0x00


	//----- nvinfo : EIATTR_KPARAM_INFO
	.align		4
.L_786:
        /*0098*/ 	.byte	0x04, 0x17
        /*009a*/ 	.short	(.L_788 - .L_787)
.L_787:
        /*009c*/ 	.word	0x00000000
        /*00a0*/ 	.short	0x0000
        /*00a2*/ 	.short	0x0000
        /*00a4*/ 	.byte	0x00, 0xf0, 0x21, 0x00


	//----- nvinfo : EIATTR_SPARSE_MMA_MASK
	.align		4
.L_788:
        /*00a8*/ 	.byte	0x03, 0x50
        /*00aa*/ 	.short	0x0000


	//----- nvinfo : EIATTR_MAXREG_COUNT
	.align		4
        /*00ac*/ 	.byte	0x03, 0x1b
        /*00ae*/ 	.short	0x00ff


	//----- nvinfo : EIATTR_NUM_BARRIERS
	.align		4
        /*00b0*/ 	.byte	0x02, 0x4c
        /*00b2*/ 	.byte	0x01
	.zero		1


	//----- nvinfo : EIATTR_MERCURY_ISA_VERSION
	.align		4
        /*00b4*/ 	.byte	0x03, 0x5f
        /*00b6*/ 	.short	0x0101


	//----- nvinfo : EIATTR_COOP_GROUP_MASK_REGIDS
	.align		4
        /*00b8*/ 	.byte	0x04, 0x29
        /*00ba*/ 	.short	(.L_790 - .L_789)


	//   ....[0]....
.L_789:
        /*00bc*/ 	.word	0xffffffff


	//   ....[1]....
        /*00c0*/ 	.word	0xffffffff


	//   ....[2]....
        /*00c4*/ 	.word	0xffffffff


	//   ....[3]....
        /*00c8*/ 	.word	0xffffffff


	//   ....[4]....
        /*00cc*/ 	.word	0xffffffff


	//   ....[5]....
        /*00d0*/ 	.word	0xffffffff


	//   ....[6]....
        /*00d4*/ 	.word	0xffffffff


	//   ....[7]....
        /*00d8*/ 	.word	0xffffffff


	//   ....[8]....
        /*00dc*/ 	.word	0xffffffff


	//   ....[9]....
        /*00e0*/ 	.word	0xffffffff


	//----- nvinfo : EIATTR_COOP_GROUP_INSTR_OFFSETS
	.align		4
.L_790:
        /*00e4*/ 	.byte	0x04, 0x28
        /*00e6*/ 	.short	(.L_792 - .L_791)


	//   ....[0]....
.L_791:
        /*00e8*/ 	.word	0x00000d00


	//   ....[1]....
        /*00ec*/ 	.word	0x00000d20


	//   ....[2]....
        /*00f0*/ 	.word	0x00000d70


	//   ....[3]....
        /*00f4*/ 	.word	0x00000d80


	//   ....[4]....
        /*00f8*/ 	.word	0x00000de0


	//   ....[5]....
        /*00fc*/ 	.word	0x00000df0


	//   ....[6]....
        /*0100*/ 	.word	0x00000e40


	//   ....[7]....
        /*0104*/ 	.word	0x00000e50


	//   ....[8]....
        /*0108*/ 	.word	0x00000ea0


	//   ....[9]....
        /*010c*/ 	.word	0x00000eb0


	//----- nvinfo : EIATTR_EXIT_INSTR_OFFSETS
	.align		4
.L_792:
        /*0110*/ 	.byte	0x04, 0x1c
        /*0112*/ 	.short	(.L_794 - .L_793)


	//   ....[0]....
.L_793:
        /*0114*/ 	.word	0x00000120


	//   ....[1]....
        /*0118*/ 	.word	0x000001d0


	//   ....[2]....
        /*011c*/ 	.word	0x00000400


	//   ....[3]....
        /*0120*/ 	.word	0x00000810


	//   ....[4]....
        /*0124*/ 	.word	0x00001210


	//----- nvinfo : EIATTR_CRS_STACK_SIZE
	.align		4
.L_794:
        /*0128*/ 	.byte	0x04, 0x1e
        /*012a*/ 	.short	(.L_796 - .L_795)
.L_795:
        /*012c*/ 	.word	0x00000000


	//----- nvinfo : EIATTR_CBANK_PARAM_SIZE
	.align		4
.L_796:
        /*0130*/ 	.byte	0x03, 0x19
        /*0132*/ 	.short	0x0048


	//----- nvinfo : EIATTR_PARAM_CBANK
	.align		4
        /*0134*/ 	.byte	0x04, 0x0a
        /*0136*/ 	.short	(.L_798 - .L_797)
	.align		4
.L_797:
        /*0138*/ 	.word	index@(.nv.constant0._ZN17fastertransformer17topk_stage_1_opt3IfLi256ELi1EEEvPKT_PS1_PiS4_PKbPKiiifS9_)
        /*013c*/ 	.short	0x0210
        /*013e*/ 	.short	0x0048


	//----- nvinfo : EIATTR_SW_WAR
	.align		4
.L_798:
        /*0140*/ 	.byte	0x04, 0x36
        /*0142*/ 	.short	(.L_800 - .L_799)
.L_799:
        /*0144*/ 	.word	0x00000008
.L_800:


//--------------------- .nv.info._ZN17fastertransformer17topk_stage_2_opt3IfLi128ELi5EEEvPKiPT_PiNS_14BeamHypothesesES2_ii --------------------------
	.section	.nv.info._ZN17fastertransformer17topk_stage_2_opt3IfLi128ELi5EEEvPKiPT_PiNS_14BeamHypothesesES2_ii,"",@"SHT_CUDA_INFO"
	.sectionflags	@""
	.align	4


	//----- nvinfo : EIATTR_CUDA_API_VERSION
	.align		4
        /*0000*/ 	.byte	0x04, 0x37
        /*0002*/ 	.short	(.L_802 - .L_801)
.L_801:
        /*0004*/ 	.word	0x00000082


	//----- nvinfo : EIATTR_KPARAM_INFO
	.align		4
.L_802:
        /*0008*/ 	.byte	0x04, 0x17
        /*000a*/ 	.short	(.L_804 - .L_803)
.L_803:
        /*000c*/ 	.word	0x00000000
        /*0010*/ 	.short	0x0006
        /*0012*/ 	.short	0x00ac
        /*0014*/ 	.byte	0x00, 0xf0, 0x11, 0x00


	//----- nvinfo : EIATTR_KPARAM_INFO
	.align		4
.L_804:
        /*0018*/ 	.byte	0x04, 0x17
        /*001a*/ 	.short	(.L_806 - .L_805)
.L_805:
        /*001c*/ 	.word	0x00000000
        /*0020*/ 	.short	0x0005
        /*0022*/ 	.short	0x00a8
        /*0024*/ 	.byte	0x00, 0xf0, 0x11, 0x00


	//----- nvinfo : EIATTR_KPARAM_INFO
	.align		4
.L_806:
        /*0028*/ 	.byte	0x04, 0x17
        /*002a*/ 	.short	(.L_808 - .L_807)
.L_807:
        /*002c*/ 	.word	0x00000000
        /*0030*/ 	.short	0x0004
        /*0032*/ 	.short	0x00a0
        /*0034*/ 	.byte	0x00, 0xf0, 0x21, 0x00


	//----- nvinfo : EIATTR_KPARAM_INFO
	.align		4
.L_808:
        /*0038*/ 	.byte	0x04, 0x17
        /*003a*/ 	.short	(.L_810 - .L_809)
.L_809:
        /*003c*/ 	.word	0x00000000
        /*0040*/ 	.short	0x0003
        /*0042*/ 	.short	0x0018
        /*0044*/ 	.byte	0x00, 0xf0, 0x21, 0x02


	//----- nvinfo : EIATTR_KPARAM_INFO
	.align		4
.L_810:
        /*0048*/ 	.byte	0x04, 0x17
        /*004a*/ 	.short	(.L_812 - .L_811)
.L_811:
        /*004c*/ 	.word	0x00000000
        /*0050*/ 	.short	0x0002
        /*0052*/ 	.short	0x0010
        /*0054*/ 	.byte	0x00, 0xf0, 0x21, 0x00


	//----- nvinfo : EIATTR_KPARAM_INFO
	.align		4
.L_812:
        /*0058*/ 	.byte	0x04, 0x17
        /*005a*/ 	.short	(.L_814 - .L_813)
.L_813:
        /*005c*/ 	.word	0x00000000
        /*0060*/ 	.short	0x0001
        /*0062*/ 	.short	0x0008
        /*0064*/ 	.byte	0x00, 0xf0, 0x21, 0x00


	//----- nvinfo : EIATTR_KPARAM_INFO
	.align		4
.L_814:
        /*0068*/ 	.byte	0x04, 0x17
        /*006a*/ 	.short	(.L_816 - .L_815)
.L_815:
        /*006c*/ 	.word	0x00000000
        /*0070*/ 	.short	0x0000
        /*0072*/ 	.short	0x0000
        /*0074*/ 	.byte	0x00, 0xf0, 0x21, 0x00


	//----- nvinfo : EIATTR_SPARSE_MMA_MASK
	.align		4
.L_816:
        /*0078*/ 	.byte	0x03, 0x50
        /*007a*/ 	.short	0x0000


	//----- nvinfo : EIATTR_MAXREG_COUNT
	.align		4
        /*007c*/ 	.byte	0x03, 0x1b
        /*007e*/ 	.short	0x00ff


	//----- nvinfo : EIATTR_NUM_BARRIERS
	.align		4
        /*0080*/ 	.byte	0x02, 0x4c
        /*0082*/ 	.byte	0x01
	.zero		1


	//----- nvinfo : EIATTR_MERCURY_ISA_VERSION
	.align		4
        /*0084*/ 	.byte	0x03, 0x5f
        /*0086*/ 	.short	0x0101


	//----- nvinfo : EIATTR_COOP_GROUP_MASK_REGIDS
	.align		4
        /*0088*/ 	.byte	0x04, 0x29
        /*008a*/ 	.short	(.L_818 - .L_817)


	//   ....[0]....
.L_817:
        /*008c*/ 	.word	0xffffffff


	//   ....[1]....
        /*0090*/ 	.word	0xffffffff


	//   ....[2]....
        /*0094*/ 	.word	0xffffffff


	//   ....[3]....
        /*0098*/ 	.word	0xffffffff


	//   ....[4]....
        /*009c*/ 	.word	0xffffffff


	//   ....[5]....
        /*00a0*/ 	.word	0xffffffff


	//   ....[6]....
        /*00a4*/ 	.word	0xffffffff


	//   ....[7]....
        /*00a8*/ 	.word	0xffffffff


	//   ....[8]....
        /*00ac*/ 	.word	0xffffffff


	//   ....[9]....
        /*00b0*/ 	.word	0xffffffff


	//   ....[10]....
        /*00b4*/ 	.word	0x05000016


	//   ....[11]....
        /*00b8*/ 	.word	0x05000016


	//   ....[12]....
        /*00bc*/ 	.word	0x05000016


	//   ....[13]....
        /*00c0*/ 	.word	0x05000016


	//   ....[14]....
        /*00c4*/ 	.word	0x05000016


	//   ....[15]....
        /*00c8*/ 	.word	0x05000016


	//   ....[16]....
        /*00cc*/ 	.word	0x05000016


	//   ....[17]....
        /*00d0*/ 	.word	0x05000016


	//   ....[18]....
        /*00d4*/ 	.word	0x05000016


	//   ....[19]....
        /*00d8*/ 	.word	0x05000016


	//----- nvinfo : EIATTR_COOP_GROUP_INSTR_OFFSETS
	.align		4
.L_818:
        /*00dc*/ 	.byte	0x04, 0x28
        /*00de*/ 	.short	(.L_820 - .L_819)


	//   ....[0]....
.L_819:
        /*00e0*/ 	.word	0x00000aa0


	//   ....[1]....
        /*00e4*/ 	.word	0x00000ab0


	//   ....[2]....
        /*00e8*/ 	.word	0x00000b00


	//   ....[3]....
        /*00ec*/ 	.word	0x00000b10


	//   ....[4]....
        /*00f0*/ 	.word	0x00000b60


	//   ....[5]....
        /*00f4*/ 	.word	0x00000b70


	//   ....[6]....
        /*00f8*/ 	.word	0x00000bc0


	//   ....[7]....
        /*00fc*/ 	.word	0x00000bd0


	//   ....[8]....
        /*0100*/ 	.word	0x00000c20


	//   ....[9]....
        /*0104*/ 	.word	0x00000c30


	//   ....[10]....
        /*0108*/ 	.word	0x00003580


	//   ....[11]....
        /*010c*/ 	.word	0x000035d0


	//   ....[12]....
        /*0110*/ 	.word	0x00003670


	//   ....[13]....
        /*0114*/ 	.word	0x000036c0


	//   ....[14]....
        /*0118*/ 	.word	0x00003760


	//   ....[15]....
        /*011c*/ 	.word	0x000037b0


	//   ....[16]....
        /*0120*/ 	.word	0x00003850


	//   ....[17]....
        /*0124*/ 	.word	0x000038a0


	//   ....[18]....
        /*0128*/ 	.word	0x00003940


	//   ....[19]....
        /*012c*/ 	.word	0x00003990


	//----- nvinfo : EIATTR_EXIT_INSTR_OFFSETS
	.align		4
.L_820:
        /*0130*/ 	.byte	0x04, 0x1c
        /*0132*/ 	.short	(.L_822 - .L_821)


	//   ....[0]....
.L_821:
        /*0134*/ 	.word	0x00000220


	//   ....[1]....
        /*0138*/ 	.word	0x00003440


	//   ....[2]....
        /*013c*/ 	.word	0x00003520


	//----- nvinfo : EIATTR_CRS_STACK_SIZE
	.align		4
.L_822:
        /*0140*/ 	.byte	0x04, 0x1e
        /*0142*/ 	.short	(.L_824 - .L_823)
.L_823:
        /*0144*/ 	.word	0x00000000


	//----- nvinfo : EIATTR_CBANK_PARAM_SIZE
	.align		4
.L_824:
        /*0148*/ 	.byte	0x03, 0x19
        /*014a*/ 	.short	0x00b0


	//----- nvinfo : EIATTR_PARAM_CBANK
	.align		4
        /*014c*/ 	.byte	0x04, 0x0a
        /*014e*/ 	.short	(.L_826 - .L_825)
	.align		4
.L_825:
        /*0150*/ 	.word	index@(.nv.constant0._ZN17fastertransformer17topk_stage_2_opt3IfLi128ELi5EEEvPKiPT_PiNS_14BeamHypothesesES2_ii)
        /*0154*/ 	.short	0x0210
        /*0156*/ 	.short	0x00b0


	//----- nvinfo : EIATTR_SW_WAR
	.align		4
.L_826:
        /*0158*/ 	.byte	0x04, 0x36
        /*015a*/ 	.short	(.L_828 - .L_827)
.L_827:
        /*015c*/ 	.word	0x00000008
.L_828:


//--------------------- .nv.info._ZN17fastertransformer17topk_stage_1_opt3IfLi128ELi5EEEvPKT_PS1_PiS4_PKbPKiiifS9_ --------------------------
	.section	.nv.info._ZN17fastertransformer17topk_stage_1_opt3IfLi128ELi5EEEvPKT_PS1_PiS4_PKbPKiiifS9_,"",@"SHT_CUDA_INFO"
	.sectionflags	@""
	.align	4


	//----- nvinfo : EIATTR_CUDA_API_VERSION
	.align		4
        /*0000*/ 	.byte	0x04, 0x37
        /*0002*/ 	.short	(.L_830 - .L_829)
.L_829:
        /*0004*/ 	.word	0x00000082


	//----- nvinfo : EIATTR_KPARAM_INFO
	.align		4
.L_830:
        /*0008*/ 	.byte	0x04, 0x17
        /*000a*/ 	.short	(.L_832 - .L_831)
.L_831:
        /*000c*/ 	.word	0x00000000
        /*0010*/ 	.short	0x0009
        /*0012*/ 	.short	0x0040
        /*0014*/ 	.byte	0x00, 0xf0, 0x21, 0x00


	//----- nvinfo : EIATTR_KPARAM_INFO
	.align		4
.L_832:
        /*0018*/ 	.byte	0x04, 0x17
        /*001a*/ 	.short	(.L_834 - .L_833)
.L_833:
        /*001c*/ 	.word	0x00000000
        /*0020*/ 	.short	0x0008
        /*0022*/ 	.short	0x0038
        /*0024*/ 	.byte	0x00, 0xf0, 0x11, 0x00


	//----- nvinfo : EIATTR_KPARAM_INFO
	.align		4
.L_834:
        /*0028*/ 	.byte	0x04, 0x17
        /*002a*/ 	.short	(.L_836 - .L_835)
.L_835:
        /*002c*/ 	.word	0x00000000
        /*0030*/ 	.short	0x0007
        /*0032*/ 	.short	0x0034
        /*0034*/ 	.byte	0x00, 0xf0, 0x11, 0x00


	//----- nvinfo : EIATTR_KPARAM_INFO
	.align		4
.L_836:
        /*0038*/ 	.byte	0x04, 0x17
        /*003a*/ 	.short	(.L_838 - .L_837)
.L_837:
        /*003c*/ 	.word	0x00000000
        /*0040*/ 	.short	0x0006
        /*0042*/ 	.short	0x0030
        /*0044*/ 	.byte	0x00, 0xf0, 0x11, 0x00


	//----- nvinfo : EIATTR_KPARAM_INFO
	.align		4
.L_838:
        /*0048*/ 	.byte	0x04, 0x17
        /*004a*/ 	.short	(.L_840 - .L_839)
.L_839:
        /*004c*/ 	.word	0x00000000
        /*0050*/ 	.short	0x0005
        /*0052*/ 	.short	0x0028
        /*0054*/ 	.byte	0x00, 0xf0, 0x21, 0x00


	//----- nvinfo : EIATTR_KPARAM_INFO
	.align		4
.L_840:
        /*0058*/ 	.byte	0x04, 0x17
        /*005a*/ 	.short	(.L_842 - .L_841)
.L_841:
        /*005c*/ 	.word	0x00000000
        /*0060*/ 	.short	0x0004
        /*0062*/ 	.short	0x0020
        /*0064*/ 	.byte	0x00, 0xf0, 0x21, 0x00


	//----- nvinfo : EIATTR_KPARAM_INFO
	.align		4
.L_842:
        /*0068*/ 	.byte	0x04, 0x17
        /*006a*/ 	.short	(.L_844 - .L_843)
.L_843:
        /*006c*/ 	.word	0x00000000
        /*0070*/ 	.short	0x0003
        /*0072*/ 	.short	0x0018
        /*0074*/ 	.byte	0x00, 0xf0, 0x21, 0x00


	//----- nvinfo : EIATTR_KPARAM_INFO
	.align		4
.L_844:
        /*0078*/ 	.byte	0x04, 0x17
        /*007a*/ 	.short	(.L_846 - .L_845)
.L_845:
        /*007c*/ 	.word	0x00000000
        /*0080*/ 	.short	0x0002
        /*0082*/ 	.short	0x0010
        /*0084*/ 	.byte	0x00, 0xf0, 0x21, 0x00


	//----- nvinfo : EIATTR_KPARAM_INFO
	.align		4
.L_846:
        /*0088*/ 	.byte	0x04, 0x17
        /*008a*/ 	.short	(.L_848 - .L_847)
.L_847:
        /*008c*/ 	.word	0x00000000
        /*0090*/ 	.short	0x0001
        /*0092*/ 	.short	0x0008
        /*0094*/ 	.byte	0x00, 0xf0, 0x21, 0x00


	//----- nvinfo : EIATTR_KPARAM_INFO
	.align		4
.L_848:
        /*0098*/ 	.byte	0x04, 0x17
        /*009a*/ 	.short	(.L_850 - .L_849)
.L_849:
        /*009c*/ 	.word	0x00000000
        /*00a0*/ 	.short	0x0000
        /*00a2*/ 	.short	0x0000
        /*00a4*/ 	.byte	0x00, 0xf0, 0x21, 0x00


	//----- nvinfo : EIATTR_SPARSE_MMA_MASK
	.align		4
.L_850:
        /*00a8*/ 	.byte	0x03, 0x50
        /*00aa*/ 	.short	0x0000


	//----- nvinfo : EIATTR_MAXREG_COUNT
	.align		4
        /*00ac*/ 	.byte	0x03, 0x1b
        /*00ae*/ 	.short	0x00ff


	//----- nvinfo : EIATTR_NUM_BARRIERS
	.align		4
        /*00b0*/ 	.byte	0x02, 0x4c
        /*00b2*/ 	.byte	0x01
	.zero		1


	//----- nvinfo : EIATTR_MERCURY_ISA_VERSION
	.align		4
        /*00b4*/ 	.byte	0x03, 0x5f
        /*00b6*/ 	.short	0x0101


	//----- nvinfo : EIATTR_COOP_GROUP_MASK_REGIDS
	.align		4
        /*00b8*/ 	.byte	0x04, 0x29
        /*00ba*/ 	.short	(.L_852 - .L_851)


	//   ....[0]....
.L_851:
        /*00bc*/ 	.word	0xffffffff


	//   ....[1]....
        /*00c0*/ 	.word	0xffffffff


	//   ....[2]....
        /*00c4*/ 	.word	0xffffffff


	//   ....[3]....
        /*00c8*/ 	.word	0xffffffff


	//   ....[4]....
        /*00cc*/ 	.word	0xffffffff


	//   ....[5]....
        /*00d0*/ 	.word	0xffffffff


	//   ....[6]....
        /*00d4*/ 	.word	0xffffffff


	//   ....[7]....
        /*00d8*/ 	.word	0xffffffff


	//   ....[8]....
        /*00dc*/ 	.word	0xffffffff


	//   ....[9]....
        /*00e0*/ 	.word	0xffffffff


	//----- nvinfo : EIATTR_COOP_GROUP_INSTR_OFFSETS
	.align		4
.L_852:
        /*00e4*/ 	.byte	0x04, 0x28
        /*00e6*/ 	.short	(.L_854 - .L_853)


	//   ....[0]....
.L_853:
        /*00e8*/ 	.word	0x00000d90


	//   ....[1]....
        /*00ec*/ 	.word	0x00000db0


	//   ....[2]....
        /*00f0*/ 	.word	0x00000e00


	//   ....[3]....
        /*00f4*/ 	.word	0x00000e10


	//   ....[4]....
        /*00f8*/ 	.word	0x00000e70


	//   ....[5]....
        /*00fc*/ 	.word	0x00000e80


	//   ....[6]....
        /*0100*/ 	.word	0x00000ee0


	//   ....[7]....
        /*0104*/ 	.word	0x00000ef0


	//   ....[8]....
        /*0108*/ 	.word	0x00000f50


	//   ....[9]....
        /*010c*/ 	.word	0x00000f60


	//----- nvinfo : EIATTR_EXIT_INSTR_OFFSETS
	.align		4
.L_854:
        /*0110*/ 	.byte	0x04, 0x1c
        /*0112*/ 	.short	(.L_856 - .L_855)


	//   ....[0]....
.L_855:
        /*0114*/ 	.word	0x00000170


	//   ....[1]....
        /*0118*/ 	.word	0x00000220


	//   ....[2]....
        /*011c*/ 	.word	0x00000440


	//   ....[3]....
        /*0120*/ 	.word	0x00000880


	//   ....[4]....
        /*0124*/ 	.word	0x00001210


	//----- nvinfo : EIATTR_CRS_STACK_SIZE
	.align		4
.L_856:
        /*0128*/ 	.byte	0x04, 0x1e
        /*012a*/ 	.short	(.L_858 - .L_857)
.L_857:
        /*012c*/ 	.word	0x00000000


	//----- nvinfo : EIATTR_CBANK_PARAM_SIZE
	.align		4
.L_858:
        /*0130*/ 	.byte	0x03, 0x19
        /*0132*/ 	.short	0x0048


	//----- nvinfo : EIATTR_PARAM_CBANK
	.align		4
        /*0134*/ 	.byte	0x04, 0x0a
        /*0136*/ 	.short	(.L_860 - .L_859)
	.align		4
.L_859:
        /*0138*/ 	.word	index@(.nv.constant0._ZN17fastertransformer17topk_stage_1_opt3IfLi128ELi5EEEvPKT_PS1_PiS4_PKbPKiiifS9_)
        /*013c*/ 	.short	0x0210
        /*013e*/ 	.short	0x0048


	//----- nvinfo : EIATTR_SW_WAR
	.align		4
.L_860:
        /*0140*/ 	.byte	0x04, 0x36
        /*0142*/ 	.short	(.L_862 - .L_861)
.L_861:
        /*0144*/ 	.word	0x00000008
.L_862:


//--------------------- .nv.info._ZN17fastertransformer17topk_stage_2_opt3IfLi128ELi8EEEvPKiPT_PiNS_14BeamHypothesesES2_ii --------------------------
	.section	.nv.info._ZN17fastertransformer17topk_stage_2_opt3IfLi128ELi8EEEvPKiPT_PiNS_14BeamHypothesesES2_ii,"",@"SHT_CUDA_INFO"
	.sectionflags	@""
	.align	4


	//----- nvinfo : EIATTR_CUDA_API_VERSION
	.align		4
        /*0000*/ 	.byte	0x04, 0x37
        /*0002*/ 	.short	(.L_864 - .L_863)
.L_863:
        /*0004*/ 	.word	0x00000082


	//----- nvinfo : EIATTR_KPARAM_INFO
	.align		4
.L_864:
        /*0008*/ 	.byte	0x04, 0x17
        /*000a*/ 	.short	(.L_866 - .L_865)
.L_865:
        /*000c*/ 	.word	0x00000000
        /*0010*/ 	.short	0x0006
        /*0012*/ 	.short	0x00ac
        /*0014*/ 	.byte	0x00, 0xf0, 0x11, 0x00


	//----- nvinfo : EIATTR_KPARAM_INFO
	.align		4
.L_866:
        /*0018*/ 	.byte	0x04, 0x17
        /*001a*/ 	.short	(.L_868 - .L_867)
.L_867:
        /*001c*/ 	.word	0x00000000
        /*0020*/ 	.short	0x0005
        /*0022*/ 	.short	0x00a8
        /*0024*/ 	.byte	0x00, 0xf0, 0x11, 0x00


	//----- nvinfo : EIATTR_KPARAM_INFO
	.align		4
.L_868:
        /*0028*/ 	.byte	0x04, 0x17
        /*002a*/ 	.short	(.L_870 - .L_869)
.L_869:
        /*002c*/ 	.word	0x00000000
        /*0030*/ 	.short	0x0004
        /*0032*/ 	.short	0x00a0
        /*0034*/ 	.byte	0x00, 0xf0, 0x21, 0x00


	//----- nvinfo : EIATTR_KPARAM_INFO
	.align		4
.L_870:
        /*0038*/ 	.byte	0x04, 0x17
        /*003a*/ 	.short	(.L_872 - .L_871)
.L_871:
        /*003c*/ 	.word	0x00000000
        /*0040*/ 	.short	0x0003
        /*0042*/ 	.short	0x0018
        /*0044*/ 	.byte	0x00, 0xf0, 0x21, 0x02


	//----- nvinfo : EIATTR_KPARAM_INFO
	.align		4
.L_872:
        /*0048*/ 	.byte	0x04, 0x17
        /*004a*/ 	.short	(.L_874 - .L_873)
.L_873:
        /*004c*/ 	.word	0x00000000
        /*0050*/ 	.short	0x0002
        /*0052*/ 	.short	0x0010
        /*0054*/ 	.byte	0x00, 0xf0, 0x21, 0x00


	//----- nvinfo : EIATTR_KPARAM_INFO
	.align		4
.L_874:
        /*0058*/ 	.byte	0x04, 0x17
        /*005a*/ 	.short	(.L_876 - .L_875)
.L_875:
        /*005c*/ 	.word	0x00000000
        /*0060*/ 	.short	0x0001
        /*0062*/ 	.short	0x0008
        /*0064*/ 	.byte	0x00, 0xf0, 0x21, 0x00


	//----- nvinfo : EIATTR_KPARAM_INFO
	.align		4
.L_876:
        /*0068*/ 	.byte	0x04, 0x17
        /*006a*/ 	.short	(.L_878 - .L_877)
.L_877:
        /*006c*/ 	.word	0x00000000
        /*0070*/ 	.short	0x0000
        /*0072*/ 	.short	0x0000
        /*0074*/ 	.byte	0x00, 0xf0, 0x21, 0x00


	//----- nvinfo : EIATTR_SPARSE_MMA_MASK
	.align		4
.L_878:
        /*0078*/ 	.byte	0x03, 0x50
        /*007a*/ 	.short	0x0000


	//----- nvinfo : EIATTR_MAXREG_COUNT
	.align		4
        /*007c*/ 	.byte	0x03, 0x1b
        /*007e*/ 	.short	0x00ff


	//----- nvinfo : EIATTR_NUM_BARRIERS
	.align		4
        /*0080*/ 	.byte	0x02, 0x4c
        /*0082*/ 	.byte	0x01
	.zero		1


	//----- nvinfo : EIATTR_MERCURY_ISA_VERSION
	.align		4
        /*0084*/ 	.byte	0x03, 0x5f
        /*0086*/ 	.short	0x0101


	//----- nvinfo : EIATTR_COOP_GROUP_MASK_REGIDS
	.align		4
        /*0088*/ 	.byte	0x04, 0x29
        /*008a*/ 	.short	(.L_880 - .L_879)


	//   ....[0]....
.L_879:
        /*008c*/ 	.word	0xffffffff


	//   ....[1]....
        /*0090*/ 	.word	0xffffffff


	//   ....[2]....
        /*0094*/ 	.word	0xffffffff


	//   ....[3]....
        /*0098*/ 	.word	0xffffffff


	//   ....[4]....
        /*009c*/ 	.word	0xffffffff


	//   ....[5]....
        /*00a0*/ 	.word	0xffffffff


	//   ....[6]....
        /*00a4*/ 	.word	0xffffffff


	//   ....[7]....
        /*00a8*/ 	.word	0xffffffff


	//   ....[8]....
        /*00ac*/ 	.word	0xffffffff


	//   ....[9]....
        /*00b0*/ 	.word	0xffffffff


	//   ....[10]....
        /*00b4*/ 	.word	0x05000016


	//   ....[11]....
        /*00b8*/ 	.word	0x05000016


	//   ....[12]....
        /*00bc*/ 	.word	0x05000016


	//   ....[13]....
        /*00c0*/ 	.word	0x05000016


	//   ....[14]....
        /*00c4*/ 	.word	0x05000016


	//   ....[15]....
        /*00c8*/ 	.word	0x05000016


	//   ....[16]....
        /*00cc*/ 	.word	0x05000016


	//   ....[17]....
        /*00d0*/ 	.word	0x05000016


	//   ....[18]....
        /*00d4*/ 	.word	0x05000016


	//   ....[19]....
        /*00d8*/ 	.word	0x05000016


	//----- nvinfo : EIATTR_COOP_GROUP_INSTR_OFFSETS
	.align		4
.L_880:
        /*00dc*/ 	.byte	0x04, 0x28
        /*00de*/ 	.short	(.L_882 - .L_881)


	//   ....[0]....
.L_881:
        /*00e0*/ 	.word	0x00000aa0


	//   ....[1]....
        /*00e4*/ 	.word	0x00000ab0


	//   ....[2]....
        /*00e8*/ 	.word	0x00000b00


	//   ....[3]....
        /*00ec*/ 	.word	0x00000b10


	//   ....[4]....
        /*00f0*/ 	.word	0x00000b60


	//   ....[5]....
        /*00f4*/ 	.word	0x00000b70


	//   ....[6]....
        /*00f8*/ 	.word	0x00000bc0


	//   ....[7]....
        /*00fc*/ 	.word	0x00000bd0


	//   ....[8]....
        /*0100*/ 	.word	0x00000c20


	//   ....[9]....
        /*0104*/ 	.word	0x00000c30


	//   ....[10]....
        /*0108*/ 	.word	0x00003580


	//   ....[11]....
        /*010c*/ 	.word	0x000035d0


	//   ....[12]....
        /*0110*/ 	.word	0x00003670


	//   ....[13]....
        /*0114*/ 	.word	0x000036c0


	//   ....[14]....
        /*0118*/ 	.word	0x00003760


	//   ....[15]....
        /*011c*/ 	.word	0x000037b0


	//   ....[16]....
        /*0120*/ 	.word	0x00003850


	//   ....[17]....
        /*0124*/ 	.word	0x000038a0


	//   ....[18]....
        /*0128*/ 	.word	0x00003940


	//   ....[19]....
        /*012c*/ 	.word	0x00003990


	//----- nvinfo : EIATTR_EXIT_INSTR_OFFSETS
	.align		4
.L_882:
        /*0130*/ 	.byte	0x04, 0x1c
        /*0132*/ 	.short	(.L_884 - .L_883)


	//   ....[0]....
.L_883:
        /*0134*/ 	.word	0x00000220


	//   ....[1]....
        /*0138*/ 	.word	0x00003440


	//   ....[2]....
        /*013c*/ 	.word	0x00003520


	//----- nvinfo : EIATTR_CRS_STACK_SIZE
	.align		4
.L_884:
        /*0140*/ 	.byte	0x04, 0x1e
        /*0142*/ 	.short	(.L_886 - .L_885)
.L_885:
        /*0144*/ 	.word	0x00000000


	//----- nvinfo : EIATTR_CBANK_PARAM_SIZE
	.align		4
.L_886:
        /*0148*/ 	.byte	0x03, 0x19
        /*014a*/ 	.short	0x00b0


	//----- nvinfo : EIATTR_PARAM_CBANK
	.align		4
        /*014c*/ 	.byte	0x04, 0x0a
        /*014e*/ 	.short	(.L_888 - .L_887)
	.align		4
.L_887:
        /*0150*/ 	.word	index@(.nv.constant0._ZN17fastertransformer17topk_stage_2_opt3IfLi128ELi8EEEvPKiPT_PiNS_14BeamHypothesesES2_ii)
        /*0154*/ 	.short	0x0210
        /*0156*/ 	.short	0x00b0


	//----- nvinfo : EIATTR_SW_WAR
	.align		4
.L_888:
        /*0158*/ 	.byte	0x04, 0x36
        /*015a*/ 	.short	(.L_890 - .L_889)
.L_889:
        /*015c*/ 	.word	0x00000008
.L_890:


//--------------------- .nv.info._ZN17fastertransformer17topk_stage_1_opt3IfLi128ELi8EEEvPKT_PS1_PiS4_PKbPKiiifS9_ --------------------------
	.section	.nv.info._ZN17fastertransformer17topk_stage_1_opt3IfLi128ELi8EEEvPKT_PS1_PiS4_PKbPKiiifS9_,"",@"SHT_CUDA_INFO"
	.sectionflags	@""
	.align	4


	//----- nvinfo : EIATTR_CUDA_API_VERSION
	.align		4
        /*0000*/ 	.byte	0x04, 0x37
        /*0002*/ 	.short	(.L_892 - .L_891)
.L_891:
        /*0004*/ 	.word	0x00000082


	//----- nvinfo : EIATTR_KPARAM_INFO
	.align		4
.L_892:
        /*0008*/ 	.byte	0x04, 0x17
        /*000a*/ 	.short	(.L_894 - .L_893)
.L_893:
        /*000c*/ 	.word	0x00000000
        /*0010*/ 	.short	0x0009
        /*0012*/ 	.short	0x0040
        /*0014*/ 	.byte	0x00, 0xf0, 0x21, 0x00


	//----- nvinfo : EIATTR_KPARAM_INFO
	.align		4
.L_894:
        /*0018*/ 	.byte	0x04, 0x17
        /*001a*/ 	.short	(.L_896 - .L_895)
.L_895:
        /*001c*/ 	.word	0x00000000
        /*0020*/ 	.short	0x0008
        /*0022*/ 	.short	0x0038
        /*0024*/ 	.byte	0x00, 0xf0, 0x11, 0x00


	//----- nvinfo : EIATTR_KPARAM_INFO
	.align		4
.L_896:
        /*0028*/ 	.byte	0x04, 0x17
        /*002a*/ 	.short	(.L_898 - .L_897)
.L_897:
        /*002c*/ 	.word	0x00000000
        /*0030*/ 	.short	0x0007
        /*0032*/ 	.short	0x0034
        /*0034*/ 	.byte	0x00, 0xf0, 0x11, 0x00


	//----- nvinfo : EIATTR_KPARAM_INFO
	.align		4
.L_898:
        /*0038*/ 	.byte	0x04, 0x17
        /*003a*/ 	.short	(.L_900 - .L_899)
.L_899:
        /*003c*/ 	.word	0x00000000
        /*0040*/ 	.short	0x0006
        /*0042*/ 	.short	0x0030
        /*0044*/ 	.byte	0x00, 0xf0, 0x11, 0x00


	//----- nvinfo : EIATTR_KPARAM_INFO
	.align		4
.L_900:
        /*0048*/ 	.byte	0x04, 0x17
        /*004a*/ 	.short	(.L_902 - .L_901)
.L_901:
        /*004c*/ 	.word	0x00000000
        /*0050*/ 	.short	0x0005
        /*0052*/ 	.short	0x0028
        /*0054*/ 	.byte	0x00, 0xf0, 0x21, 0x00


	//----- nvinfo : EIATTR_KPARAM_INFO
	.align		4
.L_902:
        /*0058*/ 	.byte	0x04, 0x17
        /*005a*/ 	.short	(.L_904 - .L_903)
.L_903:
        /*005c*/ 	.word	0x00000000
        /*0060*/ 	.short	0x0004
        /*0062*/ 	.short	0x0020
        /*0064*/ 	.byte	0x00, 0xf0, 0x21, 0x00


	//----- nvinfo : EIATTR_KPARAM_INFO
	.align		4
.L_904:
        /*0068*/ 	.byte	0x04, 0x17
        /*006a*/ 	.short	(.L_906 - .L_905)
.L_905:
        /*006c*/ 	.word	0x00000000
        /*0070*/ 	.short	0x0003
        /*0072*/ 	.short	0x0018
        /*0074*/ 	.byte	0x00, 0xf0, 0x21, 0x00


	//----- nvinfo : EIATTR_KPARAM_INFO
	.align		4
.L_906:
        /*0078*/ 	.byte	0x04, 0x17
        /*007a*/ 	.short	(.L_908 - .L_907)
.L_907:
        /*007c*/ 	.word	0x00000000
        /*0080*/ 	.short	0x0002
        /*0082*/ 	.short	0x0010
        /*0084*/ 	.byte	0x00, 0xf0, 0x21, 0x00


	//----- nvinfo : EIATTR_KPARAM_INFO
	.align		4
.L_908:
        /*0088*/ 	.byte	0x04, 0x17
        /*008a*/ 	.short	(.L_910 - .L_909)
.L_909:
        /*008c*/ 	.word	0x00000000
        /*0090*/ 	.short	0x0001
        /*0092*/ 	.short	0x0008
        /*0094*/ 	.byte	0x00, 0xf0, 0x21, 0x00


	//----- nvinfo : EIATTR_KPARAM_INFO
	.align		4
.L_910:
        /*0098*/ 	.byte	0x04, 0x17
        /*009a*/ 	.short	(.L_912 - .L_911)
.L_911:
        /*009c*/ 	.word	0x00000000
        /*00a0*/ 	.short	0x0000
        /*00a2*/ 	.short	0x0000
        /*00a4*/ 	.byte	0x00, 0xf0, 0x21, 0x00


	//----- nvinfo : EIATTR_SPARSE_MMA_MASK
	.align		4
.L_912:
        /*00a8*/ 	.byte	0x03, 0x50
        /*00aa*/ 	.short	0x0000


	//----- nvinfo : EIATTR_MAXREG_COUNT
	.align		4
        /*00ac*/ 	.byte	0x03, 0x1b
        /*00ae*/ 	.short	0x00ff


	//----- nvinfo : EIATTR_NUM_BARRIERS
	.align		4
        /*00b0*/ 	.byte	0x02, 0x4c
        /*00b2*/ 	.byte	0x01
	.zero		1


	//----- nvinfo : EIATTR_MERCURY_ISA_VERSION
	.align		4
        /*00b4*/ 	.byte	0x03, 0x5f
        /*00b6*/ 	.short	0x0101


	//----- nvinfo : EIATTR_COOP_GROUP_MASK_REGIDS
	.align		4
        /*00b8*/ 	.byte	0x04, 0x29
        /*00ba*/ 	.short	(.L_914 - .L_913)


	//   ....[0]....
.L_913:
        /*00bc*/ 	.word	0xffffffff


	//   ....[1]....
        /*00c0*/ 	.word	0xffffffff


	//   ....[2]....
        /*00c4*/ 	.word	0xffffffff


	//   ....[3]....
        /*00c8*/ 	.word	0xffffffff


	//   ....[4]....
        /*00cc*/ 	.word	0xffffffff


	//   ....[5]....
        /*00d0*/ 	.word	0xffffffff


	//   ....[6]....
        /*00d4*/ 	.word	0xffffffff


	//   ....[7]....
        /*00d8*/ 	.word	0xffffffff


	//   ....[8]....
        /*00dc*/ 	.word	0xffffffff


	//   ....[9]....
        /*00e0*/ 	.word	0xffffffff


	//----- nvinfo : EIATTR_COOP_GROUP_INSTR_OFFSETS
	.align		4
.L_914:
        /*00e4*/ 	.byte	0x04, 0x28
        /*00e6*/ 	.short	(.L_916 - .L_915)


	//   ....[0]....
.L_915:
        /*00e8*/ 	.word	0x00000d70


	//   ....[1]....
        /*00ec*/ 	.word	0x00000d90


	//   ....[2]....
        /*00f0*/ 	.word	0x00000de0


	//   ....[3]....
        /*00f4*/ 	.word	0x00000df0


	//   ....[4]....
        /*00f8*/ 	.word	0x00000e50


	//   ....[5]....
        /*00fc*/ 	.word	0x00000e60


	//   ....[6]....
        /*0100*/ 	.word	0x00000ec0


	//   ....[7]....
        /*0104*/ 	.word	0x00000ed0


	//   ....[8]....
        /*0108*/ 	.word	0x00000f30


	//   ....[9]....
        /*010c*/ 	.word	0x00000f40


	//----- nvinfo : EIATTR_EXIT_INSTR_OFFSETS
	.align		4
.L_916:
        /*0110*/ 	.byte	0x04, 0x1c
        /*0112*/ 	.short	(.L_918 - .L_917)


	//   ....[0]....
.L_917:
        /*0114*/ 	.word	0x00000170


	//   ....[1]....
        /*0118*/ 	.word	0x00000220


	//   ....[2]....
        /*011c*/ 	.word	0x00000440


	//   ....[3]....
        /*0120*/ 	.word	0x00000870


	//   ....[4]....
        /*0124*/ 	.word	0x000011f0


	//----- nvinfo : EIATTR_CRS_STACK_SIZE
	.align		4
.L_918:
        /*0128*/ 	.byte	0x04, 0x1e
        /*012a*/ 	.short	(.L_920 - .L_919)
.L_919:
        /*012c*/ 	.word	0x00000000


	//----- nvinfo : EIATTR_CBANK_PARAM_SIZE
	.align		4
.L_920:
        /*0130*/ 	.byte	0x03, 0x19
        /*0132*/ 	.short	0x0048


	//----- nvinfo : EIATTR_PARAM_CBANK
	.align		4
        /*0134*/ 	.byte	0x04, 0x0a
        /*0136*/ 	.short	(.L_922 - .L_921)
	.align		4
.L_921:
        /*0138*/ 	.word	index@(.nv.constant0._ZN17fastertransformer17topk_stage_1_opt3IfLi128ELi8EEEvPKT_PS1_PiS4_PKbPKiiifS9_)
        /*013c*/ 	.short	0x0210
        /*013e*/ 	.short	0x0048


	//----- nvinfo : EIATTR_SW_WAR
	.align		4
.L_922:
        /*0140*/ 	.byte	0x04, 0x36
        /*0142*/ 	.short	(.L_924 - .L_923)
.L_923:
        /*0144*/ 	.word	0x00000008
.L_924:


//--------------------- .nv.info._ZN17fastertransformer20insertUnfinishedPathENS_14BeamHypothesesEPKbPKfii --------------------------
	.section	.nv.info._ZN17fastertransformer20insertUnfinishedPathENS_14BeamHypothesesEPKbPKfii,"",@"SHT_CUDA_INFO"
	.sectionflags	@""
	.align	4


	//----- nvinfo : EIATTR_CUDA_API_VERSION
	.align		4
        /*0000*/ 	.byte	0x04, 0x37
        /*0002*/ 	.short	(.L_926 - .L_925)
.L_925:
        /*0004*/ 	.word	0x00000082


	//----- nvinfo : EIATTR_KPARAM_INFO
	.align		4
.L_926:
        /*0008*/ 	.byte	0x04, 0x17
        /*000a*/ 	.short	(.L_928 - .L_927)
.L_927:
        /*000c*/ 	.word	0x00000000
        /*0010*/ 	.short	0x0004
        /*0012*/ 	.short	0x009c
        /*0014*/ 	.byte	0x00, 0xf0, 0x11, 0x00


	//----- nvinfo : EIATTR_KPARAM_INFO
	.align		4
.L_928:
        /*0018*/ 	.byte	0x04, 0x17
        /*001a*/ 	.short	(.L_930 - .L_929)
.L_929:
        /*001c*/ 	.word	0x00000000
        /*0020*/ 	.short	0x0003
        /*0022*/ 	.short	0x0098
        /*0024*/ 	.byte	0x00, 0xf0, 0x11, 0x00


	//----- nvinfo : EIATTR_KPARAM_INFO
	.align		4
.L_930:
        /*0028*/ 	.byte	0x04, 0x17
        /*002a*/ 	.short	(.L_932 - .L_931)
.L_931:
        /*002c*/ 	.word	0x00000000
        /*0030*/ 	.short	0x0002
        /*0032*/ 	.short	0x0090
        /*0034*/ 	.byte	0x00, 0xf0, 0x21, 0x00


	//----- nvinfo : EIATTR_KPARAM_INFO
	.align		4
.L_932:
        /*0038*/ 	.byte	0x04, 0x17
        /*003a*/ 	.short	(.L_934 - .L_933)
.L_933:
        /*003c*/ 	.word	0x00000000
        /*0040*/ 	.short	0x0001
        /*0042*/ 	.short	0x0088
        /*0044*/ 	.byte	0x00, 0xf0, 0x21, 0x00


	//----- nvinfo : EIATTR_KPARAM_INFO
	.align		4
.L_934:
        /*0048*/ 	.byte	0x04, 0x17
        /*004a*/ 	.short	(.L_936 - .L_935)
.L_935:
        /*004c*/ 	.word	0x00000000
        /*0050*/ 	.short	0x0000
        /*0052*/ 	.short	0x0000
        /*0054*/ 	.byte	0x00, 0xf0, 0x21, 0x02


	//----- nvinfo : EIATTR_SPARSE_MMA_MASK
	.align		4
.L_936:
        /*0058*/ 	.byte	0x03, 0x50
        /*005a*/ 	.short	0x0000


	//----- nvinfo : EIATTR_MAXREG_COUNT
	.align		4
        /*005c*/ 	.byte	0x03, 0x1b
        /*005e*/ 	.short	0x00ff


	//----- nvinfo : EIATTR_MERCURY_ISA_VERSION
	.align		4
        /*0060*/ 	.byte	0x03, 0x5f
        /*0062*/ 	.short	0x0101


	//----- nvinfo : EIATTR_EXIT_INSTR_OFFSETS
	.align		4
        /*0064*/ 	.byte	0x04, 0x1c
        /*0066*/ 	.short	(.L_938 - .L_937)


	//   ....[0]....
.L_937:
        /*0068*/ 	.word	0x000000d0


	//   ....[1]....
        /*006c*/ 	.word	0x00000b60


	//   ....[2]....
        /*0070*/ 	.word	0x00001680


	//----- nvinfo : EIATTR_CRS_STACK_SIZE
	.align		4
.L_938:
        /*0074*/ 	.byte	0x04, 0x1e
        /*0076*/ 	.short	(.L_940 - .L_939)
.L_939:
        /*0078*/ 	.word	0x00000000


	//----- nvinfo : EIATTR_CBANK_PARAM_SIZE
	.align		4
.L_940:
        /*007c*/ 	.byte	0x03, 0x19
        /*007e*/ 	.short	0x00a0


	//----- nvinfo : EIATTR_PARAM_CBANK
	.align		4
        /*0080*/ 	.byte	0x04, 0x0a
        /*0082*/ 	.short	(.L_942 - .L_941)
	.align		4
.L_941:
        /*0084*/ 	.word	index@(.nv.constant0._ZN17fastertransformer20insertUnfinishedPathENS_14BeamHypothesesEPKbPKfii)
        /*0088*/ 	.short	0x0210
        /*008a*/ 	.short	0x00a0


	//----- nvinfo : EIATTR_SW_WAR
	.align		4
.L_942:
        /*008c*/ 	.byte	0x04, 0x36
        /*008e*/ 	.short	(.L_944 - .L_943)
.L_943:
        /*0090*/ 	.word	0x00000008
.L_944:


//--------------------- .nv.info._ZN3cub17CUB_300001_SM_9006detail11EmptyKernelIvEEvv --------------------------
	.section	.nv.info._ZN3cub17CUB_300001_SM_9006detail11EmptyKernelIvEEvv,"",@"SHT_CUDA_INFO"
	.sectionflags	@""
	.align	4


	//----- nvinfo : EIATTR_CUDA_API_VERSION
	.align		4
        /*0000*/ 	.byte	0x04, 0x37
        /*0002*/ 	.short	(.L_946 - .L_945)
.L_945:
        /*0004*/ 	.word	0x00000082


	//----- nvinfo : EIATTR_SPARSE_MMA_MASK
	.align		4
.L_946:
        /*0008*/ 	.byte	0x03, 0x50
        /*000a*/ 	.short	0x0000


	//----- nvinfo : EIATTR_MAXREG_COUNT
	.align		4
        /*000c*/ 	.byte	0x03, 0x1b
        /*000e*/ 	.short	0x00ff


	//----- nvinfo : EIATTR_MERCURY_ISA_VERSION
	.align		4
        /*0010*/ 	.byte	0x03, 0x5f
        /*0012*/ 	.short	0x0101


	//----- nvinfo : EIATTR_EXIT_INSTR_OFFSETS
	.align		4
        /*0014*/ 	.byte	0x04, 0x1c
        /*0016*/ 	.short	(.L_948 - .L_947)


	//   ....[0]....
.L_947:
        /*0018*/ 	.word	0x00000010


	//----- nvinfo : EIATTR_SW_WAR
	.align		4
.L_948:
        /*001c*/ 	.byte	0x04, 0x36
        /*001e*/ 	.short	(.L_950 - .L_949)
.L_949:
        /*0020*/ 	.word	0x00000008
.L_950:


//--------------------- .nv.callgraph             --------------------------
	.section	.nv.callgraph,"",@"SHT_CUDA_CALLGRAPH"
	.align	4
	.sectionentsize	8
	.align		4
        /*0000*/ 	.word	0x00000000
	.align		4
        /*0004*/ 	.word	0xffffffff
	.align		4
        /*0008*/ 	.word	0x00000000
	.align		4
        /*000c*/ 	.word	0xfffffffe
	.align		4
        /*0010*/ 	.word	0x00000000
	.align		4
        /*0014*/ 	.word	0xfffffffd
	.align		4
        /*0018*/ 	.word	0x00000000
	.align		4
        /*001c*/ 	.word	0xfffffffc


//--------------------- .nv.constant4             --------------------------
	.section	.nv.constant4,"a",@progbits
	.align	8
	.align		8
.nv.constant4:
        /*0000*/ 	.dword	precalc_xorwow_matrix
	.align		8
        /*0008*/ 	.dword	precalc_xorwow_offset_matrix
	.align		8
        /*0010*/ 	.dword	mrg32k3aM1
	.align		8
        /*0018*/ 	.dword	mrg32k3aM2
	.align		8
        /*0020*/ 	.dword	mrg32k3aM1SubSeq
	.align		8
        /*0028*/ 	.dword	mrg32k3aM2SubSeq
	.align		8
        /*0030*/ 	.dword	mrg32k3aM1Seq
	.align		8
        /*0038*/ 	.dword	mrg32k3aM2Seq
	.align		8
        /*0040*/ 	.dword	_ZN58_INTERNAL_5f8bc908_27_beam_search_topk_kernels_cu_f51918244cuda3std3__45__cpo5beginE
	.align		8
        /*0048*/ 	.dword	_ZN58_INTERNAL_5f8bc908_27_beam_search_topk_kernels_cu_f51918244cuda3std3__45__cpo3endE
	.align		8
        /*0050*/ 	.dword	_ZN58_INTERNAL_5f8bc908_27_beam_search_topk_kernels_cu_f51918244cuda3std3__45__cpo6cbeginE
	.align		8
        /*0058*/ 	.dword	_ZN58_INTERNAL_5f8bc908_27_beam_search_topk_kernels_cu_f51918244cuda3std3__45__cpo4cendE
	.align		8
        /*0060*/ 	.dword	_ZN58_INTERNAL_5f8bc908_27_beam_search_topk_kernels_cu_f51918244cuda3std3__45__cpo6rbeginE
	.align		8
        /*0068*/ 	.dword	_ZN58_INTERNAL_5f8bc908_27_beam_search_topk_kernels_cu_f51918244cuda3std3__45__cpo4rendE
	.align		8
        /*0070*/ 	.dword	_ZN58_INTERNAL_5f8bc908_27_beam_search_topk_kernels_cu_f51918244cuda3std3__45__cpo7crbeginE
	.align		8
        /*0078*/ 	.dword	_ZN58_INTERNAL_5f8bc908_27_beam_search_topk_kernels_cu_f51918244cuda3std3__45__cpo5crendE
	.align		8
        /*0080*/ 	.dword	_ZN58_INTERNAL_5f8bc908_27_beam_search_topk_kernels_cu_f51918244cuda3std3__460_GLOBAL__N__5f8bc908_27_beam_search_topk_kernels_cu_f51918246ignoreE
	.align		8
        /*0088*/ 	.dword	_ZN58_INTERNAL_5f8bc908_27_beam_search_topk_kernels_cu_f51918244cuda3std3__419piecewise_constructE
	.align		8
        /*0090*/ 	.dword	_ZN58_INTERNAL_5f8bc908_27_beam_search_topk_kernels_cu_f51918244cuda3std3__48in_placeE
	.align		8
        /*0098*/ 	.dword	_ZN58_INTERNAL_5f8bc908_27_beam_search_topk_kernels_cu_f51918244cuda3std3__420unreachable_sentinelE
	.align		8
        /*00a0*/ 	.dword	_ZN58_INTERNAL_5f8bc908_27_beam_search_topk_kernels_cu_f51918244cuda3std3__47nulloptE
	.align		8
        /*00a8*/ 	.dword	_ZN58_INTERNAL_5f8bc908_27_beam_search_topk_kernels_cu_f51918244cuda3std3__48unexpectE
	.align		8
        /*00b0*/ 	.dword	_ZN58_INTERNAL_5f8bc908_27_beam_search_topk_kernels_cu_f51918244cuda3std6ranges3__45__cpo4swapE
	.align		8
        /*00b8*/ 	.dword	_ZN58_INTERNAL_5f8bc908_27_beam_search_topk_kernels_cu_f51918244cuda3std6ranges3__45__cpo9iter_moveE
	.align		8
        /*00c0*/ 	.dword	_ZN58_INTERNAL_5f8bc908_27_beam_search_topk_kernels_cu_f51918244cuda3std6ranges3__45__cpo5beginE
	.align		8
        /*00c8*/ 	.dword	_ZN58_INTERNAL_5f8bc908_27_beam_search_topk_kernels_cu_f51918244cuda3std6ranges3__45__cpo3endE
	.align		8
        /*00d0*/ 	.dword	_ZN58_INTERNAL_5f8bc908_27_beam_search_topk_kernels_cu_f51918244cuda3std6ranges3__45__cpo6cbeginE
	.align		8
        /*00d8*/ 	.dword	_ZN58_INTERNAL_5f8bc908_27_beam_search_topk_kernels_cu_f51918244cuda3std6ranges3__45__cpo4cendE
	.align		8
        /*00e0*/ 	.dword	_ZN58_INTERNAL_5f8bc908_27_beam_search_topk_kernels_cu_f51918244cuda3std6ranges3__45__cpo7advanceE
	.align		8
        /*00e8*/ 	.dword	_ZN58_INTERNAL_5f8bc908_27_beam_search_topk_kernels_cu_f51918244cuda3std6ranges3__45__cpo9iter_swapE
	.align		8
        /*00f0*/ 	.dword	_ZN58_INTERNAL_5f8bc908_27_beam_search_topk_kernels_cu_f51918244cuda3std6ranges3__45__cpo4nextE
	.align		8
        /*00f8*/ 	.dword	_ZN58_INTERNAL_5f8bc908_27_beam_search_topk_kernels_cu_f51918244cuda3std6ranges3__45__cpo4prevE
	.align		8
        /*0100*/ 	.dword	_ZN58_INTERNAL_5f8bc908_27_beam_search_topk_kernels_cu_f51918244cuda3std6ranges3__45__cpo4dataE
	.align		8
        /*0108*/ 	.dword	_ZN58_INTERNAL_5f8bc908_27_beam_search_topk_kernels_cu_f51918244cuda3std6ranges3__45__cpo5cdataE
	.align		8
        /*0110*/ 	.dword	_ZN58_INTERNAL_5f8bc908_27_beam_search_topk_kernels_cu_f51918244cuda3std6ranges3__45__cpo4sizeE
	.align		8
        /*0118*/ 	.dword	_ZN58_INTERNAL_5f8bc908_27_beam_search_topk_kernels_cu_f51918244cuda3std6ranges3__45__cpo5ssizeE
	.align		8
        /*0120*/ 	.dword	_ZN58_INTERNAL_5f8bc908_27_beam_search_topk_kernels_cu_f51918244cuda3std6ranges3__45__cpo8distanceE
	.align		8
        /*0128*/ 	.dword	_ZN58_INTERNAL_5f8bc908_27_beam_search_topk_kernels_cu_f51918246thrust23THRUST_300001_SM_900_NS6system6detail10sequential3seqE
	.align		8
        /*0130*/ 	.dword	_ZN58_INTERNAL_5f8bc908_27_beam_search_topk_kernels_cu_f51918246thrust23THRUST_300001_SM_900_NS12placeholders2_1E
	.align		8
        /*0138*/ 	.dword	_ZN58_INTERNAL_5f8bc908_27_beam_search_topk_kernels_cu_f51918246thrust23THRUST_300001_SM_900_NS12placeholders2_2E
	.align		8
        /*0140*/ 	.dword	_ZN58_INTERNAL_5f8bc908_27_beam_search_topk_kernels_cu_f51918246thrust23THRUST_300001_SM_900_NS12placeholders2_3E
	.align		8
        /*0148*/ 	.dword	_ZN58_INTERNAL_5f8bc908_27_beam_search_topk_kernels_cu_f51918246thrust23THRUST_300001_SM_900_NS12placeholders2_4E
	.align		8
        /*0150*/ 	.dword	_ZN58_INTERNAL_5f8bc908_27_beam_search_topk_kernels_cu_f51918246thrust23THRUST_300001_SM_900_NS12placeholders2_5E
	.align		8
        /*0158*/ 	.dword	_ZN58_INTERNAL_5f8bc908_27_beam_search_topk_kernels_cu_f51918246thrust23THRUST_300001_SM_900_NS12placeholders2_6E
	.align		8
        /*0160*/ 	.dword	_ZN58_INTERNAL_5f8bc908_27_beam_search_topk_kernels_cu_f51918246thrust23THRUST_300001_SM_900_NS12placeholders2_7E
	.align		8
        /*0168*/ 	.dword	_ZN58_INTERNAL_5f8bc908_27_beam_search_topk_kernels_cu_f51918246thrust23THRUST_300001_SM_900_NS12placeholders2_8E
	.align		8
        /*0170*/ 	.dword	_ZN58_INTERNAL_5f8bc908_27_beam_search_topk_kernels_cu_f51918246thrust23THRUST_300001_SM_900_NS12placeholders2_9E
	.align		8
        /*0178*/ 	.dword	_ZN58_INTERNAL_5f8bc908_27_beam_search_topk_kernels_cu_f51918246thrust23THRUST_300001_SM_900_NS12placeholders3_10E


//--------------------- .nv.constant3             --------------------------
	.section	.nv.constant3,"a",@progbits
	.align	8
.nv.constant3:
	.type		__cr_lgamma_table,@object
	.size		__cr_lgamma_table,(.L_8 - __cr_lgamma_table)
__cr_lgamma_table:
        /*0000*/ 	.byte	0x00, 0x00, 0x00, 0x00, 0x00, 0x00, 0x00, 0x00, 0x00, 0x00, 0x00, 0x00, 0x00, 0x00, 0x00, 0x00
        /*0010*/ 	.byte	0xef, 0x39, 0xfa, 0xfe, 0x42, 0x2e, 0xe6, 0x3f, 0x02, 0x20, 0x2a, 0xfa, 0x0b, 0xab, 0xfc, 0x3f
        /*0020*/ 	.byte	0xf9, 0x2c, 0x92, 0x7c, 0xa7, 0x6c, 0x09, 0x40, 0xc9, 0x79, 0x44, 0x3c, 0x64, 0x26, 0x13, 0x40
        /*0030*/ 	.byte	0xca, 0x01, 0xcf, 0x3a, 0x27, 0x51, 0x1a, 0x40, 0x30, 0xcc, 0x2d, 0xf3, 0xe1, 0x0c, 0x21, 0x40
        /*0040*/ 	.byte	0x0d, 0xb7, 0xfc, 0x82, 0x8e, 0x35, 0x25, 0x40
.L_8:


//--------------------- .text._ZN17fastertransformer18tileEncoderResultsI6__halfEEvPT_PiPKS2_PKijjj --------------------------
	.section	.text._ZN17fastertransformer18tileEncoderResultsI6__halfEEvPT_PiPKS2_PKijjj,"ax",@progbits
	.align	128
        .global         _ZN17fastertransformer18tileEncoderResultsI6__halfEEvPT_PiPKS2_PKijjj
        .type           _ZN17fastertransformer18tileEncoderResultsI6__halfEEvPT_PiPKS2_PKijjj,@function
        .size           _ZN17fastertransformer18tileEncoderResultsI6__halfEEvPT_PiPKS2_PKijjj,(.L_x_20609 - _ZN17fastertransformer18tileEncoderResultsI6__halfEEvPT_PiPKS2_PKijjj)
        .other          _ZN17fastertransformer18tileEncoderResultsI6__halfEEvPT_PiPKS2_PKijjj,@"STO_CUDA_ENTRY STV_DEFAULT"
_ZN17fastertransformer18tileEncoderResultsI6__halfEEvPT_PiPKS2_PKijjj:
.text._ZN17fastertransformer18tileEncoderResultsI6__halfEEvPT_PiPKS2_PKijjj:
[----:B------:R-:W-:Y:S08]  /*0000*/  LDC R1, c[0x0][0x28] ;  /* 0x00000a00ff017b82 */ /* 0x000ff00000000800 */
[----:B------:R-:W0:Y:S01]  /*0010*/  S2UR UR8, SR_CTAID.X ;  /* 0x00000000000879c3 */ /* 0x000e220000002500 */
[----:B------:R-:W1:Y:S01]  /*0020*/  S2R R0, SR_TID.X ;  /* 0x0000000000007919 */ /* 0x000e620000002100 */
[----:B------:R-:W-:Y:S01]  /*0030*/  ULDC.64 UR6, c[0x0][0x208] ;  /* 0x0000820000067ab9 */ /* 0x000fe20000000a00 */
[----:B0-----:R-:W-:-:S13]  /*0040*/  ISETP.NE.AND P0, PT, RZ, UR8, PT ;  /* 0x00000008ff007c0c */ /* 0x001fda000bf05270 */
[----:B-1----:R-:W-:Y:S05]  /*0050*/  @P0 BRA `(.L_x_0) ;  /* 0x0000000000900947 */ /* 0x002fea0003800000 */
[----:B------:R-:W-:Y:S01]  /*0060*/  ULDC.64 UR4, c[0x0][0x230] ;  /* 0x00008c0000047ab9 */ /* 0x000fe20000000a00 */
[----:B------:R-:W-:Y:S01]  /*0070*/  BSSY B0, `(.L_x_0) ;  /* 0x0000022000007945 */ /* 0x000fe20003800000 */
[----:B------:R-:W-:-:S06]  /*0080*/  UIMAD UR4, UR5, UR4, URZ ;  /* 0x00000004050472a4 */ /* 0x000fcc000f8e023f */
[----:B------:R-:W-:-:S13]  /*0090*/  ISETP.GE.U32.AND P0, PT, R0, UR4, PT ;  /* 0x0000000400007c0c */ /* 0x000fda000bf06070 */
[----:B------:R-:W-:Y:S05]  /*00a0*/  @P0 BRA `(.L_x_1) ;  /* 0x0000000000780947 */ /* 0x000fea0003800000 */
[----:B------:R-:W0:Y:S01]  /*00b0*/  I2F.U32.RP R8, UR5 ;  /* 0x0000000500087d06 */ /* 0x000e220008209000 */
[----:B------:R-:W1:Y:S01]  /*00c0*/  LDC R12, c[0x0][RZ] ;  /* 0x00000000ff0c7b82 */ /* 0x000e620000000800 */
[----:B------:R-:W-:Y:S02]  /*00d0*/  ISETP.NE.U32.AND P0, PT, RZ, UR5, PT ;  /* 0x00000005ff007c0c */ /* 0x000fe4000bf05070 */
[----:B------:R-:W-:Y:S02]  /*00e0*/  MOV R11, R0 ;  /* 0x00000000000b7202 */ /* 0x000fe40000000f00 */
[----:B------:R-:W-:-:S03]  /*00f0*/  LOP3.LUT R13, RZ, UR5, RZ, 0x33, !PT ;  /* 0x00000005ff0d7c12 */ /* 0x000fc6000f8e33ff */
[----:B------:R-:W2:Y:S01]  /*0100*/  LDC.64 R2, c[0x0][0x228] ;  /* 0x00008a00ff027b82 */ /* 0x000ea20000000a00 */
[----:B0-----:R-:W0:Y:S07]  /*0110*/  MUFU.RCP R8, R8 ;  /* 0x0000000800087308 */ /* 0x001e2e0000001000 */
[----:B------:R-:W3:Y:S01]  /*0120*/  LDC.64 R4, c[0x0][0x218] ;  /* 0x00008600ff047b82 */ /* 0x000ee20000000a00 */
[----:B0-----:R-:W-:-:S04]  /*0130*/  IADD3 R6, R8, 0xffffffe, RZ ;  /* 0x0ffffffe08067810 */ /* 0x001fc80007ffe0ff */
[----:B------:R0:W4:Y:S02]  /*0140*/  F2I.FTZ.U32.TRUNC.NTZ R7, R6 ;  /* 0x0000000600077305 */ /* 0x000124000021f000 */
[----:B0-----:R-:W-:Y:S01]  /*0150*/  IMAD.MOV.U32 R6, RZ, RZ, RZ ;  /* 0x000000ffff067224 */ /* 0x001fe200078e00ff */
[----:B----4-:R-:W-:-:S05]  /*0160*/  IADD3 R9, RZ, -R7, RZ ;  /* 0x80000007ff097210 */ /* 0x010fca0007ffe0ff */
[----:B------:R-:W-:-:S04]  /*0170*/  IMAD R9, R9, UR5, RZ ;  /* 0x0000000509097c24 */ /* 0x000fc8000f8e02ff */
[----:B-12---:R-:W-:-:S07]  /*0180*/  IMAD.HI.U32 R10, R7, R9, R6 ;  /* 0x00000009070a7227 */ /* 0x006fce00078e0006 */
.L_x_2:
[----:B------:R-:W-:-:S04]  /*0190*/  IMAD.HI.U32 R6, R10, R11, RZ ;  /* 0x0000000b0a067227 */ /* 0x000fc800078e00ff */
[----:B0-----:R-:W-:-:S04]  /*01a0*/  IMAD.MOV R8, RZ, RZ, -R6 ;  /* 0x000000ffff087224 */ /* 0x001fc800078e0a06 */
[----:B------:R-:W-:-:S05]  /*01b0*/  IMAD R7, R8, UR5, R11 ;  /* 0x0000000508077c24 */ /* 0x000fca000f8e020b */
[----:B------:R-:W-:-:S13]  /*01c0*/  ISETP.GE.U32.AND P1, PT, R7, UR5, PT ;  /* 0x0000000507007c0c */ /* 0x000fda000bf26070 */
[----:B------:R-:W-:Y:S02]  /*01d0*/  @P1 IADD3 R7, R7, -UR5, RZ ;  /* 0x8000000507071c10 */ /* 0x000fe4000fffe0ff */
[----:B------:R-:W-:Y:S02]  /*01e0*/  @P1 IADD3 R6, R6, 0x1, RZ ;  /* 0x0000000106061810 */ /* 0x000fe40007ffe0ff */
[----:B------:R-:W-:-:S13]  /*01f0*/  ISETP.GE.U32.AND P2, PT, R7, UR5, PT ;  /* 0x0000000507007c0c */ /* 0x000fda000bf46070 */
[----:B------:R-:W-:-:S05]  /*0200*/  @P2 VIADD R6, R6, 0x1 ;  /* 0x0000000106062836 */ /* 0x000fca0000000000 */
[----:B------:R-:W-:-:S05]  /*0210*/  SEL R7, R13, R6, !P0 ;  /* 0x000000060d077207 */ /* 0x000fca0004000000 */
[----:B------:R-:W-:-:S06]  /*0220*/  IMAD.WIDE.U32 R6, R7, 0x4, R2 ;  /* 0x0000000407067825 */ /* 0x000fcc00078e0002 */
[----:B------:R-:W2:Y:S01]  /*0230*/  LDG.E R7, desc[UR6][R6.64] ;  /* 0x0000000606077981 */ /* 0x000ea2000c1e1900 */
[----:B---3--:R-:W-:Y:S01]  /*0240*/  IMAD.WIDE.U32 R8, R11, 0x4, R4 ;  /* 0x000000040b087825 */ /* 0x008fe200078e0004 */
[----:B------:R-:W-:-:S04]  /*0250*/  IADD3 R11, R12, R11, RZ ;  /* 0x0000000b0c0b7210 */ /* 0x000fc80007ffe0ff */
[----:B------:R-:W-:Y:S01]  /*0260*/  ISETP.GE.U32.AND P1, PT, R11, UR4, PT ;  /* 0x000000040b007c0c */ /* 0x000fe2000bf26070 */
[----:B--2---:R0:W-:-:S12]  /*0270*/  STG.E desc[UR6][R8.64], R7 ;  /* 0x0000000708007986 */ /* 0x0041d8000c101906 */
[----:B------:R-:W-:Y:S05]  /*0280*/  @!P1 BRA `(.L_x_2) ;  /* 0xfffffffc00c09947 */ /* 0x000fea000383ffff */
.L_x_1:
[----:B------:R-:W-:Y:S05]  /*0290*/  BSYNC B0 ;  /* 0x0000000000007941 */ /* 0x000fea0003800000 */
.L_x_0:
[----:B------:R-:W-:Y:S02]  /*02a0*/  ULDC UR9, c[0x0][0x238] ;  /* 0x00008e0000097ab9 */ /* 0x000fe40000000800 */
[----:B------:R-:W-:-:S13]  /*02b0*/  ISETP.GE.U32.AND P0, PT, R0, UR9, PT ;  /* 0x0000000900007c0c */ /* 0x000fda000bf06070 */
[----:B------:R-:W-:Y:S05]  /*02c0*/  @P0 EXIT ;  /* 0x000000000000094d */ /* 0x000fea0003800000 */
[----:B------:R-:W1:Y:S01]  /*02d0*/  S2R R6, SR_CTAID.Y ;  /* 0x0000000000067919 */ /* 0x000e620000002600 */
[----:B------:R-:W2:Y:S01]  /*02e0*/  LDC R13, c[0x0][0x14] ;  /* 0x00000500ff0d7b82 */ /* 0x000ea20000000800 */
[----:B------:R-:W-:Y:S01]  /*02f0*/  ULDC UR4, c[0x0][0x0] ;  /* 0x0000000000047ab9 */ /* 0x000fe20000000800 */
[----:B0-----:R-:W2:Y:S06]  /*0300*/  S2R R8, SR_CTAID.Z ;  /* 0x0000000000087919 */ /* 0x001eac0000002700 */
[----:B------:R-:W1:Y:S08]  /*0310*/  LDC R7, c[0x0][0x10] ;  /* 0x00000400ff077b82 */ /* 0x000e700000000800 */
[----:B------:R-:W0:Y:S08]  /*0320*/  LDC.64 R4, c[0x0][0x220] ;  /* 0x00008800ff047b82 */ /* 0x000e300000000a00 */
[----:B------:R-:W3:Y:S01]  /*0330*/  LDC.64 R2, c[0x0][0x210] ;  /* 0x00008400ff027b82 */ /* 0x000ee20000000a00 */
[----:B-1----:R-:W-:-:S02]  /*0340*/  IMAD R6, R7, UR8, R6 ;  /* 0x0000000807067c24 */ /* 0x002fc4000f8e0206 */
[--C-:B--2---:R-:W-:Y:S02]  /*0350*/  IMAD R11, R13, UR8, R8.reuse ;  /* 0x000000080d0b7c24 */ /* 0x104fe4000f8e0208 */
[----:B------:R-:W-:-:S07]  /*0360*/  IMAD R13, R6, R13, R8 ;  /* 0x0000000d060d7224 */ /* 0x000fce00078e0208 */
.L_x_3:
[----:B-1----:R-:W-:-:S04]  /*0370*/  IMAD R7, R11, UR9, R0 ;  /* 0x000000090b077c24 */ /* 0x002fc8000f8e0200 */
[----:B0-----:R-:W-:-:S06]  /*0380*/  IMAD.WIDE.U32 R6, R7, 0x2, R4 ;  /* 0x0000000207067825 */ /* 0x001fcc00078e0004 */
[----:B------:R-:W2:Y:S01]  /*0390*/  LDG.E.U16 R7, desc[UR6][R6.64] ;  /* 0x0000000606077981 */ /* 0x000ea2000c1e1500 */
[----:B------:R-:W-:Y:S01]  /*03a0*/  IMAD R9, R13, UR9, R0 ;  /* 0x000000090d097c24 */ /* 0x000fe2000f8e0200 */
[----:B------:R-:W-:-:S03]  /*03b0*/  IADD3 R0, R0, UR4, RZ ;  /* 0x0000000400007c10 */ /* 0x000fc6000fffe0ff */
[----:B---3--:R-:W-:Y:S01]  /*03c0*/  IMAD.WIDE.U32 R8, R9, 0x2, R2 ;  /* 0x0000000209087825 */ /* 0x008fe200078e0002 */
[----:B------:R-:W-:-:S04]  /*03d0*/  ISETP.GE.U32.AND P0, PT, R0, UR9, PT ;  /* 0x0000000900007c0c */ /* 0x000fc8000bf06070 */
[----:B--2---:R1:W-:Y:S09]  /*03e0*/  STG.E.U16 desc[UR6][R8.64], R7 ;  /* 0x0000000708007986 */ /* 0x0043f2000c101506 */
[----:B------:R-:W-:Y:S05]  /*03f0*/  @!P0 BRA `(.L_x_3) ;  /* 0xfffffffc00dc8947 */ /* 0x000fea000383ffff */
[----:B------:R-:W-:Y:S05]  /*0400*/  EXIT ;  /* 0x000000000000794d */ /* 0x000fea0003800000 */
.L_x_4:
[----:B------:R-:W-:-:S00]  /*0410*/  BRA `(.L_x_4) ;  /* 0xfffffffc00fc7947 */ /* 0x000fc0000383ffff */
[----:B------:R-:W-:-:S00]  /*0420*/  NOP ;  /* 0x0000000000007918 */ /* 0x000fc00000000000 */
        /* <DEDUP_REMOVED lines=13> */
.L_x_20609:


//--------------------- .text._ZN17fastertransformer18tileEncoderResultsIfEEvPT_PiPKS1_PKijjj --------------------------
	.section	.text._ZN17fastertransformer18tileEncoderResultsIfEEvPT_PiPKS1_PKijjj,"ax",@progbits
	.align	128
        .global         _ZN17fastertransformer18tileEncoderResultsIfEEvPT_PiPKS1_PKijjj
        .type           _ZN17fastertransformer18tileEncoderResultsIfEEvPT_PiPKS1_PKijjj,@function
        .size           _ZN17fastertransformer18tileEncoderResultsIfEEvPT_PiPKS1_PKijjj,(.L_x_20610 - _ZN17fastertransformer18tileEncoderResultsIfEEvPT_PiPKS1_PKijjj)
        .other          _ZN17fastertransformer18tileEncoderResultsIfEEvPT_PiPKS1_PKijjj,@"STO_CUDA_ENTRY STV_DEFAULT"
_ZN17fastertransformer18tileEncoderResultsIfEEvPT_PiPKS1_PKijjj:
.text._ZN17fastertransformer18tileEncoderResultsIfEEvPT_PiPKS1_PKijjj:
        /* <DEDUP_REMOVED lines=25> */
.L_x_7:
        /* <DEDUP_REMOVED lines=16> */
.L_x_6:
[----:B------:R-:W-:Y:S05]  /*0290*/  BSYNC B0 ;  /* 0x0000000000007941 */ /* 0x000fea0003800000 */
.L_x_5:
        /* <DEDUP_REMOVED lines=13> */
.L_x_8:
[----:B-1----:R-:W-:-:S04]  /*0370*/  IMAD R7, R11, UR9, R0 ;  /* 0x000000090b077c24 */ /* 0x002fc8000f8e0200 */
[----:B0-----:R-:W-:-:S06]  /*0380*/  IMAD.WIDE.U32 R6, R7, 0x4, R4 ;  /* 0x0000000407067825 */ /* 0x001fcc00078e0004 */
[----:B------:R-:W2:Y:S01]  /*0390*/  LDG.E R7, desc[UR6][R6.64] ;  /* 0x0000000606077981 */ /* 0x000ea2000c1e1900 */
[----:B------:R-:W-:Y:S01]  /*03a0*/  IMAD R9, R13, UR9, R0 ;  /* 0x000000090d097c24 */ /* 0x000fe2000f8e0200 */
[----:B------:R-:W-:-:S03]  /*03b0*/  IADD3 R0, R0, UR4, RZ ;  /* 0x0000000400007c10 */ /* 0x000fc6000fffe0ff */
[----:B---3--:R-:W-:Y:S01]  /*03c0*/  IMAD.WIDE.U32 R8, R9, 0x4, R2 ;  /* 0x0000000409087825 */ /* 0x008fe200078e0002 */
[----:B------:R-:W-:-:S04]  /*03d0*/  ISETP.GE.U32.AND P0, PT, R0, UR9, PT ;  /* 0x0000000900007c0c */ /* 0x000fc8000bf06070 */
[----:B--2---:R1:W-:Y:S09]  /*03e0*/  STG.E desc[UR6][R8.64], R7 ;  /* 0x0000000708007986 */ /* 0x0043f2000c101906 */
[----:B------:R-:W-:Y:S05]  /*03f0*/  @!P0 BRA `(.L_x_8) ;  /* 0xfffffffc00dc8947 */ /* 0x000fea000383ffff */
[----:B------:R-:W-:Y:S05]  /*0400*/  EXIT ;  /* 0x000000000000794d */ /* 0x000fea0003800000 */
.L_x_9:
        /* <DEDUP_REMOVED lines=15> */
.L_x_20610:


//--------------------- .text._ZN17fastertransformer18tileEncoderResultsI7__half2EEvPT_PiPKS2_PKijjj --------------------------
	.section	.text._ZN17fastertransformer18tileEncoderResultsI7__half2EEvPT_PiPKS2_PKijjj,"ax",@progbits
	.align	128
        .global         _ZN17fastertransformer18tileEncoderResultsI7__half2EEvPT_PiPKS2_PKijjj
        .type           _ZN17fastertransformer18tileEncoderResultsI7__half2EEvPT_PiPKS2_PKijjj,@function
        .size           _ZN17fastertransformer18tileEncoderResultsI7__half2EEvPT_PiPKS2_PKijjj,(.L_x_20611 - _ZN17fastertransformer18tileEncoderResultsI7__half2EEvPT_PiPKS2_PKijjj)
        .other          _ZN17fastertransformer18tileEncoderResultsI7__half2EEvPT_PiPKS2_PKijjj,@"STO_CUDA_ENTRY STV_DEFAULT"
_ZN17fastertransformer18tileEncoderResultsI7__half2EEvPT_PiPKS2_PKijjj:
.text._ZN17fastertransformer18tileEncoderResultsI7__half2EEvPT_PiPKS2_PKijjj:
        /* <DEDUP_REMOVED lines=25> */
.L_x_12:
        /* <DEDUP_REMOVED lines=16> */
.L_x_11:
[----:B------:R-:W-:Y:S05]  /*0290*/  BSYNC B0 ;  /* 0x0000000000007941 */ /* 0x000fea0003800000 */
.L_x_10:
        /* <DEDUP_REMOVED lines=13> */
.L_x_13:
[----:B-1----:R-:W-:-:S04]  /*0370*/  IMAD R9, R11, UR9, R0 ;  /* 0x000000090b097c24 */ /* 0x002fc8000f8e0200 */
[----:B---3--:R-:W-:-:S06]  /*0380*/  IMAD.WIDE.U32 R8, R9, 0x4, R2 ;  /* 0x0000000409087825 */ /* 0x008fcc00078e0002 */
[----:B------:R-:W2:Y:S01]  /*0390*/  LDG.E R9, desc[UR6][R8.64] ;  /* 0x0000000608097981 */ /* 0x000ea2000c1e1900 */
[----:B------:R-:W-:Y:S01]  /*03a0*/  IMAD R7, R13, UR9, R0 ;  /* 0x000000090d077c24 */ /* 0x000fe2000f8e0200 */
[----:B------:R-:W-:-:S03]  /*03b0*/  IADD3 R0, R0, UR4, RZ ;  /* 0x0000000400007c10 */ /* 0x000fc6000fffe0ff */
[----:B0-----:R-:W-:Y:S01]  /*03c0*/  IMAD.WIDE.U32 R6, R7, 0x4, R4 ;  /* 0x0000000407067825 */ /* 0x001fe200078e0004 */
[----:B------:R-:W-:-:S04]  /*03d0*/  ISETP.GE.U32.AND P0, PT, R0, UR9, PT ;  /* 0x0000000900007c0c */ /* 0x000fc8000bf06070 */
[----:B--2---:R1:W-:Y:S09]  /*03e0*/  STG.E desc[UR6][R6.64], R9 ;  /* 0x0000000906007986 */ /* 0x0043f2000c101906 */
[----:B------:R-:W-:Y:S05]  /*03f0*/  @!P0 BRA `(.L_x_13) ;  /* 0xfffffffc00dc8947 */ /* 0x000fea000383ffff */
[----:B------:R-:W-:Y:S05]  /*0400*/  EXIT ;  /* 0x000000000000794d */ /* 0x000fea0003800000 */
.L_x_14:
        /* <DEDUP_REMOVED lines=15> */
.L_x_20611:


//--------------------- .text._ZN17fastertransformer20batch_topK_kernel_v2IfLi64ELi32EEEvPiPT_S1_ --------------------------
	.section	.text._ZN17fastertransformer20batch_topK_kernel_v2IfLi64ELi32EEEvPiPT_S1_,"ax",@progbits
	.align	128
        .global         _ZN17fastertransformer20batch_topK_kernel_v2IfLi64ELi32EEEvPiPT_S1_
        .type           _ZN17fastertransformer20batch_topK_kernel_v2IfLi64ELi32EEEvPiPT_S1_,@function
        .size           _ZN17fastertransformer20batch_topK_kernel_v2IfLi64ELi32EEEvPiPT_S1_,(.L_x_20612 - _ZN17fastertransformer20batch_topK_kernel_v2IfLi64ELi32EEEvPiPT_S1_)
        .other          _ZN17fastertransformer20batch_topK_kernel_v2IfLi64ELi32EEEvPiPT_S1_,@"STO_CUDA_ENTRY STV_DEFAULT"
_ZN17fastertransformer20batch_topK_kernel_v2IfLi64ELi32EEEvPiPT_S1_:
.text._ZN17fastertransformer20batch_topK_kernel_v2IfLi64ELi32EEEvPiPT_S1_:
[----:B------:R-:W0:Y:S01]  /*0000*/  LDC R1, c[0x0][0x28] ;  /* 0x00000a00ff017b82 */ /* 0x000e220000000800 */
[----:B------:R-:W1:Y:S01]  /*0010*/  S2R R0, SR_CTAID.X ;  /* 0x0000000000007919 */ /* 0x000e620000002500 */
[----:B0-----:R-:W-:Y:S01]  /*0020*/  VIADD R1, R1, 0xfffffe00 ;  /* 0xfffffe0001017836 */ /* 0x001fe20000000000 */
[----:B------:R-:W-:Y:S01]  /*0030*/  MOV R9, 0xffffffff ;  /* 0xffffffff00097802 */ /* 0x000fe20000000f00 */
[----:B------:R-:W-:Y:S01]  /*0040*/  IMAD.MOV.U32 R2, RZ, RZ, RZ ;  /* 0x000000ffff027224 */ /* 0x000fe200078e00ff */
[----:B------:R-:W1:Y:S01]  /*0050*/  S2R R3, SR_TID.X ;  /* 0x0000000000037919 */ /* 0x000e620000002100 */
[----:B------:R-:W-:Y:S01]  /*0060*/  IMAD.MOV.U32 R140, RZ, RZ, -0x800001 ;  /* 0xff7fffffff8c7424 */ /* 0x000fe200078e00ff */
[----:B------:R-:W-:Y:S01]  /*0070*/  MOV R128, 0xff7fffff ;  /* 0xff7fffff00807802 */ /* 0x000fe20000000f00 */
        /* <DEDUP_REMOVED lines=30> */
[----:B-1----:R-:W-:Y:S01]  /*0260*/  IMAD R0, R0, 0x1000, R3 ;  /* 0x0000100000007824 */ /* 0x002fe200078e0203 */
        /* <DEDUP_REMOVED lines=8> */
[----:B------:R-:W-:Y:S01]  /*02f0*/  ULDC.64 UR6, c[0x0][0x208] ;  /* 0x0000820000067ab9 */ /* 0x000fe20000000a00 */
[----:B------:R-:W-:Y:S01]  /*0300*/  IMAD.MOV.U32 R112, RZ, RZ, -0x800001 ;  /* 0xff7fffffff707424 */ /* 0x000fe200078e00ff */
[----:B------:R-:W-:Y:S01]  /*0310*/  ULDC.64 UR8, c[0x0][0x218] ;  /* 0x0000860000087ab9 */ /* 0x000fe20000000a00 */
[----:B------:R-:W-:Y:S01]  /*0320*/  IMAD.MOV.U32 R111, RZ, RZ, -0x800001 ;  /* 0xff7fffffff6f7424 */ /* 0x000fe200078e00ff */
[----:B------:R-:W-:Y:S01]  /*0330*/  ULDC.64 UR4, c[0x0][0x210] ;  /* 0x0000840000047ab9 */ /* 0x000fe20000000a00 */
[----:B------:R-:W-:-:S02]  /*0340*/  IMAD.MOV.U32 R109, RZ, RZ, -0x800001 ;  /* 0xff7fffffff6d7424 */ /* 0x000fc400078e00ff */
[----:B------:R-:W-:Y:S02]  /*0350*/  IMAD.MOV.U32 R108, RZ, RZ, -0x800001 ;  /* 0xff7fffffff6c7424 */ /* 0x000fe400078e00ff */
[----:B------:R-:W-:Y:S02]  /*0360*/  IMAD.MOV.U32 R107, RZ, RZ, -0x800001 ;  /* 0xff7fffffff6b7424 */ /* 0x000fe400078e00ff */
[----:B------:R-:W-:Y:S02]  /*0370*/  IMAD.MOV.U32 R106, RZ, RZ, -0x800001 ;  /* 0xff7fffffff6a7424 */ /* 0x000fe400078e00ff */
[----:B------:R-:W-:Y:S02]  /*0380*/  IMAD.MOV.U32 R105, RZ, RZ, -0x800001 ;  /* 0xff7fffffff697424 */ /* 0x000fe400078e00ff */
[----:B------:R-:W-:Y:S02]  /*0390*/  IMAD.MOV.U32 R103, RZ, RZ, -0x800001 ;  /* 0xff7fffffff677424 */ /* 0x000fe400078e00ff */
        /* <DEDUP_REMOVED lines=78> */
[----:B------:R-:W-:-:S07]  /*0880*/  IMAD.MOV.U32 R12, RZ, RZ, -0x1 ;  /* 0xffffffffff0c7424 */ /* 0x000fce00078e00ff */
.L_x_6063:
[----:B------:R-:W-:Y:S01]  /*0890*/  MOV R138, UR8 ;  /* 0x00000008008a7c02 */ /* 0x000fe20008000f00 */
[----:B------:R-:W-:Y:S02]  /*08a0*/  IMAD.U32 R139, RZ, RZ, UR9 ;  /* 0x00000009ff8b7e24 */ /* 0x000fe4000f8e00ff */
[----:B------:R-:W-:Y:S02]  /*08b0*/  IMAD.U32 R136, RZ, RZ, UR4 ;  /* 0x00000004ff887e24 */ /* 0x000fe4000f8e00ff */
[----:B------:R-:W-:Y:S02]  /*08c0*/  IMAD.U32 R137, RZ, RZ, UR5 ;  /* 0x00000005ff897e24 */ /* 0x000fe4000f8e00ff */
[----:B------:R-:W-:-:S04]  /*08d0*/  IMAD.WIDE R138, R0, 0x4, R138 ;  /* 0x00000004008a7825 */ /* 0x000fc800078e028a */
[----:B------:R-:W-:Y:S01]  /*08e0*/  IMAD.WIDE R136, R0, 0x4, R136 ;  /* 0x0000000400887825 */ /* 0x000fe200078e0288 */
[----:B------:R-:W2:Y:S04]  /*08f0*/  LDG.E R7, desc[UR6][R138.64] ;  /* 0x000000068a077981 */ /* 0x000ea8000c1e1900 */
[----:B------:R-:W3:Y:S01]  /*0900*/  LDG.E R5, desc[UR6][R136.64] ;  /* 0x0000000688057981 */ /* 0x000ee2000c1e1900 */
[----:B------:R-:W-:Y:S01]  /*0910*/  VIADD R2, R2, 0x20 ;  /* 0x0000002002027836 */ /* 0x000fe20000000000 */
[----:B------:R-:W-:Y:S01]  /*0920*/  BSSY B0, `(.L_x_15) ;  /* 0x0000015000007945 */ /* 0x000fe20003800000 */
[CC--:B--2---:R-:W-:Y:S02]  /*0930*/  FSETP.GEU.FTZ.AND P0, PT, R140.reuse, R7.reuse, PT ;  /* 0x000000078c00720b */ /* 0x0c4fe40003f1e000 */
[----:B------:R-:W-:-:S02]  /*0940*/  FSETP.NEU.FTZ.AND P1, PT, R140, R7, PT ;  /* 0x000000078c00720b */ /* 0x000fc40003f3d000 */
[C---:B------:R-:W-:Y:S02]  /*0950*/  ISETP.EQ.OR P0, PT, R132.reuse, -0x1, !P0 ;  /* 0xffffffff8400780c */ /* 0x040fe40004702670 */
[----:B---3--:R-:W-:-:S04]  /*0960*/  ISETP.LE.OR P1, PT, R132, R5, P1 ;  /* 0x000000058400720c */ /* 0x008fc80000f23670 */
[----:B------:R-:W-:Y:S02]  /*0970*/  PLOP3.LUT P0, PT, P0, P1, PT, 0x8, 0x0 ;  /* 0x000000000000781c */ /* 0x000fe40000702170 */
[----:B------:R-:W-:-:S11]  /*0980*/  ISETP.NE.AND P1, PT, R2, 0x80, PT ;  /* 0x000000800200780c */ /* 0x000fd60003f25270 */
[----:B------:R-:W-:Y:S01]  /*0990*/  @!P0 IMAD.MOV.U32 R140, RZ, RZ, R7 ;  /* 0x000000ffff8c8224 */ /* 0x000fe200078e0007 */
[----:B------:R-:W-:-:S04]  /*09a0*/  @!P0 MOV R132, R5 ;  /* 0x0000000500848202 */ /* 0x000fc80000000f00 */
[----:B------:R-:W-:-:S04]  /*09b0*/  FSETP.GT.FTZ.AND P2, PT, R140, R131, PT ;  /* 0x000000838c00720b */ /* 0x000fc80003f54000 */
[----:B------:R-:W-:-:S13]  /*09c0*/  ISETP.EQ.OR P2, PT, R71, -0x1, P2 ;  /* 0xffffffff4700780c */ /* 0x000fda0001742670 */
[----:B------:R-:W-:Y:S05]  /*09d0*/  @P2 BRA `(.L_x_16) ;  /* 0x0000000000142947 */ /* 0x000fea0003800000 */
[----:B------:R-:W-:Y:S01]  /*09e0*/  FSETP.NEU.FTZ.AND P0, PT, R140, R131, PT ;  /* 0x000000838c00720b */ /* 0x000fe20003f1d000 */
[----:B------:R-:W-:Y:S02]  /*09f0*/  IMAD.MOV.U32 R141, RZ, RZ, R140 ;  /* 0x000000ffff8d7224 */ /* 0x000fe400078e008c */
[----:B------:R-:W-:Y:S01]  /*0a00*/  IMAD.MOV.U32 R11, RZ, RZ, R132 ;  /* 0x000000ffff0b7224 */ /* 0x000fe200078e0084 */
[----:B------:R-:W-:-:S13]  /*0a10*/  ISETP.GE.OR P0, PT, R132, R71, P0 ;  /* 0x000000478400720c */ /* 0x000fda0000706670 */
[----:B------:R-:W-:Y:S05]  /*0a20*/  @P0 BRA `(.L_x_17) ;  /* 0x0000000000100947 */ /* 0x000fea0003800000 */
.L_x_16:
[----:B------:R-:W-:Y:S01]  /*0a30*/  IMAD.MOV.U32 R141, RZ, RZ, R131 ;  /* 0x000000ffff8d7224 */ /* 0x000fe200078e0083 */
[----:B------:R-:W-:Y:S01]  /*0a40*/  MOV R131, R140 ;  /* 0x0000008c00837202 */ /* 0x000fe20000000f00 */
[----:B------:R-:W-:Y:S02]  /*0a50*/  IMAD.MOV.U32 R11, RZ, RZ, R71 ;  /* 0x000000ffff0b7224 */ /* 0x000fe400078e0047 */
[----:B------:R-:W-:-:S07]  /*0a60*/  IMAD.MOV.U32 R71, RZ, RZ, R132 ;  /* 0x000000ffff477224 */ /* 0x000fce00078e0084 */
.L_x_17:
[----:B------:R-:W-:Y:S05]  /*0a70*/  BSYNC B0 ;  /* 0x0000000000007941 */ /* 0x000fea0003800000 */
.L_x_15:
[----:B------:R-:W-:Y:S01]  /*0a80*/  FSETP.GT.FTZ.AND P0, PT, R131, R130, PT ;  /* 0x000000828300720b */ /* 0x000fe20003f14000 */
[----:B------:R-:W-:Y:S03]  /*0a90*/  BSSY B0, `(.L_x_18) ;  /* 0x000000c000007945 */ /* 0x000fe60003800000 */
[----:B------:R-:W-:-:S13]  /*0aa0*/  ISETP.EQ.OR P0, PT, R70, -0x1, P0 ;  /* 0xffffffff4600780c */ /* 0x000fda0000702670 */
[----:B------:R-:W-:Y:S05]  /*0ab0*/  @P0 BRA `(.L_x_19) ;  /* 0x0000000000140947 */ /* 0x000fea0003800000 */
[----:B------:R-:W-:Y:S01]  /*0ac0*/  FSETP.NEU.FTZ.AND P0, PT, R131, R130, PT ;  /* 0x000000828300720b */ /* 0x000fe20003f1d000 */
[----:B------:R-:W-:Y:S02]  /*0ad0*/  IMAD.MOV.U32 R132, RZ, RZ, R131 ;  /* 0x000000ffff847224 */ /* 0x000fe400078e0083 */
[----:B------:R-:W-:Y:S01]  /*0ae0*/  IMAD.MOV.U32 R10, RZ, RZ, R71 ;  /* 0x000000ffff0a7224 */ /* 0x000fe200078e0047 */
[----:B------:R-:W-:-:S13]  /*0af0*/  ISETP.GE.OR P0, PT, R71, R70, P0 ;  /* 0x000000464700720c */ /* 0x000fda0000706670 */
[----:B------:R-:W-:Y:S05]  /*0b00*/  @P0 BRA `(.L_x_20) ;  /* 0x0000000000100947 */ /* 0x000fea0003800000 */
.L_x_19:
[----:B------:R-:W-:Y:S02]  /*0b10*/  IMAD.MOV.U32 R132, RZ, RZ, R130 ;  /* 0x000000ffff847224 */ /* 0x000fe400078e0082 */
[----:B------:R-:W-:Y:S01]  /*0b20*/  IMAD.MOV.U32 R10, RZ, RZ, R70 ;  /* 0x000000ffff0a7224 */ /* 0x000fe200078e0046 */
[----:B------:R-:W-:Y:S01]  /*0b30*/  MOV R70, R71 ;  /* 0x0000004700467202 */ /* 0x000fe20000000f00 */
[----:B------:R-:W-:-:S07]  /*0b40*/  IMAD.MOV.U32 R130, RZ, RZ, R131 ;  /* 0x000000ffff827224 */ /* 0x000fce00078e0083 */
.L_x_20:
[----:B------:R-:W-:Y:S05]  /*0b50*/  BSYNC B0 ;  /* 0x0000000000007941 */ /* 0x000fea0003800000 */
.L_x_18:
        /* <DEDUP_REMOVED lines=9> */
.L_x_22:
[----:B------:R-:W-:Y:S02]  /*0bf0*/  IMAD.MOV.U32 R7, RZ, RZ, R129 ;  /* 0x000000ffff077224 */ /* 0x000fe400078e0081 */
[----:B------:R-:W-:Y:S01]  /*0c00*/  IMAD.MOV.U32 R5, RZ, RZ, R69 ;  /* 0x000000ffff057224 */ /* 0x000fe200078e0045 */
[----:B------:R-:W-:Y:S01]  /*0c10*/  MOV R69, R70 ;  /* 0x0000004600457202 */ /* 0x000fe20000000f00 */
[----:B------:R-:W-:-:S07]  /*0c20*/  IMAD.MOV.U32 R129, RZ, RZ, R130 ;  /* 0x000000ffff817224 */ /* 0x000fce00078e0082 */
.L_x_23:
[----:B------:R-:W-:Y:S05]  /*0c30*/  BSYNC B0 ;  /* 0x0000000000007941 */ /* 0x000fea0003800000 */
.L_x_21:
        /* <DEDUP_REMOVED lines=9> */
.L_x_25:
[----:B------:R-:W-:Y:S02]  /*0cd0*/  IMAD.MOV.U32 R6, RZ, RZ, R128 ;  /* 0x000000ffff067224 */ /* 0x000fe400078e0080 */
[----:B------:R-:W-:Y:S01]  /*0ce0*/  IMAD.MOV.U32 R4, RZ, RZ, R68 ;  /* 0x000000ffff047224 */ /* 0x000fe200078e0044 */
[----:B------:R-:W-:Y:S01]  /*0cf0*/  MOV R68, R69 ;  /* 0x0000004500447202 */ /* 0x000fe20000000f00 */
[----:B------:R-:W-:-:S07]  /*0d00*/  IMAD.MOV.U32 R128, RZ, RZ, R129 ;  /* 0x000000ffff807224 */ /* 0x000fce00078e0081 */
.L_x_26:
[----:B------:R-:W-:Y:S05]  /*0d10*/  BSYNC B0 ;  /* 0x0000000000007941 */ /* 0x000fea0003800000 */
.L_x_24:
        /* <DEDUP_REMOVED lines=9> */
.L_x_28:
[----:B------:R-:W-:Y:S02]  /*0db0*/  IMAD.MOV.U32 R129, RZ, RZ, R127 ;  /* 0x000000ffff817224 */ /* 0x000fe400078e007f */
[----:B------:R-:W-:Y:S01]  /*0dc0*/  IMAD.MOV.U32 R71, RZ, RZ, R67 ;  /* 0x000000ffff477224 */ /* 0x000fe200078e0043 */
[----:B------:R-:W-:Y:S01]  /*0dd0*/  MOV R67, R68 ;  /* 0x0000004400437202 */ /* 0x000fe20000000f00 */
[----:B------:R-:W-:-:S07]  /*0de0*/  IMAD.MOV.U32 R127, RZ, RZ, R128 ;  /* 0x000000ffff7f7224 */ /* 0x000fce00078e0080 */
.L_x_29:
[----:B------:R-:W-:Y:S05]  /*0df0*/  BSYNC B0 ;  /* 0x0000000000007941 */ /* 0x000fea0003800000 */
.L_x_27:
        /* <DEDUP_REMOVED lines=9> */
.L_x_31:
[----:B------:R-:W-:Y:S02]  /*0e90*/  IMAD.MOV.U32 R130, RZ, RZ, R126 ;  /* 0x000000ffff827224 */ /* 0x000fe400078e007e */
[----:B------:R-:W-:Y:S01]  /*0ea0*/  IMAD.MOV.U32 R128, RZ, RZ, R66 ;  /* 0x000000ffff807224 */ /* 0x000fe200078e0042 */
[----:B------:R-:W-:Y:S01]  /*0eb0*/  MOV R66, R67 ;  /* 0x0000004300427202 */ /* 0x000fe20000000f00 */
[----:B------:R-:W-:-:S07]  /*0ec0*/  IMAD.MOV.U32 R126, RZ, RZ, R127 ;  /* 0x000000ffff7e7224 */ /* 0x000fce00078e007f */
.L_x_32:
[----:B------:R-:W-:Y:S05]  /*0ed0*/  BSYNC B0 ;  /* 0x0000000000007941 */ /* 0x000fea0003800000 */
.L_x_30:
        /* <DEDUP_REMOVED lines=9> */
.L_x_34:
[----:B------:R-:W-:Y:S02]  /*0f70*/  IMAD.MOV.U32 R127, RZ, RZ, R125 ;  /* 0x000000ffff7f7224 */ /* 0x000fe400078e007d */
[----:B------:R-:W-:Y:S01]  /*0f80*/  IMAD.MOV.U32 R69, RZ, RZ, R65 ;  /* 0x000000ffff457224 */ /* 0x000fe200078e0041 */
[----:B------:R-:W-:Y:S01]  /*0f90*/  MOV R65, R66 ;  /* 0x0000004200417202 */ /* 0x000fe20000000f00 */
[----:B------:R-:W-:-:S07]  /*0fa0*/  IMAD.MOV.U32 R125, RZ, RZ, R126 ;  /* 0x000000ffff7d7224 */ /* 0x000fce00078e007e */
.L_x_35:
[----:B------:R-:W-:Y:S05]  /*0fb0*/  BSYNC B0 ;  /* 0x0000000000007941 */ /* 0x000fea0003800000 */
.L_x_33:
        /* <DEDUP_REMOVED lines=9> */
.L_x_37:
[----:B------:R-:W-:Y:S02]  /*1050*/  IMAD.MOV.U32 R126, RZ, RZ, R124 ;  /* 0x000000ffff7e7224 */ /* 0x000fe400078e007c */
[----:B------:R-:W-:Y:S01]  /*1060*/  IMAD.MOV.U32 R70, RZ, RZ, R64 ;  /* 0x000000ffff467224 */ /* 0x000fe200078e0040 */
[----:B------:R-:W-:Y:S01]  /*1070*/  MOV R64, R65 ;  /* 0x0000004100407202 */ /* 0x000fe20000000f00 */
[----:B------:R-:W-:-:S07]  /*1080*/  IMAD.MOV.U32 R124, RZ, RZ, R125 ;  /* 0x000000ffff7c7224 */ /* 0x000fce00078e007d */
.L_x_38:
[----:B------:R-:W-:Y:S05]  /*1090*/  BSYNC B0 ;  /* 0x0000000000007941 */ /* 0x000fea0003800000 */
.L_x_36:
        /* <DEDUP_REMOVED lines=9> */
.L_x_40:
[----:B------:R-:W-:Y:S02]  /*1130*/  IMAD.MOV.U32 R125, RZ, RZ, R123 ;  /* 0x000000ffff7d7224 */ /* 0x000fe400078e007b */
[----:B------:R-:W-:Y:S01]  /*1140*/  IMAD.MOV.U32 R67, RZ, RZ, R63 ;  /* 0x000000ffff437224 */ /* 0x000fe200078e003f */
[----:B------:R-:W-:Y:S01]  /*1150*/  MOV R63, R64 ;  /* 0x00000040003f7202 */ /* 0x000fe20000000f00 */
[----:B------:R-:W-:-:S07]  /*1160*/  IMAD.MOV.U32 R123, RZ, RZ, R124 ;  /* 0x000000ffff7b7224 */ /* 0x000fce00078e007c */
.L_x_41:
[----:B------:R-:W-:Y:S05]  /*1170*/  BSYNC B0 ;  /* 0x0000000000007941 */ /* 0x000fea0003800000 */
.L_x_39:
        /* <DEDUP_REMOVED lines=9> */
.L_x_43:
[----:B------:R-:W-:Y:S02]  /*1210*/  IMAD.MOV.U32 R124, RZ, RZ, R122 ;  /* 0x000000ffff7c7224 */ /* 0x000fe400078e007a */
[----:B------:R-:W-:Y:S01]  /*1220*/  IMAD.MOV.U32 R68, RZ, RZ, R62 ;  /* 0x000000ffff447224 */ /* 0x000fe200078e003e */
[----:B------:R-:W-:Y:S01]  /*1230*/  MOV R62, R63 ;  /* 0x0000003f003e7202 */ /* 0x000fe20000000f00 */
[----:B------:R-:W-:-:S07]  /*1240*/  IMAD.MOV.U32 R122, RZ, RZ, R123 ;  /* 0x000000ffff7a7224 */ /* 0x000fce00078e007b */
.L_x_44:
[----:B------:R-:W-:Y:S05]  /*1250*/  BSYNC B0 ;  /* 0x0000000000007941 */ /* 0x000fea0003800000 */
.L_x_42:
        /* <DEDUP_REMOVED lines=9> */
.L_x_46:
[----:B------:R-:W-:Y:S02]  /*12f0*/  IMAD.MOV.U32 R123, RZ, RZ, R121 ;  /* 0x000000ffff7b7224 */ /* 0x000fe400078e0079 */
[----:B------:R-:W-:Y:S01]  /*1300*/  IMAD.MOV.U32 R65, RZ, RZ, R61 ;  /* 0x000000ffff417224 */ /* 0x000fe200078e003d */
[----:B------:R-:W-:Y:S01]  /*1310*/  MOV R61, R62 ;  /* 0x0000003e003d7202 */ /* 0x000fe20000000f00 */
[----:B------:R-:W-:-:S07]  /*1320*/  IMAD.MOV.U32 R121, RZ, RZ, R122 ;  /* 0x000000ffff797224 */ /* 0x000fce00078e007a */
.L_x_47:
[----:B------:R-:W-:Y:S05]  /*1330*/  BSYNC B0 ;  /* 0x0000000000007941 */ /* 0x000fea0003800000 */
.L_x_45:
        /* <DEDUP_REMOVED lines=9> */
.L_x_49:
[----:B------:R-:W-:Y:S02]  /*13d0*/  IMAD.MOV.U32 R122, RZ, RZ, R120 ;  /* 0x000000ffff7a7224 */ /* 0x000fe400078e0078 */
[----:B------:R-:W-:Y:S01]  /*13e0*/  IMAD.MOV.U32 R66, RZ, RZ, R60 ;  /* 0x000000ffff427224 */ /* 0x000fe200078e003c */
[----:B------:R-:W-:Y:S01]  /*13f0*/  MOV R60, R61 ;  /* 0x0000003d003c7202 */ /* 0x000fe20000000f00 */
[----:B------:R-:W-:-:S07]  /*1400*/  IMAD.MOV.U32 R120, RZ, RZ, R121 ;  /* 0x000000ffff787224 */ /* 0x000fce00078e0079 */
.L_x_50:
[----:B------:R-:W-:Y:S05]  /*1410*/  BSYNC B0 ;  /* 0x0000000000007941 */ /* 0x000fea0003800000 */
.L_x_48:
        /* <DEDUP_REMOVED lines=9> */
.L_x_52:
[----:B------:R-:W-:Y:S02]  /*14b0*/  IMAD.MOV.U32 R121, RZ, RZ, R119 ;  /* 0x000000ffff797224 */ /* 0x000fe400078e0077 */
[----:B------:R-:W-:Y:S01]  /*14c0*/  IMAD.MOV.U32 R63, RZ, RZ, R59 ;  /* 0x000000ffff3f7224 */ /* 0x000fe200078e003b */
[----:B------:R-:W-:Y:S01]  /*14d0*/  MOV R59, R60 ;  /* 0x0000003c003b7202 */ /* 0x000fe20000000f00 */
[----:B------:R-:W-:-:S07]  /*14e0*/  IMAD.MOV.U32 R119, RZ, RZ, R120 ;  /* 0x000000ffff777224 */ /* 0x000fce00078e0078 */
.L_x_53:
[----:B------:R-:W-:Y:S05]  /*14f0*/  BSYNC B0 ;  /* 0x0000000000007941 */ /* 0x000fea0003800000 */
.L_x_51:
        /* <DEDUP_REMOVED lines=9> */
.L_x_55:
[----:B------:R-:W-:Y:S02]  /*1590*/  IMAD.MOV.U32 R120, RZ, RZ, R118 ;  /* 0x000000ffff787224 */ /* 0x000fe400078e0076 */
[----:B------:R-:W-:Y:S01]  /*15a0*/  IMAD.MOV.U32 R64, RZ, RZ, R58 ;  /* 0x000000ffff407224 */ /* 0x000fe200078e003a */
[----:B------:R-:W-:Y:S01]  /*15b0*/  MOV R58, R59 ;  /* 0x0000003b003a7202 */ /* 0x000fe20000000f00 */
[----:B------:R-:W-:-:S07]  /*15c0*/  IMAD.MOV.U32 R118, RZ, RZ, R119 ;  /* 0x000000ffff767224 */ /* 0x000fce00078e0077 */
.L_x_56:
[----:B------:R-:W-:Y:S05]  /*15d0*/  BSYNC B0 ;  /* 0x0000000000007941 */ /* 0x000fea0003800000 */
.L_x_54:
        /* <DEDUP_REMOVED lines=9> */
.L_x_58:
[----:B------:R-:W-:Y:S02]  /*1670*/  IMAD.MOV.U32 R119, RZ, RZ, R117 ;  /* 0x000000ffff777224 */ /* 0x000fe400078e0075 */
[----:B------:R-:W-:Y:S01]  /*1680*/  IMAD.MOV.U32 R61, RZ, RZ, R57 ;  /* 0x000000ffff3d7224 */ /* 0x000fe200078e0039 */
[----:B------:R-:W-:Y:S01]  /*1690*/  MOV R57, R58 ;  /* 0x0000003a00397202 */ /* 0x000fe20000000f00 */
[----:B------:R-:W-:-:S07]  /*16a0*/  IMAD.MOV.U32 R117, RZ, RZ, R118 ;  /* 0x000000ffff757224 */ /* 0x000fce00078e0076 */
.L_x_59:
[----:B------:R-:W-:Y:S05]  /*16b0*/  BSYNC B0 ;  /* 0x0000000000007941 */ /* 0x000fea0003800000 */
.L_x_57:
        /* <DEDUP_REMOVED lines=9> */
.L_x_61:
[----:B------:R-:W-:Y:S02]  /*1750*/  IMAD.MOV.U32 R118, RZ, RZ, R116 ;  /* 0x000000ffff767224 */ /* 0x000fe400078e0074 */
[----:B------:R-:W-:Y:S01]  /*1760*/  IMAD.MOV.U32 R62, RZ, RZ, R56 ;  /* 0x000000ffff3e7224 */ /* 0x000fe200078e0038 */
[----:B------:R-:W-:Y:S01]  /*1770*/  MOV R56, R57 ;  /* 0x0000003900387202 */ /* 0x000fe20000000f00 */
[----:B------:R-:W-:-:S07]  /*1780*/  IMAD.MOV.U32 R116, RZ, RZ, R117 ;  /* 0x000000ffff747224 */ /* 0x000fce00078e0075 */
.L_x_62:
[----:B------:R-:W-:Y:S05]  /*1790*/  BSYNC B0 ;  /* 0x0000000000007941 */ /* 0x000fea0003800000 */
.L_x_60:
        /* <DEDUP_REMOVED lines=9> */
.L_x_64:
[----:B------:R-:W-:Y:S02]  /*1830*/  IMAD.MOV.U32 R117, RZ, RZ, R115 ;  /* 0x000000ffff757224 */ /* 0x000fe400078e0073 */
[----:B------:R-:W-:Y:S01]  /*1840*/  IMAD.MOV.U32 R59, RZ, RZ, R55 ;  /* 0x000000ffff3b7224 */ /* 0x000fe200078e0037 */
[----:B------:R-:W-:Y:S01]  /*1850*/  MOV R55, R56 ;  /* 0x0000003800377202 */ /* 0x000fe20000000f00 */
[----:B------:R-:W-:-:S07]  /*1860*/  IMAD.MOV.U32 R115, RZ, RZ, R116 ;  /* 0x000000ffff737224 */ /* 0x000fce00078e0074 */
.L_x_65:
[----:B------:R-:W-:Y:S05]  /*1870*/  BSYNC B0 ;  /* 0x0000000000007941 */ /* 0x000fea0003800000 */
.L_x_63:
        /* <DEDUP_REMOVED lines=9> */
.L_x_67:
[----:B------:R-:W-:Y:S02]  /*1910*/  IMAD.MOV.U32 R116, RZ, RZ, R114 ;  /* 0x000000ffff747224 */ /* 0x000fe400078e0072 */
[----:B------:R-:W-:Y:S01]  /*1920*/  IMAD.MOV.U32 R60, RZ, RZ, R54 ;  /* 0x000000ffff3c7224 */ /* 0x000fe200078e0036 */
[----:B------:R-:W-:Y:S01]  /*1930*/  MOV R54, R55 ;  /* 0x0000003700367202 */ /* 0x000fe20000000f00 */
[----:B------:R-:W-:-:S07]  /*1940*/  IMAD.MOV.U32 R114, RZ, RZ, R115 ;  /* 0x000000ffff727224 */ /* 0x000fce00078e0073 */
.L_x_68:
[----:B------:R-:W-:Y:S05]  /*1950*/  BSYNC B0 ;  /* 0x0000000000007941 */ /* 0x000fea0003800000 */
.L_x_66:
        /* <DEDUP_REMOVED lines=9> */
.L_x_70:
[----:B------:R-:W-:Y:S02]  /*19f0*/  IMAD.MOV.U32 R115, RZ, RZ, R113 ;  /* 0x000000ffff737224 */ /* 0x000fe400078e0071 */
[----:B------:R-:W-:Y:S01]  /*1a00*/  IMAD.MOV.U32 R57, RZ, RZ, R53 ;  /* 0x000000ffff397224 */ /* 0x000fe200078e0035 */
[----:B------:R-:W-:Y:S01]  /*1a10*/  MOV R53, R54 ;  /* 0x0000003600357202 */ /* 0x000fe20000000f00 */
[----:B------:R-:W-:-:S07]  /*1a20*/  IMAD.MOV.U32 R113, RZ, RZ, R114 ;  /* 0x000000ffff717224 */ /* 0x000fce00078e0072 */
.L_x_71:
[----:B------:R-:W-:Y:S05]  /*1a30*/  BSYNC B0 ;  /* 0x0000000000007941 */ /* 0x000fea0003800000 */
.L_x_69:
        /* <DEDUP_REMOVED lines=9> */
.L_x_73:
[----:B------:R-:W-:Y:S02]  /*1ad0*/  IMAD.MOV.U32 R114, RZ, RZ, R112 ;  /* 0x000000ffff727224 */ /* 0x000fe400078e0070 */
[----:B------:R-:W-:Y:S01]  /*1ae0*/  IMAD.MOV.U32 R58, RZ, RZ, R52 ;  /* 0x000000ffff3a7224 */ /* 0x000fe200078e0034 */
[----:B------:R-:W-:Y:S01]  /*1af0*/  MOV R52, R53 ;  /* 0x0000003500347202 */ /* 0x000fe20000000f00 */
[----:B------:R-:W-:-:S07]  /*1b00*/  IMAD.MOV.U32 R112, RZ, RZ, R113 ;  /* 0x000000ffff707224 */ /* 0x000fce00078e0071 */
.L_x_74:
[----:B------:R-:W-:Y:S05]  /*1b10*/  BSYNC B0 ;  /* 0x0000000000007941 */ /* 0x000fea0003800000 */
.L_x_72:
        /* <DEDUP_REMOVED lines=9> */
.L_x_76:
[----:B------:R-:W-:Y:S02]  /*1bb0*/  IMAD.MOV.U32 R113, RZ, RZ, R111 ;  /* 0x000000ffff717224 */ /* 0x000fe400078e006f */
[----:B------:R-:W-:Y:S01]  /*1bc0*/  IMAD.MOV.U32 R55, RZ, RZ, R51 ;  /* 0x000000ffff377224 */ /* 0x000fe200078e0033 */
[----:B------:R-:W-:Y:S01]  /*1bd0*/  MOV R51, R52 ;  /* 0x0000003400337202 */ /* 0x000fe20000000f00 */
[----:B------:R-:W-:-:S07]  /*1be0*/  IMAD.MOV.U32 R111, RZ, RZ, R112 ;  /* 0x000000ffff6f7224 */ /* 0x000fce00078e0070 */
.L_x_77:
[----:B------:R-:W-:Y:S05]  /*1bf0*/  BSYNC B0 ;  /* 0x0000000000007941 */ /* 0x000fea0003800000 */
.L_x_75:
        /* <DEDUP_REMOVED lines=9> */
.L_x_79:
[----:B------:R-:W-:Y:S02]  /*1c90*/  IMAD.MOV.U32 R112, RZ, RZ, R110 ;  /* 0x000000ffff707224 */ /* 0x000fe400078e006e */
[----:B------:R-:W-:Y:S01]  /*1ca0*/  IMAD.MOV.U32 R56, RZ, RZ, R50 ;  /* 0x000000ffff387224 */ /* 0x000fe200078e0032 */
[----:B------:R-:W-:Y:S01]  /*1cb0*/  MOV R50, R51 ;  /* 0x0000003300327202 */ /* 0x000fe20000000f00 */
[----:B------:R-:W-:-:S07]  /*1cc0*/  IMAD.MOV.U32 R110, RZ, RZ, R111 ;  /* 0x000000ffff6e7224 */ /* 0x000fce00078e006f */
.L_x_80:
[----:B------:R-:W-:Y:S05]  /*1cd0*/  BSYNC B0 ;  /* 0x0000000000007941 */ /* 0x000fea0003800000 */
.L_x_78:
        /* <DEDUP_REMOVED lines=9> */
.L_x_82:
[----:B------:R-:W-:Y:S02]  /*1d70*/  IMAD.MOV.U32 R111, RZ, RZ, R109 ;  /* 0x000000ffff6f7224 */ /* 0x000fe400078e006d */
[----:B------:R-:W-:Y:S01]  /*1d80*/  IMAD.MOV.U32 R53, RZ, RZ, R49 ;  /* 0x000000ffff357224 */ /* 0x000fe200078e0031 */
[----:B------:R-:W-:Y:S01]  /*1d90*/  MOV R49, R50 ;  /* 0x0000003200317202 */ /* 0x000fe20000000f00 */
[----:B------:R-:W-:-:S07]  /*1da0*/  IMAD.MOV.U32 R109, RZ, RZ, R110 ;  /* 0x000000ffff6d7224 */ /* 0x000fce00078e006e */
.L_x_83:
[----:B------:R-:W-:Y:S05]  /*1db0*/  BSYNC B0 ;  /* 0x0000000000007941 */ /* 0x000fea0003800000 */
.L_x_81:
        /* <DEDUP_REMOVED lines=9> */
.L_x_85:
[----:B------:R-:W-:Y:S02]  /*1e50*/  IMAD.MOV.U32 R110, RZ, RZ, R108 ;  /* 0x000000ffff6e7224 */ /* 0x000fe400078e006c */
[----:B------:R-:W-:Y:S01]  /*1e60*/  IMAD.MOV.U32 R54, RZ, RZ, R48 ;  /* 0x000000ffff367224 */ /* 0x000fe200078e0030 */
[----:B------:R-:W-:Y:S01]  /*1e70*/  MOV R48, R49 ;  /* 0x0000003100307202 */ /* 0x000fe20000000f00 */
[----:B------:R-:W-:-:S07]  /*1e80*/  IMAD.MOV.U32 R108, RZ, RZ, R109 ;  /* 0x000000ffff6c7224 */ /* 0x000fce00078e006d */
.L_x_86:
[----:B------:R-:W-:Y:S05]  /*1e90*/  BSYNC B0 ;  /* 0x0000000000007941 */ /* 0x000fea0003800000 */
.L_x_84:
        /* <DEDUP_REMOVED lines=9> */
.L_x_88:
[----:B------:R-:W-:Y:S02]  /*1f30*/  IMAD.MOV.U32 R109, RZ, RZ, R107 ;  /* 0x000000ffff6d7224 */ /* 0x000fe400078e006b */
[----:B------:R-:W-:Y:S01]  /*1f40*/  IMAD.MOV.U32 R51, RZ, RZ, R47 ;  /* 0x000000ffff337224 */ /* 0x000fe200078e002f */
[----:B------:R-:W-:Y:S01]  /*1f50*/  MOV R47, R48 ;  /* 0x00000030002f7202 */ /* 0x000fe20000000f00 */
[----:B------:R-:W-:-:S07]  /*1f60*/  IMAD.MOV.U32 R107, RZ, RZ, R108 ;  /* 0x000000ffff6b7224 */ /* 0x000fce00078e006c */
.L_x_89:
[----:B------:R-:W-:Y:S05]  /*1f70*/  BSYNC B0 ;  /* 0x0000000000007941 */ /* 0x000fea0003800000 */
.L_x_87:
        /* <DEDUP_REMOVED lines=9> */
.L_x_91:
[----:B------:R-:W-:Y:S02]  /*2010*/  IMAD.MOV.U32 R108, RZ, RZ, R106 ;  /* 0x000000ffff6c7224 */ /* 0x000fe400078e006a */
[----:B------:R-:W-:Y:S01]  /*2020*/  IMAD.MOV.U32 R52, RZ, RZ, R46 ;  /* 0x000000ffff347224 */ /* 0x000fe200078e002e */
[----:B------:R-:W-:Y:S01]  /*2030*/  MOV R46, R47 ;  /* 0x0000002f002e7202 */ /* 0x000fe20000000f00 */
[----:B------:R-:W-:-:S07]  /*2040*/  IMAD.MOV.U32 R106, RZ, RZ, R107 ;  /* 0x000000ffff6a7224 */ /* 0x000fce00078e006b */
.L_x_92:
[----:B------:R-:W-:Y:S05]  /*2050*/  BSYNC B0 ;  /* 0x0000000000007941 */ /* 0x000fea0003800000 */
.L_x_90:
        /* <DEDUP_REMOVED lines=9> */
.L_x_94:
[----:B------:R-:W-:Y:S02]  /*20f0*/  IMAD.MOV.U32 R107, RZ, RZ, R105 ;  /* 0x000000ffff6b7224 */ /* 0x000fe400078e0069 */
[----:B------:R-:W-:Y:S01]  /*2100*/  IMAD.MOV.U32 R49, RZ, RZ, R45 ;  /* 0x000000ffff317224 */ /* 0x000fe200078e002d */
[----:B------:R-:W-:Y:S01]  /*2110*/  MOV R45, R46 ;  /* 0x0000002e002d7202 */ /* 0x000fe20000000f00 */
[----:B------:R-:W-:-:S07]  /*2120*/  IMAD.MOV.U32 R105, RZ, RZ, R106 ;  /* 0x000000ffff697224 */ /* 0x000fce00078e006a */
.L_x_95:
[----:B------:R-:W-:Y:S05]  /*2130*/  BSYNC B0 ;  /* 0x0000000000007941 */ /* 0x000fea0003800000 */
.L_x_93:
        /* <DEDUP_REMOVED lines=9> */
.L_x_97:
[----:B------:R-:W-:Y:S02]  /*21d0*/  IMAD.MOV.U32 R106, RZ, RZ, R104 ;  /* 0x000000ffff6a7224 */ /* 0x000fe400078e0068 */
[----:B------:R-:W-:Y:S01]  /*21e0*/  IMAD.MOV.U32 R50, RZ, RZ, R44 ;  /* 0x000000ffff327224 */ /* 0x000fe200078e002c */
[----:B------:R-:W-:Y:S01]  /*21f0*/  MOV R44, R45 ;  /* 0x0000002d002c7202 */ /* 0x000fe20000000f00 */
[----:B------:R-:W-:-:S07]  /*2200*/  IMAD.MOV.U32 R104, RZ, RZ, R105 ;  /* 0x000000ffff687224 */ /* 0x000fce00078e0069 */
.L_x_98:
[----:B------:R-:W-:Y:S05]  /*2210*/  BSYNC B0 ;  /* 0x0000000000007941 */ /* 0x000fea0003800000 */
.L_x_96:
        /* <DEDUP_REMOVED lines=9> */
.L_x_100:
[----:B------:R-:W-:Y:S02]  /*22b0*/  IMAD.MOV.U32 R105, RZ, RZ, R103 ;  /* 0x000000ffff697224 */ /* 0x000fe400078e0067 */
[----:B------:R-:W-:Y:S01]  /*22c0*/  IMAD.MOV.U32 R47, RZ, RZ, R43 ;  /* 0x000000ffff2f7224 */ /* 0x000fe200078e002b */
[----:B------:R-:W-:Y:S01]  /*22d0*/  MOV R43, R44 ;  /* 0x0000002c002b7202 */ /* 0x000fe20000000f00 */
[----:B------:R-:W-:-:S07]  /*22e0*/  IMAD.MOV.U32 R103, RZ, RZ, R104 ;  /* 0x000000ffff677224 */ /* 0x000fce00078e0068 */
.L_x_101:
[----:B------:R-:W-:Y:S05]  /*22f0*/  BSYNC B0 ;  /* 0x0000000000007941 */ /* 0x000fea0003800000 */
.L_x_99:
        /* <DEDUP_REMOVED lines=9> */
.L_x_103:
[----:B------:R-:W-:Y:S02]  /*2390*/  IMAD.MOV.U32 R104, RZ, RZ, R102 ;  /* 0x000000ffff687224 */ /* 0x000fe400078e0066 */
[----:B------:R-:W-:Y:S01]  /*23a0*/  IMAD.MOV.U32 R48, RZ, RZ, R42 ;  /* 0x000000ffff307224 */ /* 0x000fe200078e002a */
[----:B------:R-:W-:Y:S01]  /*23b0*/  MOV R42, R43 ;  /* 0x0000002b002a7202 */ /* 0x000fe20000000f00 */
[----:B------:R-:W-:-:S07]  /*23c0*/  IMAD.MOV.U32 R102, RZ, RZ, R103 ;  /* 0x000000ffff667224 */ /* 0x000fce00078e0067 */
.L_x_104:
[----:B------:R-:W-:Y:S05]  /*23d0*/  BSYNC B0 ;  /* 0x0000000000007941 */ /* 0x000fea0003800000 */
.L_x_102:
        /* <DEDUP_REMOVED lines=9> */
.L_x_106:
[----:B------:R-:W-:Y:S02]  /*2470*/  IMAD.MOV.U32 R103, RZ, RZ, R101 ;  /* 0x000000ffff677224 */ /* 0x000fe400078e0065 */
[----:B------:R-:W-:Y:S01]  /*2480*/  IMAD.MOV.U32 R45, RZ, RZ, R41 ;  /* 0x000000ffff2d7224 */ /* 0x000fe200078e0029 */
[----:B------:R-:W-:Y:S01]  /*2490*/  MOV R41, R42 ;  /* 0x0000002a00297202 */ /* 0x000fe20000000f00 */
[----:B------:R-:W-:-:S07]  /*24a0*/  IMAD.MOV.U32 R101, RZ, RZ, R102 ;  /* 0x000000ffff657224 */ /* 0x000fce00078e0066 */
.L_x_107:
[----:B------:R-:W-:Y:S05]  /*24b0*/  BSYNC B0 ;  /* 0x0000000000007941 */ /* 0x000fea0003800000 */
.L_x_105:
        /* <DEDUP_REMOVED lines=9> */
.L_x_109:
[----:B------:R-:W-:Y:S02]  /*2550*/  IMAD.MOV.U32 R102, RZ, RZ, R100 ;  /* 0x000000ffff667224 */ /* 0x000fe400078e0064 */
[----:B------:R-:W-:Y:S01]  /*2560*/  IMAD.MOV.U32 R46, RZ, RZ, R40 ;  /* 0x000000ffff2e7224 */ /* 0x000fe200078e0028 */
[----:B------:R-:W-:Y:S01]  /*2570*/  MOV R40, R41 ;  /* 0x0000002900287202 */ /* 0x000fe20000000f00 */
[----:B------:R-:W-:-:S07]  /*2580*/  IMAD.MOV.U32 R100, RZ, RZ, R101 ;  /* 0x000000ffff647224 */ /* 0x000fce00078e0065 */
.L_x_110:
[----:B------:R-:W-:Y:S05]  /*2590*/  BSYNC B0 ;  /* 0x0000000000007941 */ /* 0x000fea0003800000 */
.L_x_108:
        /* <DEDUP_REMOVED lines=9> */
.L_x_112:
[----:B------:R-:W-:Y:S02]  /*2630*/  IMAD.MOV.U32 R101, RZ, RZ, R99 ;  /* 0x000000ffff657224 */ /* 0x000fe400078e0063 */
[----:B------:R-:W-:Y:S01]  /*2640*/  IMAD.MOV.U32 R43, RZ, RZ, R39 ;  /* 0x000000ffff2b7224 */ /* 0x000fe200078e0027 */
[----:B------:R-:W-:Y:S01]  /*2650*/  MOV R39, R40 ;  /* 0x0000002800277202 */ /* 0x000fe20000000f00 */
[----:B------:R-:W-:-:S07]  /*2660*/  IMAD.MOV.U32 R99, RZ, RZ, R100 ;  /* 0x000000ffff637224 */ /* 0x000fce00078e0064 */
.L_x_113:
[----:B------:R-:W-:Y:S05]  /*2670*/  BSYNC B0 ;  /* 0x0000000000007941 */ /* 0x000fea0003800000 */
.L_x_111:
        /* <DEDUP_REMOVED lines=9> */
.L_x_115:
[----:B------:R-:W-:Y:S02]  /*2710*/  IMAD.MOV.U32 R100, RZ, RZ, R98 ;  /* 0x000000ffff647224 */ /* 0x000fe400078e0062 */
[----:B------:R-:W-:Y:S01]  /*2720*/  IMAD.MOV.U32 R44, RZ, RZ, R38 ;  /* 0x000000ffff2c7224 */ /* 0x000fe200078e0026 */
[----:B------:R-:W-:Y:S01]  /*2730*/  MOV R38, R39 ;  /* 0x0000002700267202 */ /* 0x000fe20000000f00 */
[----:B------:R-:W-:-:S07]  /*2740*/  IMAD.MOV.U32 R98, RZ, RZ, R99 ;  /* 0x000000ffff627224 */ /* 0x000fce00078e0063 */
.L_x_116:
[----:B------:R-:W-:Y:S05]  /*2750*/  BSYNC B0 ;  /* 0x0000000000007941 */ /* 0x000fea0003800000 */
.L_x_114:
        /* <DEDUP_REMOVED lines=9> */
.L_x_118:
[----:B------:R-:W-:Y:S02]  /*27f0*/  IMAD.MOV.U32 R99, RZ, RZ, R97 ;  /* 0x000000ffff637224 */ /* 0x000fe400078e0061 */
[----:B------:R-:W-:Y:S01]  /*2800*/  IMAD.MOV.U32 R41, RZ, RZ, R37 ;  /* 0x000000ffff297224 */ /* 0x000fe200078e0025 */
[----:B------:R-:W-:Y:S01]  /*2810*/  MOV R37, R38 ;  /* 0x0000002600257202 */ /* 0x000fe20000000f00 */
[----:B------:R-:W-:-:S07]  /*2820*/  IMAD.MOV.U32 R97, RZ, RZ, R98 ;  /* 0x000000ffff617224 */ /* 0x000fce00078e0062 */
.L_x_119:
[----:B------:R-:W-:Y:S05]  /*2830*/  BSYNC B0 ;  /* 0x0000000000007941 */ /* 0x000fea0003800000 */
.L_x_117:
        /* <DEDUP_REMOVED lines=9> */
.L_x_121:
[----:B------:R-:W-:Y:S02]  /*28d0*/  IMAD.MOV.U32 R98, RZ, RZ, R96 ;  /* 0x000000ffff627224 */ /* 0x000fe400078e0060 */
[----:B------:R-:W-:Y:S01]  /*28e0*/  IMAD.MOV.U32 R42, RZ, RZ, R36 ;  /* 0x000000ffff2a7224 */ /* 0x000fe200078e0024 */
[----:B------:R-:W-:Y:S01]  /*28f0*/  MOV R36, R37 ;  /* 0x0000002500247202 */ /* 0x000fe20000000f00 */
[----:B------:R-:W-:-:S07]  /*2900*/  IMAD.MOV.U32 R96, RZ, RZ, R97 ;  /* 0x000000ffff607224 */ /* 0x000fce00078e0061 */
.L_x_122:
[----:B------:R-:W-:Y:S05]  /*2910*/  BSYNC B0 ;  /* 0x0000000000007941 */ /* 0x000fea0003800000 */
.L_x_120:
        /* <DEDUP_REMOVED lines=9> */
.L_x_124:
[----:B------:R-:W-:Y:S02]  /*29b0*/  IMAD.MOV.U32 R97, RZ, RZ, R95 ;  /* 0x000000ffff617224 */ /* 0x000fe400078e005f */
[----:B------:R-:W-:Y:S01]  /*29c0*/  IMAD.MOV.U32 R39, RZ, RZ, R35 ;  /* 0x000000ffff277224 */ /* 0x000fe200078e0023 */
[----:B------:R-:W-:Y:S01]  /*29d0*/  MOV R35, R36 ;  /* 0x0000002400237202 */ /* 0x000fe20000000f00 */
[----:B------:R-:W-:-:S07]  /*29e0*/  IMAD.MOV.U32 R95, RZ, RZ, R96 ;  /* 0x000000ffff5f7224 */ /* 0x000fce00078e0060 */
.L_x_125:
[----:B------:R-:W-:Y:S05]  /*29f0*/  BSYNC B0 ;  /* 0x0000000000007941 */ /* 0x000fea0003800000 */
.L_x_123:
        /* <DEDUP_REMOVED lines=9> */
.L_x_127:
[----:B------:R-:W-:Y:S02]  /*2a90*/  IMAD.MOV.U32 R96, RZ, RZ, R94 ;  /* 0x000000ffff607224 */ /* 0x000fe400078e005e */
[----:B------:R-:W-:Y:S01]  /*2aa0*/  IMAD.MOV.U32 R40, RZ, RZ, R34 ;  /* 0x000000ffff287224 */ /* 0x000fe200078e0022 */
[----:B------:R-:W-:Y:S01]  /*2ab0*/  MOV R34, R35 ;  /* 0x0000002300227202 */ /* 0x000fe20000000f00 */
[----:B------:R-:W-:-:S07]  /*2ac0*/  IMAD.MOV.U32 R94, RZ, RZ, R95 ;  /* 0x000000ffff5e7224 */ /* 0x000fce00078e005f */
.L_x_128:
[----:B------:R-:W-:Y:S05]  /*2ad0*/  BSYNC B0 ;  /* 0x0000000000007941 */ /* 0x000fea0003800000 */
.L_x_126:
        /* <DEDUP_REMOVED lines=9> */
.L_x_130:
[----:B------:R-:W-:Y:S02]  /*2b70*/  IMAD.MOV.U32 R95, RZ, RZ, R93 ;  /* 0x000000ffff5f7224 */ /* 0x000fe400078e005d */
[----:B------:R-:W-:Y:S01]  /*2b80*/  IMAD.MOV.U32 R37, RZ, RZ, R33 ;  /* 0x000000ffff257224 */ /* 0x000fe200078e0021 */
[----:B------:R-:W-:Y:S01]  /*2b90*/  MOV R33, R34 ;  /* 0x0000002200217202 */ /* 0x000fe20000000f00 */
[----:B------:R-:W-:-:S07]  /*2ba0*/  IMAD.MOV.U32 R93, RZ, RZ, R94 ;  /* 0x000000ffff5d7224 */ /* 0x000fce00078e005e */
.L_x_131:
[----:B------:R-:W-:Y:S05]  /*2bb0*/  BSYNC B0 ;  /* 0x0000000000007941 */ /* 0x000fea0003800000 */
.L_x_129:
        /* <DEDUP_REMOVED lines=9> */
.L_x_133:
[----:B------:R-:W-:Y:S02]  /*2c50*/  IMAD.MOV.U32 R94, RZ, RZ, R92 ;  /* 0x000000ffff5e7224 */ /* 0x000fe400078e005c */
[----:B------:R-:W-:Y:S01]  /*2c60*/  IMAD.MOV.U32 R38, RZ, RZ, R32 ;  /* 0x000000ffff267224 */ /* 0x000fe200078e0020 */
[----:B------:R-:W-:Y:S01]  /*2c70*/  MOV R32, R33 ;  /* 0x0000002100207202 */ /* 0x000fe20000000f00 */
[----:B------:R-:W-:-:S07]  /*2c80*/  IMAD.MOV.U32 R92, RZ, RZ, R93 ;  /* 0x000000ffff5c7224 */ /* 0x000fce00078e005d */
.L_x_134:
[----:B------:R-:W-:Y:S05]  /*2c90*/  BSYNC B0 ;  /* 0x0000000000007941 */ /* 0x000fea0003800000 */
.L_x_132:
        /* <DEDUP_REMOVED lines=9> */
.L_x_136:
[----:B------:R-:W-:Y:S02]  /*2d30*/  IMAD.MOV.U32 R93, RZ, RZ, R91 ;  /* 0x000000ffff5d7224 */ /* 0x000fe400078e005b */
[----:B------:R-:W-:Y:S01]  /*2d40*/  IMAD.MOV.U32 R35, RZ, RZ, R31 ;  /* 0x000000ffff237224 */ /* 0x000fe200078e001f */
[----:B------:R-:W-:Y:S01]  /*2d50*/  MOV R31, R32 ;  /* 0x00000020001f7202 */ /* 0x000fe20000000f00 */
[----:B------:R-:W-:-:S07]  /*2d60*/  IMAD.MOV.U32 R91, RZ, RZ, R92 ;  /* 0x000000ffff5b7224 */ /* 0x000fce00078e005c */
.L_x_137:
[----:B------:R-:W-:Y:S05]  /*2d70*/  BSYNC B0 ;  /* 0x0000000000007941 */ /* 0x000fea0003800000 */
.L_x_135:
        /* <DEDUP_REMOVED lines=9> */
.L_x_139:
[----:B------:R-:W-:Y:S02]  /*2e10*/  IMAD.MOV.U32 R92, RZ, RZ, R90 ;  /* 0x000000ffff5c7224 */ /* 0x000fe400078e005a */
[----:B------:R-:W-:Y:S01]  /*2e20*/  IMAD.MOV.U32 R36, RZ, RZ, R30 ;  /* 0x000000ffff247224 */ /* 0x000fe200078e001e */
[----:B------:R-:W-:Y:S01]  /*2e30*/  MOV R30, R31 ;  /* 0x0000001f001e7202 */ /* 0x000fe20000000f00 */
[----:B------:R-:W-:-:S07]  /*2e40*/  IMAD.MOV.U32 R90, RZ, RZ, R91 ;  /* 0x000000ffff5a7224 */ /* 0x000fce00078e005b */
.L_x_140:
[----:B------:R-:W-:Y:S05]  /*2e50*/  BSYNC B0 ;  /* 0x0000000000007941 */ /* 0x000fea0003800000 */
.L_x_138:
        /* <DEDUP_REMOVED lines=9> */
.L_x_142:
[----:B------:R-:W-:Y:S02]  /*2ef0*/  IMAD.MOV.U32 R91, RZ, RZ, R89 ;  /* 0x000000ffff5b7224 */ /* 0x000fe400078e0059 */
[----:B------:R-:W-:Y:S01]  /*2f00*/  IMAD.MOV.U32 R33, RZ, RZ, R29 ;  /* 0x000000ffff217224 */ /* 0x000fe200078e001d */
[----:B------:R-:W-:Y:S01]  /*2f10*/  MOV R29, R30 ;  /* 0x0000001e001d7202 */ /* 0x000fe20000000f00 */
[----:B------:R-:W-:-:S07]  /*2f20*/  IMAD.MOV.U32 R89, RZ, RZ, R90 ;  /* 0x000000ffff597224 */ /* 0x000fce00078e005a */
.L_x_143:
[----:B------:R-:W-:Y:S05]  /*2f30*/  BSYNC B0 ;  /* 0x0000000000007941 */ /* 0x000fea0003800000 */
.L_x_141:
        /* <DEDUP_REMOVED lines=9> */
.L_x_145:
[----:B------:R-:W-:Y:S02]  /*2fd0*/  IMAD.MOV.U32 R90, RZ, RZ, R88 ;  /* 0x000000ffff5a7224 */ /* 0x000fe400078e0058 */
[----:B------:R-:W-:Y:S01]  /*2fe0*/  IMAD.MOV.U32 R34, RZ, RZ, R28 ;  /* 0x000000ffff227224 */ /* 0x000fe200078e001c */
[----:B------:R-:W-:Y:S01]  /*2ff0*/  MOV R28, R29 ;  /* 0x0000001d001c7202 */ /* 0x000fe20000000f00 */
[----:B------:R-:W-:-:S07]  /*3000*/  IMAD.MOV.U32 R88, RZ, RZ, R89 ;  /* 0x000000ffff587224 */ /* 0x000fce00078e0059 */
.L_x_146:
[----:B------:R-:W-:Y:S05]  /*3010*/  BSYNC B0 ;  /* 0x0000000000007941 */ /* 0x000fea0003800000 */
.L_x_144:
        /* <DEDUP_REMOVED lines=9> */
.L_x_148:
[----:B------:R-:W-:Y:S02]  /*30b0*/  IMAD.MOV.U32 R89, RZ, RZ, R87 ;  /* 0x000000ffff597224 */ /* 0x000fe400078e0057 */
[----:B------:R-:W-:Y:S01]  /*30c0*/  IMAD.MOV.U32 R31, RZ, RZ, R27 ;  /* 0x000000ffff1f7224 */ /* 0x000fe200078e001b */
[----:B------:R-:W-:Y:S01]  /*30d0*/  MOV R27, R28 ;  /* 0x0000001c001b7202 */ /* 0x000fe20000000f00 */
[----:B------:R-:W-:-:S07]  /*30e0*/  IMAD.MOV.U32 R87, RZ, RZ, R88 ;  /* 0x000000ffff577224 */ /* 0x000fce00078e0058 */
.L_x_149:
[----:B------:R-:W-:Y:S05]  /*30f0*/  BSYNC B0 ;  /* 0x0000000000007941 */ /* 0x000fea0003800000 */
.L_x_147:
        /* <DEDUP_REMOVED lines=9> */
.L_x_151:
[----:B------:R-:W-:Y:S02]  /*3190*/  IMAD.MOV.U32 R88, RZ, RZ, R86 ;  /* 0x000000ffff587224 */ /* 0x000fe400078e0056 */
[----:B------:R-:W-:Y:S01]  /*31a0*/  IMAD.MOV.U32 R32, RZ, RZ, R26 ;  /* 0x000000ffff207224 */ /* 0x000fe200078e001a */
[----:B------:R-:W-:Y:S01]  /*31b0*/  MOV R26, R27 ;  /* 0x0000001b001a7202 */ /* 0x000fe20000000f00 */
[----:B------:R-:W-:-:S07]  /*31c0*/  IMAD.MOV.U32 R86, RZ, RZ, R87 ;  /* 0x000000ffff567224 */ /* 0x000fce00078e0057 */
.L_x_152:
[----:B------:R-:W-:Y:S05]  /*31d0*/  BSYNC B0 ;  /* 0x0000000000007941 */ /* 0x000fea0003800000 */
.L_x_150:
        /* <DEDUP_REMOVED lines=9> */
.L_x_154:
[----:B------:R-:W-:Y:S02]  /*3270*/  IMAD.MOV.U32 R87, RZ, RZ, R85 ;  /* 0x000000ffff577224 */ /* 0x000fe400078e0055 */
[----:B------:R-:W-:Y:S01]  /*3280*/  IMAD.MOV.U32 R29, RZ, RZ, R25 ;  /* 0x000000ffff1d7224 */ /* 0x000fe200078e0019 */
[----:B------:R-:W-:Y:S01]  /*3290*/  MOV R25, R26 ;  /* 0x0000001a00197202 */ /* 0x000fe20000000f00 */
[----:B------:R-:W-:-:S07]  /*32a0*/  IMAD.MOV.U32 R85, RZ, RZ, R86 ;  /* 0x000000ffff557224 */ /* 0x000fce00078e0056 */
.L_x_155:
[----:B------:R-:W-:Y:S05]  /*32b0*/  BSYNC B0 ;  /* 0x0000000000007941 */ /* 0x000fea0003800000 */
.L_x_153:
        /* <DEDUP_REMOVED lines=9> */
.L_x_157:
[----:B------:R-:W-:Y:S02]  /*3350*/  IMAD.MOV.U32 R30, RZ, RZ, R84 ;  /* 0x000000ffff1e7224 */ /* 0x000fe400078e0054 */
[----:B------:R-:W-:Y:S01]  /*3360*/  IMAD.MOV.U32 R28, RZ, RZ, R24 ;  /* 0x000000ffff1c7224 */ /* 0x000fe200078e0018 */
[----:B------:R-:W-:Y:S01]  /*3370*/  MOV R24, R25 ;  /* 0x0000001900187202 */ /* 0x000fe20000000f00 */
[----:B------:R-:W-:-:S07]  /*3380*/  IMAD.MOV.U32 R84, RZ, RZ, R85 ;  /* 0x000000ffff547224 */ /* 0x000fce00078e0055 */
.L_x_158:
[----:B------:R-:W-:Y:S05]  /*3390*/  BSYNC B0 ;  /* 0x0000000000007941 */ /* 0x000fea0003800000 */
.L_x_156:
        /* <DEDUP_REMOVED lines=9> */
.L_x_160:
[----:B------:R-:W-:Y:S02]  /*3430*/  IMAD.MOV.U32 R27, RZ, RZ, R83 ;  /* 0x000000ffff1b7224 */ /* 0x000fe400078e0053 */
[----:B------:R-:W-:Y:S01]  /*3440*/  IMAD.MOV.U32 R25, RZ, RZ, R23 ;  /* 0x000000ffff197224 */ /* 0x000fe200078e0017 */
[----:B------:R-:W-:Y:S01]  /*3450*/  MOV R23, R24 ;  /* 0x0000001800177202 */ /* 0x000fe20000000f00 */
[----:B------:R-:W-:-:S07]  /*3460*/  IMAD.MOV.U32 R83, RZ, RZ, R84 ;  /* 0x000000ffff537224 */ /* 0x000fce00078e0054 */
.L_x_161:
[----:B------:R-:W-:Y:S05]  /*3470*/  BSYNC B0 ;  /* 0x0000000000007941 */ /* 0x000fea0003800000 */
.L_x_159:
        /* <DEDUP_REMOVED lines=9> */
.L_x_163:
[----:B------:R-:W-:Y:S02]  /*3510*/  IMAD.MOV.U32 R24, RZ, RZ, R82 ;  /* 0x000000ffff187224 */ /* 0x000fe400078e0052 */
[----:B------:R-:W-:Y:S01]  /*3520*/  IMAD.MOV.U32 R26, RZ, RZ, R22 ;  /* 0x000000ffff1a7224 */ /* 0x000fe200078e0016 */
[----:B------:R-:W-:Y:S01]  /*3530*/  MOV R22, R23 ;  /* 0x0000001700167202 */ /* 0x000fe20000000f00 */
[----:B------:R-:W-:-:S07]  /*3540*/  IMAD.MOV.U32 R82, RZ, RZ, R83 ;  /* 0x000000ffff527224 */ /* 0x000fce00078e0053 */
.L_x_164:
[----:B------:R-:W-:Y:S05]  /*3550*/  BSYNC B0 ;  /* 0x0000000000007941 */ /* 0x000fea0003800000 */
.L_x_162:
        /* <DEDUP_REMOVED lines=9> */
.L_x_166:
[----:B------:R-:W-:Y:S02]  /*35f0*/  IMAD.MOV.U32 R23, RZ, RZ, R81 ;  /* 0x000000ffff177224 */ /* 0x000fe400078e0051 */
[----:B------:R-:W-:Y:S01]  /*3600*/  IMAD.MOV.U32 R83, RZ, RZ, R21 ;  /* 0x000000ffff537224 */ /* 0x000fe200078e0015 */
[----:B------:R-:W-:Y:S01]  /*3610*/  MOV R21, R22 ;  /* 0x0000001600157202 */ /* 0x000fe20000000f00 */
[----:B------:R-:W-:-:S07]  /*3620*/  IMAD.MOV.U32 R81, RZ, RZ, R82 ;  /* 0x000000ffff517224 */ /* 0x000fce00078e0052 */
.L_x_167:
[----:B------:R-:W-:Y:S05]  /*3630*/  BSYNC B0 ;  /* 0x0000000000007941 */ /* 0x000fea0003800000 */
.L_x_165:
        /* <DEDUP_REMOVED lines=9> */
.L_x_169:
[----:B------:R-:W-:Y:S02]  /*36d0*/  IMAD.MOV.U32 R22, RZ, RZ, R80 ;  /* 0x000000ffff167224 */ /* 0x000fe400078e0050 */
[----:B------:R-:W-:Y:S01]  /*36e0*/  IMAD.MOV.U32 R82, RZ, RZ, R20 ;  /* 0x000000ffff527224 */ /* 0x000fe200078e0014 */
[----:B------:R-:W-:Y:S01]  /*36f0*/  MOV R20, R21 ;  /* 0x0000001500147202 */ /* 0x000fe20000000f00 */
[----:B------:R-:W-:-:S07]  /*3700*/  IMAD.MOV.U32 R80, RZ, RZ, R81 ;  /* 0x000000ffff507224 */ /* 0x000fce00078e0051 */
.L_x_170:
[----:B------:R-:W-:Y:S05]  /*3710*/  BSYNC B0 ;  /* 0x0000000000007941 */ /* 0x000fea0003800000 */
.L_x_168:
        /* <DEDUP_REMOVED lines=9> */
.L_x_172:
[----:B------:R-:W-:Y:S02]  /*37b0*/  IMAD.MOV.U32 R21, RZ, RZ, R79 ;  /* 0x000000ffff157224 */ /* 0x000fe400078e004f */
[----:B------:R-:W-:Y:S01]  /*37c0*/  IMAD.MOV.U32 R81, RZ, RZ, R19 ;  /* 0x000000ffff517224 */ /* 0x000fe200078e0013 */
[----:B------:R-:W-:Y:S01]  /*37d0*/  MOV R19, R20 ;  /* 0x0000001400137202 */ /* 0x000fe20000000f00 */
[----:B------:R-:W-:-:S07]  /*37e0*/  IMAD.MOV.U32 R79, RZ, RZ, R80 ;  /* 0x000000ffff4f7224 */ /* 0x000fce00078e0050 */
.L_x_173:
[----:B------:R-:W-:Y:S05]  /*37f0*/  BSYNC B0 ;  /* 0x0000000000007941 */ /* 0x000fea0003800000 */
.L_x_171:
        /* <DEDUP_REMOVED lines=9> */
.L_x_175:
[----:B------:R-:W-:Y:S02]  /*3890*/  IMAD.MOV.U32 R20, RZ, RZ, R78 ;  /* 0x000000ffff147224 */ /* 0x000fe400078e004e */
[----:B------:R-:W-:Y:S01]  /*38a0*/  IMAD.MOV.U32 R80, RZ, RZ, R18 ;  /* 0x000000ffff507224 */ /* 0x000fe200078e0012 */
[----:B------:R-:W-:Y:S01]  /*38b0*/  MOV R18, R19 ;  /* 0x0000001300127202 */ /* 0x000fe20000000f00 */
[----:B------:R-:W-:-:S07]  /*38c0*/  IMAD.MOV.U32 R78, RZ, RZ, R79 ;  /* 0x000000ffff4e7224 */ /* 0x000fce00078e004f */
.L_x_176:
[----:B------:R-:W-:Y:S05]  /*38d0*/  BSYNC B0 ;  /* 0x0000000000007941 */ /* 0x000fea0003800000 */
.L_x_174:
        /* <DEDUP_REMOVED lines=9> */
.L_x_178:
[----:B------:R-:W-:Y:S02]  /*3970*/  IMAD.MOV.U32 R19, RZ, RZ, R77 ;  /* 0x000000ffff137224 */ /* 0x000fe400078e004d */
[----:B------:R-:W-:Y:S01]  /*3980*/  IMAD.MOV.U32 R79, RZ, RZ, R17 ;  /* 0x000000ffff4f7224 */ /* 0x000fe200078e0011 */
[----:B------:R-:W-:Y:S01]  /*3990*/  MOV R17, R18 ;  /* 0x0000001200117202 */ /* 0x000fe20000000f00 */
[----:B------:R-:W-:-:S07]  /*39a0*/  IMAD.MOV.U32 R77, RZ, RZ, R78 ;  /* 0x000000ffff4d7224 */ /* 0x000fce00078e004e */
.L_x_179:
[----:B------:R-:W-:Y:S05]  /*39b0*/  BSYNC B0 ;  /* 0x0000000000007941 */ /* 0x000fea0003800000 */
.L_x_177:
        /* <DEDUP_REMOVED lines=9> */
.L_x_181:
[----:B------:R-:W-:Y:S02]  /*3a50*/  IMAD.MOV.U32 R18, RZ, RZ, R76 ;  /* 0x000000ffff127224 */ /* 0x000fe400078e004c */
[----:B------:R-:W-:Y:S01]  /*3a60*/  IMAD.MOV.U32 R78, RZ, RZ, R16 ;  /* 0x000000ffff4e7224 */ /* 0x000fe200078e0010 */
[----:B------:R-:W-:Y:S01]  /*3a70*/  MOV R16, R17 ;  /* 0x0000001100107202 */ /* 0x000fe20000000f00 */
[----:B------:R-:W-:-:S07]  /*3a80*/  IMAD.MOV.U32 R76, RZ, RZ, R77 ;  /* 0x000000ffff4c7224 */ /* 0x000fce00078e004d */
.L_x_182:
[----:B------:R-:W-:Y:S05]  /*3a90*/  BSYNC B0 ;  /* 0x0000000000007941 */ /* 0x000fea0003800000 */
.L_x_180:
        /* <DEDUP_REMOVED lines=9> */
.L_x_184:
[----:B------:R-:W-:Y:S02]  /*3b30*/  IMAD.MOV.U32 R17, RZ, RZ, R75 ;  /* 0x000000ffff117224 */ /* 0x000fe400078e004b */
[----:B------:R-:W-:Y:S01]  /*3b40*/  IMAD.MOV.U32 R77, RZ, RZ, R15 ;  /* 0x000000ffff4d7224 */ /* 0x000fe200078e000f */
[----:B------:R-:W-:Y:S01]  /*3b50*/  MOV R15, R16 ;  /* 0x00000010000f7202 */ /* 0x000fe20000000f00 */
[----:B------:R-:W-:-:S07]  /*3b60*/  IMAD.MOV.U32 R75, RZ, RZ, R76 ;  /* 0x000000ffff4b7224 */ /* 0x000fce00078e004c */
.L_x_185:
[----:B------:R-:W-:Y:S05]  /*3b70*/  BSYNC B0 ;  /* 0x0000000000007941 */ /* 0x000fea0003800000 */
.L_x_183:
        /* <DEDUP_REMOVED lines=9> */
.L_x_187:
[----:B------:R-:W-:Y:S02]  /*3c10*/  IMAD.MOV.U32 R16, RZ, RZ, R74 ;  /* 0x000000ffff107224 */ /* 0x000fe400078e004a */
[----:B------:R-:W-:Y:S01]  /*3c20*/  IMAD.MOV.U32 R76, RZ, RZ, R14 ;  /* 0x000000ffff4c7224 */ /* 0x000fe200078e000e */
[----:B------:R-:W-:Y:S01]  /*3c30*/  MOV R14, R15 ;  /* 0x0000000f000e7202 */ /* 0x000fe20000000f00 */
[----:B------:R-:W-:-:S07]  /*3c40*/  IMAD.MOV.U32 R74, RZ, RZ, R75 ;  /* 0x000000ffff4a7224 */ /* 0x000fce00078e004b */
.L_x_188:
[----:B------:R-:W-:Y:S05]  /*3c50*/  BSYNC B0 ;  /* 0x0000000000007941 */ /* 0x000fea0003800000 */
.L_x_186:
        /* <DEDUP_REMOVED lines=9> */
.L_x_190:
[----:B------:R-:W-:Y:S02]  /*3cf0*/  IMAD.MOV.U32 R15, RZ, RZ, R73 ;  /* 0x000000ffff0f7224 */ /* 0x000fe400078e0049 */
[----:B------:R-:W-:Y:S01]  /*3d00*/  IMAD.MOV.U32 R75, RZ, RZ, R13 ;  /* 0x000000ffff4b7224 */ /* 0x000fe200078e000d */
[----:B------:R-:W-:Y:S01]  /*3d10*/  MOV R13, R14 ;  /* 0x0000000e000d7202 */ /* 0x000fe20000000f00 */
[----:B------:R-:W-:-:S07]  /*3d20*/  IMAD.MOV.U32 R73, RZ, RZ, R74 ;  /* 0x000000ffff497224 */ /* 0x000fce00078e004a */
.L_x_191:
[----:B------:R-:W-:Y:S05]  /*3d30*/  BSYNC B0 ;  /* 0x0000000000007941 */ /* 0x000fea0003800000 */
.L_x_189:
        /* <DEDUP_REMOVED lines=9> */
.L_x_193:
[----:B------:R-:W-:Y:S02]  /*3dd0*/  IMAD.MOV.U32 R14, RZ, RZ, R72 ;  /* 0x000000ffff0e7224 */ /* 0x000fe400078e0048 */
[----:B------:R-:W-:Y:S01]  /*3de0*/  IMAD.MOV.U32 R74, RZ, RZ, R12 ;  /* 0x000000ffff4a7224 */ /* 0x000fe200078e000c */
[----:B------:R-:W-:Y:S01]  /*3df0*/  MOV R12, R13 ;  /* 0x0000000d000c7202 */ /* 0x000fe20000000f00 */
[----:B------:R-:W-:-:S07]  /*3e00*/  IMAD.MOV.U32 R72, RZ, RZ, R73 ;  /* 0x000000ffff487224 */ /* 0x000fce00078e0049 */
.L_x_194:
[----:B------:R-:W-:Y:S05]  /*3e10*/  BSYNC B0 ;  /* 0x0000000000007941 */ /* 0x000fea0003800000 */
.L_x_192:
        /* <DEDUP_REMOVED lines=9> */
.L_x_196:
[----:B------:R-:W-:Y:S01]  /*3eb0*/  IMAD.MOV.U32 R13, RZ, RZ, R135 ;  /* 0x000000ffff0d7224 */ /* 0x000fe200078e0087 */
[----:B------:R-:W-:Y:S01]  /*3ec0*/  MOV R135, R72 ;  /* 0x0000004800877202 */ /* 0x000fe20000000f00 */
[----:B------:R-:W-:Y:S02]  /*3ed0*/  IMAD.MOV.U32 R73, RZ, RZ, R9 ;  /* 0x000000ffff497224 */ /* 0x000fe400078e0009 */
[----:B------:R-:W-:-:S07]  /*3ee0*/  IMAD.MOV.U32 R9, RZ, RZ, R12 ;  /* 0x000000ffff097224 */ /* 0x000fce00078e000c */
.L_x_197:
[----:B------:R-:W-:Y:S05]  /*3ef0*/  BSYNC B0 ;  /* 0x0000000000007941 */ /* 0x000fea0003800000 */
.L_x_195:
        /* <DEDUP_REMOVED lines=9> */
.L_x_199:
[----:B------:R-:W-:Y:S01]  /*3f90*/  IMAD.MOV.U32 R12, RZ, RZ, R134 ;  /* 0x000000ffff0c7224 */ /* 0x000fe200078e0086 */
[----:B------:R-:W-:Y:S01]  /*3fa0*/  MOV R134, R135 ;  /* 0x0000008700867202 */ /* 0x000fe20000000f00 */
[----:B------:R-:W-:Y:S02]  /*3fb0*/  IMAD.MOV.U32 R72, RZ, RZ, R8 ;  /* 0x000000ffff487224 */ /* 0x000fe400078e0008 */
[----:B------:R-:W-:-:S07]  /*3fc0*/  IMAD.MOV.U32 R8, RZ, RZ, R9 ;  /* 0x000000ffff087224 */ /* 0x000fce00078e0009 */
.L_x_200:
[----:B------:R-:W-:Y:S05]  /*3fd0*/  BSYNC B0 ;  /* 0x0000000000007941 */ /* 0x000fea0003800000 */
.L_x_198:
        /* <DEDUP_REMOVED lines=9> */
.L_x_202:
[----:B------:R-:W-:Y:S01]  /*4070*/  IMAD.MOV.U32 R135, RZ, RZ, R133 ;  /* 0x000000ffff877224 */ /* 0x000fe200078e0085 */
[----:B------:R-:W-:Y:S01]  /*4080*/  MOV R133, R134 ;  /* 0x0000008600857202 */ /* 0x000fe20000000f00 */
[----:B------:R-:W-:Y:S02]  /*4090*/  IMAD.MOV.U32 R140, RZ, RZ, R3 ;  /* 0x000000ffff8c7224 */ /* 0x000fe400078e0003 */
[----:B------:R-:W-:-:S07]  /*40a0*/  IMAD.MOV.U32 R3, RZ, RZ, R8 ;  /* 0x000000ffff037224 */ /* 0x000fce00078e0008 */
.L_x_203:
[----:B------:R-:W-:Y:S05]  /*40b0*/  BSYNC B0 ;  /* 0x0000000000007941 */ /* 0x000fea0003800000 */
.L_x_201:
[----:B------:R-:W2:Y:S04]  /*40c0*/  LDG.E R84, desc[UR6][R138.64+0x80] ;  /* 0x000080068a547981 */ /* 0x000ea8000c1e1900 */
[----:B------:R-:W3:Y:S01]  /*40d0*/  LDG.E R8, desc[UR6][R136.64+0x80] ;  /* 0x0000800688087981 */ /* 0x000ee2000c1e1900 */
[----:B------:R-:W-:Y:S01]  /*40e0*/  BSSY B0, `(.L_x_204) ;  /* 0x0000014000007945 */ /* 0x000fe20003800000 */
[CC--:B--2---:R-:W-:Y:S02]  /*40f0*/  FSETP.GEU.FTZ.AND P0, PT, R141.reuse, R84.reuse, PT ;  /* 0x000000548d00720b */ /* 0x0c4fe40003f1e000 */
[----:B------:R-:W-:Y:S02]  /*4100*/  FSETP.NEU.FTZ.AND P2, PT, R141, R84, PT ;  /* 0x000000548d00720b */ /* 0x000fe40003f5d000 */
[----:B------:R-:W-:-:S02]  /*4110*/  ISETP.EQ.OR P0, PT, R11, -0x1, !P0 ;  /* 0xffffffff0b00780c */ /* 0x000fc40004702670 */
[----:B---3--:R-:W-:-:S04]  /*4120*/  ISETP.LE.OR P2, PT, R11, R8, P2 ;  /* 0x000000080b00720c */ /* 0x008fc80001743670 */
[----:B------:R-:W-:-:S13]  /*4130*/  PLOP3.LUT P0, PT, P0, P2, PT, 0x8, 0x0 ;  /* 0x000000000000781c */ /* 0x000fda0000704170 */
[----:B------:R-:W-:Y:S02]  /*4140*/  @!P0 IMAD.MOV.U32 R141, RZ, RZ, R84 ;  /* 0x000000ffff8d8224 */ /* 0x000fe400078e0054 */
[----:B------:R-:W-:-:S03]  /*4150*/  @!P0 IMAD.MOV.U32 R11, RZ, RZ, R8 ;  /* 0x000000ffff0b8224 */ /* 0x000fc600078e0008 */
        /* <DEDUP_REMOVED lines=8> */
.L_x_205:
[----:B------:R-:W-:Y:S01]  /*41e0*/  IMAD.MOV.U32 R142, RZ, RZ, R132 ;  /* 0x000000ffff8e7224 */ /* 0x000fe200078e0084 */
[----:B------:R-:W-:Y:S01]  /*41f0*/  MOV R144, R10 ;  /* 0x0000000a00907202 */ /* 0x000fe20000000f00 */
[----:B------:R-:W-:Y:S02]  /*4200*/  IMAD.MOV.U32 R132, RZ, RZ, R141 ;  /* 0x000000ffff847224 */ /* 0x000fe400078e008d */
[----:B------:R-:W-:-:S07]  /*4210*/  IMAD.MOV.U32 R10, RZ, RZ, R11 ;  /* 0x000000ffff0a7224 */ /* 0x000fce00078e000b */
.L_x_206:
[----:B------:R-:W-:Y:S05]  /*4220*/  BSYNC B0 ;  /* 0x0000000000007941 */ /* 0x000fea0003800000 */
.L_x_204:
        /* <DEDUP_REMOVED lines=9> */
.L_x_208:
[----:B------:R-:W-:Y:S01]  /*42c0*/  IMAD.MOV.U32 R9, RZ, RZ, R7 ;  /* 0x000000ffff097224 */ /* 0x000fe200078e0007 */
[----:B------:R-:W-:Y:S01]  /*42d0*/  MOV R11, R5 ;  /* 0x00000005000b7202 */ /* 0x000fe20000000f00 */
[----:B------:R-:W-:Y:S02]  /*42e0*/  IMAD.MOV.U32 R7, RZ, RZ, R132 ;  /* 0x000000ffff077224 */ /* 0x000fe400078e0084 */
[----:B------:R-:W-:-:S07]  /*42f0*/  IMAD.MOV.U32 R5, RZ, RZ, R10 ;  /* 0x000000ffff057224 */ /* 0x000fce00078e000a */
.L_x_209:
[----:B------:R-:W-:Y:S05]  /*4300*/  BSYNC B0 ;  /* 0x0000000000007941 */ /* 0x000fea0003800000 */
.L_x_207:
        /* <DEDUP_REMOVED lines=9> */
.L_x_211:
[----:B------:R-:W-:Y:S01]  /*43a0*/  IMAD.MOV.U32 R8, RZ, RZ, R6 ;  /* 0x000000ffff087224 */ /* 0x000fe200078e0006 */
[----:B------:R-:W-:Y:S01]  /*43b0*/  MOV R10, R4 ;  /* 0x00000004000a7202 */ /* 0x000fe20000000f00 */
[----:B------:R-:W-:Y:S02]  /*43c0*/  IMAD.MOV.U32 R6, RZ, RZ, R7 ;  /* 0x000000ffff067224 */ /* 0x000fe400078e0007 */
[----:B------:R-:W-:-:S07]  /*43d0*/  IMAD.MOV.U32 R4, RZ, RZ, R5 ;  /* 0x000000ffff047224 */ /* 0x000fce00078e0005 */
.L_x_212:
[----:B------:R-:W-:Y:S05]  /*43e0*/  BSYNC B0 ;  /* 0x0000000000007941 */ /* 0x000fea0003800000 */
.L_x_210:
        /* <DEDUP_REMOVED lines=9> */
.L_x_214:
[----:B------:R-:W-:Y:S01]  /*4480*/  IMAD.MOV.U32 R5, RZ, RZ, R129 ;  /* 0x000000ffff057224 */ /* 0x000fe200078e0081 */
[----:B------:R-:W-:Y:S01]  /*4490*/  MOV R7, R71 ;  /* 0x0000004700077202 */ /* 0x000fe20000000f00 */
[----:B------:R-:W-:Y:S02]  /*44a0*/  IMAD.MOV.U32 R129, RZ, RZ, R6 ;  /* 0x000000ffff817224 */ /* 0x000fe400078e0006 */
[----:B------:R-:W-:-:S07]  /*44b0*/  IMAD.MOV.U32 R71, RZ, RZ, R4 ;  /* 0x000000ffff477224 */ /* 0x000fce00078e0004 */
.L_x_215:
[----:B------:R-:W-:Y:S05]  /*44c0*/  BSYNC B0 ;  /* 0x0000000000007941 */ /* 0x000fea0003800000 */
.L_x_213:
        /* <DEDUP_REMOVED lines=9> */
.L_x_217:
[----:B------:R-:W-:Y:S01]  /*4560*/  IMAD.MOV.U32 R4, RZ, RZ, R130 ;  /* 0x000000ffff047224 */ /* 0x000fe200078e0082 */
[----:B------:R-:W-:Y:S01]  /*4570*/  MOV R6, R128 ;  /* 0x0000008000067202 */ /* 0x000fe20000000f00 */
[----:B------:R-:W-:Y:S02]  /*4580*/  IMAD.MOV.U32 R130, RZ, RZ, R129 ;  /* 0x000000ffff827224 */ /* 0x000fe400078e0081 */
[----:B------:R-:W-:-:S07]  /*4590*/  IMAD.MOV.U32 R128, RZ, RZ, R71 ;  /* 0x000000ffff807224 */ /* 0x000fce00078e0047 */
.L_x_218:
[----:B------:R-:W-:Y:S05]  /*45a0*/  BSYNC B0 ;  /* 0x0000000000007941 */ /* 0x000fea0003800000 */
.L_x_216:
        /* <DEDUP_REMOVED lines=9> */
.L_x_220:
[----:B------:R-:W-:Y:S01]  /*4640*/  IMAD.MOV.U32 R71, RZ, RZ, R127 ;  /* 0x000000ffff477224 */ /* 0x000fe200078e007f */
[----:B------:R-:W-:Y:S01]  /*4650*/  MOV R131, R69 ;  /* 0x0000004500837202 */ /* 0x000fe20000000f00 */
[----:B------:R-:W-:Y:S02]  /*4660*/  IMAD.MOV.U32 R127, RZ, RZ, R130 ;  /* 0x000000ffff7f7224 */ /* 0x000fe400078e0082 */
[----:B------:R-:W-:-:S07]  /*4670*/  IMAD.MOV.U32 R69, RZ, RZ, R128 ;  /* 0x000000ffff457224 */ /* 0x000fce00078e0080 */
.L_x_221:
[----:B------:R-:W-:Y:S05]  /*4680*/  BSYNC B0 ;  /* 0x0000000000007941 */ /* 0x000fea0003800000 */
.L_x_219:
        /* <DEDUP_REMOVED lines=9> */
.L_x_223:
[----:B------:R-:W-:Y:S01]  /*4720*/  IMAD.MOV.U32 R132, RZ, RZ, R126 ;  /* 0x000000ffff847224 */ /* 0x000fe200078e007e */
[----:B------:R-:W-:Y:S01]  /*4730*/  MOV R134, R70 ;  /* 0x0000004600867202 */ /* 0x000fe20000000f00 */
[----:B------:R-:W-:Y:S02]  /*4740*/  IMAD.MOV.U32 R126, RZ, RZ, R127 ;  /* 0x000000ffff7e7224 */ /* 0x000fe400078e007f */
[----:B------:R-:W-:-:S07]  /*4750*/  IMAD.MOV.U32 R70, RZ, RZ, R69 ;  /* 0x000000ffff467224 */ /* 0x000fce00078e0045 */
.L_x_224:
[----:B------:R-:W-:Y:S05]  /*4760*/  BSYNC B0 ;  /* 0x0000000000007941 */ /* 0x000fea0003800000 */
.L_x_222:
        /* <DEDUP_REMOVED lines=9> */
.L_x_226:
[----:B------:R-:W-:Y:S01]  /*4800*/  IMAD.MOV.U32 R69, RZ, RZ, R125 ;  /* 0x000000ffff457224 */ /* 0x000fe200078e007d */
[----:B------:R-:W-:Y:S01]  /*4810*/  MOV R129, R67 ;  /* 0x0000004300817202 */ /* 0x000fe20000000f00 */
[----:B------:R-:W-:Y:S02]  /*4820*/  IMAD.MOV.U32 R125, RZ, RZ, R126 ;  /* 0x000000ffff7d7224 */ /* 0x000fe400078e007e */
[----:B------:R-:W-:-:S07]  /*4830*/  IMAD.MOV.U32 R67, RZ, RZ, R70 ;  /* 0x000000ffff437224 */ /* 0x000fce00078e0046 */
.L_x_227:
[----:B------:R-:W-:Y:S05]  /*4840*/  BSYNC B0 ;  /* 0x0000000000007941 */ /* 0x000fea0003800000 */
.L_x_225:
        /* <DEDUP_REMOVED lines=9> */
.L_x_229:
[----:B------:R-:W-:Y:S01]  /*48e0*/  IMAD.MOV.U32 R70, RZ, RZ, R124 ;  /* 0x000000ffff467224 */ /* 0x000fe200078e007c */
[----:B------:R-:W-:Y:S01]  /*48f0*/  MOV R130, R68 ;  /* 0x0000004400827202 */ /* 0x000fe20000000f00 */
[----:B------:R-:W-:Y:S02]  /*4900*/  IMAD.MOV.U32 R124, RZ, RZ, R125 ;  /* 0x000000ffff7c7224 */ /* 0x000fe400078e007d */
[----:B------:R-:W-:-:S07]  /*4910*/  IMAD.MOV.U32 R68, RZ, RZ, R67 ;  /* 0x000000ffff447224 */ /* 0x000fce00078e0043 */
.L_x_230:
[----:B------:R-:W-:Y:S05]  /*4920*/  BSYNC B0 ;  /* 0x0000000000007941 */ /* 0x000fea0003800000 */
.L_x_228:
        /* <DEDUP_REMOVED lines=9> */
.L_x_232:
[----:B------:R-:W-:Y:S01]  /*49c0*/  IMAD.MOV.U32 R67, RZ, RZ, R123 ;  /* 0x000000ffff437224 */ /* 0x000fe200078e007b */
[----:B------:R-:W-:Y:S01]  /*49d0*/  MOV R127, R65 ;  /* 0x00000041007f7202 */ /* 0x000fe20000000f00 */
[----:B------:R-:W-:Y:S02]  /*49e0*/  IMAD.MOV.U32 R123, RZ, RZ, R124 ;  /* 0x000000ffff7b7224 */ /* 0x000fe400078e007c */
[----:B------:R-:W-:-:S07]  /*49f0*/  IMAD.MOV.U32 R65, RZ, RZ, R68 ;  /* 0x000000ffff417224 */ /* 0x000fce00078e0044 */
.L_x_233:
[----:B------:R-:W-:Y:S05]  /*4a00*/  BSYNC B0 ;  /* 0x0000000000007941 */ /* 0x000fea0003800000 */
.L_x_231:
        /* <DEDUP_REMOVED lines=9> */
.L_x_235:
[----:B------:R-:W-:Y:S01]  /*4aa0*/  IMAD.MOV.U32 R68, RZ, RZ, R122 ;  /* 0x000000ffff447224 */ /* 0x000fe200078e007a */
[----:B------:R-:W-:Y:S01]  /*4ab0*/  MOV R128, R66 ;  /* 0x0000004200807202 */ /* 0x000fe20000000f00 */
[----:B------:R-:W-:Y:S02]  /*4ac0*/  IMAD.MOV.U32 R122, RZ, RZ, R123 ;  /* 0x000000ffff7a7224 */ /* 0x000fe400078e007b */
[----:B------:R-:W-:-:S07]  /*4ad0*/  IMAD.MOV.U32 R66, RZ, RZ, R65 ;  /* 0x000000ffff427224 */ /* 0x000fce00078e0041 */
.L_x_236:
[----:B------:R-:W-:Y:S05]  /*4ae0*/  BSYNC B0 ;  /* 0x0000000000007941 */ /* 0x000fea0003800000 */
.L_x_234:
        /* <DEDUP_REMOVED lines=9> */
.L_x_238:
[----:B------:R-:W-:Y:S01]  /*4b80*/  IMAD.MOV.U32 R65, RZ, RZ, R121 ;  /* 0x000000ffff417224 */ /* 0x000fe200078e0079 */
[----:B------:R-:W-:Y:S01]  /*4b90*/  MOV R125, R63 ;  /* 0x0000003f007d7202 */ /* 0x000fe20000000f00 */
[----:B------:R-:W-:Y:S02]  /*4ba0*/  IMAD.MOV.U32 R121, RZ, RZ, R122 ;  /* 0x000000ffff797224 */ /* 0x000fe400078e007a */
[----:B------:R-:W-:-:S07]  /*4bb0*/  IMAD.MOV.U32 R63, RZ, RZ, R66 ;  /* 0x000000ffff3f7224 */ /* 0x000fce00078e0042 */
.L_x_239:
[----:B------:R-:W-:Y:S05]  /*4bc0*/  BSYNC B0 ;  /* 0x0000000000007941 */ /* 0x000fea0003800000 */
.L_x_237:
        /* <DEDUP_REMOVED lines=9> */
.L_x_241:
[----:B------:R-:W-:Y:S01]  /*4c60*/  IMAD.MOV.U32 R66, RZ, RZ, R120 ;  /* 0x000000ffff427224 */ /* 0x000fe200078e0078 */
[----:B------:R-:W-:Y:S01]  /*4c70*/  MOV R126, R64 ;  /* 0x00000040007e7202 */ /* 0x000fe20000000f00 */
[----:B------:R-:W-:Y:S02]  /*4c80*/  IMAD.MOV.U32 R120, RZ, RZ, R121 ;  /* 0x000000ffff787224 */ /* 0x000fe400078e0079 */
[----:B------:R-:W-:-:S07]  /*4c90*/  IMAD.MOV.U32 R64, RZ, RZ, R63 ;  /* 0x000000ffff407224 */ /* 0x000fce00078e003f */
.L_x_242:
[----:B------:R-:W-:Y:S05]  /*4ca0*/  BSYNC B0 ;  /* 0x0000000000007941 */ /* 0x000fea0003800000 */
.L_x_240:
        /* <DEDUP_REMOVED lines=9> */
.L_x_244:
[----:B------:R-:W-:Y:S01]  /*4d40*/  IMAD.MOV.U32 R63, RZ, RZ, R119 ;  /* 0x000000ffff3f7224 */ /* 0x000fe200078e0077 */
[----:B------:R-:W-:Y:S01]  /*4d50*/  MOV R123, R61 ;  /* 0x0000003d007b7202 */ /* 0x000fe20000000f00 */
[----:B------:R-:W-:Y:S02]  /*4d60*/  IMAD.MOV.U32 R119, RZ, RZ, R120 ;  /* 0x000000ffff777224 */ /* 0x000fe400078e0078 */
[----:B------:R-:W-:-:S07]  /*4d70*/  IMAD.MOV.U32 R61, RZ, RZ, R64 ;  /* 0x000000ffff3d7224 */ /* 0x000fce00078e0040 */
.L_x_245:
[----:B------:R-:W-:Y:S05]  /*4d80*/  BSYNC B0 ;  /* 0x0000000000007941 */ /* 0x000fea0003800000 */
.L_x_243:
        /* <DEDUP_REMOVED lines=9> */
.L_x_247:
[----:B------:R-:W-:Y:S01]  /*4e20*/  IMAD.MOV.U32 R64, RZ, RZ, R118 ;  /* 0x000000ffff407224 */ /* 0x000fe200078e0076 */
[----:B------:R-:W-:Y:S01]  /*4e30*/  MOV R124, R62 ;  /* 0x0000003e007c7202 */ /* 0x000fe20000000f00 */
[----:B------:R-:W-:Y:S02]  /*4e40*/  IMAD.MOV.U32 R118, RZ, RZ, R119 ;  /* 0x000000ffff767224 */ /* 0x000fe400078e0077 */
[----:B------:R-:W-:-:S07]  /*4e50*/  IMAD.MOV.U32 R62, RZ, RZ, R61 ;  /* 0x000000ffff3e7224 */ /* 0x000fce00078e003d */
.L_x_248:
[----:B------:R-:W-:Y:S05]  /*4e60*/  BSYNC B0 ;  /* 0x0000000000007941 */ /* 0x000fea0003800000 */
.L_x_246:
        /* <DEDUP_REMOVED lines=9> */
.L_x_250:
[----:B------:R-:W-:Y:S01]  /*4f00*/  IMAD.MOV.U32 R61, RZ, RZ, R117 ;  /* 0x000000ffff3d7224 */ /* 0x000fe200078e0075 */
[----:B------:R-:W-:Y:S01]  /*4f10*/  MOV R121, R59 ;  /* 0x0000003b00797202 */ /* 0x000fe20000000f00 */
[----:B------:R-:W-:Y:S02]  /*4f20*/  IMAD.MOV.U32 R117, RZ, RZ, R118 ;  /* 0x000000ffff757224 */ /* 0x000fe400078e0076 */
[----:B------:R-:W-:-:S07]  /*4f30*/  IMAD.MOV.U32 R59, RZ, RZ, R62 ;  /* 0x000000ffff3b7224 */ /* 0x000fce00078e003e */
.L_x_251:
[----:B------:R-:W-:Y:S05]  /*4f40*/  BSYNC B0 ;  /* 0x0000000000007941 */ /* 0x000fea0003800000 */
.L_x_249:
        /* <DEDUP_REMOVED lines=9> */
.L_x_253:
[----:B------:R-:W-:Y:S01]  /*4fe0*/  IMAD.MOV.U32 R62, RZ, RZ, R116 ;  /* 0x000000ffff3e7224 */ /* 0x000fe200078e0074 */
[----:B------:R-:W-:Y:S01]  /*4ff0*/  MOV R122, R60 ;  /* 0x0000003c007a7202 */ /* 0x000fe20000000f00 */
[----:B------:R-:W-:Y:S02]  /*5000*/  IMAD.MOV.U32 R116, RZ, RZ, R117 ;  /* 0x000000ffff747224 */ /* 0x000fe400078e0075 */
[----:B------:R-:W-:-:S07]  /*5010*/  IMAD.MOV.U32 R60, RZ, RZ, R59 ;  /* 0x000000ffff3c7224 */ /* 0x000fce00078e003b */
.L_x_254:
[----:B------:R-:W-:Y:S05]  /*5020*/  BSYNC B0 ;  /* 0x0000000000007941 */ /* 0x000fea0003800000 */
.L_x_252:
        /* <DEDUP_REMOVED lines=9> */
.L_x_256:
[----:B------:R-:W-:Y:S01]  /*50c0*/  IMAD.MOV.U32 R59, RZ, RZ, R115 ;  /* 0x000000ffff3b7224 */ /* 0x000fe200078e0073 */
[----:B------:R-:W-:Y:S01]  /*50d0*/  MOV R119, R57 ;  /* 0x0000003900777202 */ /* 0x000fe20000000f00 */
[----:B------:R-:W-:Y:S02]  /*50e0*/  IMAD.MOV.U32 R115, RZ, RZ, R116 ;  /* 0x000000ffff737224 */ /* 0x000fe400078e0074 */
[----:B------:R-:W-:-:S07]  /*50f0*/  IMAD.MOV.U32 R57, RZ, RZ, R60 ;  /* 0x000000ffff397224 */ /* 0x000fce00078e003c */
.L_x_257:
[----:B------:R-:W-:Y:S05]  /*5100*/  BSYNC B0 ;  /* 0x0000000000007941 */ /* 0x000fea0003800000 */
.L_x_255:
        /* <DEDUP_REMOVED lines=9> */
.L_x_259:
[----:B------:R-:W-:Y:S01]  /*51a0*/  IMAD.MOV.U32 R60, RZ, RZ, R114 ;  /* 0x000000ffff3c7224 */ /* 0x000fe200078e0072 */
[----:B------:R-:W-:Y:S01]  /*51b0*/  MOV R120, R58 ;  /* 0x0000003a00787202 */ /* 0x000fe20000000f00 */
[----:B------:R-:W-:Y:S02]  /*51c0*/  IMAD.MOV.U32 R114, RZ, RZ, R115 ;  /* 0x000000ffff727224 */ /* 0x000fe400078e0073 */
[----:B------:R-:W-:-:S07]  /*51d0*/  IMAD.MOV.U32 R58, RZ, RZ, R57 ;  /* 0x000000ffff3a7224 */ /* 0x000fce00078e0039 */
.L_x_260:
[----:B------:R-:W-:Y:S05]  /*51e0*/  BSYNC B0 ;  /* 0x0000000000007941 */ /* 0x000fea0003800000 */
.L_x_258:
        /* <DEDUP_REMOVED lines=9> */
.L_x_262:
[----:B------:R-:W-:Y:S01]  /*5280*/  IMAD.MOV.U32 R57, RZ, RZ, R113 ;  /* 0x000000ffff397224 */ /* 0x000fe200078e0071 */
[----:B------:R-:W-:Y:S01]  /*5290*/  MOV R117, R55 ;  /* 0x0000003700757202 */ /* 0x000fe20000000f00 */
[----:B------:R-:W-:Y:S02]  /*52a0*/  IMAD.MOV.U32 R113, RZ, RZ, R114 ;  /* 0x000000ffff717224 */ /* 0x000fe400078e0072 */
[----:B------:R-:W-:-:S07]  /*52b0*/  IMAD.MOV.U32 R55, RZ, RZ, R58 ;  /* 0x000000ffff377224 */ /* 0x000fce00078e003a */
.L_x_263:
[----:B------:R-:W-:Y:S05]  /*52c0*/  BSYNC B0 ;  /* 0x0000000000007941 */ /* 0x000fea0003800000 */
.L_x_261:
        /* <DEDUP_REMOVED lines=9> */
.L_x_265:
[----:B------:R-:W-:Y:S01]  /*5360*/  IMAD.MOV.U32 R58, RZ, RZ, R112 ;  /* 0x000000ffff3a7224 */ /* 0x000fe200078e0070 */
[----:B------:R-:W-:Y:S01]  /*5370*/  MOV R118, R56 ;  /* 0x0000003800767202 */ /* 0x000fe20000000f00 */
[----:B------:R-:W-:Y:S02]  /*5380*/  IMAD.MOV.U32 R112, RZ, RZ, R113 ;  /* 0x000000ffff707224 */ /* 0x000fe400078e0071 */
[----:B------:R-:W-:-:S07]  /*5390*/  IMAD.MOV.U32 R56, RZ, RZ, R55 ;  /* 0x000000ffff387224 */ /* 0x000fce00078e0037 */
.L_x_266:
[----:B------:R-:W-:Y:S05]  /*53a0*/  BSYNC B0 ;  /* 0x0000000000007941 */ /* 0x000fea0003800000 */
.L_x_264:
        /* <DEDUP_REMOVED lines=9> */
.L_x_268:
[----:B------:R-:W-:Y:S01]  /*5440*/  IMAD.MOV.U32 R55, RZ, RZ, R111 ;  /* 0x000000ffff377224 */ /* 0x000fe200078e006f */
[----:B------:R-:W-:Y:S01]  /*5450*/  MOV R115, R53 ;  /* 0x0000003500737202 */ /* 0x000fe20000000f00 */
[----:B------:R-:W-:Y:S02]  /*5460*/  IMAD.MOV.U32 R111, RZ, RZ, R112 ;  /* 0x000000ffff6f7224 */ /* 0x000fe400078e0070 */
[----:B------:R-:W-:-:S07]  /*5470*/  IMAD.MOV.U32 R53, RZ, RZ, R56 ;  /* 0x000000ffff357224 */ /* 0x000fce00078e0038 */
.L_x_269:
[----:B------:R-:W-:Y:S05]  /*5480*/  BSYNC B0 ;  /* 0x0000000000007941 */ /* 0x000fea0003800000 */
.L_x_267:
        /* <DEDUP_REMOVED lines=9> */
.L_x_271:
[----:B------:R-:W-:Y:S01]  /*5520*/  IMAD.MOV.U32 R56, RZ, RZ, R110 ;  /* 0x000000ffff387224 */ /* 0x000fe200078e006e */
[----:B------:R-:W-:Y:S01]  /*5530*/  MOV R116, R54 ;  /* 0x0000003600747202 */ /* 0x000fe20000000f00 */
[----:B------:R-:W-:Y:S02]  /*5540*/  IMAD.MOV.U32 R110, RZ, RZ, R111 ;  /* 0x000000ffff6e7224 */ /* 0x000fe400078e006f */
[----:B------:R-:W-:-:S07]  /*5550*/  IMAD.MOV.U32 R54, RZ, RZ, R53 ;  /* 0x000000ffff367224 */ /* 0x000fce00078e0035 */
.L_x_272:
[----:B------:R-:W-:Y:S05]  /*5560*/  BSYNC B0 ;  /* 0x0000000000007941 */ /* 0x000fea0003800000 */
.L_x_270:
        /* <DEDUP_REMOVED lines=9> */
.L_x_274:
[----:B------:R-:W-:Y:S01]  /*5600*/  IMAD.MOV.U32 R53, RZ, RZ, R109 ;  /* 0x000000ffff357224 */ /* 0x000fe200078e006d */
[----:B------:R-:W-:Y:S01]  /*5610*/  MOV R113, R51 ;  /* 0x0000003300717202 */ /* 0x000fe20000000f00 */
[----:B------:R-:W-:Y:S02]  /*5620*/  IMAD.MOV.U32 R109, RZ, RZ, R110 ;  /* 0x000000ffff6d7224 */ /* 0x000fe400078e006e */
[----:B------:R-:W-:-:S07]  /*5630*/  IMAD.MOV.U32 R51, RZ, RZ, R54 ;  /* 0x000000ffff337224 */ /* 0x000fce00078e0036 */
.L_x_275:
[----:B------:R-:W-:Y:S05]  /*5640*/  BSYNC B0 ;  /* 0x0000000000007941 */ /* 0x000fea0003800000 */
.L_x_273:
        /* <DEDUP_REMOVED lines=9> */
.L_x_277:
[----:B------:R-:W-:Y:S01]  /*56e0*/  IMAD.MOV.U32 R54, RZ, RZ, R108 ;  /* 0x000000ffff367224 */ /* 0x000fe200078e006c */
[----:B------:R-:W-:Y:S01]  /*56f0*/  MOV R114, R52 ;  /* 0x0000003400727202 */ /* 0x000fe20000000f00 */
[----:B------:R-:W-:Y:S02]  /*5700*/  IMAD.MOV.U32 R108, RZ, RZ, R109 ;  /* 0x000000ffff6c7224 */ /* 0x000fe400078e006d */
[----:B------:R-:W-:-:S07]  /*5710*/  IMAD.MOV.U32 R52, RZ, RZ, R51 ;  /* 0x000000ffff347224 */ /* 0x000fce00078e0033 */
.L_x_278:
[----:B------:R-:W-:Y:S05]  /*5720*/  BSYNC B0 ;  /* 0x0000000000007941 */ /* 0x000fea0003800000 */
.L_x_276:
        /* <DEDUP_REMOVED lines=9> */
.L_x_280:
[----:B------:R-:W-:Y:S01]  /*57c0*/  IMAD.MOV.U32 R51, RZ, RZ, R107 ;  /* 0x000000ffff337224 */ /* 0x000fe200078e006b */
[----:B------:R-:W-:Y:S01]  /*57d0*/  MOV R111, R49 ;  /* 0x00000031006f7202 */ /* 0x000fe20000000f00 */
[----:B------:R-:W-:Y:S02]  /*57e0*/  IMAD.MOV.U32 R107, RZ, RZ, R108 ;  /* 0x000000ffff6b7224 */ /* 0x000fe400078e006c */
[----:B------:R-:W-:-:S07]  /*57f0*/  IMAD.MOV.U32 R49, RZ, RZ, R52 ;  /* 0x000000ffff317224 */ /* 0x000fce00078e0034 */
.L_x_281:
[----:B------:R-:W-:Y:S05]  /*5800*/  BSYNC B0 ;  /* 0x0000000000007941 */ /* 0x000fea0003800000 */
.L_x_279:
        /* <DEDUP_REMOVED lines=9> */
.L_x_283:
[----:B------:R-:W-:Y:S01]  /*58a0*/  IMAD.MOV.U32 R52, RZ, RZ, R106 ;  /* 0x000000ffff347224 */ /* 0x000fe200078e006a */
[----:B------:R-:W-:Y:S01]  /*58b0*/  MOV R112, R50 ;  /* 0x0000003200707202 */ /* 0x000fe20000000f00 */
[----:B------:R-:W-:Y:S02]  /*58c0*/  IMAD.MOV.U32 R106, RZ, RZ, R107 ;  /* 0x000000ffff6a7224 */ /* 0x000fe400078e006b */
[----:B------:R-:W-:-:S07]  /*58d0*/  IMAD.MOV.U32 R50, RZ, RZ, R49 ;  /* 0x000000ffff327224 */ /* 0x000fce00078e0031 */
.L_x_284:
[----:B------:R-:W-:Y:S05]  /*58e0*/  BSYNC B0 ;  /* 0x0000000000007941 */ /* 0x000fea0003800000 */
.L_x_282:
        /* <DEDUP_REMOVED lines=9> */
.L_x_286:
[----:B------:R-:W-:Y:S01]  /*5980*/  IMAD.MOV.U32 R49, RZ, RZ, R105 ;  /* 0x000000ffff317224 */ /* 0x000fe200078e0069 */
[----:B------:R-:W-:Y:S01]  /*5990*/  MOV R109, R47 ;  /* 0x0000002f006d7202 */ /* 0x000fe20000000f00 */
[----:B------:R-:W-:Y:S02]  /*59a0*/  IMAD.MOV.U32 R105, RZ, RZ, R106 ;  /* 0x000000ffff697224 */ /* 0x000fe400078e006a */
[----:B------:R-:W-:-:S07]  /*59b0*/  IMAD.MOV.U32 R47, RZ, RZ, R50 ;  /* 0x000000ffff2f7224 */ /* 0x000fce00078e0032 */
.L_x_287:
[----:B------:R-:W-:Y:S05]  /*59c0*/  BSYNC B0 ;  /* 0x0000000000007941 */ /* 0x000fea0003800000 */
.L_x_285:
        /* <DEDUP_REMOVED lines=9> */
.L_x_289:
[----:B------:R-:W-:Y:S01]  /*5a60*/  IMAD.MOV.U32 R50, RZ, RZ, R104 ;  /* 0x000000ffff327224 */ /* 0x000fe200078e0068 */
[----:B------:R-:W-:Y:S01]  /*5a70*/  MOV R110, R48 ;  /* 0x00000030006e7202 */ /* 0x000fe20000000f00 */
[----:B------:R-:W-:Y:S02]  /*5a80*/  IMAD.MOV.U32 R104, RZ, RZ, R105 ;  /* 0x000000ffff687224 */ /* 0x000fe400078e0069 */
[----:B------:R-:W-:-:S07]  /*5a90*/  IMAD.MOV.U32 R48, RZ, RZ, R47 ;  /* 0x000000ffff307224 */ /* 0x000fce00078e002f */
.L_x_290:
[----:B------:R-:W-:Y:S05]  /*5aa0*/  BSYNC B0 ;  /* 0x0000000000007941 */ /* 0x000fea0003800000 */
.L_x_288:
        /* <DEDUP_REMOVED lines=9> */
.L_x_292:
[----:B------:R-:W-:Y:S01]  /*5b40*/  IMAD.MOV.U32 R47, RZ, RZ, R103 ;  /* 0x000000ffff2f7224 */ /* 0x000fe200078e0067 */
[----:B------:R-:W-:Y:S01]  /*5b50*/  MOV R107, R45 ;  /* 0x0000002d006b7202 */ /* 0x000fe20000000f00 */
[----:B------:R-:W-:Y:S02]  /*5b60*/  IMAD.MOV.U32 R103, RZ, RZ, R104 ;  /* 0x000000ffff677224 */ /* 0x000fe400078e0068 */
[----:B------:R-:W-:-:S07]  /*5b70*/  IMAD.MOV.U32 R45, RZ, RZ, R48 ;  /* 0x000000ffff2d7224 */ /* 0x000fce00078e0030 */
.L_x_293:
[----:B------:R-:W-:Y:S05]  /*5b80*/  BSYNC B0 ;  /* 0x0000000000007941 */ /* 0x000fea0003800000 */
.L_x_291:
        /* <DEDUP_REMOVED lines=9> */
.L_x_295:
[----:B------:R-:W-:Y:S01]  /*5c20*/  IMAD.MOV.U32 R48, RZ, RZ, R102 ;  /* 0x000000ffff307224 */ /* 0x000fe200078e0066 */
[----:B------:R-:W-:Y:S01]  /*5c30*/  MOV R108, R46 ;  /* 0x0000002e006c7202 */ /* 0x000fe20000000f00 */
[----:B------:R-:W-:Y:S02]  /*5c40*/  IMAD.MOV.U32 R102, RZ, RZ, R103 ;  /* 0x000000ffff667224 */ /* 0x000fe400078e0067 */
[----:B------:R-:W-:-:S07]  /*5c50*/  IMAD.MOV.U32 R46, RZ, RZ, R45 ;  /* 0x000000ffff2e7224 */ /* 0x000fce00078e002d */
.L_x_296:
[----:B------:R-:W-:Y:S05]  /*5c60*/  BSYNC B0 ;  /* 0x0000000000007941 */ /* 0x000fea0003800000 */
.L_x_294:
        /* <DEDUP_REMOVED lines=9> */
.L_x_298:
[----:B------:R-:W-:Y:S01]  /*5d00*/  IMAD.MOV.U32 R45, RZ, RZ, R101 ;  /* 0x000000ffff2d7224 */ /* 0x000fe200078e0065 */
[----:B------:R-:W-:Y:S01]  /*5d10*/  MOV R105, R43 ;  /* 0x0000002b00697202 */ /* 0x000fe20000000f00 */
[----:B------:R-:W-:Y:S02]  /*5d20*/  IMAD.MOV.U32 R101, RZ, RZ, R102 ;  /* 0x000000ffff657224 */ /* 0x000fe400078e0066 */
[----:B------:R-:W-:-:S07]  /*5d30*/  IMAD.MOV.U32 R43, RZ, RZ, R46 ;  /* 0x000000ffff2b7224 */ /* 0x000fce00078e002e */
.L_x_299:
[----:B------:R-:W-:Y:S05]  /*5d40*/  BSYNC B0 ;  /* 0x0000000000007941 */ /* 0x000fea0003800000 */
.L_x_297:
        /* <DEDUP_REMOVED lines=9> */
.L_x_301:
[----:B------:R-:W-:Y:S01]  /*5de0*/  IMAD.MOV.U32 R46, RZ, RZ, R100 ;  /* 0x000000ffff2e7224 */ /* 0x000fe200078e0064 */
[----:B------:R-:W-:Y:S01]  /*5df0*/  MOV R106, R44 ;  /* 0x0000002c006a7202 */ /* 0x000fe20000000f00 */
[----:B------:R-:W-:Y:S02]  /*5e00*/  IMAD.MOV.U32 R100, RZ, RZ, R101 ;  /* 0x000000ffff647224 */ /* 0x000fe400078e0065 */
[----:B------:R-:W-:-:S07]  /*5e10*/  IMAD.MOV.U32 R44, RZ, RZ, R43 ;  /* 0x000000ffff2c7224 */ /* 0x000fce00078e002b */
.L_x_302:
[----:B------:R-:W-:Y:S05]  /*5e20*/  BSYNC B0 ;  /* 0x0000000000007941 */ /* 0x000fea0003800000 */
.L_x_300:
        /* <DEDUP_REMOVED lines=9> */
.L_x_304:
[----:B------:R-:W-:Y:S01]  /*5ec0*/  IMAD.MOV.U32 R43, RZ, RZ, R99 ;  /* 0x000000ffff2b7224 */ /* 0x000fe200078e0063 */
[----:B------:R-:W-:Y:S01]  /*5ed0*/  MOV R103, R41 ;  /* 0x0000002900677202 */ /* 0x000fe20000000f00 */
[----:B------:R-:W-:Y:S02]  /*5ee0*/  IMAD.MOV.U32 R99, RZ, RZ, R100 ;  /* 0x000000ffff637224 */ /* 0x000fe400078e0064 */
[----:B------:R-:W-:-:S07]  /*5ef0*/  IMAD.MOV.U32 R41, RZ, RZ, R44 ;  /* 0x000000ffff297224 */ /* 0x000fce00078e002c */
.L_x_305:
[----:B------:R-:W-:Y:S05]  /*5f00*/  BSYNC B0 ;  /* 0x0000000000007941 */ /* 0x000fea0003800000 */
.L_x_303:
        /* <DEDUP_REMOVED lines=9> */
.L_x_307:
[----:B------:R-:W-:Y:S01]  /*5fa0*/  IMAD.MOV.U32 R44, RZ, RZ, R98 ;  /* 0x000000ffff2c7224 */ /* 0x000fe200078e0062 */
[----:B------:R-:W-:Y:S01]  /*5fb0*/  MOV R104, R42 ;  /* 0x0000002a00687202 */ /* 0x000fe20000000f00 */
[----:B------:R-:W-:Y:S02]  /*5fc0*/  IMAD.MOV.U32 R98, RZ, RZ, R99 ;  /* 0x000000ffff627224 */ /* 0x000fe400078e0063 */
[----:B------:R-:W-:-:S07]  /*5fd0*/  IMAD.MOV.U32 R42, RZ, RZ, R41 ;  /* 0x000000ffff2a7224 */ /* 0x000fce00078e0029 */
.L_x_308:
[----:B------:R-:W-:Y:S05]  /*5fe0*/  BSYNC B0 ;  /* 0x0000000000007941 */ /* 0x000fea0003800000 */
.L_x_306:
        /* <DEDUP_REMOVED lines=9> */
.L_x_310:
[----:B------:R-:W-:Y:S01]  /*6080*/  IMAD.MOV.U32 R41, RZ, RZ, R97 ;  /* 0x000000ffff297224 */ /* 0x000fe200078e0061 */
[----:B------:R-:W-:Y:S01]  /*6090*/  MOV R101, R39 ;  /* 0x0000002700657202 */ /* 0x000fe20000000f00 */
[----:B------:R-:W-:Y:S02]  /*60a0*/  IMAD.MOV.U32 R97, RZ, RZ, R98 ;  /* 0x000000ffff617224 */ /* 0x000fe400078e0062 */
[----:B------:R-:W-:-:S07]  /*60b0*/  IMAD.MOV.U32 R39, RZ, RZ, R42 ;  /* 0x000000ffff277224 */ /* 0x000fce00078e002a */
.L_x_311:
[----:B------:R-:W-:Y:S05]  /*60c0*/  BSYNC B0 ;  /* 0x0000000000007941 */ /* 0x000fea0003800000 */
.L_x_309:
        /* <DEDUP_REMOVED lines=9> */
.L_x_313:
[----:B------:R-:W-:Y:S01]  /*6160*/  IMAD.MOV.U32 R42, RZ, RZ, R96 ;  /* 0x000000ffff2a7224 */ /* 0x000fe200078e0060 */
[----:B------:R-:W-:Y:S01]  /*6170*/  MOV R102, R40 ;  /* 0x0000002800667202 */ /* 0x000fe20000000f00 */
[----:B------:R-:W-:Y:S02]  /*6180*/  IMAD.MOV.U32 R96, RZ, RZ, R97 ;  /* 0x000000ffff607224 */ /* 0x000fe400078e0061 */
[----:B------:R-:W-:-:S07]  /*6190*/  IMAD.MOV.U32 R40, RZ, RZ, R39 ;  /* 0x000000ffff287224 */ /* 0x000fce00078e0027 */
.L_x_314:
[----:B------:R-:W-:Y:S05]  /*61a0*/  BSYNC B0 ;  /* 0x0000000000007941 */ /* 0x000fea0003800000 */
.L_x_312:
        /* <DEDUP_REMOVED lines=9> */
.L_x_316:
[----:B------:R-:W-:Y:S01]  /*6240*/  IMAD.MOV.U32 R39, RZ, RZ, R95 ;  /* 0x000000ffff277224 */ /* 0x000fe200078e005f */
[----:B------:R-:W-:Y:S01]  /*6250*/  MOV R99, R37 ;  /* 0x0000002500637202 */ /* 0x000fe20000000f00 */
[----:B------:R-:W-:Y:S02]  /*6260*/  IMAD.MOV.U32 R95, RZ, RZ, R96 ;  /* 0x000000ffff5f7224 */ /* 0x000fe400078e0060 */
[----:B------:R-:W-:-:S07]  /*6270*/  IMAD.MOV.U32 R37, RZ, RZ, R40 ;  /* 0x000000ffff257224 */ /* 0x000fce00078e0028 */
.L_x_317:
[----:B------:R-:W-:Y:S05]  /*6280*/  BSYNC B0 ;  /* 0x0000000000007941 */ /* 0x000fea0003800000 */
.L_x_315:
        /* <DEDUP_REMOVED lines=9> */
.L_x_319:
[----:B------:R-:W-:Y:S01]  /*6320*/  IMAD.MOV.U32 R40, RZ, RZ, R94 ;  /* 0x000000ffff287224 */ /* 0x000fe200078e005e */
[----:B------:R-:W-:Y:S01]  /*6330*/  MOV R100, R38 ;  /* 0x0000002600647202 */ /* 0x000fe20000000f00 */
[----:B------:R-:W-:Y:S02]  /*6340*/  IMAD.MOV.U32 R94, RZ, RZ, R95 ;  /* 0x000000ffff5e7224 */ /* 0x000fe400078e005f */
[----:B------:R-:W-:-:S07]  /*6350*/  IMAD.MOV.U32 R38, RZ, RZ, R37 ;  /* 0x000000ffff267224 */ /* 0x000fce00078e0025 */
.L_x_320:
[----:B------:R-:W-:Y:S05]  /*6360*/  BSYNC B0 ;  /* 0x0000000000007941 */ /* 0x000fea0003800000 */
.L_x_318:
        /* <DEDUP_REMOVED lines=9> */
.L_x_322:
[----:B------:R-:W-:Y:S01]  /*6400*/  IMAD.MOV.U32 R37, RZ, RZ, R93 ;  /* 0x000000ffff257224 */ /* 0x000fe200078e005d */
[----:B------:R-:W-:Y:S01]  /*6410*/  MOV R97, R35 ;  /* 0x0000002300617202 */ /* 0x000fe20000000f00 */
[----:B------:R-:W-:Y:S02]  /*6420*/  IMAD.MOV.U32 R93, RZ, RZ, R94 ;  /* 0x000000ffff5d7224 */ /* 0x000fe400078e005e */
[----:B------:R-:W-:-:S07]  /*6430*/  IMAD.MOV.U32 R35, RZ, RZ, R38 ;  /* 0x000000ffff237224 */ /* 0x000fce00078e0026 */
.L_x_323:
[----:B------:R-:W-:Y:S05]  /*6440*/  BSYNC B0 ;  /* 0x0000000000007941 */ /* 0x000fea0003800000 */
.L_x_321:
        /* <DEDUP_REMOVED lines=9> */
.L_x_325:
[----:B------:R-:W-:Y:S01]  /*64e0*/  IMAD.MOV.U32 R38, RZ, RZ, R92 ;  /* 0x000000ffff267224 */ /* 0x000fe200078e005c */
[----:B------:R-:W-:Y:S01]  /*64f0*/  MOV R98, R36 ;  /* 0x0000002400627202 */ /* 0x000fe20000000f00 */
[----:B------:R-:W-:Y:S02]  /*6500*/  IMAD.MOV.U32 R92, RZ, RZ, R93 ;  /* 0x000000ffff5c7224 */ /* 0x000fe400078e005d */
[----:B------:R-:W-:-:S07]  /*6510*/  IMAD.MOV.U32 R36, RZ, RZ, R35 ;  /* 0x000000ffff247224 */ /* 0x000fce00078e0023 */
.L_x_326:
[----:B------:R-:W-:Y:S05]  /*6520*/  BSYNC B0 ;  /* 0x0000000000007941 */ /* 0x000fea0003800000 */
.L_x_324:
        /* <DEDUP_REMOVED lines=9> */
.L_x_328:
[----:B------:R-:W-:Y:S01]  /*65c0*/  IMAD.MOV.U32 R35, RZ, RZ, R91 ;  /* 0x000000ffff237224 */ /* 0x000fe200078e005b */
[----:B------:R-:W-:Y:S01]  /*65d0*/  MOV R95, R33 ;  /* 0x00000021005f7202 */ /* 0x000fe20000000f00 */
[----:B------:R-:W-:Y:S02]  /*65e0*/  IMAD.MOV.U32 R91, RZ, RZ, R92 ;  /* 0x000000ffff5b7224 */ /* 0x000fe400078e005c */
[----:B------:R-:W-:-:S07]  /*65f0*/  IMAD.MOV.U32 R33, RZ, RZ, R36 ;  /* 0x000000ffff217224 */ /* 0x000fce00078e0024 */
.L_x_329:
[----:B------:R-:W-:Y:S05]  /*6600*/  BSYNC B0 ;  /* 0x0000000000007941 */ /* 0x000fea0003800000 */
.L_x_327:
        /* <DEDUP_REMOVED lines=9> */
.L_x_331:
[----:B------:R-:W-:Y:S01]  /*66a0*/  IMAD.MOV.U32 R36, RZ, RZ, R90 ;  /* 0x000000ffff247224 */ /* 0x000fe200078e005a */
[----:B------:R-:W-:Y:S01]  /*66b0*/  MOV R96, R34 ;  /* 0x0000002200607202 */ /* 0x000fe20000000f00 */
[----:B------:R-:W-:Y:S02]  /*66c0*/  IMAD.MOV.U32 R90, RZ, RZ, R91 ;  /* 0x000000ffff5a7224 */ /* 0x000fe400078e005b */
[----:B------:R-:W-:-:S07]  /*66d0*/  IMAD.MOV.U32 R34, RZ, RZ, R33 ;  /* 0x000000ffff227224 */ /* 0x000fce00078e0021 */
.L_x_332:
[----:B------:R-:W-:Y:S05]  /*66e0*/  BSYNC B0 ;  /* 0x0000000000007941 */ /* 0x000fea0003800000 */
.L_x_330:
        /* <DEDUP_REMOVED lines=9> */
.L_x_334:
[----:B------:R-:W-:Y:S01]  /*6780*/  IMAD.MOV.U32 R33, RZ, RZ, R89 ;  /* 0x000000ffff217224 */ /* 0x000fe200078e0059 */
[----:B------:R-:W-:Y:S01]  /*6790*/  MOV R93, R31 ;  /* 0x0000001f005d7202 */ /* 0x000fe20000000f00 */
[----:B------:R-:W-:Y:S02]  /*67a0*/  IMAD.MOV.U32 R89, RZ, RZ, R90 ;  /* 0x000000ffff597224 */ /* 0x000fe400078e005a */
[----:B------:R-:W-:-:S07]  /*67b0*/  IMAD.MOV.U32 R31, RZ, RZ, R34 ;  /* 0x000000ffff1f7224 */ /* 0x000fce00078e0022 */
.L_x_335:
[----:B------:R-:W-:Y:S05]  /*67c0*/  BSYNC B0 ;  /* 0x0000000000007941 */ /* 0x000fea0003800000 */
.L_x_333:
        /* <DEDUP_REMOVED lines=9> */
.L_x_337:
[----:B------:R-:W-:Y:S01]  /*6860*/  IMAD.MOV.U32 R34, RZ, RZ, R88 ;  /* 0x000000ffff227224 */ /* 0x000fe200078e0058 */
[----:B------:R-:W-:Y:S01]  /*6870*/  MOV R94, R32 ;  /* 0x00000020005e7202 */ /* 0x000fe20000000f00 */
[----:B------:R-:W-:Y:S02]  /*6880*/  IMAD.MOV.U32 R88, RZ, RZ, R89 ;  /* 0x000000ffff587224 */ /* 0x000fe400078e0059 */
[----:B------:R-:W-:-:S07]  /*6890*/  IMAD.MOV.U32 R32, RZ, RZ, R31 ;  /* 0x000000ffff207224 */ /* 0x000fce00078e001f */
.L_x_338:
[----:B------:R-:W-:Y:S05]  /*68a0*/  BSYNC B0 ;  /* 0x0000000000007941 */ /* 0x000fea0003800000 */
.L_x_336:
        /* <DEDUP_REMOVED lines=9> */
.L_x_340:
[----:B------:R-:W-:Y:S01]  /*6940*/  IMAD.MOV.U32 R31, RZ, RZ, R87 ;  /* 0x000000ffff1f7224 */ /* 0x000fe200078e0057 */
[----:B------:R-:W-:Y:S01]  /*6950*/  MOV R91, R29 ;  /* 0x0000001d005b7202 */ /* 0x000fe20000000f00 */
[----:B------:R-:W-:Y:S02]  /*6960*/  IMAD.MOV.U32 R87, RZ, RZ, R88 ;  /* 0x000000ffff577224 */ /* 0x000fe400078e0058 */
[----:B------:R-:W-:-:S07]  /*6970*/  IMAD.MOV.U32 R29, RZ, RZ, R32 ;  /* 0x000000ffff1d7224 */ /* 0x000fce00078e0020 */
.L_x_341:
[----:B------:R-:W-:Y:S05]  /*6980*/  BSYNC B0 ;  /* 0x0000000000007941 */ /* 0x000fea0003800000 */
.L_x_339:
        /* <DEDUP_REMOVED lines=9> */
.L_x_343:
[----:B------:R-:W-:Y:S01]  /*6a20*/  IMAD.MOV.U32 R32, RZ, RZ, R30 ;  /* 0x000000ffff207224 */ /* 0x000fe200078e001e */
[----:B------:R-:W-:Y:S01]  /*6a30*/  MOV R92, R28 ;  /* 0x0000001c005c7202 */ /* 0x000fe20000000f00 */
[----:B------:R-:W-:Y:S02]  /*6a40*/  IMAD.MOV.U32 R30, RZ, RZ, R87 ;  /* 0x000000ffff1e7224 */ /* 0x000fe400078e0057 */
[----:B------:R-:W-:-:S07]  /*6a50*/  IMAD.MOV.U32 R28, RZ, RZ, R29 ;  /* 0x000000ffff1c7224 */ /* 0x000fce00078e001d */
.L_x_344:
[----:B------:R-:W-:Y:S05]  /*6a60*/  BSYNC B0 ;  /* 0x0000000000007941 */ /* 0x000fea0003800000 */
.L_x_342:
        /* <DEDUP_REMOVED lines=9> */
.L_x_346:
[----:B------:R-:W-:Y:S01]  /*6b00*/  IMAD.MOV.U32 R29, RZ, RZ, R27 ;  /* 0x000000ffff1d7224 */ /* 0x000fe200078e001b */
[----:B------:R-:W-:Y:S01]  /*6b10*/  MOV R89, R25 ;  /* 0x0000001900597202 */ /* 0x000fe20000000f00 */
[----:B------:R-:W-:Y:S02]  /*6b20*/  IMAD.MOV.U32 R27, RZ, RZ, R30 ;  /* 0x000000ffff1b7224 */ /* 0x000fe400078e001e */
[----:B------:R-:W-:-:S07]  /*6b30*/  IMAD.MOV.U32 R25, RZ, RZ, R28 ;  /* 0x000000ffff197224 */ /* 0x000fce00078e001c */
.L_x_347:
[----:B------:R-:W-:Y:S05]  /*6b40*/  BSYNC B0 ;  /* 0x0000000000007941 */ /* 0x000fea0003800000 */
.L_x_345:
        /* <DEDUP_REMOVED lines=9> */
.L_x_349:
[----:B------:R-:W-:Y:S01]  /*6be0*/  IMAD.MOV.U32 R30, RZ, RZ, R24 ;  /* 0x000000ffff1e7224 */ /* 0x000fe200078e0018 */
[----:B------:R-:W-:Y:S01]  /*6bf0*/  MOV R90, R26 ;  /* 0x0000001a005a7202 */ /* 0x000fe20000000f00 */
[----:B------:R-:W-:Y:S02]  /*6c00*/  IMAD.MOV.U32 R24, RZ, RZ, R27 ;  /* 0x000000ffff187224 */ /* 0x000fe400078e001b */
[----:B------:R-:W-:-:S07]  /*6c10*/  IMAD.MOV.U32 R26, RZ, RZ, R25 ;  /* 0x000000ffff1a7224 */ /* 0x000fce00078e0019 */
.L_x_350:
[----:B------:R-:W-:Y:S05]  /*6c20*/  BSYNC B0 ;  /* 0x0000000000007941 */ /* 0x000fea0003800000 */
.L_x_348:
        /* <DEDUP_REMOVED lines=9> */
.L_x_352:
[----:B------:R-:W-:Y:S01]  /*6cc0*/  IMAD.MOV.U32 R27, RZ, RZ, R23 ;  /* 0x000000ffff1b7224 */ /* 0x000fe200078e0017 */
[----:B------:R-:W-:Y:S01]  /*6cd0*/  MOV R87, R83 ;  /* 0x0000005300577202 */ /* 0x000fe20000000f00 */
[----:B------:R-:W-:Y:S02]  /*6ce0*/  IMAD.MOV.U32 R23, RZ, RZ, R24 ;  /* 0x000000ffff177224 */ /* 0x000fe400078e0018 */
[----:B------:R-:W-:-:S07]  /*6cf0*/  IMAD.MOV.U32 R83, RZ, RZ, R26 ;  /* 0x000000ffff537224 */ /* 0x000fce00078e001a */
.L_x_353:
[----:B------:R-:W-:Y:S05]  /*6d00*/  BSYNC B0 ;  /* 0x0000000000007941 */ /* 0x000fea0003800000 */
.L_x_351:
        /* <DEDUP_REMOVED lines=9> */
.L_x_355:
[----:B------:R-:W-:Y:S01]  /*6da0*/  IMAD.MOV.U32 R28, RZ, RZ, R22 ;  /* 0x000000ffff1c7224 */ /* 0x000fe200078e0016 */
[----:B------:R-:W-:Y:S01]  /*6db0*/  MOV R88, R82 ;  /* 0x0000005200587202 */ /* 0x000fe20000000f00 */
[----:B------:R-:W-:Y:S02]  /*6dc0*/  IMAD.MOV.U32 R22, RZ, RZ, R23 ;  /* 0x000000ffff167224 */ /* 0x000fe400078e0017 */
[----:B------:R-:W-:-:S07]  /*6dd0*/  IMAD.MOV.U32 R82, RZ, RZ, R83 ;  /* 0x000000ffff527224 */ /* 0x000fce00078e0053 */
.L_x_356:
[----:B------:R-:W-:Y:S05]  /*6de0*/  BSYNC B0 ;  /* 0x0000000000007941 */ /* 0x000fea0003800000 */
.L_x_354:
        /* <DEDUP_REMOVED lines=9> */
.L_x_358:
[----:B------:R-:W-:Y:S01]  /*6e80*/  IMAD.MOV.U32 R25, RZ, RZ, R21 ;  /* 0x000000ffff197224 */ /* 0x000fe200078e0015 */
[----:B------:R-:W-:Y:S01]  /*6e90*/  MOV R85, R81 ;  /* 0x0000005100557202 */ /* 0x000fe20000000f00 */
[----:B------:R-:W-:Y:S02]  /*6ea0*/  IMAD.MOV.U32 R21, RZ, RZ, R22 ;  /* 0x000000ffff157224 */ /* 0x000fe400078e0016 */
[----:B------:R-:W-:-:S07]  /*6eb0*/  IMAD.MOV.U32 R81, RZ, RZ, R82 ;  /* 0x000000ffff517224 */ /* 0x000fce00078e0052 */
.L_x_359:
[----:B------:R-:W-:Y:S05]  /*6ec0*/  BSYNC B0 ;  /* 0x0000000000007941 */ /* 0x000fea0003800000 */
.L_x_357:
        /* <DEDUP_REMOVED lines=9> */
.L_x_361:
[----:B------:R-:W-:Y:S01]  /*6f60*/  IMAD.MOV.U32 R26, RZ, RZ, R20 ;  /* 0x000000ffff1a7224 */ /* 0x000fe200078e0014 */
[----:B------:R-:W-:Y:S01]  /*6f70*/  MOV R86, R80 ;  /* 0x0000005000567202 */ /* 0x000fe20000000f00 */
[----:B------:R-:W-:Y:S02]  /*6f80*/  IMAD.MOV.U32 R20, RZ, RZ, R21 ;  /* 0x000000ffff147224 */ /* 0x000fe400078e0015 */
[----:B------:R-:W-:-:S07]  /*6f90*/  IMAD.MOV.U32 R80, RZ, RZ, R81 ;  /* 0x000000ffff507224 */ /* 0x000fce00078e0051 */
.L_x_362:
[----:B------:R-:W-:Y:S05]  /*6fa0*/  BSYNC B0 ;  /* 0x0000000000007941 */ /* 0x000fea0003800000 */
.L_x_360:
        /* <DEDUP_REMOVED lines=9> */
.L_x_364:
[----:B------:R-:W-:Y:S01]  /*7040*/  IMAD.MOV.U32 R23, RZ, RZ, R19 ;  /* 0x000000ffff177224 */ /* 0x000fe200078e0013 */
[----:B------:R-:W-:Y:S01]  /*7050*/  MOV R83, R79 ;  /* 0x0000004f00537202 */ /* 0x000fe20000000f00 */
[----:B------:R-:W-:Y:S02]  /*7060*/  IMAD.MOV.U32 R19, RZ, RZ, R20 ;  /* 0x000000ffff137224 */ /* 0x000fe400078e0014 */
[----:B------:R-:W-:-:S07]  /*7070*/  IMAD.MOV.U32 R79, RZ, RZ, R80 ;  /* 0x000000ffff4f7224 */ /* 0x000fce00078e0050 */
.L_x_365:
[----:B------:R-:W-:Y:S05]  /*7080*/  BSYNC B0 ;  /* 0x0000000000007941 */ /* 0x000fea0003800000 */
.L_x_363:
        /* <DEDUP_REMOVED lines=9> */
.L_x_367:
[----:B------:R-:W-:Y:S01]  /*7120*/  IMAD.MOV.U32 R24, RZ, RZ, R18 ;  /* 0x000000ffff187224 */ /* 0x000fe200078e0012 */
[----:B------:R-:W-:Y:S01]  /*7130*/  MOV R84, R78 ;  /* 0x0000004e00547202 */ /* 0x000fe20000000f00 */
[----:B------:R-:W-:Y:S02]  /*7140*/  IMAD.MOV.U32 R18, RZ, RZ, R19 ;  /* 0x000000ffff127224 */ /* 0x000fe400078e0013 */
[----:B------:R-:W-:-:S07]  /*7150*/  IMAD.MOV.U32 R78, RZ, RZ, R79 ;  /* 0x000000ffff4e7224 */ /* 0x000fce00078e004f */
.L_x_368:
[----:B------:R-:W-:Y:S05]  /*7160*/  BSYNC B0 ;  /* 0x0000000000007941 */ /* 0x000fea0003800000 */
.L_x_366:
        /* <DEDUP_REMOVED lines=9> */
.L_x_370:
[----:B------:R-:W-:Y:S01]  /*7200*/  IMAD.MOV.U32 R21, RZ, RZ, R17 ;  /* 0x000000ffff157224 */ /* 0x000fe200078e0011 */
[----:B------:R-:W-:Y:S01]  /*7210*/  MOV R81, R77 ;  /* 0x0000004d00517202 */ /* 0x000fe20000000f00 */
[----:B------:R-:W-:Y:S02]  /*7220*/  IMAD.MOV.U32 R17, RZ, RZ, R18 ;  /* 0x000000ffff117224 */ /* 0x000fe400078e0012 */
[----:B------:R-:W-:-:S07]  /*7230*/  IMAD.MOV.U32 R77, RZ, RZ, R78 ;  /* 0x000000ffff4d7224 */ /* 0x000fce00078e004e */
.L_x_371:
[----:B------:R-:W-:Y:S05]  /*7240*/  BSYNC B0 ;  /* 0x0000000000007941 */ /* 0x000fea0003800000 */
.L_x_369:
        /* <DEDUP_REMOVED lines=9> */
.L_x_373:
[----:B------:R-:W-:Y:S01]  /*72e0*/  IMAD.MOV.U32 R22, RZ, RZ, R16 ;  /* 0x000000ffff167224 */ /* 0x000fe200078e0010 */
[----:B------:R-:W-:Y:S01]  /*72f0*/  MOV R82, R76 ;  /* 0x0000004c00527202 */ /* 0x000fe20000000f00 */
[----:B------:R-:W-:Y:S02]  /*7300*/  IMAD.MOV.U32 R16, RZ, RZ, R17 ;  /* 0x000000ffff107224 */ /* 0x000fe400078e0011 */
[----:B------:R-:W-:-:S07]  /*7310*/  IMAD.MOV.U32 R76, RZ, RZ, R77 ;  /* 0x000000ffff4c7224 */ /* 0x000fce00078e004d */
.L_x_374:
[----:B------:R-:W-:Y:S05]  /*7320*/  BSYNC B0 ;  /* 0x0000000000007941 */ /* 0x000fea0003800000 */
.L_x_372:
        /* <DEDUP_REMOVED lines=9> */
.L_x_376:
[----:B------:R-:W-:Y:S01]  /*73c0*/  IMAD.MOV.U32 R19, RZ, RZ, R15 ;  /* 0x000000ffff137224 */ /* 0x000fe200078e000f */
[----:B------:R-:W-:Y:S01]  /*73d0*/  MOV R79, R75 ;  /* 0x0000004b004f7202 */ /* 0x000fe20000000f00 */
[----:B------:R-:W-:Y:S02]  /*73e0*/  IMAD.MOV.U32 R15, RZ, RZ, R16 ;  /* 0x000000ffff0f7224 */ /* 0x000fe400078e0010 */
[----:B------:R-:W-:-:S07]  /*73f0*/  IMAD.MOV.U32 R75, RZ, RZ, R76 ;  /* 0x000000ffff4b7224 */ /* 0x000fce00078e004c */
.L_x_377:
[----:B------:R-:W-:Y:S05]  /*7400*/  BSYNC B0 ;  /* 0x0000000000007941 */ /* 0x000fea0003800000 */
.L_x_375:
        /* <DEDUP_REMOVED lines=9> */
.L_x_379:
[----:B------:R-:W-:Y:S01]  /*74a0*/  IMAD.MOV.U32 R20, RZ, RZ, R14 ;  /* 0x000000ffff147224 */ /* 0x000fe200078e000e */
[----:B------:R-:W-:Y:S01]  /*74b0*/  MOV R80, R74 ;  /* 0x0000004a00507202 */ /* 0x000fe20000000f00 */
[----:B------:R-:W-:Y:S02]  /*74c0*/  IMAD.MOV.U32 R14, RZ, RZ, R15 ;  /* 0x000000ffff0e7224 */ /* 0x000fe400078e000f */
[----:B------:R-:W-:-:S07]  /*74d0*/  IMAD.MOV.U32 R74, RZ, RZ, R75 ;  /* 0x000000ffff4a7224 */ /* 0x000fce00078e004b */
.L_x_380:
[----:B------:R-:W-:Y:S05]  /*74e0*/  BSYNC B0 ;  /* 0x0000000000007941 */ /* 0x000fea0003800000 */
.L_x_378:
        /* <DEDUP_REMOVED lines=9> */
.L_x_382:
[----:B------:R-:W-:Y:S01]  /*7580*/  IMAD.MOV.U32 R17, RZ, RZ, R13 ;  /* 0x000000ffff117224 */ /* 0x000fe200078e000d */
[----:B------:R-:W-:Y:S01]  /*7590*/  MOV R77, R73 ;  /* 0x00000049004d7202 */ /* 0x000fe20000000f00 */
[----:B------:R-:W-:Y:S02]  /*75a0*/  IMAD.MOV.U32 R13, RZ, RZ, R14 ;  /* 0x000000ffff0d7224 */ /* 0x000fe400078e000e */
[----:B------:R-:W-:-:S07]  /*75b0*/  IMAD.MOV.U32 R73, RZ, RZ, R74 ;  /* 0x000000ffff497224 */ /* 0x000fce00078e004a */
.L_x_383:
[----:B------:R-:W-:Y:S05]  /*75c0*/  BSYNC B0 ;  /* 0x0000000000007941 */ /* 0x000fea0003800000 */
.L_x_381:
        /* <DEDUP_REMOVED lines=9> */
.L_x_385:
[----:B------:R-:W-:Y:S01]  /*7660*/  IMAD.MOV.U32 R18, RZ, RZ, R12 ;  /* 0x000000ffff127224 */ /* 0x000fe200078e000c */
[----:B------:R-:W-:Y:S01]  /*7670*/  MOV R78, R72 ;  /* 0x00000048004e7202 */ /* 0x000fe20000000f00 */
[----:B------:R-:W-:Y:S02]  /*7680*/  IMAD.MOV.U32 R12, RZ, RZ, R13 ;  /* 0x000000ffff0c7224 */ /* 0x000fe400078e000d */
[----:B------:R-:W-:-:S07]  /*7690*/  IMAD.MOV.U32 R72, RZ, RZ, R73 ;  /* 0x000000ffff487224 */ /* 0x000fce00078e0049 */
.L_x_386:
[----:B------:R-:W-:Y:S05]  /*76a0*/  BSYNC B0 ;  /* 0x0000000000007941 */ /* 0x000fea0003800000 */
.L_x_384:
        /* <DEDUP_REMOVED lines=9> */
.L_x_388:
[----:B------:R-:W-:Y:S01]  /*7740*/  IMAD.MOV.U32 R15, RZ, RZ, R135 ;  /* 0x000000ffff0f7224 */ /* 0x000fe200078e0087 */
[----:B------:R-:W-:Y:S01]  /*7750*/  MOV R75, R140 ;  /* 0x0000008c004b7202 */ /* 0x000fe20000000f00 */
[----:B------:R-:W-:Y:S02]  /*7760*/  IMAD.MOV.U32 R135, RZ, RZ, R12 ;  /* 0x000000ffff877224 */ /* 0x000fe400078e000c */
[----:B------:R-:W-:-:S07]  /*7770*/  IMAD.MOV.U32 R140, RZ, RZ, R72 ;  /* 0x000000ffff8c7224 */ /* 0x000fce00078e0048 */
.L_x_389:
[----:B------:R-:W-:Y:S05]  /*7780*/  BSYNC B0 ;  /* 0x0000000000007941 */ /* 0x000fea0003800000 */
.L_x_387:
        /* <DEDUP_REMOVED lines=9> */
.L_x_391:
[----:B------:R-:W-:Y:S01]  /*7820*/  IMAD.MOV.U32 R16, RZ, RZ, R133 ;  /* 0x000000ffff107224 */ /* 0x000fe200078e0085 */
[----:B------:R-:W-:Y:S01]  /*7830*/  MOV R76, R3 ;  /* 0x00000003004c7202 */ /* 0x000fe20000000f00 */
[----:B------:R-:W-:Y:S02]  /*7840*/  IMAD.MOV.U32 R3, RZ, RZ, R140 ;  /* 0x000000ffff037224 */ /* 0x000fe400078e008c */
[----:B------:R-:W-:-:S07]  /*7850*/  IMAD.MOV.U32 R133, RZ, RZ, R135 ;  /* 0x000000ffff857224 */ /* 0x000fce00078e0087 */
.L_x_392:
[----:B------:R-:W-:Y:S05]  /*7860*/  BSYNC B0 ;  /* 0x0000000000007941 */ /* 0x000fea0003800000 */
.L_x_390:
        /* <DEDUP_REMOVED lines=14> */
[----:B------:R-:W-:Y:S01]  /*7950*/  IMAD.MOV.U32 R14, RZ, RZ, R142 ;  /* 0x000000ffff0e7224 */ /* 0x000fe200078e008e */
[----:B------:R-:W-:Y:S02]  /*7960*/  MOV R74, R144 ;  /* 0x00000090004a7202 */ /* 0x000fe40000000f00 */
[----:B------:R-:W-:-:S13]  /*7970*/  ISETP.GE.OR P0, PT, R144, R11, P0 ;  /* 0x0000000b9000720c */ /* 0x000fda0000706670 */
[----:B------:R-:W-:Y:S05]  /*7980*/  @P0 BRA `(.L_x_395) ;  /* 0x0000000000100947 */ /* 0x000fea0003800000 */
.L_x_394:
[----:B------:R-:W-:Y:S02]  /*7990*/  IMAD.MOV.U32 R14, RZ, RZ, R9 ;  /* 0x000000ffff0e7224 */ /* 0x000fe400078e0009 */
[----:B------:R-:W-:Y:S02]  /*79a0*/  IMAD.MOV.U32 R74, RZ, RZ, R11 ;  /* 0x000000ffff4a7224 */ /* 0x000fe400078e000b */
[----:B------:R-:W-:Y:S02]  /*79b0*/  IMAD.MOV.U32 R9, RZ, RZ, R142 ;  /* 0x000000ffff097224 */ /* 0x000fe400078e008e */
[----:B------:R-:W-:-:S07]  /*79c0*/  IMAD.MOV.U32 R11, RZ, RZ, R144 ;  /* 0x000000ffff0b7224 */ /* 0x000fce00078e0090 */
.L_x_395:
[----:B------:R-:W-:Y:S05]  /*79d0*/  BSYNC B0 ;  /* 0x0000000000007941 */ /* 0x000fea0003800000 */
.L_x_393:
[----:B------:R-:W-:Y:S01]  /*79e0*/  FSETP.GT.FTZ.AND P0, PT, R9, R8, PT ;  /* 0x000000080900720b */ /* 0x000fe20003f14000 */
[----:B------:R-:W-:Y:S03]  /*79f0*/  BSSY B0, `(.L_x_396) ;  /* 0x000000c000007945 */ /* 0x000fe60003800000 */
[----:B------:R-:W-:-:S13]  /*7a00*/  ISETP.EQ.OR P0, PT, R10, -0x1, P0 ;  /* 0xffffffff0a00780c */ /* 0x000fda0000702670 */
[----:B------:R-:W-:Y:S05]  /*7a10*/  @P0 BRA `(.L_x_397) ;  /* 0x0000000000140947 */ /* 0x000fea0003800000 */
[----:B------:R-:W-:Y:S01]  /*7a20*/  FSETP.NEU.FTZ.AND P0, PT, R9, R8, PT ;  /* 0x000000080900720b */ /* 0x000fe20003f1d000 */
[----:B------:R-:W-:Y:S01]  /*7a30*/  IMAD.MOV.U32 R13, RZ, RZ, R9 ;  /* 0x000000ffff0d7224 */ /* 0x000fe200078e0009 */
[----:B------:R-:W-:Y:S02]  /*7a40*/  MOV R73, R11 ;  /* 0x0000000b00497202 */ /* 0x000fe40000000f00 */
[----:B------:R-:W-:-:S13]  /*7a50*/  ISETP.GE.OR P0, PT, R11, R10, P0 ;  /* 0x0000000a0b00720c */ /* 0x000fda0000706670 */
[----:B------:R-:W-:Y:S05]  /*7a60*/  @P0 BRA `(.L_x_398) ;  /* 0x0000000000100947 */ /* 0x000fea0003800000 */
.L_x_397:
[----:B------:R-:W-:Y:S02]  /*7a70*/  IMAD.MOV.U32 R13, RZ, RZ, R8 ;  /* 0x000000ffff0d7224 */ /* 0x000fe400078e0008 */
[----:B------:R-:W-:Y:S02]  /*7a80*/  IMAD.MOV.U32 R73, RZ, RZ, R10 ;  /* 0x000000ffff497224 */ /* 0x000fe400078e000a */
[----:B------:R-:W-:Y:S02]  /*7a90*/  IMAD.MOV.U32 R8, RZ, RZ, R9 ;  /* 0x000000ffff087224 */ /* 0x000fe400078e0009 */
[----:B------:R-:W-:-:S07]  /*7aa0*/  IMAD.MOV.U32 R10, RZ, RZ, R11 ;  /* 0x000000ffff0a7224 */ /* 0x000fce00078e000b */
.L_x_398:
[----:B------:R-:W-:Y:S05]  /*7ab0*/  BSYNC B0 ;  /* 0x0000000000007941 */ /* 0x000fea0003800000 */
.L_x_396:
        /* <DEDUP_REMOVED lines=9> */
.L_x_400:
[----:B------:R-:W-:Y:S02]  /*7b50*/  IMAD.MOV.U32 R12, RZ, RZ, R5 ;  /* 0x000000ffff0c7224 */ /* 0x000fe400078e0005 */
[----:B------:R-:W-:Y:S02]  /*7b60*/  IMAD.MOV.U32 R72, RZ, RZ, R7 ;  /* 0x000000ffff487224 */ /* 0x000fe400078e0007 */
[----:B------:R-:W-:Y:S02]  /*7b70*/  IMAD.MOV.U32 R5, RZ, RZ, R8 ;  /* 0x000000ffff057224 */ /* 0x000fe400078e0008 */
[----:B------:R-:W-:-:S07]  /*7b80*/  IMAD.MOV.U32 R7, RZ, RZ, R10 ;  /* 0x000000ffff077224 */ /* 0x000fce00078e000a */
.L_x_401:
[----:B------:R-:W-:Y:S05]  /*7b90*/  BSYNC B0 ;  /* 0x0000000000007941 */ /* 0x000fea0003800000 */
.L_x_399:
        /* <DEDUP_REMOVED lines=9> */
.L_x_403:
[----:B------:R-:W-:Y:S02]  /*7c30*/  IMAD.MOV.U32 R9, RZ, RZ, R4 ;  /* 0x000000ffff097224 */ /* 0x000fe400078e0004 */
[----:B------:R-:W-:Y:S02]  /*7c40*/  IMAD.MOV.U32 R11, RZ, RZ, R6 ;  /* 0x000000ffff0b7224 */ /* 0x000fe400078e0006 */
[----:B------:R-:W-:Y:S02]  /*7c50*/  IMAD.MOV.U32 R4, RZ, RZ, R5 ;  /* 0x000000ffff047224 */ /* 0x000fe400078e0005 */
[----:B------:R-:W-:-:S07]  /*7c60*/  IMAD.MOV.U32 R6, RZ, RZ, R7 ;  /* 0x000000ffff067224 */ /* 0x000fce00078e0007 */
.L_x_404:
[----:B------:R-:W-:Y:S05]  /*7c70*/  BSYNC B0 ;  /* 0x0000000000007941 */ /* 0x000fea0003800000 */
.L_x_402:
        /* <DEDUP_REMOVED lines=9> */
.L_x_406:
[----:B------:R-:W-:Y:S02]  /*7d10*/  IMAD.MOV.U32 R8, RZ, RZ, R71 ;  /* 0x000000ffff087224 */ /* 0x000fe400078e0047 */
[----:B------:R-:W-:Y:S02]  /*7d20*/  IMAD.MOV.U32 R10, RZ, RZ, R131 ;  /* 0x000000ffff0a7224 */ /* 0x000fe400078e0083 */
[----:B------:R-:W-:Y:S02]  /*7d30*/  IMAD.MOV.U32 R71, RZ, RZ, R4 ;  /* 0x000000ffff477224 */ /* 0x000fe400078e0004 */
[----:B------:R-:W-:-:S07]  /*7d40*/  IMAD.MOV.U32 R131, RZ, RZ, R6 ;  /* 0x000000ffff837224 */ /* 0x000fce00078e0006 */
.L_x_407:
[----:B------:R-:W-:Y:S05]  /*7d50*/  BSYNC B0 ;  /* 0x0000000000007941 */ /* 0x000fea0003800000 */
.L_x_405:
        /* <DEDUP_REMOVED lines=9> */
.L_x_409:
[----:B------:R-:W-:Y:S02]  /*7df0*/  IMAD.MOV.U32 R5, RZ, RZ, R132 ;  /* 0x000000ffff057224 */ /* 0x000fe400078e0084 */
[----:B------:R-:W-:Y:S02]  /*7e00*/  IMAD.MOV.U32 R7, RZ, RZ, R134 ;  /* 0x000000ffff077224 */ /* 0x000fe400078e0086 */
[----:B------:R-:W-:Y:S02]  /*7e10*/  IMAD.MOV.U32 R132, RZ, RZ, R71 ;  /* 0x000000ffff847224 */ /* 0x000fe400078e0047 */
[----:B------:R-:W-:-:S07]  /*7e20*/  IMAD.MOV.U32 R134, RZ, RZ, R131 ;  /* 0x000000ffff867224 */ /* 0x000fce00078e0083 */
.L_x_410:
[----:B------:R-:W-:Y:S05]  /*7e30*/  BSYNC B0 ;  /* 0x0000000000007941 */ /* 0x000fea0003800000 */
.L_x_408:
        /* <DEDUP_REMOVED lines=9> */
.L_x_412:
[----:B------:R-:W-:Y:S02]  /*7ed0*/  IMAD.MOV.U32 R4, RZ, RZ, R69 ;  /* 0x000000ffff047224 */ /* 0x000fe400078e0045 */
[----:B------:R-:W-:Y:S02]  /*7ee0*/  IMAD.MOV.U32 R6, RZ, RZ, R129 ;  /* 0x000000ffff067224 */ /* 0x000fe400078e0081 */
[----:B------:R-:W-:Y:S02]  /*7ef0*/  IMAD.MOV.U32 R69, RZ, RZ, R132 ;  /* 0x000000ffff457224 */ /* 0x000fe400078e0084 */
[----:B------:R-:W-:-:S07]  /*7f00*/  IMAD.MOV.U32 R129, RZ, RZ, R134 ;  /* 0x000000ffff817224 */ /* 0x000fce00078e0086 */
.L_x_413:
[----:B------:R-:W-:Y:S05]  /*7f10*/  BSYNC B0 ;  /* 0x0000000000007941 */ /* 0x000fea0003800000 */
.L_x_411:
        /* <DEDUP_REMOVED lines=9> */
.L_x_415:
[----:B------:R-:W-:Y:S02]  /*7fb0*/  IMAD.MOV.U32 R71, RZ, RZ, R70 ;  /* 0x000000ffff477224 */ /* 0x000fe400078e0046 */
[----:B------:R-:W-:Y:S02]  /*7fc0*/  IMAD.MOV.U32 R131, RZ, RZ, R130 ;  /* 0x000000ffff837224 */ /* 0x000fe400078e0082 */
[----:B------:R-:W-:Y:S02]  /*7fd0*/  IMAD.MOV.U32 R70, RZ, RZ, R69 ;  /* 0x000000ffff467224 */ /* 0x000fe400078e0045 */
[----:B------:R-:W-:-:S07]  /*7fe0*/  IMAD.MOV.U32 R130, RZ, RZ, R129 ;  /* 0x000000ffff827224 */ /* 0x000fce00078e0081 */
.L_x_416:
[----:B------:R-:W-:Y:S05]  /*7ff0*/  BSYNC B0 ;  /* 0x0000000000007941 */ /* 0x000fea0003800000 */
.L_x_414:
        /* <DEDUP_REMOVED lines=9> */
.L_x_418:
[----:B------:R-:W-:Y:S02]  /*8090*/  IMAD.MOV.U32 R132, RZ, RZ, R67 ;  /* 0x000000ffff847224 */ /* 0x000fe400078e0043 */
[----:B------:R-:W-:Y:S02]  /*80a0*/  IMAD.MOV.U32 R134, RZ, RZ, R127 ;  /* 0x000000ffff867224 */ /* 0x000fe400078e007f */
[----:B------:R-:W-:Y:S02]  /*80b0*/  IMAD.MOV.U32 R67, RZ, RZ, R70 ;  /* 0x000000ffff437224 */ /* 0x000fe400078e0046 */
[----:B------:R-:W-:-:S07]  /*80c0*/  IMAD.MOV.U32 R127, RZ, RZ, R130 ;  /* 0x000000ffff7f7224 */ /* 0x000fce00078e0082 */
.L_x_419:
[----:B------:R-:W-:Y:S05]  /*80d0*/  BSYNC B0 ;  /* 0x0000000000007941 */ /* 0x000fea0003800000 */
.L_x_417:
        /* <DEDUP_REMOVED lines=9> */
.L_x_421:
[----:B------:R-:W-:Y:S02]  /*8170*/  IMAD.MOV.U32 R69, RZ, RZ, R68 ;  /* 0x000000ffff457224 */ /* 0x000fe400078e0044 */
[----:B------:R-:W-:Y:S02]  /*8180*/  IMAD.MOV.U32 R129, RZ, RZ, R128 ;  /* 0x000000ffff817224 */ /* 0x000fe400078e0080 */
[----:B------:R-:W-:Y:S02]  /*8190*/  IMAD.MOV.U32 R68, RZ, RZ, R67 ;  /* 0x000000ffff447224 */ /* 0x000fe400078e0043 */
[----:B------:R-:W-:-:S07]  /*81a0*/  IMAD.MOV.U32 R128, RZ, RZ, R127 ;  /* 0x000000ffff807224 */ /* 0x000fce00078e007f */
.L_x_422:
[----:B------:R-:W-:Y:S05]  /*81b0*/  BSYNC B0 ;  /* 0x0000000000007941 */ /* 0x000fea0003800000 */
.L_x_420:
        /* <DEDUP_REMOVED lines=9> */
.L_x_424:
[----:B------:R-:W-:Y:S02]  /*8250*/  IMAD.MOV.U32 R70, RZ, RZ, R65 ;  /* 0x000000ffff467224 */ /* 0x000fe400078e0041 */
[----:B------:R-:W-:Y:S02]  /*8260*/  IMAD.MOV.U32 R130, RZ, RZ, R125 ;  /* 0x000000ffff827224 */ /* 0x000fe400078e007d */
[----:B------:R-:W-:Y:S02]  /*8270*/  IMAD.MOV.U32 R65, RZ, RZ, R68 ;  /* 0x000000ffff417224 */ /* 0x000fe400078e0044 */
[----:B------:R-:W-:-:S07]  /*8280*/  IMAD.MOV.U32 R125, RZ, RZ, R128 ;  /* 0x000000ffff7d7224 */ /* 0x000fce00078e0080 */
.L_x_425:
[----:B------:R-:W-:Y:S05]  /*8290*/  BSYNC B0 ;  /* 0x0000000000007941 */ /* 0x000fea0003800000 */
.L_x_423:
        /* <DEDUP_REMOVED lines=9> */
.L_x_427:
[----:B------:R-:W-:Y:S02]  /*8330*/  IMAD.MOV.U32 R67, RZ, RZ, R66 ;  /* 0x000000ffff437224 */ /* 0x000fe400078e0042 */
[----:B------:R-:W-:Y:S02]  /*8340*/  IMAD.MOV.U32 R127, RZ, RZ, R126 ;  /* 0x000000ffff7f7224 */ /* 0x000fe400078e007e */
[----:B------:R-:W-:Y:S02]  /*8350*/  IMAD.MOV.U32 R66, RZ, RZ, R65 ;  /* 0x000000ffff427224 */ /* 0x000fe400078e0041 */
[----:B------:R-:W-:-:S07]  /*8360*/  IMAD.MOV.U32 R126, RZ, RZ, R125 ;  /* 0x000000ffff7e7224 */ /* 0x000fce00078e007d */
.L_x_428:
[----:B------:R-:W-:Y:S05]  /*8370*/  BSYNC B0 ;  /* 0x0000000000007941 */ /* 0x000fea0003800000 */
.L_x_426:
        /* <DEDUP_REMOVED lines=9> */
.L_x_430:
[----:B------:R-:W-:Y:S02]  /*8410*/  IMAD.MOV.U32 R68, RZ, RZ, R63 ;  /* 0x000000ffff447224 */ /* 0x000fe400078e003f */
[----:B------:R-:W-:Y:S02]  /*8420*/  IMAD.MOV.U32 R128, RZ, RZ, R123 ;  /* 0x000000ffff807224 */ /* 0x000fe400078e007b */
[----:B------:R-:W-:Y:S02]  /*8430*/  IMAD.MOV.U32 R63, RZ, RZ, R66 ;  /* 0x000000ffff3f7224 */ /* 0x000fe400078e0042 */
[----:B------:R-:W-:-:S07]  /*8440*/  IMAD.MOV.U32 R123, RZ, RZ, R126 ;  /* 0x000000ffff7b7224 */ /* 0x000fce00078e007e */
.L_x_431:
[----:B------:R-:W-:Y:S05]  /*8450*/  BSYNC B0 ;  /* 0x0000000000007941 */ /* 0x000fea0003800000 */
.L_x_429:
        /* <DEDUP_REMOVED lines=9> */
.L_x_433:
[----:B------:R-:W-:Y:S02]  /*84f0*/  IMAD.MOV.U32 R65, RZ, RZ, R64 ;  /* 0x000000ffff417224 */ /* 0x000fe400078e0040 */
[----:B------:R-:W-:Y:S02]  /*8500*/  IMAD.MOV.U32 R125, RZ, RZ, R124 ;  /* 0x000000ffff7d7224 */ /* 0x000fe400078e007c */
[----:B------:R-:W-:Y:S02]  /*8510*/  IMAD.MOV.U32 R64, RZ, RZ, R63 ;  /* 0x000000ffff407224 */ /* 0x000fe400078e003f */
[----:B------:R-:W-:-:S07]  /*8520*/  IMAD.MOV.U32 R124, RZ, RZ, R123 ;  /* 0x000000ffff7c7224 */ /* 0x000fce00078e007b */
.L_x_434:
[----:B------:R-:W-:Y:S05]  /*8530*/  BSYNC B0 ;  /* 0x0000000000007941 */ /* 0x000fea0003800000 */
.L_x_432:
        /* <DEDUP_REMOVED lines=9> */
.L_x_436:
[----:B------:R-:W-:Y:S02]  /*85d0*/  IMAD.MOV.U32 R66, RZ, RZ, R61 ;  /* 0x000000ffff427224 */ /* 0x000fe400078e003d */
[----:B------:R-:W-:Y:S02]  /*85e0*/  IMAD.MOV.U32 R126, RZ, RZ, R121 ;  /* 0x000000ffff7e7224 */ /* 0x000fe400078e0079 */
[----:B------:R-:W-:Y:S02]  /*85f0*/  IMAD.MOV.U32 R61, RZ, RZ, R64 ;  /* 0x000000ffff3d7224 */ /* 0x000fe400078e0040 */
[----:B------:R-:W-:-:S07]  /*8600*/  IMAD.MOV.U32 R121, RZ, RZ, R124 ;  /* 0x000000ffff797224 */ /* 0x000fce00078e007c */
.L_x_437:
[----:B------:R-:W-:Y:S05]  /*8610*/  BSYNC B0 ;  /* 0x0000000000007941 */ /* 0x000fea0003800000 */
.L_x_435:
        /* <DEDUP_REMOVED lines=9> */
.L_x_439:
[----:B------:R-:W-:Y:S02]  /*86b0*/  IMAD.MOV.U32 R63, RZ, RZ, R62 ;  /* 0x000000ffff3f7224 */ /* 0x000fe400078e003e */
[----:B------:R-:W-:Y:S02]  /*86c0*/  IMAD.MOV.U32 R123, RZ, RZ, R122 ;  /* 0x000000ffff7b7224 */ /* 0x000fe400078e007a */
[----:B------:R-:W-:Y:S02]  /*86d0*/  IMAD.MOV.U32 R62, RZ, RZ, R61 ;  /* 0x000000ffff3e7224 */ /* 0x000fe400078e003d */
[----:B------:R-:W-:-:S07]  /*86e0*/  IMAD.MOV.U32 R122, RZ, RZ, R121 ;  /* 0x000000ffff7a7224 */ /* 0x000fce00078e0079 */
.L_x_440:
[----:B------:R-:W-:Y:S05]  /*86f0*/  BSYNC B0 ;  /* 0x0000000000007941 */ /* 0x000fea0003800000 */
.L_x_438:
        /* <DEDUP_REMOVED lines=9> */
.L_x_442:
[----:B------:R-:W-:Y:S02]  /*8790*/  IMAD.MOV.U32 R64, RZ, RZ, R59 ;  /* 0x000000ffff407224 */ /* 0x000fe400078e003b */
[----:B------:R-:W-:Y:S02]  /*87a0*/  IMAD.MOV.U32 R124, RZ, RZ, R119 ;  /* 0x000000ffff7c7224 */ /* 0x000fe400078e0077 */
[----:B------:R-:W-:Y:S02]  /*87b0*/  IMAD.MOV.U32 R59, RZ, RZ, R62 ;  /* 0x000000ffff3b7224 */ /* 0x000fe400078e003e */
[----:B------:R-:W-:-:S07]  /*87c0*/  IMAD.MOV.U32 R119, RZ, RZ, R122 ;  /* 0x000000ffff777224 */ /* 0x000fce00078e007a */
.L_x_443:
[----:B------:R-:W-:Y:S05]  /*87d0*/  BSYNC B0 ;  /* 0x0000000000007941 */ /* 0x000fea0003800000 */
.L_x_441:
        /* <DEDUP_REMOVED lines=9> */
.L_x_445:
[----:B------:R-:W-:Y:S02]  /*8870*/  IMAD.MOV.U32 R61, RZ, RZ, R60 ;  /* 0x000000ffff3d7224 */ /* 0x000fe400078e003c */
[----:B------:R-:W-:Y:S02]  /*8880*/  IMAD.MOV.U32 R121, RZ, RZ, R120 ;  /* 0x000000ffff797224 */ /* 0x000fe400078e0078 */
[----:B------:R-:W-:Y:S02]  /*8890*/  IMAD.MOV.U32 R60, RZ, RZ, R59 ;  /* 0x000000ffff3c7224 */ /* 0x000fe400078e003b */
[----:B------:R-:W-:-:S07]  /*88a0*/  IMAD.MOV.U32 R120, RZ, RZ, R119 ;  /* 0x000000ffff787224 */ /* 0x000fce00078e0077 */
.L_x_446:
[----:B------:R-:W-:Y:S05]  /*88b0*/  BSYNC B0 ;  /* 0x0000000000007941 */ /* 0x000fea0003800000 */
.L_x_444:
        /* <DEDUP_REMOVED lines=9> */
.L_x_448:
[----:B------:R-:W-:Y:S02]  /*8950*/  IMAD.MOV.U32 R62, RZ, RZ, R57 ;  /* 0x000000ffff3e7224 */ /* 0x000fe400078e0039 */
[----:B------:R-:W-:Y:S02]  /*8960*/  IMAD.MOV.U32 R122, RZ, RZ, R117 ;  /* 0x000000ffff7a7224 */ /* 0x000fe400078e0075 */
[----:B------:R-:W-:Y:S02]  /*8970*/  IMAD.MOV.U32 R57, RZ, RZ, R60 ;  /* 0x000000ffff397224 */ /* 0x000fe400078e003c */
[----:B------:R-:W-:-:S07]  /*8980*/  IMAD.MOV.U32 R117, RZ, RZ, R120 ;  /* 0x000000ffff757224 */ /* 0x000fce00078e0078 */
.L_x_449:
[----:B------:R-:W-:Y:S05]  /*8990*/  BSYNC B0 ;  /* 0x0000000000007941 */ /* 0x000fea0003800000 */
.L_x_447:
        /* <DEDUP_REMOVED lines=9> */
.L_x_451:
[----:B------:R-:W-:Y:S02]  /*8a30*/  IMAD.MOV.U32 R59, RZ, RZ, R58 ;  /* 0x000000ffff3b7224 */ /* 0x000fe400078e003a */
[----:B------:R-:W-:Y:S02]  /*8a40*/  IMAD.MOV.U32 R119, RZ, RZ, R118 ;  /* 0x000000ffff777224 */ /* 0x000fe400078e0076 */
[----:B------:R-:W-:Y:S02]  /*8a50*/  IMAD.MOV.U32 R58, RZ, RZ, R57 ;  /* 0x000000ffff3a7224 */ /* 0x000fe400078e0039 */
[----:B------:R-:W-:-:S07]  /*8a60*/  IMAD.MOV.U32 R118, RZ, RZ, R117 ;  /* 0x000000ffff767224 */ /* 0x000fce00078e0075 */
.L_x_452:
[----:B------:R-:W-:Y:S05]  /*8a70*/  BSYNC B0 ;  /* 0x0000000000007941 */ /* 0x000fea0003800000 */
.L_x_450:
        /* <DEDUP_REMOVED lines=9> */
.L_x_454:
[----:B------:R-:W-:Y:S02]  /*8b10*/  IMAD.MOV.U32 R60, RZ, RZ, R55 ;  /* 0x000000ffff3c7224 */ /* 0x000fe400078e0037 */
[----:B------:R-:W-:Y:S02]  /*8b20*/  IMAD.MOV.U32 R120, RZ, RZ, R115 ;  /* 0x000000ffff787224 */ /* 0x000fe400078e0073 */
[----:B------:R-:W-:Y:S02]  /*8b30*/  IMAD.MOV.U32 R55, RZ, RZ, R58 ;  /* 0x000000ffff377224 */ /* 0x000fe400078e003a */
[----:B------:R-:W-:-:S07]  /*8b40*/  IMAD.MOV.U32 R115, RZ, RZ, R118 ;  /* 0x000000ffff737224 */ /* 0x000fce00078e0076 */
.L_x_455:
[----:B------:R-:W-:Y:S05]  /*8b50*/  BSYNC B0 ;  /* 0x0000000000007941 */ /* 0x000fea0003800000 */
.L_x_453:
        /* <DEDUP_REMOVED lines=9> */
.L_x_457:
[----:B------:R-:W-:Y:S02]  /*8bf0*/  IMAD.MOV.U32 R57, RZ, RZ, R56 ;  /* 0x000000ffff397224 */ /* 0x000fe400078e0038 */
[----:B------:R-:W-:Y:S02]  /*8c00*/  IMAD.MOV.U32 R117, RZ, RZ, R116 ;  /* 0x000000ffff757224 */ /* 0x000fe400078e0074 */
[----:B------:R-:W-:Y:S02]  /*8c10*/  IMAD.MOV.U32 R56, RZ, RZ, R55 ;  /* 0x000000ffff387224 */ /* 0x000fe400078e0037 */
[----:B------:R-:W-:-:S07]  /*8c20*/  IMAD.MOV.U32 R116, RZ, RZ, R115 ;  /* 0x000000ffff747224 */ /* 0x000fce00078e0073 */
.L_x_458:
[----:B------:R-:W-:Y:S05]  /*8c30*/  BSYNC B0 ;  /* 0x0000000000007941 */ /* 0x000fea0003800000 */
.L_x_456:
        /* <DEDUP_REMOVED lines=9> */
.L_x_460:
[----:B------:R-:W-:Y:S02]  /*8cd0*/  IMAD.MOV.U32 R58, RZ, RZ, R53 ;  /* 0x000000ffff3a7224 */ /* 0x000fe400078e0035 */
[----:B------:R-:W-:Y:S02]  /*8ce0*/  IMAD.MOV.U32 R118, RZ, RZ, R113 ;  /* 0x000000ffff767224 */ /* 0x000fe400078e0071 */
[----:B------:R-:W-:Y:S02]  /*8cf0*/  IMAD.MOV.U32 R53, RZ, RZ, R56 ;  /* 0x000000ffff357224 */ /* 0x000fe400078e0038 */
[----:B------:R-:W-:-:S07]  /*8d00*/  IMAD.MOV.U32 R113, RZ, RZ, R116 ;  /* 0x000000ffff717224 */ /* 0x000fce00078e0074 */
.L_x_461:
[----:B------:R-:W-:Y:S05]  /*8d10*/  BSYNC B0 ;  /* 0x0000000000007941 */ /* 0x000fea0003800000 */
.L_x_459:
        /* <DEDUP_REMOVED lines=9> */
.L_x_463:
[----:B------:R-:W-:Y:S02]  /*8db0*/  IMAD.MOV.U32 R55, RZ, RZ, R54 ;  /* 0x000000ffff377224 */ /* 0x000fe400078e0036 */
[----:B------:R-:W-:Y:S02]  /*8dc0*/  IMAD.MOV.U32 R115, RZ, RZ, R114 ;  /* 0x000000ffff737224 */ /* 0x000fe400078e0072 */
[----:B------:R-:W-:Y:S02]  /*8dd0*/  IMAD.MOV.U32 R54, RZ, RZ, R53 ;  /* 0x000000ffff367224 */ /* 0x000fe400078e0035 */
[----:B------:R-:W-:-:S07]  /*8de0*/  IMAD.MOV.U32 R114, RZ, RZ, R113 ;  /* 0x000000ffff727224 */ /* 0x000fce00078e0071 */
.L_x_464:
[----:B------:R-:W-:Y:S05]  /*8df0*/  BSYNC B0 ;  /* 0x0000000000007941 */ /* 0x000fea0003800000 */
.L_x_462:
        /* <DEDUP_REMOVED lines=9> */
.L_x_466:
[----:B------:R-:W-:Y:S02]  /*8e90*/  IMAD.MOV.U32 R56, RZ, RZ, R51 ;  /* 0x000000ffff387224 */ /* 0x000fe400078e0033 */
[----:B------:R-:W-:Y:S02]  /*8ea0*/  IMAD.MOV.U32 R116, RZ, RZ, R111 ;  /* 0x000000ffff747224 */ /* 0x000fe400078e006f */
[----:B------:R-:W-:Y:S02]  /*8eb0*/  IMAD.MOV.U32 R51, RZ, RZ, R54 ;  /* 0x000000ffff337224 */ /* 0x000fe400078e0036 */
[----:B------:R-:W-:-:S07]  /*8ec0*/  IMAD.MOV.U32 R111, RZ, RZ, R114 ;  /* 0x000000ffff6f7224 */ /* 0x000fce00078e0072 */
.L_x_467:
[----:B------:R-:W-:Y:S05]  /*8ed0*/  BSYNC B0 ;  /* 0x0000000000007941 */ /* 0x000fea0003800000 */
.L_x_465:
        /* <DEDUP_REMOVED lines=9> */
.L_x_469:
[----:B------:R-:W-:Y:S02]  /*8f70*/  IMAD.MOV.U32 R53, RZ, RZ, R52 ;  /* 0x000000ffff357224 */ /* 0x000fe400078e0034 */
[----:B------:R-:W-:Y:S02]  /*8f80*/  IMAD.MOV.U32 R113, RZ, RZ, R112 ;  /* 0x000000ffff717224 */ /* 0x000fe400078e0070 */
[----:B------:R-:W-:Y:S02]  /*8f90*/  IMAD.MOV.U32 R52, RZ, RZ, R51 ;  /* 0x000000ffff347224 */ /* 0x000fe400078e0033 */
[----:B------:R-:W-:-:S07]  /*8fa0*/  IMAD.MOV.U32 R112, RZ, RZ, R111 ;  /* 0x000000ffff707224 */ /* 0x000fce00078e006f */
.L_x_470:
[----:B------:R-:W-:Y:S05]  /*8fb0*/  BSYNC B0 ;  /* 0x0000000000007941 */ /* 0x000fea0003800000 */
.L_x_468:
        /* <DEDUP_REMOVED lines=9> */
.L_x_472:
[----:B------:R-:W-:Y:S02]  /*9050*/  IMAD.MOV.U32 R54, RZ, RZ, R49 ;  /* 0x000000ffff367224 */ /* 0x000fe400078e0031 */
[----:B------:R-:W-:Y:S02]  /*9060*/  IMAD.MOV.U32 R114, RZ, RZ, R109 ;  /* 0x000000ffff727224 */ /* 0x000fe400078e006d */
[----:B------:R-:W-:Y:S02]  /*9070*/  IMAD.MOV.U32 R49, RZ, RZ, R52 ;  /* 0x000000ffff317224 */ /* 0x000fe400078e0034 */
[----:B------:R-:W-:-:S07]  /*9080*/  IMAD.MOV.U32 R109, RZ, RZ, R112 ;  /* 0x000000ffff6d7224 */ /* 0x000fce00078e0070 */
.L_x_473:
[----:B------:R-:W-:Y:S05]  /*9090*/  BSYNC B0 ;  /* 0x0000000000007941 */ /* 0x000fea0003800000 */
.L_x_471:
        /* <DEDUP_REMOVED lines=9> */
.L_x_475:
[----:B------:R-:W-:Y:S02]  /*9130*/  IMAD.MOV.U32 R51, RZ, RZ, R50 ;  /* 0x000000ffff337224 */ /* 0x000fe400078e0032 */
[----:B------:R-:W-:Y:S02]  /*9140*/  IMAD.MOV.U32 R111, RZ, RZ, R110 ;  /* 0x000000ffff6f7224 */ /* 0x000fe400078e006e */
[----:B------:R-:W-:Y:S02]  /*9150*/  IMAD.MOV.U32 R50, RZ, RZ, R49 ;  /* 0x000000ffff327224 */ /* 0x000fe400078e0031 */
[----:B------:R-:W-:-:S07]  /*9160*/  IMAD.MOV.U32 R110, RZ, RZ, R109 ;  /* 0x000000ffff6e7224 */ /* 0x000fce00078e006d */
.L_x_476:
[----:B------:R-:W-:Y:S05]  /*9170*/  BSYNC B0 ;  /* 0x0000000000007941 */ /* 0x000fea0003800000 */
.L_x_474:
        /* <DEDUP_REMOVED lines=9> */
.L_x_478:
[----:B------:R-:W-:Y:S02]  /*9210*/  IMAD.MOV.U32 R52, RZ, RZ, R47 ;  /* 0x000000ffff347224 */ /* 0x000fe400078e002f */
[----:B------:R-:W-:Y:S02]  /*9220*/  IMAD.MOV.U32 R112, RZ, RZ, R107 ;  /* 0x000000ffff707224 */ /* 0x000fe400078e006b */
[----:B------:R-:W-:Y:S02]  /*9230*/  IMAD.MOV.U32 R47, RZ, RZ, R50 ;  /* 0x000000ffff2f7224 */ /* 0x000fe400078e0032 */
[----:B------:R-:W-:-:S07]  /*9240*/  IMAD.MOV.U32 R107, RZ, RZ, R110 ;  /* 0x000000ffff6b7224 */ /* 0x000fce00078e006e */
.L_x_479:
[----:B------:R-:W-:Y:S05]  /*9250*/  BSYNC B0 ;  /* 0x0000000000007941 */ /* 0x000fea0003800000 */
.L_x_477:
        /* <DEDUP_REMOVED lines=9> */
.L_x_481:
[----:B------:R-:W-:Y:S02]  /*92f0*/  IMAD.MOV.U32 R49, RZ, RZ, R48 ;  /* 0x000000ffff317224 */ /* 0x000fe400078e0030 */
[----:B------:R-:W-:Y:S02]  /*9300*/  IMAD.MOV.U32 R109, RZ, RZ, R108 ;  /* 0x000000ffff6d7224 */ /* 0x000fe400078e006c */
[----:B------:R-:W-:Y:S02]  /*9310*/  IMAD.MOV.U32 R48, RZ, RZ, R47 ;  /* 0x000000ffff307224 */ /* 0x000fe400078e002f */
[----:B------:R-:W-:-:S07]  /*9320*/  IMAD.MOV.U32 R108, RZ, RZ, R107 ;  /* 0x000000ffff6c7224 */ /* 0x000fce00078e006b */
.L_x_482:
[----:B------:R-:W-:Y:S05]  /*9330*/  BSYNC B0 ;  /* 0x0000000000007941 */ /* 0x000fea0003800000 */
.L_x_480:
        /* <DEDUP_REMOVED lines=9> */
.L_x_484:
[----:B------:R-:W-:Y:S02]  /*93d0*/  IMAD.MOV.U32 R50, RZ, RZ, R45 ;  /* 0x000000ffff327224 */ /* 0x000fe400078e002d */
[----:B------:R-:W-:Y:S02]  /*93e0*/  IMAD.MOV.U32 R110, RZ, RZ, R105 ;  /* 0x000000ffff6e7224 */ /* 0x000fe400078e0069 */
[----:B------:R-:W-:Y:S02]  /*93f0*/  IMAD.MOV.U32 R45, RZ, RZ, R48 ;  /* 0x000000ffff2d7224 */ /* 0x000fe400078e0030 */
[----:B------:R-:W-:-:S07]  /*9400*/  IMAD.MOV.U32 R105, RZ, RZ, R108 ;  /* 0x000000ffff697224 */ /* 0x000fce00078e006c */
.L_x_485:
[----:B------:R-:W-:Y:S05]  /*9410*/  BSYNC B0 ;  /* 0x0000000000007941 */ /* 0x000fea0003800000 */
.L_x_483:
        /* <DEDUP_REMOVED lines=9> */
.L_x_487:
[----:B------:R-:W-:Y:S02]  /*94b0*/  IMAD.MOV.U32 R47, RZ, RZ, R46 ;  /* 0x000000ffff2f7224 */ /* 0x000fe400078e002e */
[----:B------:R-:W-:Y:S02]  /*94c0*/  IMAD.MOV.U32 R107, RZ, RZ, R106 ;  /* 0x000000ffff6b7224 */ /* 0x000fe400078e006a */
[----:B------:R-:W-:Y:S02]  /*94d0*/  IMAD.MOV.U32 R46, RZ, RZ, R45 ;  /* 0x000000ffff2e7224 */ /* 0x000fe400078e002d */
[----:B------:R-:W-:-:S07]  /*94e0*/  IMAD.MOV.U32 R106, RZ, RZ, R105 ;  /* 0x000000ffff6a7224 */ /* 0x000fce00078e0069 */
.L_x_488:
[----:B------:R-:W-:Y:S05]  /*94f0*/  BSYNC B0 ;  /* 0x0000000000007941 */ /* 0x000fea0003800000 */
.L_x_486:
        /* <DEDUP_REMOVED lines=9> */
.L_x_490:
[----:B------:R-:W-:Y:S02]  /*9590*/  IMAD.MOV.U32 R48, RZ, RZ, R43 ;  /* 0x000000ffff307224 */ /* 0x000fe400078e002b */
[----:B------:R-:W-:Y:S02]  /*95a0*/  IMAD.MOV.U32 R108, RZ, RZ, R103 ;  /* 0x000000ffff6c7224 */ /* 0x000fe400078e0067 */
[----:B------:R-:W-:Y:S02]  /*95b0*/  IMAD.MOV.U32 R43, RZ, RZ, R46 ;  /* 0x000000ffff2b7224 */ /* 0x000fe400078e002e */
[----:B------:R-:W-:-:S07]  /*95c0*/  IMAD.MOV.U32 R103, RZ, RZ, R106 ;  /* 0x000000ffff677224 */ /* 0x000fce00078e006a */
.L_x_491:
[----:B------:R-:W-:Y:S05]  /*95d0*/  BSYNC B0 ;  /* 0x0000000000007941 */ /* 0x000fea0003800000 */
.L_x_489:
        /* <DEDUP_REMOVED lines=9> */
.L_x_493:
[----:B------:R-:W-:Y:S02]  /*9670*/  IMAD.MOV.U32 R45, RZ, RZ, R44 ;  /* 0x000000ffff2d7224 */ /* 0x000fe400078e002c */
[----:B------:R-:W-:Y:S02]  /*9680*/  IMAD.MOV.U32 R105, RZ, RZ, R104 ;  /* 0x000000ffff697224 */ /* 0x000fe400078e0068 */
[----:B------:R-:W-:Y:S02]  /*9690*/  IMAD.MOV.U32 R44, RZ, RZ, R43 ;  /* 0x000000ffff2c7224 */ /* 0x000fe400078e002b */
[----:B------:R-:W-:-:S07]  /*96a0*/  IMAD.MOV.U32 R104, RZ, RZ, R103 ;  /* 0x000000ffff687224 */ /* 0x000fce00078e0067 */
.L_x_494:
[----:B------:R-:W-:Y:S05]  /*96b0*/  BSYNC B0 ;  /* 0x0000000000007941 */ /* 0x000fea0003800000 */
.L_x_492:
        /* <DEDUP_REMOVED lines=9> */
.L_x_496:
[----:B------:R-:W-:Y:S02]  /*9750*/  IMAD.MOV.U32 R46, RZ, RZ, R41 ;  /* 0x000000ffff2e7224 */ /* 0x000fe400078e0029 */
[----:B------:R-:W-:Y:S02]  /*9760*/  IMAD.MOV.U32 R106, RZ, RZ, R101 ;  /* 0x000000ffff6a7224 */ /* 0x000fe400078e0065 */
[----:B------:R-:W-:Y:S02]  /*9770*/  IMAD.MOV.U32 R41, RZ, RZ, R44 ;  /* 0x000000ffff297224 */ /* 0x000fe400078e002c */
[----:B------:R-:W-:-:S07]  /*9780*/  IMAD.MOV.U32 R101, RZ, RZ, R104 ;  /* 0x000000ffff657224 */ /* 0x000fce00078e0068 */
.L_x_497:
[----:B------:R-:W-:Y:S05]  /*9790*/  BSYNC B0 ;  /* 0x0000000000007941 */ /* 0x000fea0003800000 */
.L_x_495:
        /* <DEDUP_REMOVED lines=9> */
.L_x_499:
[----:B------:R-:W-:Y:S02]  /*9830*/  IMAD.MOV.U32 R43, RZ, RZ, R42 ;  /* 0x000000ffff2b7224 */ /* 0x000fe400078e002a */
[----:B------:R-:W-:Y:S02]  /*9840*/  IMAD.MOV.U32 R103, RZ, RZ, R102 ;  /* 0x000000ffff677224 */ /* 0x000fe400078e0066 */
[----:B------:R-:W-:Y:S02]  /*9850*/  IMAD.MOV.U32 R42, RZ, RZ, R41 ;  /* 0x000000ffff2a7224 */ /* 0x000fe400078e0029 */
[----:B------:R-:W-:-:S07]  /*9860*/  IMAD.MOV.U32 R102, RZ, RZ, R101 ;  /* 0x000000ffff667224 */ /* 0x000fce00078e0065 */
.L_x_500:
[----:B------:R-:W-:Y:S05]  /*9870*/  BSYNC B0 ;  /* 0x0000000000007941 */ /* 0x000fea0003800000 */
.L_x_498:
        /* <DEDUP_REMOVED lines=9> */
.L_x_502:
[----:B------:R-:W-:Y:S02]  /*9910*/  IMAD.MOV.U32 R44, RZ, RZ, R39 ;  /* 0x000000ffff2c7224 */ /* 0x000fe400078e0027 */
[----:B------:R-:W-:Y:S02]  /*9920*/  IMAD.MOV.U32 R104, RZ, RZ, R99 ;  /* 0x000000ffff687224 */ /* 0x000fe400078e0063 */
[----:B------:R-:W-:Y:S02]  /*9930*/  IMAD.MOV.U32 R39, RZ, RZ, R42 ;  /* 0x000000ffff277224 */ /* 0x000fe400078e002a */
[----:B------:R-:W-:-:S07]  /*9940*/  IMAD.MOV.U32 R99, RZ, RZ, R102 ;  /* 0x000000ffff637224 */ /* 0x000fce00078e0066 */
.L_x_503:
[----:B------:R-:W-:Y:S05]  /*9950*/  BSYNC B0 ;  /* 0x0000000000007941 */ /* 0x000fea0003800000 */
.L_x_501:
        /* <DEDUP_REMOVED lines=9> */
.L_x_505:
[----:B------:R-:W-:Y:S02]  /*99f0*/  IMAD.MOV.U32 R41, RZ, RZ, R40 ;  /* 0x000000ffff297224 */ /* 0x000fe400078e0028 */
[----:B------:R-:W-:Y:S02]  /*9a00*/  IMAD.MOV.U32 R101, RZ, RZ, R100 ;  /* 0x000000ffff657224 */ /* 0x000fe400078e0064 */
[----:B------:R-:W-:Y:S02]  /*9a10*/  IMAD.MOV.U32 R40, RZ, RZ, R39 ;  /* 0x000000ffff287224 */ /* 0x000fe400078e0027 */
[----:B------:R-:W-:-:S07]  /*9a20*/  IMAD.MOV.U32 R100, RZ, RZ, R99 ;  /* 0x000000ffff647224 */ /* 0x000fce00078e0063 */
.L_x_506:
[----:B------:R-:W-:Y:S05]  /*9a30*/  BSYNC B0 ;  /* 0x0000000000007941 */ /* 0x000fea0003800000 */
.L_x_504:
        /* <DEDUP_REMOVED lines=9> */
.L_x_508:
[----:B------:R-:W-:Y:S02]  /*9ad0*/  IMAD.MOV.U32 R42, RZ, RZ, R37 ;  /* 0x000000ffff2a7224 */ /* 0x000fe400078e0025 */
[----:B------:R-:W-:Y:S02]  /*9ae0*/  IMAD.MOV.U32 R102, RZ, RZ, R97 ;  /* 0x000000ffff667224 */ /* 0x000fe400078e0061 */
[----:B------:R-:W-:Y:S02]  /*9af0*/  IMAD.MOV.U32 R37, RZ, RZ, R40 ;  /* 0x000000ffff257224 */ /* 0x000fe400078e0028 */
[----:B------:R-:W-:-:S07]  /*9b00*/  IMAD.MOV.U32 R97, RZ, RZ, R100 ;  /* 0x000000ffff617224 */ /* 0x000fce00078e0064 */
.L_x_509:
[----:B------:R-:W-:Y:S05]  /*9b10*/  BSYNC B0 ;  /* 0x0000000000007941 */ /* 0x000fea0003800000 */
.L_x_507:
        /* <DEDUP_REMOVED lines=9> */
.L_x_511:
[----:B------:R-:W-:Y:S02]  /*9bb0*/  IMAD.MOV.U32 R39, RZ, RZ, R38 ;  /* 0x000000ffff277224 */ /* 0x000fe400078e0026 */
[----:B------:R-:W-:Y:S02]  /*9bc0*/  IMAD.MOV.U32 R99, RZ, RZ, R98 ;  /* 0x000000ffff637224 */ /* 0x000fe400078e0062 */
[----:B------:R-:W-:Y:S02]  /*9bd0*/  IMAD.MOV.U32 R38, RZ, RZ, R37 ;  /* 0x000000ffff267224 */ /* 0x000fe400078e0025 */
[----:B------:R-:W-:-:S07]  /*9be0*/  IMAD.MOV.U32 R98, RZ, RZ, R97 ;  /* 0x000000ffff627224 */ /* 0x000fce00078e0061 */
.L_x_512:
[----:B------:R-:W-:Y:S05]  /*9bf0*/  BSYNC B0 ;  /* 0x0000000000007941 */ /* 0x000fea0003800000 */
.L_x_510:
        /* <DEDUP_REMOVED lines=9> */
.L_x_514:
[----:B------:R-:W-:Y:S02]  /*9c90*/  IMAD.MOV.U32 R40, RZ, RZ, R35 ;  /* 0x000000ffff287224 */ /* 0x000fe400078e0023 */
[----:B------:R-:W-:Y:S02]  /*9ca0*/  IMAD.MOV.U32 R100, RZ, RZ, R95 ;  /* 0x000000ffff647224 */ /* 0x000fe400078e005f */
[----:B------:R-:W-:Y:S02]  /*9cb0*/  IMAD.MOV.U32 R35, RZ, RZ, R38 ;  /* 0x000000ffff237224 */ /* 0x000fe400078e0026 */
[----:B------:R-:W-:-:S07]  /*9cc0*/  IMAD.MOV.U32 R95, RZ, RZ, R98 ;  /* 0x000000ffff5f7224 */ /* 0x000fce00078e0062 */
.L_x_515:
[----:B------:R-:W-:Y:S05]  /*9cd0*/  BSYNC B0 ;  /* 0x0000000000007941 */ /* 0x000fea0003800000 */
.L_x_513:
        /* <DEDUP_REMOVED lines=9> */
.L_x_517:
[----:B------:R-:W-:Y:S02]  /*9d70*/  IMAD.MOV.U32 R37, RZ, RZ, R36 ;  /* 0x000000ffff257224 */ /* 0x000fe400078e0024 */
[----:B------:R-:W-:Y:S02]  /*9d80*/  IMAD.MOV.U32 R97, RZ, RZ, R96 ;  /* 0x000000ffff617224 */ /* 0x000fe400078e0060 */
[----:B------:R-:W-:Y:S02]  /*9d90*/  IMAD.MOV.U32 R36, RZ, RZ, R35 ;  /* 0x000000ffff247224 */ /* 0x000fe400078e0023 */
[----:B------:R-:W-:-:S07]  /*9da0*/  IMAD.MOV.U32 R96, RZ, RZ, R95 ;  /* 0x000000ffff607224 */ /* 0x000fce00078e005f */
.L_x_518:
[----:B------:R-:W-:Y:S05]  /*9db0*/  BSYNC B0 ;  /* 0x0000000000007941 */ /* 0x000fea0003800000 */
.L_x_516:
        /* <DEDUP_REMOVED lines=9> */
.L_x_520:
[----:B------:R-:W-:Y:S02]  /*9e50*/  IMAD.MOV.U32 R38, RZ, RZ, R33 ;  /* 0x000000ffff267224 */ /* 0x000fe400078e0021 */
[----:B------:R-:W-:Y:S02]  /*9e60*/  IMAD.MOV.U32 R98, RZ, RZ, R93 ;  /* 0x000000ffff627224 */ /* 0x000fe400078e005d */
[----:B------:R-:W-:Y:S02]  /*9e70*/  IMAD.MOV.U32 R33, RZ, RZ, R36 ;  /* 0x000000ffff217224 */ /* 0x000fe400078e0024 */
[----:B------:R-:W-:-:S07]  /*9e80*/  IMAD.MOV.U32 R93, RZ, RZ, R96 ;  /* 0x000000ffff5d7224 */ /* 0x000fce00078e0060 */
.L_x_521:
[----:B------:R-:W-:Y:S05]  /*9e90*/  BSYNC B0 ;  /* 0x0000000000007941 */ /* 0x000fea0003800000 */
.L_x_519:
        /* <DEDUP_REMOVED lines=9> */
.L_x_523:
[----:B------:R-:W-:Y:S02]  /*9f30*/  IMAD.MOV.U32 R35, RZ, RZ, R34 ;  /* 0x000000ffff237224 */ /* 0x000fe400078e0022 */
[----:B------:R-:W-:Y:S02]  /*9f40*/  IMAD.MOV.U32 R95, RZ, RZ, R94 ;  /* 0x000000ffff5f7224 */ /* 0x000fe400078e005e */
[----:B------:R-:W-:Y:S02]  /*9f50*/  IMAD.MOV.U32 R34, RZ, RZ, R33 ;  /* 0x000000ffff227224 */ /* 0x000fe400078e0021 */
[----:B------:R-:W-:-:S07]  /*9f60*/  IMAD.MOV.U32 R94, RZ, RZ, R93 ;  /* 0x000000ffff5e7224 */ /* 0x000fce00078e005d */
.L_x_524:
[----:B------:R-:W-:Y:S05]  /*9f70*/  BSYNC B0 ;  /* 0x0000000000007941 */ /* 0x000fea0003800000 */
.L_x_522:
        /* <DEDUP_REMOVED lines=9> */
.L_x_526:
[----:B------:R-:W-:Y:S02]  /*a010*/  IMAD.MOV.U32 R36, RZ, RZ, R31 ;  /* 0x000000ffff247224 */ /* 0x000fe400078e001f */
[----:B------:R-:W-:Y:S02]  /*a020*/  IMAD.MOV.U32 R96, RZ, RZ, R91 ;  /* 0x000000ffff607224 */ /* 0x000fe400078e005b */
[----:B------:R-:W-:Y:S02]  /*a030*/  IMAD.MOV.U32 R31, RZ, RZ, R34 ;  /* 0x000000ffff1f7224 */ /* 0x000fe400078e0022 */
[----:B------:R-:W-:-:S07]  /*a040*/  IMAD.MOV.U32 R91, RZ, RZ, R94 ;  /* 0x000000ffff5b7224 */ /* 0x000fce00078e005e */
.L_x_527:
[----:B------:R-:W-:Y:S05]  /*a050*/  BSYNC B0 ;  /* 0x0000000000007941 */ /* 0x000fea0003800000 */
.L_x_525:
        /* <DEDUP_REMOVED lines=9> */
.L_x_529:
[----:B------:R-:W-:Y:S02]  /*a0f0*/  IMAD.MOV.U32 R33, RZ, RZ, R32 ;  /* 0x000000ffff217224 */ /* 0x000fe400078e0020 */
[----:B------:R-:W-:Y:S02]  /*a100*/  IMAD.MOV.U32 R93, RZ, RZ, R92 ;  /* 0x000000ffff5d7224 */ /* 0x000fe400078e005c */
[----:B------:R-:W-:Y:S02]  /*a110*/  IMAD.MOV.U32 R32, RZ, RZ, R31 ;  /* 0x000000ffff207224 */ /* 0x000fe400078e001f */
[----:B------:R-:W-:-:S07]  /*a120*/  IMAD.MOV.U32 R92, RZ, RZ, R91 ;  /* 0x000000ffff5c7224 */ /* 0x000fce00078e005b */
.L_x_530:
[----:B------:R-:W-:Y:S05]  /*a130*/  BSYNC B0 ;  /* 0x0000000000007941 */ /* 0x000fea0003800000 */
.L_x_528:
        /* <DEDUP_REMOVED lines=9> */
.L_x_532:
[----:B------:R-:W-:Y:S02]  /*a1d0*/  IMAD.MOV.U32 R34, RZ, RZ, R29 ;  /* 0x000000ffff227224 */ /* 0x000fe400078e001d */
[----:B------:R-:W-:Y:S02]  /*a1e0*/  IMAD.MOV.U32 R94, RZ, RZ, R89 ;  /* 0x000000ffff5e7224 */ /* 0x000fe400078e0059 */
[----:B------:R-:W-:Y:S02]  /*a1f0*/  IMAD.MOV.U32 R29, RZ, RZ, R32 ;  /* 0x000000ffff1d7224 */ /* 0x000fe400078e0020 */
[----:B------:R-:W-:-:S07]  /*a200*/  IMAD.MOV.U32 R89, RZ, RZ, R92 ;  /* 0x000000ffff597224 */ /* 0x000fce00078e005c */
.L_x_533:
[----:B------:R-:W-:Y:S05]  /*a210*/  BSYNC B0 ;  /* 0x0000000000007941 */ /* 0x000fea0003800000 */
.L_x_531:
        /* <DEDUP_REMOVED lines=9> */
.L_x_535:
[----:B------:R-:W-:Y:S02]  /*a2b0*/  IMAD.MOV.U32 R31, RZ, RZ, R30 ;  /* 0x000000ffff1f7224 */ /* 0x000fe400078e001e */
[----:B------:R-:W-:Y:S02]  /*a2c0*/  IMAD.MOV.U32 R91, RZ, RZ, R90 ;  /* 0x000000ffff5b7224 */ /* 0x000fe400078e005a */
[----:B------:R-:W-:Y:S02]  /*a2d0*/  IMAD.MOV.U32 R30, RZ, RZ, R29 ;  /* 0x000000ffff1e7224 */ /* 0x000fe400078e001d */
[----:B------:R-:W-:-:S07]  /*a2e0*/  IMAD.MOV.U32 R90, RZ, RZ, R89 ;  /* 0x000000ffff5a7224 */ /* 0x000fce00078e0059 */
.L_x_536:
[----:B------:R-:W-:Y:S05]  /*a2f0*/  BSYNC B0 ;  /* 0x0000000000007941 */ /* 0x000fea0003800000 */
.L_x_534:
        /* <DEDUP_REMOVED lines=9> */
.L_x_538:
[----:B------:R-:W-:Y:S02]  /*a390*/  IMAD.MOV.U32 R32, RZ, RZ, R27 ;  /* 0x000000ffff207224 */ /* 0x000fe400078e001b */
[----:B------:R-:W-:Y:S02]  /*a3a0*/  IMAD.MOV.U32 R92, RZ, RZ, R87 ;  /* 0x000000ffff5c7224 */ /* 0x000fe400078e0057 */
[----:B------:R-:W-:Y:S02]  /*a3b0*/  IMAD.MOV.U32 R27, RZ, RZ, R30 ;  /* 0x000000ffff1b7224 */ /* 0x000fe400078e001e */
[----:B------:R-:W-:-:S07]  /*a3c0*/  IMAD.MOV.U32 R87, RZ, RZ, R90 ;  /* 0x000000ffff577224 */ /* 0x000fce00078e005a */
.L_x_539:
[----:B------:R-:W-:Y:S05]  /*a3d0*/  BSYNC B0 ;  /* 0x0000000000007941 */ /* 0x000fea0003800000 */
.L_x_537:
        /* <DEDUP_REMOVED lines=9> */
.L_x_541:
[----:B------:R-:W-:Y:S02]  /*a470*/  IMAD.MOV.U32 R29, RZ, RZ, R28 ;  /* 0x000000ffff1d7224 */ /* 0x000fe400078e001c */
[----:B------:R-:W-:Y:S02]  /*a480*/  IMAD.MOV.U32 R89, RZ, RZ, R88 ;  /* 0x000000ffff597224 */ /* 0x000fe400078e0058 */
[----:B------:R-:W-:Y:S02]  /*a490*/  IMAD.MOV.U32 R28, RZ, RZ, R27 ;  /* 0x000000ffff1c7224 */ /* 0x000fe400078e001b */
[----:B------:R-:W-:-:S07]  /*a4a0*/  IMAD.MOV.U32 R88, RZ, RZ, R87 ;  /* 0x000000ffff587224 */ /* 0x000fce00078e0057 */
.L_x_542:
[----:B------:R-:W-:Y:S05]  /*a4b0*/  BSYNC B0 ;  /* 0x0000000000007941 */ /* 0x000fea0003800000 */
.L_x_540:
        /* <DEDUP_REMOVED lines=9> */
.L_x_544:
[----:B------:R-:W-:Y:S02]  /*a550*/  IMAD.MOV.U32 R30, RZ, RZ, R25 ;  /* 0x000000ffff1e7224 */ /* 0x000fe400078e0019 */
[----:B------:R-:W-:Y:S02]  /*a560*/  IMAD.MOV.U32 R90, RZ, RZ, R85 ;  /* 0x000000ffff5a7224 */ /* 0x000fe400078e0055 */
[----:B------:R-:W-:Y:S02]  /*a570*/  IMAD.MOV.U32 R25, RZ, RZ, R28 ;  /* 0x000000ffff197224 */ /* 0x000fe400078e001c */
[----:B------:R-:W-:-:S07]  /*a580*/  IMAD.MOV.U32 R85, RZ, RZ, R88 ;  /* 0x000000ffff557224 */ /* 0x000fce00078e0058 */
.L_x_545:
[----:B------:R-:W-:Y:S05]  /*a590*/  BSYNC B0 ;  /* 0x0000000000007941 */ /* 0x000fea0003800000 */
.L_x_543:
        /* <DEDUP_REMOVED lines=9> */
.L_x_547:
[----:B------:R-:W-:Y:S02]  /*a630*/  IMAD.MOV.U32 R27, RZ, RZ, R26 ;  /* 0x000000ffff1b7224 */ /* 0x000fe400078e001a */
[----:B------:R-:W-:Y:S02]  /*a640*/  IMAD.MOV.U32 R87, RZ, RZ, R86 ;  /* 0x000000ffff577224 */ /* 0x000fe400078e0056 */
[----:B------:R-:W-:Y:S02]  /*a650*/  IMAD.MOV.U32 R26, RZ, RZ, R25 ;  /* 0x000000ffff1a7224 */ /* 0x000fe400078e0019 */
[----:B------:R-:W-:-:S07]  /*a660*/  IMAD.MOV.U32 R86, RZ, RZ, R85 ;  /* 0x000000ffff567224 */ /* 0x000fce00078e0055 */
.L_x_548:
[----:B------:R-:W-:Y:S05]  /*a670*/  BSYNC B0 ;  /* 0x0000000000007941 */ /* 0x000fea0003800000 */
.L_x_546:
        /* <DEDUP_REMOVED lines=9> */
.L_x_550:
[----:B------:R-:W-:Y:S02]  /*a710*/  IMAD.MOV.U32 R28, RZ, RZ, R23 ;  /* 0x000000ffff1c7224 */ /* 0x000fe400078e0017 */
[----:B------:R-:W-:Y:S02]  /*a720*/  IMAD.MOV.U32 R88, RZ, RZ, R83 ;  /* 0x000000ffff587224 */ /* 0x000fe400078e0053 */
[----:B------:R-:W-:Y:S02]  /*a730*/  IMAD.MOV.U32 R23, RZ, RZ, R26 ;  /* 0x000000ffff177224 */ /* 0x000fe400078e001a */
[----:B------:R-:W-:-:S07]  /*a740*/  IMAD.MOV.U32 R83, RZ, RZ, R86 ;  /* 0x000000ffff537224 */ /* 0x000fce00078e0056 */
.L_x_551:
[----:B------:R-:W-:Y:S05]  /*a750*/  BSYNC B0 ;  /* 0x0000000000007941 */ /* 0x000fea0003800000 */
.L_x_549:
        /* <DEDUP_REMOVED lines=9> */
.L_x_553:
[----:B------:R-:W-:Y:S02]  /*a7f0*/  IMAD.MOV.U32 R25, RZ, RZ, R24 ;  /* 0x000000ffff197224 */ /* 0x000fe400078e0018 */
[----:B------:R-:W-:Y:S02]  /*a800*/  IMAD.MOV.U32 R85, RZ, RZ, R84 ;  /* 0x000000ffff557224 */ /* 0x000fe400078e0054 */
[----:B------:R-:W-:Y:S02]  /*a810*/  IMAD.MOV.U32 R24, RZ, RZ, R23 ;  /* 0x000000ffff187224 */ /* 0x000fe400078e0017 */
[----:B------:R-:W-:-:S07]  /*a820*/  IMAD.MOV.U32 R84, RZ, RZ, R83 ;  /* 0x000000ffff547224 */ /* 0x000fce00078e0053 */
.L_x_554:
[----:B------:R-:W-:Y:S05]  /*a830*/  BSYNC B0 ;  /* 0x0000000000007941 */ /* 0x000fea0003800000 */
.L_x_552:
        /* <DEDUP_REMOVED lines=9> */
.L_x_556:
[----:B------:R-:W-:Y:S02]  /*a8d0*/  IMAD.MOV.U32 R26, RZ, RZ, R21 ;  /* 0x000000ffff1a7224 */ /* 0x000fe400078e0015 */
[----:B------:R-:W-:Y:S02]  /*a8e0*/  IMAD.MOV.U32 R86, RZ, RZ, R81 ;  /* 0x000000ffff567224 */ /* 0x000fe400078e0051 */
[----:B------:R-:W-:Y:S02]  /*a8f0*/  IMAD.MOV.U32 R21, RZ, RZ, R24 ;  /* 0x000000ffff157224 */ /* 0x000fe400078e0018 */
[----:B------:R-:W-:-:S07]  /*a900*/  IMAD.MOV.U32 R81, RZ, RZ, R84 ;  /* 0x000000ffff517224 */ /* 0x000fce00078e0054 */
.L_x_557:
[----:B------:R-:W-:Y:S05]  /*a910*/  BSYNC B0 ;  /* 0x0000000000007941 */ /* 0x000fea0003800000 */
.L_x_555:
        /* <DEDUP_REMOVED lines=9> */
.L_x_559:
[----:B------:R-:W-:Y:S02]  /*a9b0*/  IMAD.MOV.U32 R23, RZ, RZ, R22 ;  /* 0x000000ffff177224 */ /* 0x000fe400078e0016 */
[----:B------:R-:W-:Y:S02]  /*a9c0*/  IMAD.MOV.U32 R83, RZ, RZ, R82 ;  /* 0x000000ffff537224 */ /* 0x000fe400078e0052 */
[----:B------:R-:W-:Y:S02]  /*a9d0*/  IMAD.MOV.U32 R22, RZ, RZ, R21 ;  /* 0x000000ffff167224 */ /* 0x000fe400078e0015 */
[----:B------:R-:W-:-:S07]  /*a9e0*/  IMAD.MOV.U32 R82, RZ, RZ, R81 ;  /* 0x000000ffff527224 */ /* 0x000fce00078e0051 */
.L_x_560:
[----:B------:R-:W-:Y:S05]  /*a9f0*/  BSYNC B0 ;  /* 0x0000000000007941 */ /* 0x000fea0003800000 */
.L_x_558:
        /* <DEDUP_REMOVED lines=9> */
.L_x_562:
[----:B------:R-:W-:Y:S02]  /*aa90*/  IMAD.MOV.U32 R24, RZ, RZ, R19 ;  /* 0x000000ffff187224 */ /* 0x000fe400078e0013 */
[----:B------:R-:W-:Y:S02]  /*aaa0*/  IMAD.MOV.U32 R84, RZ, RZ, R79 ;  /* 0x000000ffff547224 */ /* 0x000fe400078e004f */
[----:B------:R-:W-:Y:S02]  /*aab0*/  IMAD.MOV.U32 R19, RZ, RZ, R22 ;  /* 0x000000ffff137224 */ /* 0x000fe400078e0016 */
[----:B------:R-:W-:-:S07]  /*aac0*/  IMAD.MOV.U32 R79, RZ, RZ, R82 ;  /* 0x000000ffff4f7224 */ /* 0x000fce00078e0052 */
.L_x_563:
[----:B------:R-:W-:Y:S05]  /*aad0*/  BSYNC B0 ;  /* 0x0000000000007941 */ /* 0x000fea0003800000 */
.L_x_561:
        /* <DEDUP_REMOVED lines=9> */
.L_x_565:
[----:B------:R-:W-:Y:S02]  /*ab70*/  IMAD.MOV.U32 R21, RZ, RZ, R20 ;  /* 0x000000ffff157224 */ /* 0x000fe400078e0014 */
[----:B------:R-:W-:Y:S02]  /*ab80*/  IMAD.MOV.U32 R81, RZ, RZ, R80 ;  /* 0x000000ffff517224 */ /* 0x000fe400078e0050 */
[----:B------:R-:W-:Y:S02]  /*ab90*/  IMAD.MOV.U32 R20, RZ, RZ, R19 ;  /* 0x000000ffff147224 */ /* 0x000fe400078e0013 */
[----:B------:R-:W-:-:S07]  /*aba0*/  IMAD.MOV.U32 R80, RZ, RZ, R79 ;  /* 0x000000ffff507224 */ /* 0x000fce00078e004f */
.L_x_566:
[----:B------:R-:W-:Y:S05]  /*abb0*/  BSYNC B0 ;  /* 0x0000000000007941 */ /* 0x000fea0003800000 */
.L_x_564:
        /* <DEDUP_REMOVED lines=9> */
.L_x_568:
[----:B------:R-:W-:Y:S02]  /*ac50*/  IMAD.MOV.U32 R22, RZ, RZ, R17 ;  /* 0x000000ffff167224 */ /* 0x000fe400078e0011 */
[----:B------:R-:W-:Y:S02]  /*ac60*/  IMAD.MOV.U32 R82, RZ, RZ, R77 ;  /* 0x000000ffff527224 */ /* 0x000fe400078e004d */
[----:B------:R-:W-:Y:S02]  /*ac70*/  IMAD.MOV.U32 R17, RZ, RZ, R20 ;  /* 0x000000ffff117224 */ /* 0x000fe400078e0014 */
[----:B------:R-:W-:-:S07]  /*ac80*/  IMAD.MOV.U32 R77, RZ, RZ, R80 ;  /* 0x000000ffff4d7224 */ /* 0x000fce00078e0050 */
.L_x_569:
[----:B------:R-:W-:Y:S05]  /*ac90*/  BSYNC B0 ;  /* 0x0000000000007941 */ /* 0x000fea0003800000 */
.L_x_567:
        /* <DEDUP_REMOVED lines=9> */
.L_x_571:
[----:B------:R-:W-:Y:S02]  /*ad30*/  IMAD.MOV.U32 R19, RZ, RZ, R18 ;  /* 0x000000ffff137224 */ /* 0x000fe400078e0012 */
[----:B------:R-:W-:Y:S02]  /*ad40*/  IMAD.MOV.U32 R79, RZ, RZ, R78 ;  /* 0x000000ffff4f7224 */ /* 0x000fe400078e004e */
[----:B------:R-:W-:Y:S02]  /*ad50*/  IMAD.MOV.U32 R18, RZ, RZ, R17 ;  /* 0x000000ffff127224 */ /* 0x000fe400078e0011 */
[----:B------:R-:W-:-:S07]  /*ad60*/  IMAD.MOV.U32 R78, RZ, RZ, R77 ;  /* 0x000000ffff4e7224 */ /* 0x000fce00078e004d */
.L_x_572:
[----:B------:R-:W-:Y:S05]  /*ad70*/  BSYNC B0 ;  /* 0x0000000000007941 */ /* 0x000fea0003800000 */
.L_x_570:
        /* <DEDUP_REMOVED lines=9> */
.L_x_574:
[----:B------:R-:W-:Y:S02]  /*ae10*/  IMAD.MOV.U32 R20, RZ, RZ, R15 ;  /* 0x000000ffff147224 */ /* 0x000fe400078e000f */
[----:B------:R-:W-:Y:S02]  /*ae20*/  IMAD.MOV.U32 R80, RZ, RZ, R75 ;  /* 0x000000ffff507224 */ /* 0x000fe400078e004b */
[----:B------:R-:W-:Y:S02]  /*ae30*/  IMAD.MOV.U32 R15, RZ, RZ, R18 ;  /* 0x000000ffff0f7224 */ /* 0x000fe400078e0012 */
[----:B------:R-:W-:-:S07]  /*ae40*/  IMAD.MOV.U32 R75, RZ, RZ, R78 ;  /* 0x000000ffff4b7224 */ /* 0x000fce00078e004e */
.L_x_575:
[----:B------:R-:W-:Y:S05]  /*ae50*/  BSYNC B0 ;  /* 0x0000000000007941 */ /* 0x000fea0003800000 */
.L_x_573:
        /* <DEDUP_REMOVED lines=9> */
.L_x_577:
[----:B------:R-:W-:Y:S02]  /*aef0*/  IMAD.MOV.U32 R17, RZ, RZ, R16 ;  /* 0x000000ffff117224 */ /* 0x000fe400078e0010 */
[----:B------:R-:W-:Y:S02]  /*af00*/  IMAD.MOV.U32 R77, RZ, RZ, R76 ;  /* 0x000000ffff4d7224 */ /* 0x000fe400078e004c */
[----:B------:R-:W-:Y:S02]  /*af10*/  IMAD.MOV.U32 R16, RZ, RZ, R15 ;  /* 0x000000ffff107224 */ /* 0x000fe400078e000f */
[----:B------:R-:W-:-:S07]  /*af20*/  IMAD.MOV.U32 R76, RZ, RZ, R75 ;  /* 0x000000ffff4c7224 */ /* 0x000fce00078e004b */
.L_x_578:
[----:B------:R-:W-:Y:S05]  /*af30*/  BSYNC B0 ;  /* 0x0000000000007941 */ /* 0x000fea0003800000 */
.L_x_576:
        /* <DEDUP_REMOVED lines=9> */
.L_x_580:
[----:B------:R-:W-:Y:S02]  /*afd0*/  IMAD.MOV.U32 R18, RZ, RZ, R133 ;  /* 0x000000ffff127224 */ /* 0x000fe400078e0085 */
[----:B------:R-:W-:Y:S02]  /*afe0*/  IMAD.MOV.U32 R78, RZ, RZ, R3 ;  /* 0x000000ffff4e7224 */ /* 0x000fe400078e0003 */
[----:B------:R-:W-:Y:S02]  /*aff0*/  IMAD.MOV.U32 R3, RZ, RZ, R76 ;  /* 0x000000ffff037224 */ /* 0x000fe400078e004c */
[----:B------:R-:W-:-:S07]  /*b000*/  IMAD.MOV.U32 R133, RZ, RZ, R16 ;  /* 0x000000ffff857224 */ /* 0x000fce00078e0010 */
.L_x_581:
[----:B------:R-:W-:Y:S05]  /*b010*/  BSYNC B0 ;  /* 0x0000000000007941 */ /* 0x000fea0003800000 */
.L_x_579:
        /* <DEDUP_REMOVED lines=18> */
.L_x_583:
[----:B------:R-:W-:Y:S02]  /*b140*/  IMAD.MOV.U32 R16, RZ, RZ, R13 ;  /* 0x000000ffff107224 */ /* 0x000fe400078e000d */
[----:B------:R-:W-:Y:S01]  /*b150*/  IMAD.MOV.U32 R76, RZ, RZ, R73 ;  /* 0x000000ffff4c7224 */ /* 0x000fe200078e0049 */
[----:B------:R-:W-:Y:S01]  /*b160*/  MOV R73, R74 ;  /* 0x0000004a00497202 */ /* 0x000fe20000000f00 */
[----:B------:R-:W-:-:S07]  /*b170*/  IMAD.MOV.U32 R13, RZ, RZ, R14 ;  /* 0x000000ffff0d7224 */ /* 0x000fce00078e000e */
.L_x_584:
[----:B------:R-:W-:Y:S05]  /*b180*/  BSYNC B0 ;  /* 0x0000000000007941 */ /* 0x000fea0003800000 */
.L_x_582:
        /* <DEDUP_REMOVED lines=9> */
.L_x_586:
[----:B------:R-:W-:Y:S02]  /*b220*/  IMAD.MOV.U32 R15, RZ, RZ, R12 ;  /* 0x000000ffff0f7224 */ /* 0x000fe400078e000c */
[----:B------:R-:W-:Y:S01]  /*b230*/  IMAD.MOV.U32 R75, RZ, RZ, R72 ;  /* 0x000000ffff4b7224 */ /* 0x000fe200078e0048 */
[----:B------:R-:W-:Y:S01]  /*b240*/  MOV R72, R73 ;  /* 0x0000004900487202 */ /* 0x000fe20000000f00 */
[----:B------:R-:W-:-:S07]  /*b250*/  IMAD.MOV.U32 R12, RZ, RZ, R13 ;  /* 0x000000ffff0c7224 */ /* 0x000fce00078e000d */
.L_x_587:
[----:B------:R-:W-:Y:S05]  /*b260*/  BSYNC B0 ;  /* 0x0000000000007941 */ /* 0x000fea0003800000 */
.L_x_585:
        /* <DEDUP_REMOVED lines=9> */
.L_x_589:
[----:B------:R-:W-:Y:S02]  /*b300*/  IMAD.MOV.U32 R14, RZ, RZ, R9 ;  /* 0x000000ffff0e7224 */ /* 0x000fe400078e0009 */
[----:B------:R-:W-:Y:S01]  /*b310*/  IMAD.MOV.U32 R74, RZ, RZ, R11 ;  /* 0x000000ffff4a7224 */ /* 0x000fe200078e000b */
[----:B------:R-:W-:Y:S01]  /*b320*/  MOV R11, R72 ;  /* 0x00000048000b7202 */ /* 0x000fe20000000f00 */
[----:B------:R-:W-:-:S07]  /*b330*/  IMAD.MOV.U32 R9, RZ, RZ, R12 ;  /* 0x000000ffff097224 */ /* 0x000fce00078e000c */
.L_x_590:
[----:B------:R-:W-:Y:S05]  /*b340*/  BSYNC B0 ;  /* 0x0000000000007941 */ /* 0x000fea0003800000 */
.L_x_588:
        /* <DEDUP_REMOVED lines=9> */
.L_x_592:
[----:B------:R-:W-:Y:S02]  /*b3e0*/  IMAD.MOV.U32 R13, RZ, RZ, R8 ;  /* 0x000000ffff0d7224 */ /* 0x000fe400078e0008 */
[----:B------:R-:W-:Y:S01]  /*b3f0*/  IMAD.MOV.U32 R73, RZ, RZ, R10 ;  /* 0x000000ffff497224 */ /* 0x000fe200078e000a */
[----:B------:R-:W-:Y:S01]  /*b400*/  MOV R10, R11 ;  /* 0x0000000b000a7202 */ /* 0x000fe20000000f00 */
[----:B------:R-:W-:-:S07]  /*b410*/  IMAD.MOV.U32 R8, RZ, RZ, R9 ;  /* 0x000000ffff087224 */ /* 0x000fce00078e0009 */
.L_x_593:
[----:B------:R-:W-:Y:S05]  /*b420*/  BSYNC B0 ;  /* 0x0000000000007941 */ /* 0x000fea0003800000 */
.L_x_591:
        /* <DEDUP_REMOVED lines=9> */
.L_x_595:
[----:B------:R-:W-:Y:S02]  /*b4c0*/  IMAD.MOV.U32 R12, RZ, RZ, R5 ;  /* 0x000000ffff0c7224 */ /* 0x000fe400078e0005 */
[----:B------:R-:W-:Y:S01]  /*b4d0*/  IMAD.MOV.U32 R72, RZ, RZ, R7 ;  /* 0x000000ffff487224 */ /* 0x000fe200078e0007 */
[----:B------:R-:W-:Y:S01]  /*b4e0*/  MOV R7, R10 ;  /* 0x0000000a00077202 */ /* 0x000fe20000000f00 */
[----:B------:R-:W-:-:S07]  /*b4f0*/  IMAD.MOV.U32 R5, RZ, RZ, R8 ;  /* 0x000000ffff057224 */ /* 0x000fce00078e0008 */
.L_x_596:
[----:B------:R-:W-:Y:S05]  /*b500*/  BSYNC B0 ;  /* 0x0000000000007941 */ /* 0x000fea0003800000 */
.L_x_594:
        /* <DEDUP_REMOVED lines=9> */
.L_x_598:
[----:B------:R-:W-:Y:S02]  /*b5a0*/  IMAD.MOV.U32 R9, RZ, RZ, R4 ;  /* 0x000000ffff097224 */ /* 0x000fe400078e0004 */
[----:B------:R-:W-:Y:S01]  /*b5b0*/  IMAD.MOV.U32 R11, RZ, RZ, R6 ;  /* 0x000000ffff0b7224 */ /* 0x000fe200078e0006 */
[----:B------:R-:W-:Y:S01]  /*b5c0*/  MOV R6, R7 ;  /* 0x0000000700067202 */ /* 0x000fe20000000f00 */
[----:B------:R-:W-:-:S07]  /*b5d0*/  IMAD.MOV.U32 R4, RZ, RZ, R5 ;  /* 0x000000ffff047224 */ /* 0x000fce00078e0005 */
.L_x_599:
[----:B------:R-:W-:Y:S05]  /*b5e0*/  BSYNC B0 ;  /* 0x0000000000007941 */ /* 0x000fea0003800000 */
.L_x_597:
        /* <DEDUP_REMOVED lines=9> */
.L_x_601:
[----:B------:R-:W-:Y:S02]  /*b680*/  IMAD.MOV.U32 R8, RZ, RZ, R71 ;  /* 0x000000ffff087224 */ /* 0x000fe400078e0047 */
[----:B------:R-:W-:Y:S01]  /*b690*/  IMAD.MOV.U32 R10, RZ, RZ, R131 ;  /* 0x000000ffff0a7224 */ /* 0x000fe200078e0083 */
[----:B------:R-:W-:Y:S01]  /*b6a0*/  MOV R131, R6 ;  /* 0x0000000600837202 */ /* 0x000fe20000000f00 */
[----:B------:R-:W-:-:S07]  /*b6b0*/  IMAD.MOV.U32 R71, RZ, RZ, R4 ;  /* 0x000000ffff477224 */ /* 0x000fce00078e0004 */
.L_x_602:
[----:B------:R-:W-:Y:S05]  /*b6c0*/  BSYNC B0 ;  /* 0x0000000000007941 */ /* 0x000fea0003800000 */
.L_x_600:
        /* <DEDUP_REMOVED lines=9> */
.L_x_604:
[----:B------:R-:W-:Y:S02]  /*b760*/  IMAD.MOV.U32 R5, RZ, RZ, R132 ;  /* 0x000000ffff057224 */ /* 0x000fe400078e0084 */
[----:B------:R-:W-:Y:S01]  /*b770*/  IMAD.MOV.U32 R7, RZ, RZ, R134 ;  /* 0x000000ffff077224 */ /* 0x000fe200078e0086 */
[----:B------:R-:W-:Y:S01]  /*b780*/  MOV R134, R131 ;  /* 0x0000008300867202 */ /* 0x000fe20000000f00 */
[----:B------:R-:W-:-:S07]  /*b790*/  IMAD.MOV.U32 R132, RZ, RZ, R71 ;  /* 0x000000ffff847224 */ /* 0x000fce00078e0047 */
.L_x_605:
[----:B------:R-:W-:Y:S05]  /*b7a0*/  BSYNC B0 ;  /* 0x0000000000007941 */ /* 0x000fea0003800000 */
.L_x_603:
        /* <DEDUP_REMOVED lines=9> */
.L_x_607:
[----:B------:R-:W-:Y:S02]  /*b840*/  IMAD.MOV.U32 R4, RZ, RZ, R69 ;  /* 0x000000ffff047224 */ /* 0x000fe400078e0045 */
[----:B------:R-:W-:Y:S01]  /*b850*/  IMAD.MOV.U32 R6, RZ, RZ, R129 ;  /* 0x000000ffff067224 */ /* 0x000fe200078e0081 */
[----:B------:R-:W-:Y:S01]  /*b860*/  MOV R129, R134 ;  /* 0x0000008600817202 */ /* 0x000fe20000000f00 */
[----:B------:R-:W-:-:S07]  /*b870*/  IMAD.MOV.U32 R69, RZ, RZ, R132 ;  /* 0x000000ffff457224 */ /* 0x000fce00078e0084 */
.L_x_608:
[----:B------:R-:W-:Y:S05]  /*b880*/  BSYNC B0 ;  /* 0x0000000000007941 */ /* 0x000fea0003800000 */
.L_x_606:
        /* <DEDUP_REMOVED lines=9> */
.L_x_610:
[----:B------:R-:W-:Y:S02]  /*b920*/  IMAD.MOV.U32 R71, RZ, RZ, R70 ;  /* 0x000000ffff477224 */ /* 0x000fe400078e0046 */
[----:B------:R-:W-:Y:S01]  /*b930*/  IMAD.MOV.U32 R131, RZ, RZ, R130 ;  /* 0x000000ffff837224 */ /* 0x000fe200078e0082 */
[----:B------:R-:W-:Y:S01]  /*b940*/  MOV R130, R129 ;  /* 0x0000008100827202 */ /* 0x000fe20000000f00 */
[----:B------:R-:W-:-:S07]  /*b950*/  IMAD.MOV.U32 R70, RZ, RZ, R69 ;  /* 0x000000ffff467224 */ /* 0x000fce00078e0045 */
.L_x_611:
[----:B------:R-:W-:Y:S05]  /*b960*/  BSYNC B0 ;  /* 0x0000000000007941 */ /* 0x000fea0003800000 */
.L_x_609:
        /* <DEDUP_REMOVED lines=9> */
.L_x_613:
[----:B------:R-:W-:Y:S02]  /*ba00*/  IMAD.MOV.U32 R132, RZ, RZ, R67 ;  /* 0x000000ffff847224 */ /* 0x000fe400078e0043 */
[----:B------:R-:W-:Y:S01]  /*ba10*/  IMAD.MOV.U32 R134, RZ, RZ, R127 ;  /* 0x000000ffff867224 */ /* 0x000fe200078e007f */
[----:B------:R-:W-:Y:S01]  /*ba20*/  MOV R127, R130 ;  /* 0x00000082007f7202 */ /* 0x000fe20000000f00 */
[----:B------:R-:W-:-:S07]  /*ba30*/  IMAD.MOV.U32 R67, RZ, RZ, R70 ;  /* 0x000000ffff437224 */ /* 0x000fce00078e0046 */
.L_x_614:
[----:B------:R-:W-:Y:S05]  /*ba40*/  BSYNC B0 ;  /* 0x0000000000007941 */ /* 0x000fea0003800000 */
.L_x_612:
        /* <DEDUP_REMOVED lines=9> */
.L_x_616:
[----:B------:R-:W-:Y:S02]  /*bae0*/  IMAD.MOV.U32 R69, RZ, RZ, R68 ;  /* 0x000000ffff457224 */ /* 0x000fe400078e0044 */
[----:B------:R-:W-:Y:S01]  /*baf0*/  IMAD.MOV.U32 R129, RZ, RZ, R128 ;  /* 0x000000ffff817224 */ /* 0x000fe200078e0080 */
[----:B------:R-:W-:Y:S01]  /*bb00*/  MOV R128, R127 ;  /* 0x0000007f00807202 */ /* 0x000fe20000000f00 */
[----:B------:R-:W-:-:S07]  /*bb10*/  IMAD.MOV.U32 R68, RZ, RZ, R67 ;  /* 0x000000ffff447224 */ /* 0x000fce00078e0043 */
.L_x_617:
[----:B------:R-:W-:Y:S05]  /*bb20*/  BSYNC B0 ;  /* 0x0000000000007941 */ /* 0x000fea0003800000 */
.L_x_615:
        /* <DEDUP_REMOVED lines=9> */
.L_x_619:
[----:B------:R-:W-:Y:S02]  /*bbc0*/  IMAD.MOV.U32 R70, RZ, RZ, R65 ;  /* 0x000000ffff467224 */ /* 0x000fe400078e0041 */
[----:B------:R-:W-:Y:S01]  /*bbd0*/  IMAD.MOV.U32 R130, RZ, RZ, R125 ;  /* 0x000000ffff827224 */ /* 0x000fe200078e007d */
[----:B------:R-:W-:Y:S01]  /*bbe0*/  MOV R125, R128 ;  /* 0x00000080007d7202 */ /* 0x000fe20000000f00 */
[----:B------:R-:W-:-:S07]  /*bbf0*/  IMAD.MOV.U32 R65, RZ, RZ, R68 ;  /* 0x000000ffff417224 */ /* 0x000fce00078e0044 */
.L_x_620:
[----:B------:R-:W-:Y:S05]  /*bc00*/  BSYNC B0 ;  /* 0x0000000000007941 */ /* 0x000fea0003800000 */
.L_x_618:
        /* <DEDUP_REMOVED lines=9> */
.L_x_622:
[----:B------:R-:W-:Y:S02]  /*bca0*/  IMAD.MOV.U32 R67, RZ, RZ, R66 ;  /* 0x000000ffff437224 */ /* 0x000fe400078e0042 */
[----:B------:R-:W-:Y:S01]  /*bcb0*/  IMAD.MOV.U32 R127, RZ, RZ, R126 ;  /* 0x000000ffff7f7224 */ /* 0x000fe200078e007e */
[----:B------:R-:W-:Y:S01]  /*bcc0*/  MOV R126, R125 ;  /* 0x0000007d007e7202 */ /* 0x000fe20000000f00 */
[----:B------:R-:W-:-:S07]  /*bcd0*/  IMAD.MOV.U32 R66, RZ, RZ, R65 ;  /* 0x000000ffff427224 */ /* 0x000fce00078e0041 */
.L_x_623:
[----:B------:R-:W-:Y:S05]  /*bce0*/  BSYNC B0 ;  /* 0x0000000000007941 */ /* 0x000fea0003800000 */
.L_x_621:
        /* <DEDUP_REMOVED lines=9> */
.L_x_625:
[----:B------:R-:W-:Y:S02]  /*bd80*/  IMAD.MOV.U32 R68, RZ, RZ, R63 ;  /* 0x000000ffff447224 */ /* 0x000fe400078e003f */
[----:B------:R-:W-:Y:S01]  /*bd90*/  IMAD.MOV.U32 R128, RZ, RZ, R123 ;  /* 0x000000ffff807224 */ /* 0x000fe200078e007b */
[----:B------:R-:W-:Y:S01]  /*bda0*/  MOV R123, R126 ;  /* 0x0000007e007b7202 */ /* 0x000fe20000000f00 */
[----:B------:R-:W-:-:S07]  /*bdb0*/  IMAD.MOV.U32 R63, RZ, RZ, R66 ;  /* 0x000000ffff3f7224 */ /* 0x000fce00078e0042 */
.L_x_626:
[----:B------:R-:W-:Y:S05]  /*bdc0*/  BSYNC B0 ;  /* 0x0000000000007941 */ /* 0x000fea0003800000 */
.L_x_624:
        /* <DEDUP_REMOVED lines=9> */
.L_x_628:
[----:B------:R-:W-:Y:S02]  /*be60*/  IMAD.MOV.U32 R65, RZ, RZ, R64 ;  /* 0x000000ffff417224 */ /* 0x000fe400078e0040 */
[----:B------:R-:W-:Y:S01]  /*be70*/  IMAD.MOV.U32 R125, RZ, RZ, R124 ;  /* 0x000000ffff7d7224 */ /* 0x000fe200078e007c */
[----:B------:R-:W-:Y:S01]  /*be80*/  MOV R124, R123 ;  /* 0x0000007b007c7202 */ /* 0x000fe20000000f00 */
[----:B------:R-:W-:-:S07]  /*be90*/  IMAD.MOV.U32 R64, RZ, RZ, R63 ;  /* 0x000000ffff407224 */ /* 0x000fce00078e003f */
.L_x_629:
[----:B------:R-:W-:Y:S05]  /*bea0*/  BSYNC B0 ;  /* 0x0000000000007941 */ /* 0x000fea0003800000 */
.L_x_627:
        /* <DEDUP_REMOVED lines=9> */
.L_x_631:
[----:B------:R-:W-:Y:S02]  /*bf40*/  IMAD.MOV.U32 R66, RZ, RZ, R61 ;  /* 0x000000ffff427224 */ /* 0x000fe400078e003d */
[----:B------:R-:W-:Y:S01]  /*bf50*/  IMAD.MOV.U32 R126, RZ, RZ, R121 ;  /* 0x000000ffff7e7224 */ /* 0x000fe200078e0079 */
[----:B------:R-:W-:Y:S01]  /*bf60*/  MOV R121, R124 ;  /* 0x0000007c00797202 */ /* 0x000fe20000000f00 */
[----:B------:R-:W-:-:S07]  /*bf70*/  IMAD.MOV.U32 R61, RZ, RZ, R64 ;  /* 0x000000ffff3d7224 */ /* 0x000fce00078e0040 */
.L_x_632:
[----:B------:R-:W-:Y:S05]  /*bf80*/  BSYNC B0 ;  /* 0x0000000000007941 */ /* 0x000fea0003800000 */
.L_x_630:
        /* <DEDUP_REMOVED lines=9> */
.L_x_634:
[----:B------:R-:W-:Y:S02]  /*c020*/  IMAD.MOV.U32 R63, RZ, RZ, R62 ;  /* 0x000000ffff3f7224 */ /* 0x000fe400078e003e */
[----:B------:R-:W-:Y:S01]  /*c030*/  IMAD.MOV.U32 R123, RZ, RZ, R122 ;  /* 0x000000ffff7b7224 */ /* 0x000fe200078e007a */
[----:B------:R-:W-:Y:S01]  /*c040*/  MOV R122, R121 ;  /* 0x00000079007a7202 */ /* 0x000fe20000000f00 */
[----:B------:R-:W-:-:S07]  /*c050*/  IMAD.MOV.U32 R62, RZ, RZ, R61 ;  /* 0x000000ffff3e7224 */ /* 0x000fce00078e003d */
.L_x_635:
[----:B------:R-:W-:Y:S05]  /*c060*/  BSYNC B0 ;  /* 0x0000000000007941 */ /* 0x000fea0003800000 */
.L_x_633:
        /* <DEDUP_REMOVED lines=9> */
.L_x_637:
[----:B------:R-:W-:Y:S02]  /*c100*/  IMAD.MOV.U32 R64, RZ, RZ, R59 ;  /* 0x000000ffff407224 */ /* 0x000fe400078e003b */
[----:B------:R-:W-:Y:S01]  /*c110*/  IMAD.MOV.U32 R124, RZ, RZ, R119 ;  /* 0x000000ffff7c7224 */ /* 0x000fe200078e0077 */
[----:B------:R-:W-:Y:S01]  /*c120*/  MOV R119, R122 ;  /* 0x0000007a00777202 */ /* 0x000fe20000000f00 */
[----:B------:R-:W-:-:S07]  /*c130*/  IMAD.MOV.U32 R59, RZ, RZ, R62 ;  /* 0x000000ffff3b7224 */ /* 0x000fce00078e003e */
.L_x_638:
[----:B------:R-:W-:Y:S05]  /*c140*/  BSYNC B0 ;  /* 0x0000000000007941 */ /* 0x000fea0003800000 */
.L_x_636:
        /* <DEDUP_REMOVED lines=9> */
.L_x_640:
[----:B------:R-:W-:Y:S02]  /*c1e0*/  IMAD.MOV.U32 R61, RZ, RZ, R60 ;  /* 0x000000ffff3d7224 */ /* 0x000fe400078e003c */
[----:B------:R-:W-:Y:S01]  /*c1f0*/  IMAD.MOV.U32 R121, RZ, RZ, R120 ;  /* 0x000000ffff797224 */ /* 0x000fe200078e0078 */
[----:B------:R-:W-:Y:S01]  /*c200*/  MOV R120, R119 ;  /* 0x0000007700787202 */ /* 0x000fe20000000f00 */
[----:B------:R-:W-:-:S07]  /*c210*/  IMAD.MOV.U32 R60, RZ, RZ, R59 ;  /* 0x000000ffff3c7224 */ /* 0x000fce00078e003b */
.L_x_641:
[----:B------:R-:W-:Y:S05]  /*c220*/  BSYNC B0 ;  /* 0x0000000000007941 */ /* 0x000fea0003800000 */
.L_x_639:
        /* <DEDUP_REMOVED lines=9> */
.L_x_643:
[----:B------:R-:W-:Y:S02]  /*c2c0*/  IMAD.MOV.U32 R62, RZ, RZ, R57 ;  /* 0x000000ffff3e7224 */ /* 0x000fe400078e0039 */
[----:B------:R-:W-:Y:S01]  /*c2d0*/  IMAD.MOV.U32 R122, RZ, RZ, R117 ;  /* 0x000000ffff7a7224 */ /* 0x000fe200078e0075 */
[----:B------:R-:W-:Y:S01]  /*c2e0*/  MOV R117, R120 ;  /* 0x0000007800757202 */ /* 0x000fe20000000f00 */
[----:B------:R-:W-:-:S07]  /*c2f0*/  IMAD.MOV.U32 R57, RZ, RZ, R60 ;  /* 0x000000ffff397224 */ /* 0x000fce00078e003c */
.L_x_644:
[----:B------:R-:W-:Y:S05]  /*c300*/  BSYNC B0 ;  /* 0x0000000000007941 */ /* 0x000fea0003800000 */
.L_x_642:
        /* <DEDUP_REMOVED lines=9> */
.L_x_646:
[----:B------:R-:W-:Y:S02]  /*c3a0*/  IMAD.MOV.U32 R59, RZ, RZ, R58 ;  /* 0x000000ffff3b7224 */ /* 0x000fe400078e003a */
[----:B------:R-:W-:Y:S01]  /*c3b0*/  IMAD.MOV.U32 R119, RZ, RZ, R118 ;  /* 0x000000ffff777224 */ /* 0x000fe200078e0076 */
[----:B------:R-:W-:Y:S01]  /*c3c0*/  MOV R118, R117 ;  /* 0x0000007500767202 */ /* 0x000fe20000000f00 */
[----:B------:R-:W-:-:S07]  /*c3d0*/  IMAD.MOV.U32 R58, RZ, RZ, R57 ;  /* 0x000000ffff3a7224 */ /* 0x000fce00078e0039 */
.L_x_647:
[----:B------:R-:W-:Y:S05]  /*c3e0*/  BSYNC B0 ;  /* 0x0000000000007941 */ /* 0x000fea0003800000 */
.L_x_645:
        /* <DEDUP_REMOVED lines=9> */
.L_x_649:
[----:B------:R-:W-:Y:S02]  /*c480*/  IMAD.MOV.U32 R60, RZ, RZ, R55 ;  /* 0x000000ffff3c7224 */ /* 0x000fe400078e0037 */
[----:B------:R-:W-:Y:S01]  /*c490*/  IMAD.MOV.U32 R120, RZ, RZ, R115 ;  /* 0x000000ffff787224 */ /* 0x000fe200078e0073 */
[----:B------:R-:W-:Y:S01]  /*c4a0*/  MOV R115, R118 ;  /* 0x0000007600737202 */ /* 0x000fe20000000f00 */
[----:B------:R-:W-:-:S07]  /*c4b0*/  IMAD.MOV.U32 R55, RZ, RZ, R58 ;  /* 0x000000ffff377224 */ /* 0x000fce00078e003a */
.L_x_650:
[----:B------:R-:W-:Y:S05]  /*c4c0*/  BSYNC B0 ;  /* 0x0000000000007941 */ /* 0x000fea0003800000 */
.L_x_648:
        /* <DEDUP_REMOVED lines=9> */
.L_x_652:
[----:B------:R-:W-:Y:S02]  /*c560*/  IMAD.MOV.U32 R57, RZ, RZ, R56 ;  /* 0x000000ffff397224 */ /* 0x000fe400078e0038 */
[----:B------:R-:W-:Y:S01]  /*c570*/  IMAD.MOV.U32 R117, RZ, RZ, R116 ;  /* 0x000000ffff757224 */ /* 0x000fe200078e0074 */
[----:B------:R-:W-:Y:S01]  /*c580*/  MOV R116, R115 ;  /* 0x0000007300747202 */ /* 0x000fe20000000f00 */
[----:B------:R-:W-:-:S07]  /*c590*/  IMAD.MOV.U32 R56, RZ, RZ, R55 ;  /* 0x000000ffff387224 */ /* 0x000fce00078e0037 */
.L_x_653:
[----:B------:R-:W-:Y:S05]  /*c5a0*/  BSYNC B0 ;  /* 0x0000000000007941 */ /* 0x000fea0003800000 */
.L_x_651:
        /* <DEDUP_REMOVED lines=9> */
.L_x_655:
[----:B------:R-:W-:Y:S02]  /*c640*/  IMAD.MOV.U32 R58, RZ, RZ, R53 ;  /* 0x000000ffff3a7224 */ /* 0x000fe400078e0035 */
[----:B------:R-:W-:Y:S01]  /*c650*/  IMAD.MOV.U32 R118, RZ, RZ, R113 ;  /* 0x000000ffff767224 */ /* 0x000fe200078e0071 */
[----:B------:R-:W-:Y:S01]  /*c660*/  MOV R113, R116 ;  /* 0x0000007400717202 */ /* 0x000fe20000000f00 */
[----:B------:R-:W-:-:S07]  /*c670*/  IMAD.MOV.U32 R53, RZ, RZ, R56 ;  /* 0x000000ffff357224 */ /* 0x000fce00078e0038 */
.L_x_656:
[----:B------:R-:W-:Y:S05]  /*c680*/  BSYNC B0 ;  /* 0x0000000000007941 */ /* 0x000fea0003800000 */
.L_x_654:
        /* <DEDUP_REMOVED lines=9> */
.L_x_658:
[----:B------:R-:W-:Y:S02]  /*c720*/  IMAD.MOV.U32 R55, RZ, RZ, R54 ;  /* 0x000000ffff377224 */ /* 0x000fe400078e0036 */
[----:B------:R-:W-:Y:S01]  /*c730*/  IMAD.MOV.U32 R115, RZ, RZ, R114 ;  /* 0x000000ffff737224 */ /* 0x000fe200078e0072 */
[----:B------:R-:W-:Y:S01]  /*c740*/  MOV R114, R113 ;  /* 0x0000007100727202 */ /* 0x000fe20000000f00 */
[----:B------:R-:W-:-:S07]  /*c750*/  IMAD.MOV.U32 R54, RZ, RZ, R53 ;  /* 0x000000ffff367224 */ /* 0x000fce00078e0035 */
.L_x_659:
[----:B------:R-:W-:Y:S05]  /*c760*/  BSYNC B0 ;  /* 0x0000000000007941 */ /* 0x000fea0003800000 */
.L_x_657:
        /* <DEDUP_REMOVED lines=9> */
.L_x_661:
[----:B------:R-:W-:Y:S02]  /*c800*/  IMAD.MOV.U32 R56, RZ, RZ, R51 ;  /* 0x000000ffff387224 */ /* 0x000fe400078e0033 */
[----:B------:R-:W-:Y:S01]  /*c810*/  IMAD.MOV.U32 R116, RZ, RZ, R111 ;  /* 0x000000ffff747224 */ /* 0x000fe200078e006f */
[----:B------:R-:W-:Y:S01]  /*c820*/  MOV R111, R114 ;  /* 0x00000072006f7202 */ /* 0x000fe20000000f00 */
[----:B------:R-:W-:-:S07]  /*c830*/  IMAD.MOV.U32 R51, RZ, RZ, R54 ;  /* 0x000000ffff337224 */ /* 0x000fce00078e0036 */
.L_x_662:
[----:B------:R-:W-:Y:S05]  /*c840*/  BSYNC B0 ;  /* 0x0000000000007941 */ /* 0x000fea0003800000 */
.L_x_660:
        /* <DEDUP_REMOVED lines=9> */
.L_x_664:
[----:B------:R-:W-:Y:S02]  /*c8e0*/  IMAD.MOV.U32 R53, RZ, RZ, R52 ;  /* 0x000000ffff357224 */ /* 0x000fe400078e0034 */
[----:B------:R-:W-:Y:S01]  /*c8f0*/  IMAD.MOV.U32 R113, RZ, RZ, R112 ;  /* 0x000000ffff717224 */ /* 0x000fe200078e0070 */
[----:B------:R-:W-:Y:S01]  /*c900*/  MOV R112, R111 ;  /* 0x0000006f00707202 */ /* 0x000fe20000000f00 */
[----:B------:R-:W-:-:S07]  /*c910*/  IMAD.MOV.U32 R52, RZ, RZ, R51 ;  /* 0x000000ffff347224 */ /* 0x000fce00078e0033 */
.L_x_665:
[----:B------:R-:W-:Y:S05]  /*c920*/  BSYNC B0 ;  /* 0x0000000000007941 */ /* 0x000fea0003800000 */
.L_x_663:
        /* <DEDUP_REMOVED lines=9> */
.L_x_667:
[----:B------:R-:W-:Y:S02]  /*c9c0*/  IMAD.MOV.U32 R54, RZ, RZ, R49 ;  /* 0x000000ffff367224 */ /* 0x000fe400078e0031 */
[----:B------:R-:W-:Y:S01]  /*c9d0*/  IMAD.MOV.U32 R114, RZ, RZ, R109 ;  /* 0x000000ffff727224 */ /* 0x000fe200078e006d */
[----:B------:R-:W-:Y:S01]  /*c9e0*/  MOV R109, R112 ;  /* 0x00000070006d7202 */ /* 0x000fe20000000f00 */
[----:B------:R-:W-:-:S07]  /*c9f0*/  IMAD.MOV.U32 R49, RZ, RZ, R52 ;  /* 0x000000ffff317224 */ /* 0x000fce00078e0034 */
.L_x_668:
[----:B------:R-:W-:Y:S05]  /*ca00*/  BSYNC B0 ;  /* 0x0000000000007941 */ /* 0x000fea0003800000 */
.L_x_666:
        /* <DEDUP_REMOVED lines=9> */
.L_x_670:
[----:B------:R-:W-:Y:S02]  /*caa0*/  IMAD.MOV.U32 R51, RZ, RZ, R50 ;  /* 0x000000ffff337224 */ /* 0x000fe400078e0032 */
[----:B------:R-:W-:Y:S01]  /*cab0*/  IMAD.MOV.U32 R111, RZ, RZ, R110 ;  /* 0x000000ffff6f7224 */ /* 0x000fe200078e006e */
[----:B------:R-:W-:Y:S01]  /*cac0*/  MOV R110, R109 ;  /* 0x0000006d006e7202 */ /* 0x000fe20000000f00 */
[----:B------:R-:W-:-:S07]  /*cad0*/  IMAD.MOV.U32 R50, RZ, RZ, R49 ;  /* 0x000000ffff327224 */ /* 0x000fce00078e0031 */
.L_x_671:
[----:B------:R-:W-:Y:S05]  /*cae0*/  BSYNC B0 ;  /* 0x0000000000007941 */ /* 0x000fea0003800000 */
.L_x_669:
        /* <DEDUP_REMOVED lines=9> */
.L_x_673:
[----:B------:R-:W-:Y:S02]  /*cb80*/  IMAD.MOV.U32 R52, RZ, RZ, R47 ;  /* 0x000000ffff347224 */ /* 0x000fe400078e002f */
[----:B------:R-:W-:Y:S01]  /*cb90*/  IMAD.MOV.U32 R112, RZ, RZ, R107 ;  /* 0x000000ffff707224 */ /* 0x000fe200078e006b */
[----:B------:R-:W-:Y:S01]  /*cba0*/  MOV R107, R110 ;  /* 0x0000006e006b7202 */ /* 0x000fe20000000f00 */
[----:B------:R-:W-:-:S07]  /*cbb0*/  IMAD.MOV.U32 R47, RZ, RZ, R50 ;  /* 0x000000ffff2f7224 */ /* 0x000fce00078e0032 */
.L_x_674:
[----:B------:R-:W-:Y:S05]  /*cbc0*/  BSYNC B0 ;  /* 0x0000000000007941 */ /* 0x000fea0003800000 */
.L_x_672:
        /* <DEDUP_REMOVED lines=9> */
.L_x_676:
[----:B------:R-:W-:Y:S02]  /*cc60*/  IMAD.MOV.U32 R49, RZ, RZ, R48 ;  /* 0x000000ffff317224 */ /* 0x000fe400078e0030 */
[----:B------:R-:W-:Y:S01]  /*cc70*/  IMAD.MOV.U32 R109, RZ, RZ, R108 ;  /* 0x000000ffff6d7224 */ /* 0x000fe200078e006c */
[----:B------:R-:W-:Y:S01]  /*cc80*/  MOV R108, R107 ;  /* 0x0000006b006c7202 */ /* 0x000fe20000000f00 */
[----:B------:R-:W-:-:S07]  /*cc90*/  IMAD.MOV.U32 R48, RZ, RZ, R47 ;  /* 0x000000ffff307224 */ /* 0x000fce00078e002f */
.L_x_677:
[----:B------:R-:W-:Y:S05]  /*cca0*/  BSYNC B0 ;  /* 0x0000000000007941 */ /* 0x000fea0003800000 */
.L_x_675:
        /* <DEDUP_REMOVED lines=9> */
.L_x_679:
[----:B------:R-:W-:Y:S02]  /*cd40*/  IMAD.MOV.U32 R50, RZ, RZ, R45 ;  /* 0x000000ffff327224 */ /* 0x000fe400078e002d */
[----:B------:R-:W-:Y:S01]  /*cd50*/  IMAD.MOV.U32 R110, RZ, RZ, R105 ;  /* 0x000000ffff6e7224 */ /* 0x000fe200078e0069 */
[----:B------:R-:W-:Y:S01]  /*cd60*/  MOV R105, R108 ;  /* 0x0000006c00697202 */ /* 0x000fe20000000f00 */
[----:B------:R-:W-:-:S07]  /*cd70*/  IMAD.MOV.U32 R45, RZ, RZ, R48 ;  /* 0x000000ffff2d7224 */ /* 0x000fce00078e0030 */
.L_x_680:
[----:B------:R-:W-:Y:S05]  /*cd80*/  BSYNC B0 ;  /* 0x0000000000007941 */ /* 0x000fea0003800000 */
.L_x_678:
        /* <DEDUP_REMOVED lines=9> */
.L_x_682:
[----:B------:R-:W-:Y:S02]  /*ce20*/  IMAD.MOV.U32 R47, RZ, RZ, R46 ;  /* 0x000000ffff2f7224 */ /* 0x000fe400078e002e */
[----:B------:R-:W-:Y:S01]  /*ce30*/  IMAD.MOV.U32 R107, RZ, RZ, R106 ;  /* 0x000000ffff6b7224 */ /* 0x000fe200078e006a */
[----:B------:R-:W-:Y:S01]  /*ce40*/  MOV R106, R105 ;  /* 0x00000069006a7202 */ /* 0x000fe20000000f00 */
[----:B------:R-:W-:-:S07]  /*ce50*/  IMAD.MOV.U32 R46, RZ, RZ, R45 ;  /* 0x000000ffff2e7224 */ /* 0x000fce00078e002d */
.L_x_683:
[----:B------:R-:W-:Y:S05]  /*ce60*/  BSYNC B0 ;  /* 0x0000000000007941 */ /* 0x000fea0003800000 */
.L_x_681:
        /* <DEDUP_REMOVED lines=9> */
.L_x_685:
[----:B------:R-:W-:Y:S02]  /*cf00*/  IMAD.MOV.U32 R48, RZ, RZ, R43 ;  /* 0x000000ffff307224 */ /* 0x000fe400078e002b */
[----:B------:R-:W-:Y:S01]  /*cf10*/  IMAD.MOV.U32 R108, RZ, RZ, R103 ;  /* 0x000000ffff6c7224 */ /* 0x000fe200078e0067 */
[----:B------:R-:W-:Y:S01]  /*cf20*/  MOV R103, R106 ;  /* 0x0000006a00677202 */ /* 0x000fe20000000f00 */
[----:B------:R-:W-:-:S07]  /*cf30*/  IMAD.MOV.U32 R43, RZ, RZ, R46 ;  /* 0x000000ffff2b7224 */ /* 0x000fce00078e002e */
.L_x_686:
[----:B------:R-:W-:Y:S05]  /*cf40*/  BSYNC B0 ;  /* 0x0000000000007941 */ /* 0x000fea0003800000 */
.L_x_684:
        /* <DEDUP_REMOVED lines=9> */
.L_x_688:
[----:B------:R-:W-:Y:S02]  /*cfe0*/  IMAD.MOV.U32 R45, RZ, RZ, R44 ;  /* 0x000000ffff2d7224 */ /* 0x000fe400078e002c */
[----:B------:R-:W-:Y:S01]  /*cff0*/  IMAD.MOV.U32 R105, RZ, RZ, R104 ;  /* 0x000000ffff697224 */ /* 0x000fe200078e0068 */
[----:B------:R-:W-:Y:S01]  /*d000*/  MOV R104, R103 ;  /* 0x0000006700687202 */ /* 0x000fe20000000f00 */
[----:B------:R-:W-:-:S07]  /*d010*/  IMAD.MOV.U32 R44, RZ, RZ, R43 ;  /* 0x000000ffff2c7224 */ /* 0x000fce00078e002b */
.L_x_689:
[----:B------:R-:W-:Y:S05]  /*d020*/  BSYNC B0 ;  /* 0x0000000000007941 */ /* 0x000fea0003800000 */
.L_x_687:
        /* <DEDUP_REMOVED lines=9> */
.L_x_691:
[----:B------:R-:W-:Y:S02]  /*d0c0*/  IMAD.MOV.U32 R46, RZ, RZ, R41 ;  /* 0x000000ffff2e7224 */ /* 0x000fe400078e0029 */
[----:B------:R-:W-:Y:S01]  /*d0d0*/  IMAD.MOV.U32 R106, RZ, RZ, R101 ;  /* 0x000000ffff6a7224 */ /* 0x000fe200078e0065 */
[----:B------:R-:W-:Y:S01]  /*d0e0*/  MOV R101, R104 ;  /* 0x0000006800657202 */ /* 0x000fe20000000f00 */
[----:B------:R-:W-:-:S07]  /*d0f0*/  IMAD.MOV.U32 R41, RZ, RZ, R44 ;  /* 0x000000ffff297224 */ /* 0x000fce00078e002c */
.L_x_692:
[----:B------:R-:W-:Y:S05]  /*d100*/  BSYNC B0 ;  /* 0x0000000000007941 */ /* 0x000fea0003800000 */
.L_x_690:
        /* <DEDUP_REMOVED lines=9> */
.L_x_694:
[----:B------:R-:W-:Y:S02]  /*d1a0*/  IMAD.MOV.U32 R43, RZ, RZ, R42 ;  /* 0x000000ffff2b7224 */ /* 0x000fe400078e002a */
[----:B------:R-:W-:Y:S01]  /*d1b0*/  IMAD.MOV.U32 R103, RZ, RZ, R102 ;  /* 0x000000ffff677224 */ /* 0x000fe200078e0066 */
[----:B------:R-:W-:Y:S01]  /*d1c0*/  MOV R102, R101 ;  /* 0x0000006500667202 */ /* 0x000fe20000000f00 */
[----:B------:R-:W-:-:S07]  /*d1d0*/  IMAD.MOV.U32 R42, RZ, RZ, R41 ;  /* 0x000000ffff2a7224 */ /* 0x000fce00078e0029 */
.L_x_695:
[----:B------:R-:W-:Y:S05]  /*d1e0*/  BSYNC B0 ;  /* 0x0000000000007941 */ /* 0x000fea0003800000 */
.L_x_693:
        /* <DEDUP_REMOVED lines=9> */
.L_x_697:
[----:B------:R-:W-:Y:S02]  /*d280*/  IMAD.MOV.U32 R44, RZ, RZ, R39 ;  /* 0x000000ffff2c7224 */ /* 0x000fe400078e0027 */
[----:B------:R-:W-:Y:S01]  /*d290*/  IMAD.MOV.U32 R104, RZ, RZ, R99 ;  /* 0x000000ffff687224 */ /* 0x000fe200078e0063 */
[----:B------:R-:W-:Y:S01]  /*d2a0*/  MOV R99, R102 ;  /* 0x0000006600637202 */ /* 0x000fe20000000f00 */
[----:B------:R-:W-:-:S07]  /*d2b0*/  IMAD.MOV.U32 R39, RZ, RZ, R42 ;  /* 0x000000ffff277224 */ /* 0x000fce00078e002a */
.L_x_698:
[----:B------:R-:W-:Y:S05]  /*d2c0*/  BSYNC B0 ;  /* 0x0000000000007941 */ /* 0x000fea0003800000 */
.L_x_696:
        /* <DEDUP_REMOVED lines=9> */
.L_x_700:
[----:B------:R-:W-:Y:S02]  /*d360*/  IMAD.MOV.U32 R41, RZ, RZ, R40 ;  /* 0x000000ffff297224 */ /* 0x000fe400078e0028 */
[----:B------:R-:W-:Y:S01]  /*d370*/  IMAD.MOV.U32 R101, RZ, RZ, R100 ;  /* 0x000000ffff657224 */ /* 0x000fe200078e0064 */
[----:B------:R-:W-:Y:S01]  /*d380*/  MOV R100, R99 ;  /* 0x0000006300647202 */ /* 0x000fe20000000f00 */
[----:B------:R-:W-:-:S07]  /*d390*/  IMAD.MOV.U32 R40, RZ, RZ, R39 ;  /* 0x000000ffff287224 */ /* 0x000fce00078e0027 */
.L_x_701:
[----:B------:R-:W-:Y:S05]  /*d3a0*/  BSYNC B0 ;  /* 0x0000000000007941 */ /* 0x000fea0003800000 */
.L_x_699:
        /* <DEDUP_REMOVED lines=9> */
.L_x_703:
[----:B------:R-:W-:Y:S02]  /*d440*/  IMAD.MOV.U32 R42, RZ, RZ, R37 ;  /* 0x000000ffff2a7224 */ /* 0x000fe400078e0025 */
[----:B------:R-:W-:Y:S01]  /*d450*/  IMAD.MOV.U32 R102, RZ, RZ, R97 ;  /* 0x000000ffff667224 */ /* 0x000fe200078e0061 */
[----:B------:R-:W-:Y:S01]  /*d460*/  MOV R97, R100 ;  /* 0x0000006400617202 */ /* 0x000fe20000000f00 */
[----:B------:R-:W-:-:S07]  /*d470*/  IMAD.MOV.U32 R37, RZ, RZ, R40 ;  /* 0x000000ffff257224 */ /* 0x000fce00078e0028 */
.L_x_704:
[----:B------:R-:W-:Y:S05]  /*d480*/  BSYNC B0 ;  /* 0x0000000000007941 */ /* 0x000fea0003800000 */
.L_x_702:
        /* <DEDUP_REMOVED lines=9> */
.L_x_706:
[----:B------:R-:W-:Y:S02]  /*d520*/  IMAD.MOV.U32 R39, RZ, RZ, R38 ;  /* 0x000000ffff277224 */ /* 0x000fe400078e0026 */
[----:B------:R-:W-:Y:S01]  /*d530*/  IMAD.MOV.U32 R99, RZ, RZ, R98 ;  /* 0x000000ffff637224 */ /* 0x000fe200078e0062 */
[----:B------:R-:W-:Y:S01]  /*d540*/  MOV R98, R97 ;  /* 0x0000006100627202 */ /* 0x000fe20000000f00 */
[----:B------:R-:W-:-:S07]  /*d550*/  IMAD.MOV.U32 R38, RZ, RZ, R37 ;  /* 0x000000ffff267224 */ /* 0x000fce00078e0025 */
.L_x_707:
[----:B------:R-:W-:Y:S05]  /*d560*/  BSYNC B0 ;  /* 0x0000000000007941 */ /* 0x000fea0003800000 */
.L_x_705:
        /* <DEDUP_REMOVED lines=9> */
.L_x_709:
[----:B------:R-:W-:Y:S02]  /*d600*/  IMAD.MOV.U32 R40, RZ, RZ, R35 ;  /* 0x000000ffff287224 */ /* 0x000fe400078e0023 */
[----:B------:R-:W-:Y:S01]  /*d610*/  IMAD.MOV.U32 R100, RZ, RZ, R95 ;  /* 0x000000ffff647224 */ /* 0x000fe200078e005f */
[----:B------:R-:W-:Y:S01]  /*d620*/  MOV R95, R98 ;  /* 0x00000062005f7202 */ /* 0x000fe20000000f00 */
[----:B------:R-:W-:-:S07]  /*d630*/  IMAD.MOV.U32 R35, RZ, RZ, R38 ;  /* 0x000000ffff237224 */ /* 0x000fce00078e0026 */
.L_x_710:
[----:B------:R-:W-:Y:S05]  /*d640*/  BSYNC B0 ;  /* 0x0000000000007941 */ /* 0x000fea0003800000 */
.L_x_708:
        /* <DEDUP_REMOVED lines=9> */
.L_x_712:
[----:B------:R-:W-:Y:S02]  /*d6e0*/  IMAD.MOV.U32 R37, RZ, RZ, R36 ;  /* 0x000000ffff257224 */ /* 0x000fe400078e0024 */
[----:B------:R-:W-:Y:S01]  /*d6f0*/  IMAD.MOV.U32 R97, RZ, RZ, R96 ;  /* 0x000000ffff617224 */ /* 0x000fe200078e0060 */
[----:B------:R-:W-:Y:S01]  /*d700*/  MOV R96, R95 ;  /* 0x0000005f00607202 */ /* 0x000fe20000000f00 */
[----:B------:R-:W-:-:S07]  /*d710*/  IMAD.MOV.U32 R36, RZ, RZ, R35 ;  /* 0x000000ffff247224 */ /* 0x000fce00078e0023 */
.L_x_713:
[----:B------:R-:W-:Y:S05]  /*d720*/  BSYNC B0 ;  /* 0x0000000000007941 */ /* 0x000fea0003800000 */
.L_x_711:
        /* <DEDUP_REMOVED lines=9> */
.L_x_715:
[----:B------:R-:W-:Y:S02]  /*d7c0*/  IMAD.MOV.U32 R38, RZ, RZ, R33 ;  /* 0x000000ffff267224 */ /* 0x000fe400078e0021 */
[----:B------:R-:W-:Y:S01]  /*d7d0*/  IMAD.MOV.U32 R98, RZ, RZ, R93 ;  /* 0x000000ffff627224 */ /* 0x000fe200078e005d */
[----:B------:R-:W-:Y:S01]  /*d7e0*/  MOV R93, R96 ;  /* 0x00000060005d7202 */ /* 0x000fe20000000f00 */
[----:B------:R-:W-:-:S07]  /*d7f0*/  IMAD.MOV.U32 R33, RZ, RZ, R36 ;  /* 0x000000ffff217224 */ /* 0x000fce00078e0024 */
.L_x_716:
[----:B------:R-:W-:Y:S05]  /*d800*/  BSYNC B0 ;  /* 0x0000000000007941 */ /* 0x000fea0003800000 */
.L_x_714:
        /* <DEDUP_REMOVED lines=9> */
.L_x_718:
[----:B------:R-:W-:Y:S02]  /*d8a0*/  IMAD.MOV.U32 R35, RZ, RZ, R34 ;  /* 0x000000ffff237224 */ /* 0x000fe400078e0022 */
[----:B------:R-:W-:Y:S01]  /*d8b0*/  IMAD.MOV.U32 R95, RZ, RZ, R94 ;  /* 0x000000ffff5f7224 */ /* 0x000fe200078e005e */
[----:B------:R-:W-:Y:S01]  /*d8c0*/  MOV R94, R93 ;  /* 0x0000005d005e7202 */ /* 0x000fe20000000f00 */
[----:B------:R-:W-:-:S07]  /*d8d0*/  IMAD.MOV.U32 R34, RZ, RZ, R33 ;  /* 0x000000ffff227224 */ /* 0x000fce00078e0021 */
.L_x_719:
[----:B------:R-:W-:Y:S05]  /*d8e0*/  BSYNC B0 ;  /* 0x0000000000007941 */ /* 0x000fea0003800000 */
.L_x_717:
        /* <DEDUP_REMOVED lines=9> */
.L_x_721:
[----:B------:R-:W-:Y:S02]  /*d980*/  IMAD.MOV.U32 R36, RZ, RZ, R31 ;  /* 0x000000ffff247224 */ /* 0x000fe400078e001f */
[----:B------:R-:W-:Y:S01]  /*d990*/  IMAD.MOV.U32 R96, RZ, RZ, R91 ;  /* 0x000000ffff607224 */ /* 0x000fe200078e005b */
[----:B------:R-:W-:Y:S01]  /*d9a0*/  MOV R91, R94 ;  /* 0x0000005e005b7202 */ /* 0x000fe20000000f00 */
[----:B------:R-:W-:-:S07]  /*d9b0*/  IMAD.MOV.U32 R31, RZ, RZ, R34 ;  /* 0x000000ffff1f7224 */ /* 0x000fce00078e0022 */
.L_x_722:
[----:B------:R-:W-:Y:S05]  /*d9c0*/  BSYNC B0 ;  /* 0x0000000000007941 */ /* 0x000fea0003800000 */
.L_x_720:
        /* <DEDUP_REMOVED lines=9> */
.L_x_724:
[----:B------:R-:W-:Y:S02]  /*da60*/  IMAD.MOV.U32 R33, RZ, RZ, R32 ;  /* 0x000000ffff217224 */ /* 0x000fe400078e0020 */
[----:B------:R-:W-:Y:S01]  /*da70*/  IMAD.MOV.U32 R93, RZ, RZ, R92 ;  /* 0x000000ffff5d7224 */ /* 0x000fe200078e005c */
[----:B------:R-:W-:Y:S01]  /*da80*/  MOV R92, R91 ;  /* 0x0000005b005c7202 */ /* 0x000fe20000000f00 */
[----:B------:R-:W-:-:S07]  /*da90*/  IMAD.MOV.U32 R32, RZ, RZ, R31 ;  /* 0x000000ffff207224 */ /* 0x000fce00078e001f */
.L_x_725:
[----:B------:R-:W-:Y:S05]  /*daa0*/  BSYNC B0 ;  /* 0x0000000000007941 */ /* 0x000fea0003800000 */
.L_x_723:
        /* <DEDUP_REMOVED lines=9> */
.L_x_727:
[----:B------:R-:W-:Y:S02]  /*db40*/  IMAD.MOV.U32 R34, RZ, RZ, R29 ;  /* 0x000000ffff227224 */ /* 0x000fe400078e001d */
[----:B------:R-:W-:Y:S01]  /*db50*/  IMAD.MOV.U32 R94, RZ, RZ, R89 ;  /* 0x000000ffff5e7224 */ /* 0x000fe200078e0059 */
[----:B------:R-:W-:Y:S01]  /*db60*/  MOV R89, R92 ;  /* 0x0000005c00597202 */ /* 0x000fe20000000f00 */
[----:B------:R-:W-:-:S07]  /*db70*/  IMAD.MOV.U32 R29, RZ, RZ, R32 ;  /* 0x000000ffff1d7224 */ /* 0x000fce00078e0020 */
.L_x_728:
[----:B------:R-:W-:Y:S05]  /*db80*/  BSYNC B0 ;  /* 0x0000000000007941 */ /* 0x000fea0003800000 */
.L_x_726:
        /* <DEDUP_REMOVED lines=9> */
.L_x_730:
[----:B------:R-:W-:Y:S02]  /*dc20*/  IMAD.MOV.U32 R31, RZ, RZ, R30 ;  /* 0x000000ffff1f7224 */ /* 0x000fe400078e001e */
[----:B------:R-:W-:Y:S01]  /*dc30*/  IMAD.MOV.U32 R91, RZ, RZ, R90 ;  /* 0x000000ffff5b7224 */ /* 0x000fe200078e005a */
[----:B------:R-:W-:Y:S01]  /*dc40*/  MOV R90, R89 ;  /* 0x00000059005a7202 */ /* 0x000fe20000000f00 */
[----:B------:R-:W-:-:S07]  /*dc50*/  IMAD.MOV.U32 R30, RZ, RZ, R29 ;  /* 0x000000ffff1e7224 */ /* 0x000fce00078e001d */
.L_x_731:
[----:B------:R-:W-:Y:S05]  /*dc60*/  BSYNC B0 ;  /* 0x0000000000007941 */ /* 0x000fea0003800000 */
.L_x_729:
        /* <DEDUP_REMOVED lines=9> */
.L_x_733:
[----:B------:R-:W-:Y:S02]  /*dd00*/  IMAD.MOV.U32 R32, RZ, RZ, R27 ;  /* 0x000000ffff207224 */ /* 0x000fe400078e001b */
[----:B------:R-:W-:Y:S01]  /*dd10*/  IMAD.MOV.U32 R92, RZ, RZ, R87 ;  /* 0x000000ffff5c7224 */ /* 0x000fe200078e0057 */
[----:B------:R-:W-:Y:S01]  /*dd20*/  MOV R87, R90 ;  /* 0x0000005a00577202 */ /* 0x000fe20000000f00 */
[----:B------:R-:W-:-:S07]  /*dd30*/  IMAD.MOV.U32 R27, RZ, RZ, R30 ;  /* 0x000000ffff1b7224 */ /* 0x000fce00078e001e */
.L_x_734:
[----:B------:R-:W-:Y:S05]  /*dd40*/  BSYNC B0 ;  /* 0x0000000000007941 */ /* 0x000fea0003800000 */
.L_x_732:
        /* <DEDUP_REMOVED lines=9> */
.L_x_736:
[----:B------:R-:W-:Y:S02]  /*dde0*/  IMAD.MOV.U32 R29, RZ, RZ, R28 ;  /* 0x000000ffff1d7224 */ /* 0x000fe400078e001c */
[----:B------:R-:W-:Y:S01]  /*ddf0*/  IMAD.MOV.U32 R89, RZ, RZ, R88 ;  /* 0x000000ffff597224 */ /* 0x000fe200078e0058 */
[----:B------:R-:W-:Y:S01]  /*de00*/  MOV R88, R87 ;  /* 0x0000005700587202 */ /* 0x000fe20000000f00 */
[----:B------:R-:W-:-:S07]  /*de10*/  IMAD.MOV.U32 R28, RZ, RZ, R27 ;  /* 0x000000ffff1c7224 */ /* 0x000fce00078e001b */
.L_x_737:
[----:B------:R-:W-:Y:S05]  /*de20*/  BSYNC B0 ;  /* 0x0000000000007941 */ /* 0x000fea0003800000 */
.L_x_735:
        /* <DEDUP_REMOVED lines=9> */
.L_x_739:
[----:B------:R-:W-:Y:S02]  /*dec0*/  IMAD.MOV.U32 R30, RZ, RZ, R25 ;  /* 0x000000ffff1e7224 */ /* 0x000fe400078e0019 */
[----:B------:R-:W-:Y:S01]  /*ded0*/  IMAD.MOV.U32 R90, RZ, RZ, R85 ;  /* 0x000000ffff5a7224 */ /* 0x000fe200078e0055 */
[----:B------:R-:W-:Y:S01]  /*dee0*/  MOV R85, R88 ;  /* 0x0000005800557202 */ /* 0x000fe20000000f00 */
[----:B------:R-:W-:-:S07]  /*def0*/  IMAD.MOV.U32 R25, RZ, RZ, R28 ;  /* 0x000000ffff197224 */ /* 0x000fce00078e001c */
.L_x_740:
[----:B------:R-:W-:Y:S05]  /*df00*/  BSYNC B0 ;  /* 0x0000000000007941 */ /* 0x000fea0003800000 */
.L_x_738:
        /* <DEDUP_REMOVED lines=9> */
.L_x_742:
[----:B------:R-:W-:Y:S02]  /*dfa0*/  IMAD.MOV.U32 R27, RZ, RZ, R26 ;  /* 0x000000ffff1b7224 */ /* 0x000fe400078e001a */
[----:B------:R-:W-:Y:S01]  /*dfb0*/  IMAD.MOV.U32 R87, RZ, RZ, R86 ;  /* 0x000000ffff577224 */ /* 0x000fe200078e0056 */
[----:B------:R-:W-:Y:S01]  /*dfc0*/  MOV R86, R85 ;  /* 0x0000005500567202 */ /* 0x000fe20000000f00 */
[----:B------:R-:W-:-:S07]  /*dfd0*/  IMAD.MOV.U32 R26, RZ, RZ, R25 ;  /* 0x000000ffff1a7224 */ /* 0x000fce00078e0019 */
.L_x_743:
[----:B------:R-:W-:Y:S05]  /*dfe0*/  BSYNC B0 ;  /* 0x0000000000007941 */ /* 0x000fea0003800000 */
.L_x_741:
        /* <DEDUP_REMOVED lines=9> */
.L_x_745:
[----:B------:R-:W-:Y:S02]  /*e080*/  IMAD.MOV.U32 R28, RZ, RZ, R23 ;  /* 0x000000ffff1c7224 */ /* 0x000fe400078e0017 */
[----:B------:R-:W-:Y:S01]  /*e090*/  IMAD.MOV.U32 R88, RZ, RZ, R83 ;  /* 0x000000ffff587224 */ /* 0x000fe200078e0053 */
[----:B------:R-:W-:Y:S01]  /*e0a0*/  MOV R83, R86 ;  /* 0x0000005600537202 */ /* 0x000fe20000000f00 */
[----:B------:R-:W-:-:S07]  /*e0b0*/  IMAD.MOV.U32 R23, RZ, RZ, R26 ;  /* 0x000000ffff177224 */ /* 0x000fce00078e001a */
.L_x_746:
[----:B------:R-:W-:Y:S05]  /*e0c0*/  BSYNC B0 ;  /* 0x0000000000007941 */ /* 0x000fea0003800000 */
.L_x_744:
        /* <DEDUP_REMOVED lines=9> */
.L_x_748:
[----:B------:R-:W-:Y:S02]  /*e160*/  IMAD.MOV.U32 R25, RZ, RZ, R24 ;  /* 0x000000ffff197224 */ /* 0x000fe400078e0018 */
[----:B------:R-:W-:Y:S01]  /*e170*/  IMAD.MOV.U32 R85, RZ, RZ, R84 ;  /* 0x000000ffff557224 */ /* 0x000fe200078e0054 */
[----:B------:R-:W-:Y:S01]  /*e180*/  MOV R84, R83 ;  /* 0x0000005300547202 */ /* 0x000fe20000000f00 */
[----:B------:R-:W-:-:S07]  /*e190*/  IMAD.MOV.U32 R24, RZ, RZ, R23 ;  /* 0x000000ffff187224 */ /* 0x000fce00078e0017 */
.L_x_749:
[----:B------:R-:W-:Y:S05]  /*e1a0*/  BSYNC B0 ;  /* 0x0000000000007941 */ /* 0x000fea0003800000 */
.L_x_747:
        /* <DEDUP_REMOVED lines=9> */
.L_x_751:
[----:B------:R-:W-:Y:S02]  /*e240*/  IMAD.MOV.U32 R26, RZ, RZ, R21 ;  /* 0x000000ffff1a7224 */ /* 0x000fe400078e0015 */
[----:B------:R-:W-:Y:S01]  /*e250*/  IMAD.MOV.U32 R86, RZ, RZ, R81 ;  /* 0x000000ffff567224 */ /* 0x000fe200078e0051 */
[----:B------:R-:W-:Y:S01]  /*e260*/  MOV R81, R84 ;  /* 0x0000005400517202 */ /* 0x000fe20000000f00 */
[----:B------:R-:W-:-:S07]  /*e270*/  IMAD.MOV.U32 R21, RZ, RZ, R24 ;  /* 0x000000ffff157224 */ /* 0x000fce00078e0018 */
.L_x_752:
[----:B------:R-:W-:Y:S05]  /*e280*/  BSYNC B0 ;  /* 0x0000000000007941 */ /* 0x000fea0003800000 */
.L_x_750:
        /* <DEDUP_REMOVED lines=9> */
.L_x_754:
[----:B------:R-:W-:Y:S02]  /*e320*/  IMAD.MOV.U32 R23, RZ, RZ, R22 ;  /* 0x000000ffff177224 */ /* 0x000fe400078e0016 */
[----:B------:R-:W-:Y:S01]  /*e330*/  IMAD.MOV.U32 R83, RZ, RZ, R82 ;  /* 0x000000ffff537224 */ /* 0x000fe200078e0052 */
[----:B------:R-:W-:Y:S01]  /*e340*/  MOV R82, R81 ;  /* 0x0000005100527202 */ /* 0x000fe20000000f00 */
[----:B------:R-:W-:-:S07]  /*e350*/  IMAD.MOV.U32 R22, RZ, RZ, R21 ;  /* 0x000000ffff167224 */ /* 0x000fce00078e0015 */
.L_x_755:
[----:B------:R-:W-:Y:S05]  /*e360*/  BSYNC B0 ;  /* 0x0000000000007941 */ /* 0x000fea0003800000 */
.L_x_753:
        /* <DEDUP_REMOVED lines=9> */
.L_x_757:
[----:B------:R-:W-:Y:S02]  /*e400*/  IMAD.MOV.U32 R24, RZ, RZ, R19 ;  /* 0x000000ffff187224 */ /* 0x000fe400078e0013 */
[----:B------:R-:W-:Y:S01]  /*e410*/  IMAD.MOV.U32 R84, RZ, RZ, R79 ;  /* 0x000000ffff547224 */ /* 0x000fe200078e004f */
[----:B------:R-:W-:Y:S01]  /*e420*/  MOV R79, R82 ;  /* 0x00000052004f7202 */ /* 0x000fe20000000f00 */
[----:B------:R-:W-:-:S07]  /*e430*/  IMAD.MOV.U32 R19, RZ, RZ, R22 ;  /* 0x000000ffff137224 */ /* 0x000fce00078e0016 */
.L_x_758:
[----:B------:R-:W-:Y:S05]  /*e440*/  BSYNC B0 ;  /* 0x0000000000007941 */ /* 0x000fea0003800000 */
.L_x_756:
        /* <DEDUP_REMOVED lines=9> */
.L_x_760:
[----:B------:R-:W-:Y:S02]  /*e4e0*/  IMAD.MOV.U32 R21, RZ, RZ, R20 ;  /* 0x000000ffff157224 */ /* 0x000fe400078e0014 */
[----:B------:R-:W-:Y:S01]  /*e4f0*/  IMAD.MOV.U32 R81, RZ, RZ, R80 ;  /* 0x000000ffff517224 */ /* 0x000fe200078e0050 */
[----:B------:R-:W-:Y:S01]  /*e500*/  MOV R80, R79 ;  /* 0x0000004f00507202 */ /* 0x000fe20000000f00 */
[----:B------:R-:W-:-:S07]  /*e510*/  IMAD.MOV.U32 R20, RZ, RZ, R19 ;  /* 0x000000ffff147224 */ /* 0x000fce00078e0013 */
.L_x_761:
[----:B------:R-:W-:Y:S05]  /*e520*/  BSYNC B0 ;  /* 0x0000000000007941 */ /* 0x000fea0003800000 */
.L_x_759:
        /* <DEDUP_REMOVED lines=9> */
.L_x_763:
[----:B------:R-:W-:Y:S02]  /*e5c0*/  IMAD.MOV.U32 R22, RZ, RZ, R17 ;  /* 0x000000ffff167224 */ /* 0x000fe400078e0011 */
[----:B------:R-:W-:Y:S01]  /*e5d0*/  IMAD.MOV.U32 R82, RZ, RZ, R77 ;  /* 0x000000ffff527224 */ /* 0x000fe200078e004d */
[----:B------:R-:W-:Y:S01]  /*e5e0*/  MOV R77, R80 ;  /* 0x00000050004d7202 */ /* 0x000fe20000000f00 */
[----:B------:R-:W-:-:S07]  /*e5f0*/  IMAD.MOV.U32 R17, RZ, RZ, R20 ;  /* 0x000000ffff117224 */ /* 0x000fce00078e0014 */
.L_x_764:
[----:B------:R-:W-:Y:S05]  /*e600*/  BSYNC B0 ;  /* 0x0000000000007941 */ /* 0x000fea0003800000 */
.L_x_762:
        /* <DEDUP_REMOVED lines=9> */
.L_x_766:
[----:B------:R-:W-:Y:S02]  /*e6a0*/  IMAD.MOV.U32 R19, RZ, RZ, R18 ;  /* 0x000000ffff137224 */ /* 0x000fe400078e0012 */
[----:B------:R-:W-:Y:S01]  /*e6b0*/  IMAD.MOV.U32 R79, RZ, RZ, R78 ;  /* 0x000000ffff4f7224 */ /* 0x000fe200078e004e */
[----:B------:R-:W-:Y:S01]  /*e6c0*/  MOV R78, R77 ;  /* 0x0000004d004e7202 */ /* 0x000fe20000000f00 */
[----:B------:R-:W-:-:S07]  /*e6d0*/  IMAD.MOV.U32 R18, RZ, RZ, R17 ;  /* 0x000000ffff127224 */ /* 0x000fce00078e0011 */
.L_x_767:
[----:B------:R-:W-:Y:S05]  /*e6e0*/  BSYNC B0 ;  /* 0x0000000000007941 */ /* 0x000fea0003800000 */
.L_x_765:
        /* <DEDUP_REMOVED lines=9> */
.L_x_769:
[----:B------:R-:W-:Y:S01]  /*e780*/  IMAD.MOV.U32 R20, RZ, RZ, R133 ;  /* 0x000000ffff147224 */ /* 0x000fe200078e0085 */
[----:B------:R-:W-:Y:S01]  /*e790*/  MOV R133, R18 ;  /* 0x0000001200857202 */ /* 0x000fe20000000f00 */
[----:B------:R-:W-:Y:S02]  /*e7a0*/  IMAD.MOV.U32 R80, RZ, RZ, R3 ;  /* 0x000000ffff507224 */ /* 0x000fe400078e0003 */
[----:B------:R-:W-:-:S07]  /*e7b0*/  IMAD.MOV.U32 R3, RZ, RZ, R78 ;  /* 0x000000ffff037224 */ /* 0x000fce00078e004e */
.L_x_770:
[----:B------:R-:W-:Y:S05]  /*e7c0*/  BSYNC B0 ;  /* 0x0000000000007941 */ /* 0x000fea0003800000 */
.L_x_768:
        /* <DEDUP_REMOVED lines=18> */
.L_x_772:
[----:B------:R-:W-:Y:S01]  /*e8f0*/  IMAD.MOV.U32 R18, RZ, RZ, R15 ;  /* 0x000000ffff127224 */ /* 0x000fe200078e000f */
[----:B------:R-:W-:Y:S01]  /*e900*/  MOV R78, R75 ;  /* 0x0000004b004e7202 */ /* 0x000fe20000000f00 */
[----:B------:R-:W-:Y:S02]  /*e910*/  IMAD.MOV.U32 R15, RZ, RZ, R16 ;  /* 0x000000ffff0f7224 */ /* 0x000fe400078e0010 */
[----:B------:R-:W-:-:S07]  /*e920*/  IMAD.MOV.U32 R75, RZ, RZ, R76 ;  /* 0x000000ffff4b7224 */ /* 0x000fce00078e004c */
.L_x_773:
[----:B------:R-:W-:Y:S05]  /*e930*/  BSYNC B0 ;  /* 0x0000000000007941 */ /* 0x000fea0003800000 */
.L_x_771:
        /* <DEDUP_REMOVED lines=9> */
.L_x_775:
[----:B------:R-:W-:Y:S01]  /*e9d0*/  IMAD.MOV.U32 R17, RZ, RZ, R14 ;  /* 0x000000ffff117224 */ /* 0x000fe200078e000e */
[----:B------:R-:W-:Y:S01]  /*e9e0*/  MOV R77, R74 ;  /* 0x0000004a004d7202 */ /* 0x000fe20000000f00 */
[----:B------:R-:W-:Y:S02]  /*e9f0*/  IMAD.MOV.U32 R14, RZ, RZ, R15 ;  /* 0x000000ffff0e7224 */ /* 0x000fe400078e000f */
[----:B------:R-:W-:-:S07]  /*ea00*/  IMAD.MOV.U32 R74, RZ, RZ, R75 ;  /* 0x000000ffff4a7224 */ /* 0x000fce00078e004b */
.L_x_776:
[----:B------:R-:W-:Y:S05]  /*ea10*/  BSYNC B0 ;  /* 0x0000000000007941 */ /* 0x000fea0003800000 */
.L_x_774:
        /* <DEDUP_REMOVED lines=9> */
.L_x_778:
[----:B------:R-:W-:Y:S01]  /*eab0*/  IMAD.MOV.U32 R16, RZ, RZ, R13 ;  /* 0x000000ffff107224 */ /* 0x000fe200078e000d */
[----:B------:R-:W-:Y:S01]  /*eac0*/  MOV R76, R73 ;  /* 0x00000049004c7202 */ /* 0x000fe20000000f00 */
[----:B------:R-:W-:Y:S02]  /*ead0*/  IMAD.MOV.U32 R13, RZ, RZ, R14 ;  /* 0x000000ffff0d7224 */ /* 0x000fe400078e000e */
[----:B------:R-:W-:-:S07]  /*eae0*/  IMAD.MOV.U32 R73, RZ, RZ, R74 ;  /* 0x000000ffff497224 */ /* 0x000fce00078e004a */
.L_x_779:
[----:B------:R-:W-:Y:S05]  /*eaf0*/  BSYNC B0 ;  /* 0x0000000000007941 */ /* 0x000fea0003800000 */
.L_x_777:
        /* <DEDUP_REMOVED lines=9> */
.L_x_781:
[----:B------:R-:W-:Y:S01]  /*eb90*/  IMAD.MOV.U32 R15, RZ, RZ, R12 ;  /* 0x000000ffff0f7224 */ /* 0x000fe200078e000c */
[----:B------:R-:W-:Y:S01]  /*eba0*/  MOV R75, R72 ;  /* 0x00000048004b7202 */ /* 0x000fe20000000f00 */
[----:B------:R-:W-:Y:S02]  /*ebb0*/  IMAD.MOV.U32 R12, RZ, RZ, R13 ;  /* 0x000000ffff0c7224 */ /* 0x000fe400078e000d */
[----:B------:R-:W-:-:S07]  /*ebc0*/  IMAD.MOV.U32 R72, RZ, RZ, R73 ;  /* 0x000000ffff487224 */ /* 0x000fce00078e0049 */
.L_x_782:
[----:B------:R-:W-:Y:S05]  /*ebd0*/  BSYNC B0 ;  /* 0x0000000000007941 */ /* 0x000fea0003800000 */
.L_x_780:
        /* <DEDUP_REMOVED lines=9> */
.L_x_784:
[----:B------:R-:W-:Y:S01]  /*ec70*/  IMAD.MOV.U32 R14, RZ, RZ, R9 ;  /* 0x000000ffff0e7224 */ /* 0x000fe200078e0009 */
[----:B------:R-:W-:Y:S01]  /*ec80*/  MOV R74, R11 ;  /* 0x0000000b004a7202 */ /* 0x000fe20000000f00 */
[----:B------:R-:W-:Y:S02]  /*ec90*/  IMAD.MOV.U32 R9, RZ, RZ, R12 ;  /* 0x000000ffff097224 */ /* 0x000fe400078e000c */
[----:B------:R-:W-:-:S07]  /*eca0*/  IMAD.MOV.U32 R11, RZ, RZ, R72 ;  /* 0x000000ffff0b7224 */ /* 0x000fce00078e0048 */
.L_x_785:
[----:B------:R-:W-:Y:S05]  /*ecb0*/  BSYNC B0 ;  /* 0x0000000000007941 */ /* 0x000fea0003800000 */
.L_x_783:
        /* <DEDUP_REMOVED lines=9> */
.L_x_787:
[----:B------:R-:W-:Y:S01]  /*ed50*/  IMAD.MOV.U32 R13, RZ, RZ, R8 ;  /* 0x000000ffff0d7224 */ /* 0x000fe200078e0008 */
[----:B------:R-:W-:Y:S01]  /*ed60*/  MOV R73, R10 ;  /* 0x0000000a00497202 */ /* 0x000fe20000000f00 */
[----:B------:R-:W-:Y:S02]  /*ed70*/  IMAD.MOV.U32 R8, RZ, RZ, R9 ;  /* 0x000000ffff087224 */ /* 0x000fe400078e0009 */
[----:B------:R-:W-:-:S07]  /*ed80*/  IMAD.MOV.U32 R10, RZ, RZ, R11 ;  /* 0x000000ffff0a7224 */ /* 0x000fce00078e000b */
.L_x_788:
[----:B------:R-:W-:Y:S05]  /*ed90*/  BSYNC B0 ;  /* 0x0000000000007941 */ /* 0x000fea0003800000 */
.L_x_786:
        /* <DEDUP_REMOVED lines=9> */
.L_x_790:
[----:B------:R-:W-:Y:S01]  /*ee30*/  IMAD.MOV.U32 R12, RZ, RZ, R5 ;  /* 0x000000ffff0c7224 */ /* 0x000fe200078e0005 */
[----:B------:R-:W-:Y:S01]  /*ee40*/  MOV R72, R7 ;  /* 0x0000000700487202 */ /* 0x000fe20000000f00 */
[----:B------:R-:W-:Y:S02]  /*ee50*/  IMAD.MOV.U32 R5, RZ, RZ, R8 ;  /* 0x000000ffff057224 */ /* 0x000fe400078e0008 */
[----:B------:R-:W-:-:S07]  /*ee60*/  IMAD.MOV.U32 R7, RZ, RZ, R10 ;  /* 0x000000ffff077224 */ /* 0x000fce00078e000a */
.L_x_791:
[----:B------:R-:W-:Y:S05]  /*ee70*/  BSYNC B0 ;  /* 0x0000000000007941 */ /* 0x000fea0003800000 */
.L_x_789:
        /* <DEDUP_REMOVED lines=9> */
.L_x_793:
[----:B------:R-:W-:Y:S01]  /*ef10*/  IMAD.MOV.U32 R9, RZ, RZ, R4 ;  /* 0x000000ffff097224 */ /* 0x000fe200078e0004 */
[----:B------:R-:W-:Y:S01]  /*ef20*/  MOV R11, R6 ;  /* 0x00000006000b7202 */ /* 0x000fe20000000f00 */
[----:B------:R-:W-:Y:S02]  /*ef30*/  IMAD.MOV.U32 R4, RZ, RZ, R5 ;  /* 0x000000ffff047224 */ /* 0x000fe400078e0005 */
[----:B------:R-:W-:-:S07]  /*ef40*/  IMAD.MOV.U32 R6, RZ, RZ, R7 ;  /* 0x000000ffff067224 */ /* 0x000fce00078e0007 */
.L_x_794:
[----:B------:R-:W-:Y:S05]  /*ef50*/  BSYNC B0 ;  /* 0x0000000000007941 */ /* 0x000fea0003800000 */
.L_x_792:
        /* <DEDUP_REMOVED lines=9> */
.L_x_796:
[----:B------:R-:W-:Y:S01]  /*eff0*/  IMAD.MOV.U32 R8, RZ, RZ, R71 ;  /* 0x000000ffff087224 */ /* 0x000fe200078e0047 */
[----:B------:R-:W-:Y:S01]  /*f000*/  MOV R10, R131 ;  /* 0x00000083000a7202 */ /* 0x000fe20000000f00 */
[----:B------:R-:W-:Y:S02]  /*f010*/  IMAD.MOV.U32 R71, RZ, RZ, R4 ;  /* 0x000000ffff477224 */ /* 0x000fe400078e0004 */
[----:B------:R-:W-:-:S07]  /*f020*/  IMAD.MOV.U32 R131, RZ, RZ, R6 ;  /* 0x000000ffff837224 */ /* 0x000fce00078e0006 */
.L_x_797:
[----:B------:R-:W-:Y:S05]  /*f030*/  BSYNC B0 ;  /* 0x0000000000007941 */ /* 0x000fea0003800000 */
.L_x_795:
        /* <DEDUP_REMOVED lines=9> */
.L_x_799:
[----:B------:R-:W-:Y:S01]  /*f0d0*/  IMAD.MOV.U32 R5, RZ, RZ, R132 ;  /* 0x000000ffff057224 */ /* 0x000fe200078e0084 */
[----:B------:R-:W-:Y:S01]  /*f0e0*/  MOV R7, R134 ;  /* 0x0000008600077202 */ /* 0x000fe20000000f00 */
[----:B------:R-:W-:Y:S02]  /*f0f0*/  IMAD.MOV.U32 R132, RZ, RZ, R71 ;  /* 0x000000ffff847224 */ /* 0x000fe400078e0047 */
[----:B------:R-:W-:-:S07]  /*f100*/  IMAD.MOV.U32 R134, RZ, RZ, R131 ;  /* 0x000000ffff867224 */ /* 0x000fce00078e0083 */
.L_x_800:
[----:B------:R-:W-:Y:S05]  /*f110*/  BSYNC B0 ;  /* 0x0000000000007941 */ /* 0x000fea0003800000 */
.L_x_798:
        /* <DEDUP_REMOVED lines=9> */
.L_x_802:
[----:B------:R-:W-:Y:S01]  /*f1b0*/  IMAD.MOV.U32 R4, RZ, RZ, R69 ;  /* 0x000000ffff047224 */ /* 0x000fe200078e0045 */
[----:B------:R-:W-:Y:S01]  /*f1c0*/  MOV R6, R129 ;  /* 0x0000008100067202 */ /* 0x000fe20000000f00 */
[----:B------:R-:W-:Y:S02]  /*f1d0*/  IMAD.MOV.U32 R69, RZ, RZ, R132 ;  /* 0x000000ffff457224 */ /* 0x000fe400078e0084 */
[----:B------:R-:W-:-:S07]  /*f1e0*/  IMAD.MOV.U32 R129, RZ, RZ, R134 ;  /* 0x000000ffff817224 */ /* 0x000fce00078e0086 */
.L_x_803:
[----:B------:R-:W-:Y:S05]  /*f1f0*/  BSYNC B0 ;  /* 0x0000000000007941 */ /* 0x000fea0003800000 */
.L_x_801:
        /* <DEDUP_REMOVED lines=9> */
.L_x_805:
[----:B------:R-:W-:Y:S01]  /*f290*/  IMAD.MOV.U32 R71, RZ, RZ, R70 ;  /* 0x000000ffff477224 */ /* 0x000fe200078e0046 */
[----:B------:R-:W-:Y:S01]  /*f2a0*/  MOV R131, R130 ;  /* 0x0000008200837202 */ /* 0x000fe20000000f00 */
[----:B------:R-:W-:Y:S02]  /*f2b0*/  IMAD.MOV.U32 R70, RZ, RZ, R69 ;  /* 0x000000ffff467224 */ /* 0x000fe400078e0045 */
[----:B------:R-:W-:-:S07]  /*f2c0*/  IMAD.MOV.U32 R130, RZ, RZ, R129 ;  /* 0x000000ffff827224 */ /* 0x000fce00078e0081 */
.L_x_806:
[----:B------:R-:W-:Y:S05]  /*f2d0*/  BSYNC B0 ;  /* 0x0000000000007941 */ /* 0x000fea0003800000 */
.L_x_804:
        /* <DEDUP_REMOVED lines=9> */
.L_x_808:
[----:B------:R-:W-:Y:S01]  /*f370*/  IMAD.MOV.U32 R132, RZ, RZ, R67 ;  /* 0x000000ffff847224 */ /* 0x000fe200078e0043 */
[----:B------:R-:W-:Y:S01]  /*f380*/  MOV R134, R127 ;  /* 0x0000007f00867202 */ /* 0x000fe20000000f00 */
[----:B------:R-:W-:Y:S02]  /*f390*/  IMAD.MOV.U32 R67, RZ, RZ, R70 ;  /* 0x000000ffff437224 */ /* 0x000fe400078e0046 */
[----:B------:R-:W-:-:S07]  /*f3a0*/  IMAD.MOV.U32 R127, RZ, RZ, R130 ;  /* 0x000000ffff7f7224 */ /* 0x000fce00078e0082 */
.L_x_809:
[----:B------:R-:W-:Y:S05]  /*f3b0*/  BSYNC B0 ;  /* 0x0000000000007941 */ /* 0x000fea0003800000 */
.L_x_807:
        /* <DEDUP_REMOVED lines=9> */
.L_x_811:
[----:B------:R-:W-:Y:S01]  /*f450*/  IMAD.MOV.U32 R69, RZ, RZ, R68 ;  /* 0x000000ffff457224 */ /* 0x000fe200078e0044 */
[----:B------:R-:W-:Y:S01]  /*f460*/  MOV R129, R128 ;  /* 0x0000008000817202 */ /* 0x000fe20000000f00 */
[----:B------:R-:W-:Y:S02]  /*f470*/  IMAD.MOV.U32 R68, RZ, RZ, R67 ;  /* 0x000000ffff447224 */ /* 0x000fe400078e0043 */
[----:B------:R-:W-:-:S07]  /*f480*/  IMAD.MOV.U32 R128, RZ, RZ, R127 ;  /* 0x000000ffff807224 */ /* 0x000fce00078e007f */
.L_x_812:
[----:B------:R-:W-:Y:S05]  /*f490*/  BSYNC B0 ;  /* 0x0000000000007941 */ /* 0x000fea0003800000 */
.L_x_810:
        /* <DEDUP_REMOVED lines=9> */
.L_x_814:
[----:B------:R-:W-:Y:S01]  /*f530*/  IMAD.MOV.U32 R70, RZ, RZ, R65 ;  /* 0x000000ffff467224 */ /* 0x000fe200078e0041 */
[----:B------:R-:W-:Y:S01]  /*f540*/  MOV R130, R125 ;  /* 0x0000007d00827202 */ /* 0x000fe20000000f00 */
[----:B------:R-:W-:Y:S02]  /*f550*/  IMAD.MOV.U32 R65, RZ, RZ, R68 ;  /* 0x000000ffff417224 */ /* 0x000fe400078e0044 */
[----:B------:R-:W-:-:S07]  /*f560*/  IMAD.MOV.U32 R125, RZ, RZ, R128 ;  /* 0x000000ffff7d7224 */ /* 0x000fce00078e0080 */
.L_x_815:
[----:B------:R-:W-:Y:S05]  /*f570*/  BSYNC B0 ;  /* 0x0000000000007941 */ /* 0x000fea0003800000 */
.L_x_813:
        /* <DEDUP_REMOVED lines=9> */
.L_x_817:
[----:B------:R-:W-:Y:S01]  /*f610*/  IMAD.MOV.U32 R67, RZ, RZ, R66 ;  /* 0x000000ffff437224 */ /* 0x000fe200078e0042 */
[----:B------:R-:W-:Y:S01]  /*f620*/  MOV R127, R126 ;  /* 0x0000007e007f7202 */ /* 0x000fe20000000f00 */
[----:B------:R-:W-:Y:S02]  /*f630*/  IMAD.MOV.U32 R66, RZ, RZ, R65 ;  /* 0x000000ffff427224 */ /* 0x000fe400078e0041 */
[----:B------:R-:W-:-:S07]  /*f640*/  IMAD.MOV.U32 R126, RZ, RZ, R125 ;  /* 0x000000ffff7e7224 */ /* 0x000fce00078e007d */
.L_x_818:
[----:B------:R-:W-:Y:S05]  /*f650*/  BSYNC B0 ;  /* 0x0000000000007941 */ /* 0x000fea0003800000 */
.L_x_816:
        /* <DEDUP_REMOVED lines=9> */
.L_x_820:
[----:B------:R-:W-:Y:S01]  /*f6f0*/  IMAD.MOV.U32 R68, RZ, RZ, R63 ;  /* 0x000000ffff447224 */ /* 0x000fe200078e003f */
[----:B------:R-:W-:Y:S01]  /*f700*/  MOV R128, R123 ;  /* 0x0000007b00807202 */ /* 0x000fe20000000f00 */
[----:B------:R-:W-:Y:S02]  /*f710*/  IMAD.MOV.U32 R63, RZ, RZ, R66 ;  /* 0x000000ffff3f7224 */ /* 0x000fe400078e0042 */
[----:B------:R-:W-:-:S07]  /*f720*/  IMAD.MOV.U32 R123, RZ, RZ, R126 ;  /* 0x000000ffff7b7224 */ /* 0x000fce00078e007e */
.L_x_821:
[----:B------:R-:W-:Y:S05]  /*f730*/  BSYNC B0 ;  /* 0x0000000000007941 */ /* 0x000fea0003800000 */
.L_x_819:
        /* <DEDUP_REMOVED lines=9> */
.L_x_823:
[----:B------:R-:W-:Y:S01]  /*f7d0*/  IMAD.MOV.U32 R65, RZ, RZ, R64 ;  /* 0x000000ffff417224 */ /* 0x000fe200078e0040 */
[----:B------:R-:W-:Y:S01]  /*f7e0*/  MOV R125, R124 ;  /* 0x0000007c007d7202 */ /* 0x000fe20000000f00 */
[----:B------:R-:W-:Y:S02]  /*f7f0*/  IMAD.MOV.U32 R64, RZ, RZ, R63 ;  /* 0x000000ffff407224 */ /* 0x000fe400078e003f */
[----:B------:R-:W-:-:S07]  /*f800*/  IMAD.MOV.U32 R124, RZ, RZ, R123 ;  /* 0x000000ffff7c7224 */ /* 0x000fce00078e007b */
.L_x_824:
[----:B------:R-:W-:Y:S05]  /*f810*/  BSYNC B0 ;  /* 0x0000000000007941 */ /* 0x000fea0003800000 */
.L_x_822:
        /* <DEDUP_REMOVED lines=9> */
.L_x_826:
[----:B------:R-:W-:Y:S01]  /*f8b0*/  IMAD.MOV.U32 R66, RZ, RZ, R61 ;  /* 0x000000ffff427224 */ /* 0x000fe200078e003d */
[----:B------:R-:W-:Y:S01]  /*f8c0*/  MOV R126, R121 ;  /* 0x00000079007e7202 */ /* 0x000fe20000000f00 */
[----:B------:R-:W-:Y:S02]  /*f8d0*/  IMAD.MOV.U32 R61, RZ, RZ, R64 ;  /* 0x000000ffff3d7224 */ /* 0x000fe400078e0040 */
[----:B------:R-:W-:-:S07]  /*f8e0*/  IMAD.MOV.U32 R121, RZ, RZ, R124 ;  /* 0x000000ffff797224 */ /* 0x000fce00078e007c */
.L_x_827:
[----:B------:R-:W-:Y:S05]  /*f8f0*/  BSYNC B0 ;  /* 0x0000000000007941 */ /* 0x000fea0003800000 */
.L_x_825:
        /* <DEDUP_REMOVED lines=9> */
.L_x_829:
[----:B------:R-:W-:Y:S01]  /*f990*/  IMAD.MOV.U32 R63, RZ, RZ, R62 ;  /* 0x000000ffff3f7224 */ /* 0x000fe200078e003e */
[----:B------:R-:W-:Y:S01]  /*f9a0*/  MOV R123, R122 ;  /* 0x0000007a007b7202 */ /* 0x000fe20000000f00 */
[----:B------:R-:W-:Y:S02]  /*f9b0*/  IMAD.MOV.U32 R62, RZ, RZ, R61 ;  /* 0x000000ffff3e7224 */ /* 0x000fe400078e003d */
[----:B------:R-:W-:-:S07]  /*f9c0*/  IMAD.MOV.U32 R122, RZ, RZ, R121 ;  /* 0x000000ffff7a7224 */ /* 0x000fce00078e0079 */
.L_x_830:
[----:B------:R-:W-:Y:S05]  /*f9d0*/  BSYNC B0 ;  /* 0x0000000000007941 */ /* 0x000fea0003800000 */
.L_x_828:
        /* <DEDUP_REMOVED lines=9> */
.L_x_832:
[----:B------:R-:W-:Y:S01]  /*fa70*/  IMAD.MOV.U32 R64, RZ, RZ, R59 ;  /* 0x000000ffff407224 */ /* 0x000fe200078e003b */
[----:B------:R-:W-:Y:S01]  /*fa80*/  MOV R124, R119 ;  /* 0x00000077007c7202 */ /* 0x000fe20000000f00 */
[----:B------:R-:W-:Y:S02]  /*fa90*/  IMAD.MOV.U32 R59, RZ, RZ, R62 ;  /* 0x000000ffff3b7224 */ /* 0x000fe400078e003e */
[----:B------:R-:W-:-:S07]  /*faa0*/  IMAD.MOV.U32 R119, RZ, RZ, R122 ;  /* 0x000000ffff777224 */ /* 0x000fce00078e007a */
.L_x_833:
[----:B------:R-:W-:Y:S05]  /*fab0*/  BSYNC B0 ;  /* 0x0000000000007941 */ /* 0x000fea0003800000 */
.L_x_831:
        /* <DEDUP_REMOVED lines=9> */
.L_x_835:
[----:B------:R-:W-:Y:S01]  /*fb50*/  IMAD.MOV.U32 R61, RZ, RZ, R60 ;  /* 0x000000ffff3d7224 */ /* 0x000fe200078e003c */
[----:B------:R-:W-:Y:S01]  /*fb60*/  MOV R121, R120 ;  /* 0x0000007800797202 */ /* 0x000fe20000000f00 */
[----:B------:R-:W-:Y:S02]  /*fb70*/  IMAD.MOV.U32 R60, RZ, RZ, R59 ;  /* 0x000000ffff3c7224 */ /* 0x000fe400078e003b */
[----:B------:R-:W-:-:S07]  /*fb80*/  IMAD.MOV.U32 R120, RZ, RZ, R119 ;  /* 0x000000ffff787224 */ /* 0x000fce00078e0077 */
.L_x_836:
[----:B------:R-:W-:Y:S05]  /*fb90*/  BSYNC B0 ;  /* 0x0000000000007941 */ /* 0x000fea0003800000 */
.L_x_834:
        /* <DEDUP_REMOVED lines=9> */
.L_x_838:
[----:B------:R-:W-:Y:S01]  /*fc30*/  IMAD.MOV.U32 R62, RZ, RZ, R57 ;  /* 0x000000ffff3e7224 */ /* 0x000fe200078e0039 */
[----:B------:R-:W-:Y:S01]  /*fc40*/  MOV R122, R117 ;  /* 0x00000075007a7202 */ /* 0x000fe20000000f00 */
[----:B------:R-:W-:Y:S02]  /*fc50*/  IMAD.MOV.U32 R57, RZ, RZ, R60 ;  /* 0x000000ffff397224 */ /* 0x000fe400078e003c */
[----:B------:R-:W-:-:S07]  /*fc60*/  IMAD.MOV.U32 R117, RZ, RZ, R120 ;  /* 0x000000ffff757224 */ /* 0x000fce00078e0078 */
.L_x_839:
[----:B------:R-:W-:Y:S05]  /*fc70*/  BSYNC B0 ;  /* 0x0000000000007941 */ /* 0x000fea0003800000 */
.L_x_837:
        /* <DEDUP_REMOVED lines=9> */
.L_x_841:
[----:B------:R-:W-:Y:S01]  /*fd10*/  IMAD.MOV.U32 R59, RZ, RZ, R58 ;  /* 0x000000ffff3b7224 */ /* 0x000fe200078e003a */
[----:B------:R-:W-:Y:S01]  /*fd20*/  MOV R119, R118 ;  /* 0x0000007600777202 */ /* 0x000fe20000000f00 */
[----:B------:R-:W-:Y:S02]  /*fd30*/  IMAD.MOV.U32 R58, RZ, RZ, R57 ;  /* 0x000000ffff3a7224 */ /* 0x000fe400078e0039 */
[----:B------:R-:W-:-:S07]  /*fd40*/  IMAD.MOV.U32 R118, RZ, RZ, R117 ;  /* 0x000000ffff767224 */ /* 0x000fce00078e0075 */
.L_x_842:
[----:B------:R-:W-:Y:S05]  /*fd50*/  BSYNC B0 ;  /* 0x0000000000007941 */ /* 0x000fea0003800000 */
.L_x_840:
        /* <DEDUP_REMOVED lines=9> */
.L_x_844:
[----:B------:R-:W-:Y:S01]  /*fdf0*/  IMAD.MOV.U32 R60, RZ, RZ, R55 ;  /* 0x000000ffff3c7224 */ /* 0x000fe200078e0037 */
[----:B------:R-:W-:Y:S01]  /*fe00*/  MOV R120, R115 ;  /* 0x0000007300787202 */ /* 0x000fe20000000f00 */
[----:B------:R-:W-:Y:S02]  /*fe10*/  IMAD.MOV.U32 R55, RZ, RZ, R58 ;  /* 0x000000ffff377224 */ /* 0x000fe400078e003a */
[----:B------:R-:W-:-:S07]  /*fe20*/  IMAD.MOV.U32 R115, RZ, RZ, R118 ;  /* 0x000000ffff737224 */ /* 0x000fce00078e0076 */
.L_x_845:
[----:B------:R-:W-:Y:S05]  /*fe30*/  BSYNC B0 ;  /* 0x0000000000007941 */ /* 0x000fea0003800000 */
.L_x_843:
        /* <DEDUP_REMOVED lines=9> */
.L_x_847:
[----:B------:R-:W-:Y:S01]  /*fed0*/  IMAD.MOV.U32 R57, RZ, RZ, R56 ;  /* 0x000000ffff397224 */ /* 0x000fe200078e0038 */
[----:B------:R-:W-:Y:S01]  /*fee0*/  MOV R117, R116 ;  /* 0x0000007400757202 */ /* 0x000fe20000000f00 */
[----:B------:R-:W-:Y:S02]  /*fef0*/  IMAD.MOV.U32 R56, RZ, RZ, R55 ;  /* 0x000000ffff387224 */ /* 0x000fe400078e0037 */
[----:B------:R-:W-:-:S07]  /*ff00*/  IMAD.MOV.U32 R116, RZ, RZ, R115 ;  /* 0x000000ffff747224 */ /* 0x000fce00078e0073 */
.L_x_848:
[----:B------:R-:W-:Y:S05]  /*ff10*/  BSYNC B0 ;  /* 0x0000000000007941 */ /* 0x000fea0003800000 */
.L_x_846:
        /* <DEDUP_REMOVED lines=9> */
.L_x_850:
[----:B------:R-:W-:Y:S01]  /*ffb0*/  IMAD.MOV.U32 R58, RZ, RZ, R53 ;  /* 0x000000ffff3a7224 */ /* 0x000fe200078e0035 */
[----:B------:R-:W-:Y:S01]  /*ffc0*/  MOV R118, R113 ;  /* 0x0000007100767202 */ /* 0x000fe20000000f00 */
[----:B------:R-:W-:Y:S02]  /*ffd0*/  IMAD.MOV.U32 R53, RZ, RZ, R56 ;  /* 0x000000ffff357224 */ /* 0x000fe400078e0038 */
[----:B------:R-:W-:-:S07]  /*ffe0*/  IMAD.MOV.U32 R113, RZ, RZ, R116 ;  /* 0x000000ffff717224 */ /* 0x000fce00078e0074 */
.L_x_851:
[----:B------:R-:W-:Y:S05]  /*fff0*/  BSYNC B0 ;  /* 0x0000000000007941 */ /* 0x000fea0003800000 */
.L_x_849:
        /* <DEDUP_REMOVED lines=9> */
.L_x_853:
[----:B------:R-:W-:Y:S01]  /*10090*/  IMAD.MOV.U32 R55, RZ, RZ, R54 ;  /* 0x000000ffff377224 */ /* 0x000fe200078e0036 */
[----:B------:R-:W-:Y:S01]  /*100a0*/  MOV R115, R114 ;  /* 0x0000007200737202 */ /* 0x000fe20000000f00 */
[----:B------:R-:W-:Y:S02]  /*100b0*/  IMAD.MOV.U32 R54, RZ, RZ, R53 ;  /* 0x000000ffff367224 */ /* 0x000fe400078e0035 */
[----:B------:R-:W-:-:S07]  /*100c0*/  IMAD.MOV.U32 R114, RZ, RZ, R113 ;  /* 0x000000ffff727224 */ /* 0x000fce00078e0071 */
.L_x_854:
[----:B------:R-:W-:Y:S05]  /*100d0*/  BSYNC B0 ;  /* 0x0000000000007941 */ /* 0x000fea0003800000 */
.L_x_852:
        /* <DEDUP_REMOVED lines=9> */
.L_x_856:
[----:B------:R-:W-:Y:S01]  /*10170*/  IMAD.MOV.U32 R56, RZ, RZ, R51 ;  /* 0x000000ffff387224 */ /* 0x000fe200078e0033 */
[----:B------:R-:W-:Y:S01]  /*10180*/  MOV R116, R111 ;  /* 0x0000006f00747202 */ /* 0x000fe20000000f00 */
[----:B------:R-:W-:Y:S02]  /*10190*/  IMAD.MOV.U32 R51, RZ, RZ, R54 ;  /* 0x000000ffff337224 */ /* 0x000fe400078e0036 */
[----:B------:R-:W-:-:S07]  /*101a0*/  IMAD.MOV.U32 R111, RZ, RZ, R114 ;  /* 0x000000ffff6f7224 */ /* 0x000fce00078e0072 */
.L_x_857:
[----:B------:R-:W-:Y:S05]  /*101b0*/  BSYNC B0 ;  /* 0x0000000000007941 */ /* 0x000fea0003800000 */
.L_x_855:
        /* <DEDUP_REMOVED lines=9> */
.L_x_859:
[----:B------:R-:W-:Y:S01]  /*10250*/  IMAD.MOV.U32 R53, RZ, RZ, R52 ;  /* 0x000000ffff357224 */ /* 0x000fe200078e0034 */
[----:B------:R-:W-:Y:S01]  /*10260*/  MOV R113, R112 ;  /* 0x0000007000717202 */ /* 0x000fe20000000f00 */
[----:B------:R-:W-:Y:S02]  /*10270*/  IMAD.MOV.U32 R52, RZ, RZ, R51 ;  /* 0x000000ffff347224 */ /* 0x000fe400078e0033 */
[----:B------:R-:W-:-:S07]  /*10280*/  IMAD.MOV.U32 R112, RZ, RZ, R111 ;  /* 0x000000ffff707224 */ /* 0x000fce00078e006f */
.L_x_860:
[----:B------:R-:W-:Y:S05]  /*10290*/  BSYNC B0 ;  /* 0x0000000000007941 */ /* 0x000fea0003800000 */
.L_x_858:
        /* <DEDUP_REMOVED lines=9> */
.L_x_862:
[----:B------:R-:W-:Y:S01]  /*10330*/  IMAD.MOV.U32 R54, RZ, RZ, R49 ;  /* 0x000000ffff367224 */ /* 0x000fe200078e0031 */
[----:B------:R-:W-:Y:S01]  /*10340*/  MOV R114, R109 ;  /* 0x0000006d00727202 */ /* 0x000fe20000000f00 */
[----:B------:R-:W-:Y:S02]  /*10350*/  IMAD.MOV.U32 R49, RZ, RZ, R52 ;  /* 0x000000ffff317224 */ /* 0x000fe400078e0034 */
[----:B------:R-:W-:-:S07]  /*10360*/  IMAD.MOV.U32 R109, RZ, RZ, R112 ;  /* 0x000000ffff6d7224 */ /* 0x000fce00078e0070 */
.L_x_863:
[----:B------:R-:W-:Y:S05]  /*10370*/  BSYNC B0 ;  /* 0x0000000000007941 */ /* 0x000fea0003800000 */
.L_x_861:
        /* <DEDUP_REMOVED lines=9> */
.L_x_865:
[----:B------:R-:W-:Y:S01]  /*10410*/  IMAD.MOV.U32 R51, RZ, RZ, R50 ;  /* 0x000000ffff337224 */ /* 0x000fe200078e0032 */
[----:B------:R-:W-:Y:S01]  /*10420*/  MOV R111, R110 ;  /* 0x0000006e006f7202 */ /* 0x000fe20000000f00 */
[----:B------:R-:W-:Y:S02]  /*10430*/  IMAD.MOV.U32 R50, RZ, RZ, R49 ;  /* 0x000000ffff327224 */ /* 0x000fe400078e0031 */
[----:B------:R-:W-:-:S07]  /*10440*/  IMAD.MOV.U32 R110, RZ, RZ, R109 ;  /* 0x000000ffff6e7224 */ /* 0x000fce00078e006d */
.L_x_866:
[----:B------:R-:W-:Y:S05]  /*10450*/  BSYNC B0 ;  /* 0x0000000000007941 */ /* 0x000fea0003800000 */
.L_x_864:
        /* <DEDUP_REMOVED lines=9> */
.L_x_868:
[----:B------:R-:W-:Y:S01]  /*104f0*/  IMAD.MOV.U32 R52, RZ, RZ, R47 ;  /* 0x000000ffff347224 */ /* 0x000fe200078e002f */
[----:B------:R-:W-:Y:S01]  /*10500*/  MOV R112, R107 ;  /* 0x0000006b00707202 */ /* 0x000fe20000000f00 */
[----:B------:R-:W-:Y:S02]  /*10510*/  IMAD.MOV.U32 R47, RZ, RZ, R50 ;  /* 0x000000ffff2f7224 */ /* 0x000fe400078e0032 */
[----:B------:R-:W-:-:S07]  /*10520*/  IMAD.MOV.U32 R107, RZ, RZ, R110 ;  /* 0x000000ffff6b7224 */ /* 0x000fce00078e006e */
.L_x_869:
[----:B------:R-:W-:Y:S05]  /*10530*/  BSYNC B0 ;  /* 0x0000000000007941 */ /* 0x000fea0003800000 */
.L_x_867:
        /* <DEDUP_REMOVED lines=9> */
.L_x_871:
[----:B------:R-:W-:Y:S01]  /*105d0*/  IMAD.MOV.U32 R49, RZ, RZ, R48 ;  /* 0x000000ffff317224 */ /* 0x000fe200078e0030 */
[----:B------:R-:W-:Y:S01]  /*105e0*/  MOV R109, R108 ;  /* 0x0000006c006d7202 */ /* 0x000fe20000000f00 */
[----:B------:R-:W-:Y:S02]  /*105f0*/  IMAD.MOV.U32 R48, RZ, RZ, R47 ;  /* 0x000000ffff307224 */ /* 0x000fe400078e002f */
[----:B------:R-:W-:-:S07]  /*10600*/  IMAD.MOV.U32 R108, RZ, RZ, R107 ;  /* 0x000000ffff6c7224 */ /* 0x000fce00078e006b */
.L_x_872:
[----:B------:R-:W-:Y:S05]  /*10610*/  BSYNC B0 ;  /* 0x0000000000007941 */ /* 0x000fea0003800000 */
.L_x_870:
        /* <DEDUP_REMOVED lines=9> */
.L_x_874:
[----:B------:R-:W-:Y:S01]  /*106b0*/  IMAD.MOV.U32 R50, RZ, RZ, R45 ;  /* 0x000000ffff327224 */ /* 0x000fe200078e002d */
[----:B------:R-:W-:Y:S01]  /*106c0*/  MOV R110, R105 ;  /* 0x00000069006e7202 */ /* 0x000fe20000000f00 */
[----:B------:R-:W-:Y:S02]  /*106d0*/  IMAD.MOV.U32 R45, RZ, RZ, R48 ;  /* 0x000000ffff2d7224 */ /* 0x000fe400078e0030 */
[----:B------:R-:W-:-:S07]  /*106e0*/  IMAD.MOV.U32 R105, RZ, RZ, R108 ;  /* 0x000000ffff697224 */ /* 0x000fce00078e006c */
.L_x_875:
[----:B------:R-:W-:Y:S05]  /*106f0*/  BSYNC B0 ;  /* 0x0000000000007941 */ /* 0x000fea0003800000 */
.L_x_873:
        /* <DEDUP_REMOVED lines=9> */
.L_x_877:
[----:B------:R-:W-:Y:S01]  /*10790*/  IMAD.MOV.U32 R47, RZ, RZ, R46 ;  /* 0x000000ffff2f7224 */ /* 0x000fe200078e002e */
[----:B------:R-:W-:Y:S01]  /*107a0*/  MOV R107, R106 ;  /* 0x0000006a006b7202 */ /* 0x000fe20000000f00 */
[----:B------:R-:W-:Y:S02]  /*107b0*/  IMAD.MOV.U32 R46, RZ, RZ, R45 ;  /* 0x000000ffff2e7224 */ /* 0x000fe400078e002d */
[----:B------:R-:W-:-:S07]  /*107c0*/  IMAD.MOV.U32 R106, RZ, RZ, R105 ;  /* 0x000000ffff6a7224 */ /* 0x000fce00078e0069 */
.L_x_878:
[----:B------:R-:W-:Y:S05]  /*107d0*/  BSYNC B0 ;  /* 0x0000000000007941 */ /* 0x000fea0003800000 */
.L_x_876:
        /* <DEDUP_REMOVED lines=9> */
.L_x_880:
[----:B------:R-:W-:Y:S01]  /*10870*/  IMAD.MOV.U32 R48, RZ, RZ, R43 ;  /* 0x000000ffff307224 */ /* 0x000fe200078e002b */
[----:B------:R-:W-:Y:S01]  /*10880*/  MOV R108, R103 ;  /* 0x00000067006c7202 */ /* 0x000fe20000000f00 */
[----:B------:R-:W-:Y:S02]  /*10890*/  IMAD.MOV.U32 R43, RZ, RZ, R46 ;  /* 0x000000ffff2b7224 */ /* 0x000fe400078e002e */
[----:B------:R-:W-:-:S07]  /*108a0*/  IMAD.MOV.U32 R103, RZ, RZ, R106 ;  /* 0x000000ffff677224 */ /* 0x000fce00078e006a */
.L_x_881:
[----:B------:R-:W-:Y:S05]  /*108b0*/  BSYNC B0 ;  /* 0x0000000000007941 */ /* 0x000fea0003800000 */
.L_x_879:
        /* <DEDUP_REMOVED lines=9> */
.L_x_883:
[----:B------:R-:W-:Y:S01]  /*10950*/  IMAD.MOV.U32 R45, RZ, RZ, R44 ;  /* 0x000000ffff2d7224 */ /* 0x000fe200078e002c */
[----:B------:R-:W-:Y:S01]  /*10960*/  MOV R105, R104 ;  /* 0x0000006800697202 */ /* 0x000fe20000000f00 */
[----:B------:R-:W-:Y:S02]  /*10970*/  IMAD.MOV.U32 R44, RZ, RZ, R43 ;  /* 0x000000ffff2c7224 */ /* 0x000fe400078e002b */
[----:B------:R-:W-:-:S07]  /*10980*/  IMAD.MOV.U32 R104, RZ, RZ, R103 ;  /* 0x000000ffff687224 */ /* 0x000fce00078e0067 */
.L_x_884:
[----:B------:R-:W-:Y:S05]  /*10990*/  BSYNC B0 ;  /* 0x0000000000007941 */ /* 0x000fea0003800000 */
.L_x_882:
        /* <DEDUP_REMOVED lines=9> */
.L_x_886:
[----:B------:R-:W-:Y:S01]  /*10a30*/  IMAD.MOV.U32 R46, RZ, RZ, R41 ;  /* 0x000000ffff2e7224 */ /* 0x000fe200078e0029 */
[----:B------:R-:W-:Y:S01]  /*10a40*/  MOV R106, R101 ;  /* 0x00000065006a7202 */ /* 0x000fe20000000f00 */
[----:B------:R-:W-:Y:S02]  /*10a50*/  IMAD.MOV.U32 R41, RZ, RZ, R44 ;  /* 0x000000ffff297224 */ /* 0x000fe400078e002c */
[----:B------:R-:W-:-:S07]  /*10a60*/  IMAD.MOV.U32 R101, RZ, RZ, R104 ;  /* 0x000000ffff657224 */ /* 0x000fce00078e0068 */
.L_x_887:
[----:B------:R-:W-:Y:S05]  /*10a70*/  BSYNC B0 ;  /* 0x0000000000007941 */ /* 0x000fea0003800000 */
.L_x_885:
        /* <DEDUP_REMOVED lines=9> */
.L_x_889:
[----:B------:R-:W-:Y:S01]  /*10b10*/  IMAD.MOV.U32 R43, RZ, RZ, R42 ;  /* 0x000000ffff2b7224 */ /* 0x000fe200078e002a */
[----:B------:R-:W-:Y:S01]  /*10b20*/  MOV R103, R102 ;  /* 0x0000006600677202 */ /* 0x000fe20000000f00 */
[----:B------:R-:W-:Y:S02]  /*10b30*/  IMAD.MOV.U32 R42, RZ, RZ, R41 ;  /* 0x000000ffff2a7224 */ /* 0x000fe400078e0029 */
[----:B------:R-:W-:-:S07]  /*10b40*/  IMAD.MOV.U32 R102, RZ, RZ, R101 ;  /* 0x000000ffff667224 */ /* 0x000fce00078e0065 */
.L_x_890:
[----:B------:R-:W-:Y:S05]  /*10b50*/  BSYNC B0 ;  /* 0x0000000000007941 */ /* 0x000fea0003800000 */
.L_x_888:
        /* <DEDUP_REMOVED lines=9> */
.L_x_892:
[----:B------:R-:W-:Y:S01]  /*10bf0*/  IMAD.MOV.U32 R44, RZ, RZ, R39 ;  /* 0x000000ffff2c7224 */ /* 0x000fe200078e0027 */
[----:B------:R-:W-:Y:S01]  /*10c00*/  MOV R104, R99 ;  /* 0x0000006300687202 */ /* 0x000fe20000000f00 */
[----:B------:R-:W-:Y:S02]  /*10c10*/  IMAD.MOV.U32 R39, RZ, RZ, R42 ;  /* 0x000000ffff277224 */ /* 0x000fe400078e002a */
[----:B------:R-:W-:-:S07]  /*10c20*/  IMAD.MOV.U32 R99, RZ, RZ, R102 ;  /* 0x000000ffff637224 */ /* 0x000fce00078e0066 */
.L_x_893:
[----:B------:R-:W-:Y:S05]  /*10c30*/  BSYNC B0 ;  /* 0x0000000000007941 */ /* 0x000fea0003800000 */
.L_x_891:
        /* <DEDUP_REMOVED lines=9> */
.L_x_895:
[----:B------:R-:W-:Y:S01]  /*10cd0*/  IMAD.MOV.U32 R41, RZ, RZ, R40 ;  /* 0x000000ffff297224 */ /* 0x000fe200078e0028 */
[----:B------:R-:W-:Y:S01]  /*10ce0*/  MOV R101, R100 ;  /* 0x0000006400657202 */ /* 0x000fe20000000f00 */
[----:B------:R-:W-:Y:S02]  /*10cf0*/  IMAD.MOV.U32 R40, RZ, RZ, R39 ;  /* 0x000000ffff287224 */ /* 0x000fe400078e0027 */
[----:B------:R-:W-:-:S07]  /*10d00*/  IMAD.MOV.U32 R100, RZ, RZ, R99 ;  /* 0x000000ffff647224 */ /* 0x000fce00078e0063 */
.L_x_896:
[----:B------:R-:W-:Y:S05]  /*10d10*/  BSYNC B0 ;  /* 0x0000000000007941 */ /* 0x000fea0003800000 */
.L_x_894:
        /* <DEDUP_REMOVED lines=9> */
.L_x_898:
[----:B------:R-:W-:Y:S01]  /*10db0*/  IMAD.MOV.U32 R42, RZ, RZ, R37 ;  /* 0x000000ffff2a7224 */ /* 0x000fe200078e0025 */
[----:B------:R-:W-:Y:S01]  /*10dc0*/  MOV R102, R97 ;  /* 0x0000006100667202 */ /* 0x000fe20000000f00 */
[----:B------:R-:W-:Y:S02]  /*10dd0*/  IMAD.MOV.U32 R37, RZ, RZ, R40 ;  /* 0x000000ffff257224 */ /* 0x000fe400078e0028 */
[----:B------:R-:W-:-:S07]  /*10de0*/  IMAD.MOV.U32 R97, RZ, RZ, R100 ;  /* 0x000000ffff617224 */ /* 0x000fce00078e0064 */
.L_x_899:
[----:B------:R-:W-:Y:S05]  /*10df0*/  BSYNC B0 ;  /* 0x0000000000007941 */ /* 0x000fea0003800000 */
.L_x_897:
        /* <DEDUP_REMOVED lines=9> */
.L_x_901:
[----:B------:R-:W-:Y:S01]  /*10e90*/  IMAD.MOV.U32 R39, RZ, RZ, R38 ;  /* 0x000000ffff277224 */ /* 0x000fe200078e0026 */
[----:B------:R-:W-:Y:S01]  /*10ea0*/  MOV R99, R98 ;  /* 0x0000006200637202 */ /* 0x000fe20000000f00 */
[----:B------:R-:W-:Y:S02]  /*10eb0*/  IMAD.MOV.U32 R38, RZ, RZ, R37 ;  /* 0x000000ffff267224 */ /* 0x000fe400078e0025 */
[----:B------:R-:W-:-:S07]  /*10ec0*/  IMAD.MOV.U32 R98, RZ, RZ, R97 ;  /* 0x000000ffff627224 */ /* 0x000fce00078e0061 */
.L_x_902:
[----:B------:R-:W-:Y:S05]  /*10ed0*/  BSYNC B0 ;  /* 0x0000000000007941 */ /* 0x000fea0003800000 */
.L_x_900:
        /* <DEDUP_REMOVED lines=9> */
.L_x_904:
[----:B------:R-:W-:Y:S01]  /*10f70*/  IMAD.MOV.U32 R40, RZ, RZ, R35 ;  /* 0x000000ffff287224 */ /* 0x000fe200078e0023 */
[----:B------:R-:W-:Y:S01]  /*10f80*/  MOV R100, R95 ;  /* 0x0000005f00647202 */ /* 0x000fe20000000f00 */
[----:B------:R-:W-:Y:S02]  /*10f90*/  IMAD.MOV.U32 R35, RZ, RZ, R38 ;  /* 0x000000ffff237224 */ /* 0x000fe400078e0026 */
[----:B------:R-:W-:-:S07]  /*10fa0*/  IMAD.MOV.U32 R95, RZ, RZ, R98 ;  /* 0x000000ffff5f7224 */ /* 0x000fce00078e0062 */
.L_x_905:
[----:B------:R-:W-:Y:S05]  /*10fb0*/  BSYNC B0 ;  /* 0x0000000000007941 */ /* 0x000fea0003800000 */
.L_x_903:
        /* <DEDUP_REMOVED lines=9> */
.L_x_907:
[----:B------:R-:W-:Y:S01]  /*11050*/  IMAD.MOV.U32 R37, RZ, RZ, R36 ;  /* 0x000000ffff257224 */ /* 0x000fe200078e0024 */
[----:B------:R-:W-:Y:S01]  /*11060*/  MOV R97, R96 ;  /* 0x0000006000617202 */ /* 0x000fe20000000f00 */
[----:B------:R-:W-:Y:S02]  /*11070*/  IMAD.MOV.U32 R36, RZ, RZ, R35 ;  /* 0x000000ffff247224 */ /* 0x000fe400078e0023 */
[----:B------:R-:W-:-:S07]  /*11080*/  IMAD.MOV.U32 R96, RZ, RZ, R95 ;  /* 0x000000ffff607224 */ /* 0x000fce00078e005f */
.L_x_908:
[----:B------:R-:W-:Y:S05]  /*11090*/  BSYNC B0 ;  /* 0x0000000000007941 */ /* 0x000fea0003800000 */
.L_x_906:
        /* <DEDUP_REMOVED lines=9> */
.L_x_910:
[----:B------:R-:W-:Y:S01]  /*11130*/  IMAD.MOV.U32 R38, RZ, RZ, R33 ;  /* 0x000000ffff267224 */ /* 0x000fe200078e0021 */
[----:B------:R-:W-:Y:S01]  /*11140*/  MOV R98, R93 ;  /* 0x0000005d00627202 */ /* 0x000fe20000000f00 */
[----:B------:R-:W-:Y:S02]  /*11150*/  IMAD.MOV.U32 R33, RZ, RZ, R36 ;  /* 0x000000ffff217224 */ /* 0x000fe400078e0024 */
[----:B------:R-:W-:-:S07]  /*11160*/  IMAD.MOV.U32 R93, RZ, RZ, R96 ;  /* 0x000000ffff5d7224 */ /* 0x000fce00078e0060 */
.L_x_911:
[----:B------:R-:W-:Y:S05]  /*11170*/  BSYNC B0 ;  /* 0x0000000000007941 */ /* 0x000fea0003800000 */
.L_x_909:
        /* <DEDUP_REMOVED lines=9> */
.L_x_913:
[----:B------:R-:W-:Y:S01]  /*11210*/  IMAD.MOV.U32 R35, RZ, RZ, R34 ;  /* 0x000000ffff237224 */ /* 0x000fe200078e0022 */
[----:B------:R-:W-:Y:S01]  /*11220*/  MOV R95, R94 ;  /* 0x0000005e005f7202 */ /* 0x000fe20000000f00 */
[----:B------:R-:W-:Y:S02]  /*11230*/  IMAD.MOV.U32 R34, RZ, RZ, R33 ;  /* 0x000000ffff227224 */ /* 0x000fe400078e0021 */
[----:B------:R-:W-:-:S07]  /*11240*/  IMAD.MOV.U32 R94, RZ, RZ, R93 ;  /* 0x000000ffff5e7224 */ /* 0x000fce00078e005d */
.L_x_914:
[----:B------:R-:W-:Y:S05]  /*11250*/  BSYNC B0 ;  /* 0x0000000000007941 */ /* 0x000fea0003800000 */
.L_x_912:
        /* <DEDUP_REMOVED lines=9> */
.L_x_916:
[----:B------:R-:W-:Y:S01]  /*112f0*/  IMAD.MOV.U32 R36, RZ, RZ, R31 ;  /* 0x000000ffff247224 */ /* 0x000fe200078e001f */
[----:B------:R-:W-:Y:S01]  /*11300*/  MOV R96, R91 ;  /* 0x0000005b00607202 */ /* 0x000fe20000000f00 */
[----:B------:R-:W-:Y:S02]  /*11310*/  IMAD.MOV.U32 R31, RZ, RZ, R34 ;  /* 0x000000ffff1f7224 */ /* 0x000fe400078e0022 */
[----:B------:R-:W-:-:S07]  /*11320*/  IMAD.MOV.U32 R91, RZ, RZ, R94 ;  /* 0x000000ffff5b7224 */ /* 0x000fce00078e005e */
.L_x_917:
[----:B------:R-:W-:Y:S05]  /*11330*/  BSYNC B0 ;  /* 0x0000000000007941 */ /* 0x000fea0003800000 */
.L_x_915:
        /* <DEDUP_REMOVED lines=9> */
.L_x_919:
[----:B------:R-:W-:Y:S01]  /*113d0*/  IMAD.MOV.U32 R33, RZ, RZ, R32 ;  /* 0x000000ffff217224 */ /* 0x000fe200078e0020 */
[----:B------:R-:W-:Y:S01]  /*113e0*/  MOV R93, R92 ;  /* 0x0000005c005d7202 */ /* 0x000fe20000000f00 */
[----:B------:R-:W-:Y:S02]  /*113f0*/  IMAD.MOV.U32 R32, RZ, RZ, R31 ;  /* 0x000000ffff207224 */ /* 0x000fe400078e001f */
[----:B------:R-:W-:-:S07]  /*11400*/  IMAD.MOV.U32 R92, RZ, RZ, R91 ;  /* 0x000000ffff5c7224 */ /* 0x000fce00078e005b */
.L_x_920:
[----:B------:R-:W-:Y:S05]  /*11410*/  BSYNC B0 ;  /* 0x0000000000007941 */ /* 0x000fea0003800000 */
.L_x_918:
        /* <DEDUP_REMOVED lines=9> */
.L_x_922:
[----:B------:R-:W-:Y:S01]  /*114b0*/  IMAD.MOV.U32 R34, RZ, RZ, R29 ;  /* 0x000000ffff227224 */ /* 0x000fe200078e001d */
[----:B------:R-:W-:Y:S01]  /*114c0*/  MOV R94, R89 ;  /* 0x00000059005e7202 */ /* 0x000fe20000000f00 */
[----:B------:R-:W-:Y:S02]  /*114d0*/  IMAD.MOV.U32 R29, RZ, RZ, R32 ;  /* 0x000000ffff1d7224 */ /* 0x000fe400078e0020 */
[----:B------:R-:W-:-:S07]  /*114e0*/  IMAD.MOV.U32 R89, RZ, RZ, R92 ;  /* 0x000000ffff597224 */ /* 0x000fce00078e005c */
.L_x_923:
[----:B------:R-:W-:Y:S05]  /*114f0*/  BSYNC B0 ;  /* 0x0000000000007941 */ /* 0x000fea0003800000 */
.L_x_921:
        /* <DEDUP_REMOVED lines=9> */
.L_x_925:
[----:B------:R-:W-:Y:S01]  /*11590*/  IMAD.MOV.U32 R31, RZ, RZ, R30 ;  /* 0x000000ffff1f7224 */ /* 0x000fe200078e001e */
[----:B------:R-:W-:Y:S01]  /*115a0*/  MOV R91, R90 ;  /* 0x0000005a005b7202 */ /* 0x000fe20000000f00 */
[----:B------:R-:W-:Y:S02]  /*115b0*/  IMAD.MOV.U32 R30, RZ, RZ, R29 ;  /* 0x000000ffff1e7224 */ /* 0x000fe400078e001d */
[----:B------:R-:W-:-:S07]  /*115c0*/  IMAD.MOV.U32 R90, RZ, RZ, R89 ;  /* 0x000000ffff5a7224 */ /* 0x000fce00078e0059 */
.L_x_926:
[----:B------:R-:W-:Y:S05]  /*115d0*/  BSYNC B0 ;  /* 0x0000000000007941 */ /* 0x000fea0003800000 */
.L_x_924:
        /* <DEDUP_REMOVED lines=9> */
.L_x_928:
[----:B------:R-:W-:Y:S01]  /*11670*/  IMAD.MOV.U32 R32, RZ, RZ, R27 ;  /* 0x000000ffff207224 */ /* 0x000fe200078e001b */
[----:B------:R-:W-:Y:S01]  /*11680*/  MOV R92, R87 ;  /* 0x00000057005c7202 */ /* 0x000fe20000000f00 */
[----:B------:R-:W-:Y:S02]  /*11690*/  IMAD.MOV.U32 R27, RZ, RZ, R30 ;  /* 0x000000ffff1b7224 */ /* 0x000fe400078e001e */
[----:B------:R-:W-:-:S07]  /*116a0*/  IMAD.MOV.U32 R87, RZ, RZ, R90 ;  /* 0x000000ffff577224 */ /* 0x000fce00078e005a */
.L_x_929:
[----:B------:R-:W-:Y:S05]  /*116b0*/  BSYNC B0 ;  /* 0x0000000000007941 */ /* 0x000fea0003800000 */
.L_x_927:
        /* <DEDUP_REMOVED lines=9> */
.L_x_931:
[----:B------:R-:W-:Y:S01]  /*11750*/  IMAD.MOV.U32 R29, RZ, RZ, R28 ;  /* 0x000000ffff1d7224 */ /* 0x000fe200078e001c */
[----:B------:R-:W-:Y:S01]  /*11760*/  MOV R89, R88 ;  /* 0x0000005800597202 */ /* 0x000fe20000000f00 */
[----:B------:R-:W-:Y:S02]  /*11770*/  IMAD.MOV.U32 R28, RZ, RZ, R27 ;  /* 0x000000ffff1c7224 */ /* 0x000fe400078e001b */
[----:B------:R-:W-:-:S07]  /*11780*/  IMAD.MOV.U32 R88, RZ, RZ, R87 ;  /* 0x000000ffff587224 */ /* 0x000fce00078e0057 */
.L_x_932:
[----:B------:R-:W-:Y:S05]  /*11790*/  BSYNC B0 ;  /* 0x0000000000007941 */ /* 0x000fea0003800000 */
.L_x_930:
        /* <DEDUP_REMOVED lines=9> */
.L_x_934:
[----:B------:R-:W-:Y:S01]  /*11830*/  IMAD.MOV.U32 R30, RZ, RZ, R25 ;  /* 0x000000ffff1e7224 */ /* 0x000fe200078e0019 */
[----:B------:R-:W-:Y:S01]  /*11840*/  MOV R90, R85 ;  /* 0x00000055005a7202 */ /* 0x000fe20000000f00 */
[----:B------:R-:W-:Y:S02]  /*11850*/  IMAD.MOV.U32 R25, RZ, RZ, R28 ;  /* 0x000000ffff197224 */ /* 0x000fe400078e001c */
[----:B------:R-:W-:-:S07]  /*11860*/  IMAD.MOV.U32 R85, RZ, RZ, R88 ;  /* 0x000000ffff557224 */ /* 0x000fce00078e0058 */
.L_x_935:
[----:B------:R-:W-:Y:S05]  /*11870*/  BSYNC B0 ;  /* 0x0000000000007941 */ /* 0x000fea0003800000 */
.L_x_933:
        /* <DEDUP_REMOVED lines=9> */
.L_x_937:
[----:B------:R-:W-:Y:S01]  /*11910*/  IMAD.MOV.U32 R27, RZ, RZ, R26 ;  /* 0x000000ffff1b7224 */ /* 0x000fe200078e001a */
[----:B------:R-:W-:Y:S01]  /*11920*/  MOV R87, R86 ;  /* 0x0000005600577202 */ /* 0x000fe20000000f00 */
[----:B------:R-:W-:Y:S02]  /*11930*/  IMAD.MOV.U32 R26, RZ, RZ, R25 ;  /* 0x000000ffff1a7224 */ /* 0x000fe400078e0019 */
[----:B------:R-:W-:-:S07]  /*11940*/  IMAD.MOV.U32 R86, RZ, RZ, R85 ;  /* 0x000000ffff567224 */ /* 0x000fce00078e0055 */
.L_x_938:
[----:B------:R-:W-:Y:S05]  /*11950*/  BSYNC B0 ;  /* 0x0000000000007941 */ /* 0x000fea0003800000 */
.L_x_936:
        /* <DEDUP_REMOVED lines=9> */
.L_x_940:
[----:B------:R-:W-:Y:S01]  /*119f0*/  IMAD.MOV.U32 R28, RZ, RZ, R23 ;  /* 0x000000ffff1c7224 */ /* 0x000fe200078e0017 */
[----:B------:R-:W-:Y:S01]  /*11a00*/  MOV R88, R83 ;  /* 0x0000005300587202 */ /* 0x000fe20000000f00 */
[----:B------:R-:W-:Y:S02]  /*11a10*/  IMAD.MOV.U32 R23, RZ, RZ, R26 ;  /* 0x000000ffff177224 */ /* 0x000fe400078e001a */
[----:B------:R-:W-:-:S07]  /*11a20*/  IMAD.MOV.U32 R83, RZ, RZ, R86 ;  /* 0x000000ffff537224 */ /* 0x000fce00078e0056 */
.L_x_941:
[----:B------:R-:W-:Y:S05]  /*11a30*/  BSYNC B0 ;  /* 0x0000000000007941 */ /* 0x000fea0003800000 */
.L_x_939:
        /* <DEDUP_REMOVED lines=9> */
.L_x_943:
[----:B------:R-:W-:Y:S01]  /*11ad0*/  IMAD.MOV.U32 R25, RZ, RZ, R24 ;  /* 0x000000ffff197224 */ /* 0x000fe200078e0018 */
[----:B------:R-:W-:Y:S01]  /*11ae0*/  MOV R85, R84 ;  /* 0x0000005400557202 */ /* 0x000fe20000000f00 */
[----:B------:R-:W-:Y:S02]  /*11af0*/  IMAD.MOV.U32 R24, RZ, RZ, R23 ;  /* 0x000000ffff187224 */ /* 0x000fe400078e0017 */
[----:B------:R-:W-:-:S07]  /*11b00*/  IMAD.MOV.U32 R84, RZ, RZ, R83 ;  /* 0x000000ffff547224 */ /* 0x000fce00078e0053 */
.L_x_944:
[----:B------:R-:W-:Y:S05]  /*11b10*/  BSYNC B0 ;  /* 0x0000000000007941 */ /* 0x000fea0003800000 */
.L_x_942:
        /* <DEDUP_REMOVED lines=9> */
.L_x_946:
[----:B------:R-:W-:Y:S01]  /*11bb0*/  IMAD.MOV.U32 R26, RZ, RZ, R21 ;  /* 0x000000ffff1a7224 */ /* 0x000fe200078e0015 */
[----:B------:R-:W-:Y:S01]  /*11bc0*/  MOV R86, R81 ;  /* 0x0000005100567202 */ /* 0x000fe20000000f00 */
[----:B------:R-:W-:Y:S02]  /*11bd0*/  IMAD.MOV.U32 R21, RZ, RZ, R24 ;  /* 0x000000ffff157224 */ /* 0x000fe400078e0018 */
[----:B------:R-:W-:-:S07]  /*11be0*/  IMAD.MOV.U32 R81, RZ, RZ, R84 ;  /* 0x000000ffff517224 */ /* 0x000fce00078e0054 */
.L_x_947:
[----:B------:R-:W-:Y:S05]  /*11bf0*/  BSYNC B0 ;  /* 0x0000000000007941 */ /* 0x000fea0003800000 */
.L_x_945:
        /* <DEDUP_REMOVED lines=9> */
.L_x_949:
[----:B------:R-:W-:Y:S01]  /*11c90*/  IMAD.MOV.U32 R23, RZ, RZ, R22 ;  /* 0x000000ffff177224 */ /* 0x000fe200078e0016 */
[----:B------:R-:W-:Y:S01]  /*11ca0*/  MOV R83, R82 ;  /* 0x0000005200537202 */ /* 0x000fe20000000f00 */
[----:B------:R-:W-:Y:S02]  /*11cb0*/  IMAD.MOV.U32 R22, RZ, RZ, R21 ;  /* 0x000000ffff167224 */ /* 0x000fe400078e0015 */
[----:B------:R-:W-:-:S07]  /*11cc0*/  IMAD.MOV.U32 R82, RZ, RZ, R81 ;  /* 0x000000ffff527224 */ /* 0x000fce00078e0051 */
.L_x_950:
[----:B------:R-:W-:Y:S05]  /*11cd0*/  BSYNC B0 ;  /* 0x0000000000007941 */ /* 0x000fea0003800000 */
.L_x_948:
        /* <DEDUP_REMOVED lines=9> */
.L_x_952:
[----:B------:R-:W-:Y:S01]  /*11d70*/  IMAD.MOV.U32 R24, RZ, RZ, R19 ;  /* 0x000000ffff187224 */ /* 0x000fe200078e0013 */
[----:B------:R-:W-:Y:S01]  /*11d80*/  MOV R84, R79 ;  /* 0x0000004f00547202 */ /* 0x000fe20000000f00 */
[----:B------:R-:W-:Y:S02]  /*11d90*/  IMAD.MOV.U32 R19, RZ, RZ, R22 ;  /* 0x000000ffff137224 */ /* 0x000fe400078e0016 */
[----:B------:R-:W-:-:S07]  /*11da0*/  IMAD.MOV.U32 R79, RZ, RZ, R82 ;  /* 0x000000ffff4f7224 */ /* 0x000fce00078e0052 */
.L_x_953:
[----:B------:R-:W-:Y:S05]  /*11db0*/  BSYNC B0 ;  /* 0x0000000000007941 */ /* 0x000fea0003800000 */
.L_x_951:
        /* <DEDUP_REMOVED lines=9> */
.L_x_955:
[----:B------:R-:W-:Y:S01]  /*11e50*/  IMAD.MOV.U32 R21, RZ, RZ, R20 ;  /* 0x000000ffff157224 */ /* 0x000fe200078e0014 */
[----:B------:R-:W-:Y:S01]  /*11e60*/  MOV R81, R80 ;  /* 0x0000005000517202 */ /* 0x000fe20000000f00 */
[----:B------:R-:W-:Y:S02]  /*11e70*/  IMAD.MOV.U32 R20, RZ, RZ, R19 ;  /* 0x000000ffff147224 */ /* 0x000fe400078e0013 */
[----:B------:R-:W-:-:S07]  /*11e80*/  IMAD.MOV.U32 R80, RZ, RZ, R79 ;  /* 0x000000ffff507224 */ /* 0x000fce00078e004f */
.L_x_956:
[----:B------:R-:W-:Y:S05]  /*11e90*/  BSYNC B0 ;  /* 0x0000000000007941 */ /* 0x000fea0003800000 */
.L_x_954:
        /* <DEDUP_REMOVED lines=9> */
.L_x_958:
[----:B------:R-:W-:Y:S01]  /*11f30*/  IMAD.MOV.U32 R22, RZ, RZ, R133 ;  /* 0x000000ffff167224 */ /* 0x000fe200078e0085 */
[----:B------:R-:W-:Y:S01]  /*11f40*/  MOV R82, R3 ;  /* 0x0000000300527202 */ /* 0x000fe20000000f00 */
[----:B------:R-:W-:Y:S02]  /*11f50*/  IMAD.MOV.U32 R3, RZ, RZ, R80 ;  /* 0x000000ffff037224 */ /* 0x000fe400078e0050 */
[----:B------:R-:W-:-:S07]  /*11f60*/  IMAD.MOV.U32 R133, RZ, RZ, R20 ;  /* 0x000000ffff857224 */ /* 0x000fce00078e0014 */
.L_x_959:
[----:B------:R-:W-:Y:S05]  /*11f70*/  BSYNC B0 ;  /* 0x0000000000007941 */ /* 0x000fea0003800000 */
.L_x_957:
        /* <DEDUP_REMOVED lines=18> */
.L_x_961:
[----:B------:R-:W-:Y:S02]  /*120a0*/  IMAD.MOV.U32 R20, RZ, RZ, R17 ;  /* 0x000000ffff147224 */ /* 0x000fe400078e0011 */
[----:B------:R-:W-:Y:S02]  /*120b0*/  IMAD.MOV.U32 R80, RZ, RZ, R77 ;  /* 0x000000ffff507224 */ /* 0x000fe400078e004d */
[----:B------:R-:W-:Y:S02]  /*120c0*/  IMAD.MOV.U32 R17, RZ, RZ, R18 ;  /* 0x000000ffff117224 */ /* 0x000fe400078e0012 */
[----:B------:R-:W-:-:S07]  /*120d0*/  IMAD.MOV.U32 R77, RZ, RZ, R78 ;  /* 0x000000ffff4d7224 */ /* 0x000fce00078e004e */
.L_x_962:
[----:B------:R-:W-:Y:S05]  /*120e0*/  BSYNC B0 ;  /* 0x0000000000007941 */ /* 0x000fea0003800000 */
.L_x_960:
        /* <DEDUP_REMOVED lines=9> */
.L_x_964:
[----:B------:R-:W-:Y:S02]  /*12180*/  IMAD.MOV.U32 R19, RZ, RZ, R16 ;  /* 0x000000ffff137224 */ /* 0x000fe400078e0010 */
[----:B------:R-:W-:Y:S02]  /*12190*/  IMAD.MOV.U32 R79, RZ, RZ, R76 ;  /* 0x000000ffff4f7224 */ /* 0x000fe400078e004c */
[----:B------:R-:W-:Y:S02]  /*121a0*/  IMAD.MOV.U32 R16, RZ, RZ, R17 ;  /* 0x000000ffff107224 */ /* 0x000fe400078e0011 */
[----:B------:R-:W-:-:S07]  /*121b0*/  IMAD.MOV.U32 R76, RZ, RZ, R77 ;  /* 0x000000ffff4c7224 */ /* 0x000fce00078e004d */
.L_x_965:
[----:B------:R-:W-:Y:S05]  /*121c0*/  BSYNC B0 ;  /* 0x0000000000007941 */ /* 0x000fea0003800000 */
.L_x_963:
        /* <DEDUP_REMOVED lines=9> */
.L_x_967:
[----:B------:R-:W-:Y:S02]  /*12260*/  IMAD.MOV.U32 R18, RZ, RZ, R15 ;  /* 0x000000ffff127224 */ /* 0x000fe400078e000f */
[----:B------:R-:W-:Y:S02]  /*12270*/  IMAD.MOV.U32 R78, RZ, RZ, R75 ;  /* 0x000000ffff4e7224 */ /* 0x000fe400078e004b */
[----:B------:R-:W-:Y:S02]  /*12280*/  IMAD.MOV.U32 R15, RZ, RZ, R16 ;  /* 0x000000ffff0f7224 */ /* 0x000fe400078e0010 */
[----:B------:R-:W-:-:S07]  /*12290*/  IMAD.MOV.U32 R75, RZ, RZ, R76 ;  /* 0x000000ffff4b7224 */ /* 0x000fce00078e004c */
.L_x_968:
[----:B------:R-:W-:Y:S05]  /*122a0*/  BSYNC B0 ;  /* 0x0000000000007941 */ /* 0x000fea0003800000 */
.L_x_966:
        /* <DEDUP_REMOVED lines=9> */
.L_x_970:
[----:B------:R-:W-:Y:S02]  /*12340*/  IMAD.MOV.U32 R17, RZ, RZ, R14 ;  /* 0x000000ffff117224 */ /* 0x000fe400078e000e */
[----:B------:R-:W-:Y:S02]  /*12350*/  IMAD.MOV.U32 R77, RZ, RZ, R74 ;  /* 0x000000ffff4d7224 */ /* 0x000fe400078e004a */
[----:B------:R-:W-:Y:S02]  /*12360*/  IMAD.MOV.U32 R14, RZ, RZ, R15 ;  /* 0x000000ffff0e7224 */ /* 0x000fe400078e000f */
[----:B------:R-:W-:-:S07]  /*12370*/  IMAD.MOV.U32 R74, RZ, RZ, R75 ;  /* 0x000000ffff4a7224 */ /* 0x000fce00078e004b */
.L_x_971:
[----:B------:R-:W-:Y:S05]  /*12380*/  BSYNC B0 ;  /* 0x0000000000007941 */ /* 0x000fea0003800000 */
.L_x_969:
        /* <DEDUP_REMOVED lines=9> */
.L_x_973:
[----:B------:R-:W-:Y:S02]  /*12420*/  IMAD.MOV.U32 R16, RZ, RZ, R13 ;  /* 0x000000ffff107224 */ /* 0x000fe400078e000d */
[----:B------:R-:W-:Y:S02]  /*12430*/  IMAD.MOV.U32 R76, RZ, RZ, R73 ;  /* 0x000000ffff4c7224 */ /* 0x000fe400078e0049 */
[----:B------:R-:W-:Y:S02]  /*12440*/  IMAD.MOV.U32 R13, RZ, RZ, R14 ;  /* 0x000000ffff0d7224 */ /* 0x000fe400078e000e */
[----:B------:R-:W-:-:S07]  /*12450*/  IMAD.MOV.U32 R73, RZ, RZ, R74 ;  /* 0x000000ffff497224 */ /* 0x000fce00078e004a */
.L_x_974:
[----:B------:R-:W-:Y:S05]  /*12460*/  BSYNC B0 ;  /* 0x0000000000007941 */ /* 0x000fea0003800000 */
.L_x_972:
        /* <DEDUP_REMOVED lines=9> */
.L_x_976:
[----:B------:R-:W-:Y:S02]  /*12500*/  IMAD.MOV.U32 R15, RZ, RZ, R12 ;  /* 0x000000ffff0f7224 */ /* 0x000fe400078e000c */
[----:B------:R-:W-:Y:S02]  /*12510*/  IMAD.MOV.U32 R75, RZ, RZ, R72 ;  /* 0x000000ffff4b7224 */ /* 0x000fe400078e0048 */
[----:B------:R-:W-:Y:S02]  /*12520*/  IMAD.MOV.U32 R12, RZ, RZ, R13 ;  /* 0x000000ffff0c7224 */ /* 0x000fe400078e000d */
[----:B------:R-:W-:-:S07]  /*12530*/  IMAD.MOV.U32 R72, RZ, RZ, R73 ;  /* 0x000000ffff487224 */ /* 0x000fce00078e0049 */
.L_x_977:
[----:B------:R-:W-:Y:S05]  /*12540*/  BSYNC B0 ;  /* 0x0000000000007941 */ /* 0x000fea0003800000 */
.L_x_975:
        /* <DEDUP_REMOVED lines=9> */
.L_x_979:
[----:B------:R-:W-:Y:S02]  /*125e0*/  IMAD.MOV.U32 R14, RZ, RZ, R9 ;  /* 0x000000ffff0e7224 */ /* 0x000fe400078e0009 */
[----:B------:R-:W-:Y:S02]  /*125f0*/  IMAD.MOV.U32 R74, RZ, RZ, R11 ;  /* 0x000000ffff4a7224 */ /* 0x000fe400078e000b */
[----:B------:R-:W-:Y:S02]  /*12600*/  IMAD.MOV.U32 R9, RZ, RZ, R12 ;  /* 0x000000ffff097224 */ /* 0x000fe400078e000c */
[----:B------:R-:W-:-:S07]  /*12610*/  IMAD.MOV.U32 R11, RZ, RZ, R72 ;  /* 0x000000ffff0b7224 */ /* 0x000fce00078e0048 */
.L_x_980:
[----:B------:R-:W-:Y:S05]  /*12620*/  BSYNC B0 ;  /* 0x0000000000007941 */ /* 0x000fea0003800000 */
.L_x_978:
        /* <DEDUP_REMOVED lines=9> */
.L_x_982:
[----:B------:R-:W-:Y:S02]  /*126c0*/  IMAD.MOV.U32 R13, RZ, RZ, R8 ;  /* 0x000000ffff0d7224 */ /* 0x000fe400078e0008 */
[----:B------:R-:W-:Y:S02]  /*126d0*/  IMAD.MOV.U32 R73, RZ, RZ, R10 ;  /* 0x000000ffff497224 */ /* 0x000fe400078e000a */
[----:B------:R-:W-:Y:S02]  /*126e0*/  IMAD.MOV.U32 R8, RZ, RZ, R9 ;  /* 0x000000ffff087224 */ /* 0x000fe400078e0009 */
[----:B------:R-:W-:-:S07]  /*126f0*/  IMAD.MOV.U32 R10, RZ, RZ, R11 ;  /* 0x000000ffff0a7224 */ /* 0x000fce00078e000b */
.L_x_983:
[----:B------:R-:W-:Y:S05]  /*12700*/  BSYNC B0 ;  /* 0x0000000000007941 */ /* 0x000fea0003800000 */
.L_x_981:
        /* <DEDUP_REMOVED lines=9> */
.L_x_985:
[----:B------:R-:W-:Y:S02]  /*127a0*/  IMAD.MOV.U32 R12, RZ, RZ, R5 ;  /* 0x000000ffff0c7224 */ /* 0x000fe400078e0005 */
[----:B------:R-:W-:Y:S02]  /*127b0*/  IMAD.MOV.U32 R72, RZ, RZ, R7 ;  /* 0x000000ffff487224 */ /* 0x000fe400078e0007 */
[----:B------:R-:W-:Y:S02]  /*127c0*/  IMAD.MOV.U32 R5, RZ, RZ, R8 ;  /* 0x000000ffff057224 */ /* 0x000fe400078e0008 */
[----:B------:R-:W-:-:S07]  /*127d0*/  IMAD.MOV.U32 R7, RZ, RZ, R10 ;  /* 0x000000ffff077224 */ /* 0x000fce00078e000a */
.L_x_986:
[----:B------:R-:W-:Y:S05]  /*127e0*/  BSYNC B0 ;  /* 0x0000000000007941 */ /* 0x000fea0003800000 */
.L_x_984:
        /* <DEDUP_REMOVED lines=9> */
.L_x_988:
[----:B------:R-:W-:Y:S02]  /*12880*/  IMAD.MOV.U32 R9, RZ, RZ, R4 ;  /* 0x000000ffff097224 */ /* 0x000fe400078e0004 */
[----:B------:R-:W-:Y:S02]  /*12890*/  IMAD.MOV.U32 R11, RZ, RZ, R6 ;  /* 0x000000ffff0b7224 */ /* 0x000fe400078e0006 */
[----:B------:R-:W-:Y:S02]  /*128a0*/  IMAD.MOV.U32 R4, RZ, RZ, R5 ;  /* 0x000000ffff047224 */ /* 0x000fe400078e0005 */
[----:B------:R-:W-:-:S07]  /*128b0*/  IMAD.MOV.U32 R6, RZ, RZ, R7 ;  /* 0x000000ffff067224 */ /* 0x000fce00078e0007 */
.L_x_989:
[----:B------:R-:W-:Y:S05]  /*128c0*/  BSYNC B0 ;  /* 0x0000000000007941 */ /* 0x000fea0003800000 */
.L_x_987:
        /* <DEDUP_REMOVED lines=9> */
.L_x_991:
[----:B------:R-:W-:Y:S02]  /*12960*/  IMAD.MOV.U32 R8, RZ, RZ, R71 ;  /* 0x000000ffff087224 */ /* 0x000fe400078e0047 */
[----:B------:R-:W-:Y:S02]  /*12970*/  IMAD.MOV.U32 R10, RZ, RZ, R131 ;  /* 0x000000ffff0a7224 */ /* 0x000fe400078e0083 */
[----:B------:R-:W-:Y:S02]  /*12980*/  IMAD.MOV.U32 R71, RZ, RZ, R4 ;  /* 0x000000ffff477224 */ /* 0x000fe400078e0004 */
[----:B------:R-:W-:-:S07]  /*12990*/  IMAD.MOV.U32 R131, RZ, RZ, R6 ;  /* 0x000000ffff837224 */ /* 0x000fce00078e0006 */
.L_x_992:
[----:B------:R-:W-:Y:S05]  /*129a0*/  BSYNC B0 ;  /* 0x0000000000007941 */ /* 0x000fea0003800000 */
.L_x_990:
        /* <DEDUP_REMOVED lines=9> */
.L_x_994:
[----:B------:R-:W-:Y:S02]  /*12a40*/  IMAD.MOV.U32 R5, RZ, RZ, R132 ;  /* 0x000000ffff057224 */ /* 0x000fe400078e0084 */
[----:B------:R-:W-:Y:S02]  /*12a50*/  IMAD.MOV.U32 R7, RZ, RZ, R134 ;  /* 0x000000ffff077224 */ /* 0x000fe400078e0086 */
[----:B------:R-:W-:Y:S02]  /*12a60*/  IMAD.MOV.U32 R132, RZ, RZ, R71 ;  /* 0x000000ffff847224 */ /* 0x000fe400078e0047 */
[----:B------:R-:W-:-:S07]  /*12a70*/  IMAD.MOV.U32 R134, RZ, RZ, R131 ;  /* 0x000000ffff867224 */ /* 0x000fce00078e0083 */
.L_x_995:
[----:B------:R-:W-:Y:S05]  /*12a80*/  BSYNC B0 ;  /* 0x0000000000007941 */ /* 0x000fea0003800000 */
.L_x_993:
        /* <DEDUP_REMOVED lines=9> */
.L_x_997:
[----:B------:R-:W-:Y:S02]  /*12b20*/  IMAD.MOV.U32 R4, RZ, RZ, R69 ;  /* 0x000000ffff047224 */ /* 0x000fe400078e0045 */
[----:B------:R-:W-:Y:S02]  /*12b30*/  IMAD.MOV.U32 R6, RZ, RZ, R129 ;  /* 0x000000ffff067224 */ /* 0x000fe400078e0081 */
[----:B------:R-:W-:Y:S02]  /*12b40*/  IMAD.MOV.U32 R69, RZ, RZ, R132 ;  /* 0x000000ffff457224 */ /* 0x000fe400078e0084 */
[----:B------:R-:W-:-:S07]  /*12b50*/  IMAD.MOV.U32 R129, RZ, RZ, R134 ;  /* 0x000000ffff817224 */ /* 0x000fce00078e0086 */
.L_x_998:
[----:B------:R-:W-:Y:S05]  /*12b60*/  BSYNC B0 ;  /* 0x0000000000007941 */ /* 0x000fea0003800000 */
.L_x_996:
        /* <DEDUP_REMOVED lines=9> */
.L_x_1000:
[----:B------:R-:W-:Y:S02]  /*12c00*/  IMAD.MOV.U32 R71, RZ, RZ, R70 ;  /* 0x000000ffff477224 */ /* 0x000fe400078e0046 */
[----:B------:R-:W-:Y:S02]  /*12c10*/  IMAD.MOV.U32 R131, RZ, RZ, R130 ;  /* 0x000000ffff837224 */ /* 0x000fe400078e0082 */
[----:B------:R-:W-:Y:S02]  /*12c20*/  IMAD.MOV.U32 R70, RZ, RZ, R69 ;  /* 0x000000ffff467224 */ /* 0x000fe400078e0045 */
[----:B------:R-:W-:-:S07]  /*12c30*/  IMAD.MOV.U32 R130, RZ, RZ, R129 ;  /* 0x000000ffff827224 */ /* 0x000fce00078e0081 */
.L_x_1001:
[----:B------:R-:W-:Y:S05]  /*12c40*/  BSYNC B0 ;  /* 0x0000000000007941 */ /* 0x000fea0003800000 */
.L_x_999:
        /* <DEDUP_REMOVED lines=9> */
.L_x_1003:
[----:B------:R-:W-:Y:S02]  /*12ce0*/  IMAD.MOV.U32 R132, RZ, RZ, R67 ;  /* 0x000000ffff847224 */ /* 0x000fe400078e0043 */
[----:B------:R-:W-:Y:S02]  /*12cf0*/  IMAD.MOV.U32 R134, RZ, RZ, R127 ;  /* 0x000000ffff867224 */ /* 0x000fe400078e007f */
[----:B------:R-:W-:Y:S02]  /*12d00*/  IMAD.MOV.U32 R67, RZ, RZ, R70 ;  /* 0x000000ffff437224 */ /* 0x000fe400078e0046 */
[----:B------:R-:W-:-:S07]  /*12d10*/  IMAD.MOV.U32 R127, RZ, RZ, R130 ;  /* 0x000000ffff7f7224 */ /* 0x000fce00078e0082 */
.L_x_1004:
[----:B------:R-:W-:Y:S05]  /*12d20*/  BSYNC B0 ;  /* 0x0000000000007941 */ /* 0x000fea0003800000 */
.L_x_1002:
        /* <DEDUP_REMOVED lines=9> */
.L_x_1006:
[----:B------:R-:W-:Y:S02]  /*12dc0*/  IMAD.MOV.U32 R69, RZ, RZ, R68 ;  /* 0x000000ffff457224 */ /* 0x000fe400078e0044 */
[----:B------:R-:W-:Y:S02]  /*12dd0*/  IMAD.MOV.U32 R129, RZ, RZ, R128 ;  /* 0x000000ffff817224 */ /* 0x000fe400078e0080 */
[----:B------:R-:W-:Y:S02]  /*12de0*/  IMAD.MOV.U32 R68, RZ, RZ, R67 ;  /* 0x000000ffff447224 */ /* 0x000fe400078e0043 */
[----:B------:R-:W-:-:S07]  /*12df0*/  IMAD.MOV.U32 R128, RZ, RZ, R127 ;  /* 0x000000ffff807224 */ /* 0x000fce00078e007f */
.L_x_1007:
[----:B------:R-:W-:Y:S05]  /*12e00*/  BSYNC B0 ;  /* 0x0000000000007941 */ /* 0x000fea0003800000 */
.L_x_1005:
        /* <DEDUP_REMOVED lines=9> */
.L_x_1009:
[----:B------:R-:W-:Y:S02]  /*12ea0*/  IMAD.MOV.U32 R70, RZ, RZ, R65 ;  /* 0x000000ffff467224 */ /* 0x000fe400078e0041 */
[----:B------:R-:W-:Y:S02]  /*12eb0*/  IMAD.MOV.U32 R130, RZ, RZ, R125 ;  /* 0x000000ffff827224 */ /* 0x000fe400078e007d */
[----:B------:R-:W-:Y:S02]  /*12ec0*/  IMAD.MOV.U32 R65, RZ, RZ, R68 ;  /* 0x000000ffff417224 */ /* 0x000fe400078e0044 */
[----:B------:R-:W-:-:S07]  /*12ed0*/  IMAD.MOV.U32 R125, RZ, RZ, R128 ;  /* 0x000000ffff7d7224 */ /* 0x000fce00078e0080 */
.L_x_1010:
[----:B------:R-:W-:Y:S05]  /*12ee0*/  BSYNC B0 ;  /* 0x0000000000007941 */ /* 0x000fea0003800000 */
.L_x_1008:
        /* <DEDUP_REMOVED lines=9> */
.L_x_1012:
[----:B------:R-:W-:Y:S02]  /*12f80*/  IMAD.MOV.U32 R67, RZ, RZ, R66 ;  /* 0x000000ffff437224 */ /* 0x000fe400078e0042 */
[----:B------:R-:W-:Y:S02]  /*12f90*/  IMAD.MOV.U32 R127, RZ, RZ, R126 ;  /* 0x000000ffff7f7224 */ /* 0x000fe400078e007e */
[----:B------:R-:W-:Y:S02]  /*12fa0*/  IMAD.MOV.U32 R66, RZ, RZ, R65 ;  /* 0x000000ffff427224 */ /* 0x000fe400078e0041 */
[----:B------:R-:W-:-:S07]  /*12fb0*/  IMAD.MOV.U32 R126, RZ, RZ, R125 ;  /* 0x000000ffff7e7224 */ /* 0x000fce00078e007d */
.L_x_1013:
[----:B------:R-:W-:Y:S05]  /*12fc0*/  BSYNC B0 ;  /* 0x0000000000007941 */ /* 0x000fea0003800000 */
.L_x_1011:
        /* <DEDUP_REMOVED lines=9> */
.L_x_1015:
[----:B------:R-:W-:Y:S02]  /*13060*/  IMAD.MOV.U32 R68, RZ, RZ, R63 ;  /* 0x000000ffff447224 */ /* 0x000fe400078e003f */
[----:B------:R-:W-:Y:S02]  /*13070*/  IMAD.MOV.U32 R128, RZ, RZ, R123 ;  /* 0x000000ffff807224 */ /* 0x000fe400078e007b */
[----:B------:R-:W-:Y:S02]  /*13080*/  IMAD.MOV.U32 R63, RZ, RZ, R66 ;  /* 0x000000ffff3f7224 */ /* 0x000fe400078e0042 */
[----:B------:R-:W-:-:S07]  /*13090*/  IMAD.MOV.U32 R123, RZ, RZ, R126 ;  /* 0x000000ffff7b7224 */ /* 0x000fce00078e007e */
.L_x_1016:
[----:B------:R-:W-:Y:S05]  /*130a0*/  BSYNC B0 ;  /* 0x0000000000007941 */ /* 0x000fea0003800000 */
.L_x_1014:
        /* <DEDUP_REMOVED lines=9> */
.L_x_1018:
[----:B------:R-:W-:Y:S02]  /*13140*/  IMAD.MOV.U32 R65, RZ, RZ, R64 ;  /* 0x000000ffff417224 */ /* 0x000fe400078e0040 */
[----:B------:R-:W-:Y:S02]  /*13150*/  IMAD.MOV.U32 R125, RZ, RZ, R124 ;  /* 0x000000ffff7d7224 */ /* 0x000fe400078e007c */
[----:B------:R-:W-:Y:S02]  /*13160*/  IMAD.MOV.U32 R64, RZ, RZ, R63 ;  /* 0x000000ffff407224 */ /* 0x000fe400078e003f */
[----:B------:R-:W-:-:S07]  /*13170*/  IMAD.MOV.U32 R124, RZ, RZ, R123 ;  /* 0x000000ffff7c7224 */ /* 0x000fce00078e007b */
.L_x_1019:
[----:B------:R-:W-:Y:S05]  /*13180*/  BSYNC B0 ;  /* 0x0000000000007941 */ /* 0x000fea0003800000 */
.L_x_1017:
        /* <DEDUP_REMOVED lines=9> */
.L_x_1021:
[----:B------:R-:W-:Y:S02]  /*13220*/  IMAD.MOV.U32 R66, RZ, RZ, R61 ;  /* 0x000000ffff427224 */ /* 0x000fe400078e003d */
[----:B------:R-:W-:Y:S02]  /*13230*/  IMAD.MOV.U32 R126, RZ, RZ, R121 ;  /* 0x000000ffff7e7224 */ /* 0x000fe400078e0079 */
[----:B------:R-:W-:Y:S02]  /*13240*/  IMAD.MOV.U32 R61, RZ, RZ, R64 ;  /* 0x000000ffff3d7224 */ /* 0x000fe400078e0040 */
[----:B------:R-:W-:-:S07]  /*13250*/  IMAD.MOV.U32 R121, RZ, RZ, R124 ;  /* 0x000000ffff797224 */ /* 0x000fce00078e007c */
.L_x_1022:
[----:B------:R-:W-:Y:S05]  /*13260*/  BSYNC B0 ;  /* 0x0000000000007941 */ /* 0x000fea0003800000 */
.L_x_1020:
        /* <DEDUP_REMOVED lines=9> */
.L_x_1024:
[----:B------:R-:W-:Y:S02]  /*13300*/  IMAD.MOV.U32 R63, RZ, RZ, R62 ;  /* 0x000000ffff3f7224 */ /* 0x000fe400078e003e */
[----:B------:R-:W-:Y:S02]  /*13310*/  IMAD.MOV.U32 R123, RZ, RZ, R122 ;  /* 0x000000ffff7b7224 */ /* 0x000fe400078e007a */
[----:B------:R-:W-:Y:S02]  /*13320*/  IMAD.MOV.U32 R62, RZ, RZ, R61 ;  /* 0x000000ffff3e7224 */ /* 0x000fe400078e003d */
[----:B------:R-:W-:-:S07]  /*13330*/  IMAD.MOV.U32 R122, RZ, RZ, R121 ;  /* 0x000000ffff7a7224 */ /* 0x000fce00078e0079 */
.L_x_1025:
[----:B------:R-:W-:Y:S05]  /*13340*/  BSYNC B0 ;  /* 0x0000000000007941 */ /* 0x000fea0003800000 */
.L_x_1023:
        /* <DEDUP_REMOVED lines=9> */
.L_x_1027:
[----:B------:R-:W-:Y:S02]  /*133e0*/  IMAD.MOV.U32 R64, RZ, RZ, R59 ;  /* 0x000000ffff407224 */ /* 0x000fe400078e003b */
[----:B------:R-:W-:Y:S02]  /*133f0*/  IMAD.MOV.U32 R124, RZ, RZ, R119 ;  /* 0x000000ffff7c7224 */ /* 0x000fe400078e0077 */
[----:B------:R-:W-:Y:S02]  /*13400*/  IMAD.MOV.U32 R59, RZ, RZ, R62 ;  /* 0x000000ffff3b7224 */ /* 0x000fe400078e003e */
[----:B------:R-:W-:-:S07]  /*13410*/  IMAD.MOV.U32 R119, RZ, RZ, R122 ;  /* 0x000000ffff777224 */ /* 0x000fce00078e007a */
.L_x_1028:
[----:B------:R-:W-:Y:S05]  /*13420*/  BSYNC B0 ;  /* 0x0000000000007941 */ /* 0x000fea0003800000 */
.L_x_1026:
        /* <DEDUP_REMOVED lines=9> */
.L_x_1030:
[----:B------:R-:W-:Y:S02]  /*134c0*/  IMAD.MOV.U32 R61, RZ, RZ, R60 ;  /* 0x000000ffff3d7224 */ /* 0x000fe400078e003c */
[----:B------:R-:W-:Y:S02]  /*134d0*/  IMAD.MOV.U32 R121, RZ, RZ, R120 ;  /* 0x000000ffff797224 */ /* 0x000fe400078e0078 */
[----:B------:R-:W-:Y:S02]  /*134e0*/  IMAD.MOV.U32 R60, RZ, RZ, R59 ;  /* 0x000000ffff3c7224 */ /* 0x000fe400078e003b */
[----:B------:R-:W-:-:S07]  /*134f0*/  IMAD.MOV.U32 R120, RZ, RZ, R119 ;  /* 0x000000ffff787224 */ /* 0x000fce00078e0077 */
.L_x_1031:
[----:B------:R-:W-:Y:S05]  /*13500*/  BSYNC B0 ;  /* 0x0000000000007941 */ /* 0x000fea0003800000 */
.L_x_1029:
        /* <DEDUP_REMOVED lines=9> */
.L_x_1033:
[----:B------:R-:W-:Y:S02]  /*135a0*/  IMAD.MOV.U32 R62, RZ, RZ, R57 ;  /* 0x000000ffff3e7224 */ /* 0x000fe400078e0039 */
[----:B------:R-:W-:Y:S02]  /*135b0*/  IMAD.MOV.U32 R122, RZ, RZ, R117 ;  /* 0x000000ffff7a7224 */ /* 0x000fe400078e0075 */
[----:B------:R-:W-:Y:S02]  /*135c0*/  IMAD.MOV.U32 R57, RZ, RZ, R60 ;  /* 0x000000ffff397224 */ /* 0x000fe400078e003c */
[----:B------:R-:W-:-:S07]  /*135d0*/  IMAD.MOV.U32 R117, RZ, RZ, R120 ;  /* 0x000000ffff757224 */ /* 0x000fce00078e0078 */
.L_x_1034:
[----:B------:R-:W-:Y:S05]  /*135e0*/  BSYNC B0 ;  /* 0x0000000000007941 */ /* 0x000fea0003800000 */
.L_x_1032:
        /* <DEDUP_REMOVED lines=9> */
.L_x_1036:
[----:B------:R-:W-:Y:S02]  /*13680*/  IMAD.MOV.U32 R59, RZ, RZ, R58 ;  /* 0x000000ffff3b7224 */ /* 0x000fe400078e003a */
[----:B------:R-:W-:Y:S02]  /*13690*/  IMAD.MOV.U32 R119, RZ, RZ, R118 ;  /* 0x000000ffff777224 */ /* 0x000fe400078e0076 */
[----:B------:R-:W-:Y:S02]  /*136a0*/  IMAD.MOV.U32 R58, RZ, RZ, R57 ;  /* 0x000000ffff3a7224 */ /* 0x000fe400078e0039 */
[----:B------:R-:W-:-:S07]  /*136b0*/  IMAD.MOV.U32 R118, RZ, RZ, R117 ;  /* 0x000000ffff767224 */ /* 0x000fce00078e0075 */
.L_x_1037:
[----:B------:R-:W-:Y:S05]  /*136c0*/  BSYNC B0 ;  /* 0x0000000000007941 */ /* 0x000fea0003800000 */
.L_x_1035:
        /* <DEDUP_REMOVED lines=9> */
.L_x_1039:
[----:B------:R-:W-:Y:S02]  /*13760*/  IMAD.MOV.U32 R60, RZ, RZ, R55 ;  /* 0x000000ffff3c7224 */ /* 0x000fe400078e0037 */
[----:B------:R-:W-:Y:S02]  /*13770*/  IMAD.MOV.U32 R120, RZ, RZ, R115 ;  /* 0x000000ffff787224 */ /* 0x000fe400078e0073 */
[----:B------:R-:W-:Y:S02]  /*13780*/  IMAD.MOV.U32 R55, RZ, RZ, R58 ;  /* 0x000000ffff377224 */ /* 0x000fe400078e003a */
[----:B------:R-:W-:-:S07]  /*13790*/  IMAD.MOV.U32 R115, RZ, RZ, R118 ;  /* 0x000000ffff737224 */ /* 0x000fce00078e0076 */
.L_x_1040:
[----:B------:R-:W-:Y:S05]  /*137a0*/  BSYNC B0 ;  /* 0x0000000000007941 */ /* 0x000fea0003800000 */
.L_x_1038:
        /* <DEDUP_REMOVED lines=9> */
.L_x_1042:
[----:B------:R-:W-:Y:S02]  /*13840*/  IMAD.MOV.U32 R57, RZ, RZ, R56 ;  /* 0x000000ffff397224 */ /* 0x000fe400078e0038 */
[----:B------:R-:W-:Y:S02]  /*13850*/  IMAD.MOV.U32 R117, RZ, RZ, R116 ;  /* 0x000000ffff757224 */ /* 0x000fe400078e0074 */
[----:B------:R-:W-:Y:S02]  /*13860*/  IMAD.MOV.U32 R56, RZ, RZ, R55 ;  /* 0x000000ffff387224 */ /* 0x000fe400078e0037 */
[----:B------:R-:W-:-:S07]  /*13870*/  IMAD.MOV.U32 R116, RZ, RZ, R115 ;  /* 0x000000ffff747224 */ /* 0x000fce00078e0073 */
.L_x_1043:
[----:B------:R-:W-:Y:S05]  /*13880*/  BSYNC B0 ;  /* 0x0000000000007941 */ /* 0x000fea0003800000 */
.L_x_1041:
        /* <DEDUP_REMOVED lines=9> */
.L_x_1045:
[----:B------:R-:W-:Y:S02]  /*13920*/  IMAD.MOV.U32 R58, RZ, RZ, R53 ;  /* 0x000000ffff3a7224 */ /* 0x000fe400078e0035 */
[----:B------:R-:W-:Y:S02]  /*13930*/  IMAD.MOV.U32 R118, RZ, RZ, R113 ;  /* 0x000000ffff767224 */ /* 0x000fe400078e0071 */
[----:B------:R-:W-:Y:S02]  /*13940*/  IMAD.MOV.U32 R53, RZ, RZ, R56 ;  /* 0x000000ffff357224 */ /* 0x000fe400078e0038 */
[----:B------:R-:W-:-:S07]  /*13950*/  IMAD.MOV.U32 R113, RZ, RZ, R116 ;  /* 0x000000ffff717224 */ /* 0x000fce00078e0074 */
.L_x_1046:
[----:B------:R-:W-:Y:S05]  /*13960*/  BSYNC B0 ;  /* 0x0000000000007941 */ /* 0x000fea0003800000 */
.L_x_1044:
        /* <DEDUP_REMOVED lines=9> */
.L_x_1048:
[----:B------:R-:W-:Y:S02]  /*13a00*/  IMAD.MOV.U32 R55, RZ, RZ, R54 ;  /* 0x000000ffff377224 */ /* 0x000fe400078e0036 */
[----:B------:R-:W-:Y:S02]  /*13a10*/  IMAD.MOV.U32 R115, RZ, RZ, R114 ;  /* 0x000000ffff737224 */ /* 0x000fe400078e0072 */
[----:B------:R-:W-:Y:S02]  /*13a20*/  IMAD.MOV.U32 R54, RZ, RZ, R53 ;  /* 0x000000ffff367224 */ /* 0x000fe400078e0035 */
[----:B------:R-:W-:-:S07]  /*13a30*/  IMAD.MOV.U32 R114, RZ, RZ, R113 ;  /* 0x000000ffff727224 */ /* 0x000fce00078e0071 */
.L_x_1049:
[----:B------:R-:W-:Y:S05]  /*13a40*/  BSYNC B0 ;  /* 0x0000000000007941 */ /* 0x000fea0003800000 */
.L_x_1047:
        /* <DEDUP_REMOVED lines=9> */
.L_x_1051:
[----:B------:R-:W-:Y:S02]  /*13ae0*/  IMAD.MOV.U32 R56, RZ, RZ, R51 ;  /* 0x000000ffff387224 */ /* 0x000fe400078e0033 */
[----:B------:R-:W-:Y:S02]  /*13af0*/  IMAD.MOV.U32 R116, RZ, RZ, R111 ;  /* 0x000000ffff747224 */ /* 0x000fe400078e006f */
[----:B------:R-:W-:Y:S02]  /*13b00*/  IMAD.MOV.U32 R51, RZ, RZ, R54 ;  /* 0x000000ffff337224 */ /* 0x000fe400078e0036 */
[----:B------:R-:W-:-:S07]  /*13b10*/  IMAD.MOV.U32 R111, RZ, RZ, R114 ;  /* 0x000000ffff6f7224 */ /* 0x000fce00078e0072 */
.L_x_1052:
[----:B------:R-:W-:Y:S05]  /*13b20*/  BSYNC B0 ;  /* 0x0000000000007941 */ /* 0x000fea0003800000 */
.L_x_1050:
        /* <DEDUP_REMOVED lines=9> */
.L_x_1054:
[----:B------:R-:W-:Y:S02]  /*13bc0*/  IMAD.MOV.U32 R53, RZ, RZ, R52 ;  /* 0x000000ffff357224 */ /* 0x000fe400078e0034 */
[----:B------:R-:W-:Y:S02]  /*13bd0*/  IMAD.MOV.U32 R113, RZ, RZ, R112 ;  /* 0x000000ffff717224 */ /* 0x000fe400078e0070 */
[----:B------:R-:W-:Y:S02]  /*13be0*/  IMAD.MOV.U32 R52, RZ, RZ, R51 ;  /* 0x000000ffff347224 */ /* 0x000fe400078e0033 */
[----:B------:R-:W-:-:S07]  /*13bf0*/  IMAD.MOV.U32 R112, RZ, RZ, R111 ;  /* 0x000000ffff707224 */ /* 0x000fce00078e006f */
.L_x_1055:
[----:B------:R-:W-:Y:S05]  /*13c00*/  BSYNC B0 ;  /* 0x0000000000007941 */ /* 0x000fea0003800000 */
.L_x_1053:
        /* <DEDUP_REMOVED lines=9> */
.L_x_1057:
[----:B------:R-:W-:Y:S02]  /*13ca0*/  IMAD.MOV.U32 R54, RZ, RZ, R49 ;  /* 0x000000ffff367224 */ /* 0x000fe400078e0031 */
[----:B------:R-:W-:Y:S02]  /*13cb0*/  IMAD.MOV.U32 R114, RZ, RZ, R109 ;  /* 0x000000ffff727224 */ /* 0x000fe400078e006d */
[----:B------:R-:W-:Y:S02]  /*13cc0*/  IMAD.MOV.U32 R49, RZ, RZ, R52 ;  /* 0x000000ffff317224 */ /* 0x000fe400078e0034 */
[----:B------:R-:W-:-:S07]  /*13cd0*/  IMAD.MOV.U32 R109, RZ, RZ, R112 ;  /* 0x000000ffff6d7224 */ /* 0x000fce00078e0070 */
.L_x_1058:
[----:B------:R-:W-:Y:S05]  /*13ce0*/  BSYNC B0 ;  /* 0x0000000000007941 */ /* 0x000fea0003800000 */
.L_x_1056:
        /* <DEDUP_REMOVED lines=9> */
.L_x_1060:
[----:B------:R-:W-:Y:S02]  /*13d80*/  IMAD.MOV.U32 R51, RZ, RZ, R50 ;  /* 0x000000ffff337224 */ /* 0x000fe400078e0032 */
[----:B------:R-:W-:Y:S02]  /*13d90*/  IMAD.MOV.U32 R111, RZ, RZ, R110 ;  /* 0x000000ffff6f7224 */ /* 0x000fe400078e006e */
[----:B------:R-:W-:Y:S02]  /*13da0*/  IMAD.MOV.U32 R50, RZ, RZ, R49 ;  /* 0x000000ffff327224 */ /* 0x000fe400078e0031 */
[----:B------:R-:W-:-:S07]  /*13db0*/  IMAD.MOV.U32 R110, RZ, RZ, R109 ;  /* 0x000000ffff6e7224 */ /* 0x000fce00078e006d */
.L_x_1061:
[----:B------:R-:W-:Y:S05]  /*13dc0*/  BSYNC B0 ;  /* 0x0000000000007941 */ /* 0x000fea0003800000 */
.L_x_1059:
        /* <DEDUP_REMOVED lines=9> */
.L_x_1063:
[----:B------:R-:W-:Y:S02]  /*13e60*/  IMAD.MOV.U32 R52, RZ, RZ, R47 ;  /* 0x000000ffff347224 */ /* 0x000fe400078e002f */
[----:B------:R-:W-:Y:S02]  /*13e70*/  IMAD.MOV.U32 R112, RZ, RZ, R107 ;  /* 0x000000ffff707224 */ /* 0x000fe400078e006b */
[----:B------:R-:W-:Y:S02]  /*13e80*/  IMAD.MOV.U32 R47, RZ, RZ, R50 ;  /* 0x000000ffff2f7224 */ /* 0x000fe400078e0032 */
[----:B------:R-:W-:-:S07]  /*13e90*/  IMAD.MOV.U32 R107, RZ, RZ, R110 ;  /* 0x000000ffff6b7224 */ /* 0x000fce00078e006e */
.L_x_1064:
[----:B------:R-:W-:Y:S05]  /*13ea0*/  BSYNC B0 ;  /* 0x0000000000007941 */ /* 0x000fea0003800000 */
.L_x_1062:
        /* <DEDUP_REMOVED lines=9> */
.L_x_1066:
[----:B------:R-:W-:Y:S02]  /*13f40*/  IMAD.MOV.U32 R49, RZ, RZ, R48 ;  /* 0x000000ffff317224 */ /* 0x000fe400078e0030 */
[----:B------:R-:W-:Y:S02]  /*13f50*/  IMAD.MOV.U32 R109, RZ, RZ, R108 ;  /* 0x000000ffff6d7224 */ /* 0x000fe400078e006c */
[----:B------:R-:W-:Y:S02]  /*13f60*/  IMAD.MOV.U32 R48, RZ, RZ, R47 ;  /* 0x000000ffff307224 */ /* 0x000fe400078e002f */
[----:B------:R-:W-:-:S07]  /*13f70*/  IMAD.MOV.U32 R108, RZ, RZ, R107 ;  /* 0x000000ffff6c7224 */ /* 0x000fce00078e006b */
.L_x_1067:
[----:B------:R-:W-:Y:S05]  /*13f80*/  BSYNC B0 ;  /* 0x0000000000007941 */ /* 0x000fea0003800000 */
.L_x_1065:
        /* <DEDUP_REMOVED lines=9> */
.L_x_1069:
[----:B------:R-:W-:Y:S02]  /*14020*/  IMAD.MOV.U32 R50, RZ, RZ, R45 ;  /* 0x000000ffff327224 */ /* 0x000fe400078e002d */
[----:B------:R-:W-:Y:S02]  /*14030*/  IMAD.MOV.U32 R110, RZ, RZ, R105 ;  /* 0x000000ffff6e7224 */ /* 0x000fe400078e0069 */
[----:B------:R-:W-:Y:S02]  /*14040*/  IMAD.MOV.U32 R45, RZ, RZ, R48 ;  /* 0x000000ffff2d7224 */ /* 0x000fe400078e0030 */
[----:B------:R-:W-:-:S07]  /*14050*/  IMAD.MOV.U32 R105, RZ, RZ, R108 ;  /* 0x000000ffff697224 */ /* 0x000fce00078e006c */
.L_x_1070:
[----:B------:R-:W-:Y:S05]  /*14060*/  BSYNC B0 ;  /* 0x0000000000007941 */ /* 0x000fea0003800000 */
.L_x_1068:
        /* <DEDUP_REMOVED lines=9> */
.L_x_1072:
[----:B------:R-:W-:Y:S02]  /*14100*/  IMAD.MOV.U32 R47, RZ, RZ, R46 ;  /* 0x000000ffff2f7224 */ /* 0x000fe400078e002e */
[----:B------:R-:W-:Y:S02]  /*14110*/  IMAD.MOV.U32 R107, RZ, RZ, R106 ;  /* 0x000000ffff6b7224 */ /* 0x000fe400078e006a */
[----:B------:R-:W-:Y:S02]  /*14120*/  IMAD.MOV.U32 R46, RZ, RZ, R45 ;  /* 0x000000ffff2e7224 */ /* 0x000fe400078e002d */
[----:B------:R-:W-:-:S07]  /*14130*/  IMAD.MOV.U32 R106, RZ, RZ, R105 ;  /* 0x000000ffff6a7224 */ /* 0x000fce00078e0069 */
.L_x_1073:
[----:B------:R-:W-:Y:S05]  /*14140*/  BSYNC B0 ;  /* 0x0000000000007941 */ /* 0x000fea0003800000 */
.L_x_1071:
        /* <DEDUP_REMOVED lines=9> */
.L_x_1075:
[----:B------:R-:W-:Y:S02]  /*141e0*/  IMAD.MOV.U32 R48, RZ, RZ, R43 ;  /* 0x000000ffff307224 */ /* 0x000fe400078e002b */
[----:B------:R-:W-:Y:S02]  /*141f0*/  IMAD.MOV.U32 R108, RZ, RZ, R103 ;  /* 0x000000ffff6c7224 */ /* 0x000fe400078e0067 */
[----:B------:R-:W-:Y:S02]  /*14200*/  IMAD.MOV.U32 R43, RZ, RZ, R46 ;  /* 0x000000ffff2b7224 */ /* 0x000fe400078e002e */
[----:B------:R-:W-:-:S07]  /*14210*/  IMAD.MOV.U32 R103, RZ, RZ, R106 ;  /* 0x000000ffff677224 */ /* 0x000fce00078e006a */
.L_x_1076:
[----:B------:R-:W-:Y:S05]  /*14220*/  BSYNC B0 ;  /* 0x0000000000007941 */ /* 0x000fea0003800000 */
.L_x_1074:
        /* <DEDUP_REMOVED lines=9> */
.L_x_1078:
[----:B------:R-:W-:Y:S02]  /*142c0*/  IMAD.MOV.U32 R45, RZ, RZ, R44 ;  /* 0x000000ffff2d7224 */ /* 0x000fe400078e002c */
[----:B------:R-:W-:Y:S02]  /*142d0*/  IMAD.MOV.U32 R105, RZ, RZ, R104 ;  /* 0x000000ffff697224 */ /* 0x000fe400078e0068 */
[----:B------:R-:W-:Y:S02]  /*142e0*/  IMAD.MOV.U32 R44, RZ, RZ, R43 ;  /* 0x000000ffff2c7224 */ /* 0x000fe400078e002b */
[----:B------:R-:W-:-:S07]  /*142f0*/  IMAD.MOV.U32 R104, RZ, RZ, R103 ;  /* 0x000000ffff687224 */ /* 0x000fce00078e0067 */
.L_x_1079:
[----:B------:R-:W-:Y:S05]  /*14300*/  BSYNC B0 ;  /* 0x0000000000007941 */ /* 0x000fea0003800000 */
.L_x_1077:
        /* <DEDUP_REMOVED lines=9> */
.L_x_1081:
[----:B------:R-:W-:Y:S02]  /*143a0*/  IMAD.MOV.U32 R46, RZ, RZ, R41 ;  /* 0x000000ffff2e7224 */ /* 0x000fe400078e0029 */
[----:B------:R-:W-:Y:S02]  /*143b0*/  IMAD.MOV.U32 R106, RZ, RZ, R101 ;  /* 0x000000ffff6a7224 */ /* 0x000fe400078e0065 */
[----:B------:R-:W-:Y:S02]  /*143c0*/  IMAD.MOV.U32 R41, RZ, RZ, R44 ;  /* 0x000000ffff297224 */ /* 0x000fe400078e002c */
[----:B------:R-:W-:-:S07]  /*143d0*/  IMAD.MOV.U32 R101, RZ, RZ, R104 ;  /* 0x000000ffff657224 */ /* 0x000fce00078e0068 */
.L_x_1082:
[----:B------:R-:W-:Y:S05]  /*143e0*/  BSYNC B0 ;  /* 0x0000000000007941 */ /* 0x000fea0003800000 */
.L_x_1080:
        /* <DEDUP_REMOVED lines=9> */
.L_x_1084:
[----:B------:R-:W-:Y:S02]  /*14480*/  IMAD.MOV.U32 R43, RZ, RZ, R42 ;  /* 0x000000ffff2b7224 */ /* 0x000fe400078e002a */
[----:B------:R-:W-:Y:S02]  /*14490*/  IMAD.MOV.U32 R103, RZ, RZ, R102 ;  /* 0x000000ffff677224 */ /* 0x000fe400078e0066 */
[----:B------:R-:W-:Y:S02]  /*144a0*/  IMAD.MOV.U32 R42, RZ, RZ, R41 ;  /* 0x000000ffff2a7224 */ /* 0x000fe400078e0029 */
[----:B------:R-:W-:-:S07]  /*144b0*/  IMAD.MOV.U32 R102, RZ, RZ, R101 ;  /* 0x000000ffff667224 */ /* 0x000fce00078e0065 */
.L_x_1085:
[----:B------:R-:W-:Y:S05]  /*144c0*/  BSYNC B0 ;  /* 0x0000000000007941 */ /* 0x000fea0003800000 */
.L_x_1083:
        /* <DEDUP_REMOVED lines=9> */
.L_x_1087:
[----:B------:R-:W-:Y:S02]  /*14560*/  IMAD.MOV.U32 R44, RZ, RZ, R39 ;  /* 0x000000ffff2c7224 */ /* 0x000fe400078e0027 */
[----:B------:R-:W-:Y:S02]  /*14570*/  IMAD.MOV.U32 R104, RZ, RZ, R99 ;  /* 0x000000ffff687224 */ /* 0x000fe400078e0063 */
[----:B------:R-:W-:Y:S02]  /*14580*/  IMAD.MOV.U32 R39, RZ, RZ, R42 ;  /* 0x000000ffff277224 */ /* 0x000fe400078e002a */
[----:B------:R-:W-:-:S07]  /*14590*/  IMAD.MOV.U32 R99, RZ, RZ, R102 ;  /* 0x000000ffff637224 */ /* 0x000fce00078e0066 */
.L_x_1088:
[----:B------:R-:W-:Y:S05]  /*145a0*/  BSYNC B0 ;  /* 0x0000000000007941 */ /* 0x000fea0003800000 */
.L_x_1086:
        /* <DEDUP_REMOVED lines=9> */
.L_x_1090:
[----:B------:R-:W-:Y:S02]  /*14640*/  IMAD.MOV.U32 R41, RZ, RZ, R40 ;  /* 0x000000ffff297224 */ /* 0x000fe400078e0028 */
[----:B------:R-:W-:Y:S02]  /*14650*/  IMAD.MOV.U32 R101, RZ, RZ, R100 ;  /* 0x000000ffff657224 */ /* 0x000fe400078e0064 */
[----:B------:R-:W-:Y:S02]  /*14660*/  IMAD.MOV.U32 R40, RZ, RZ, R39 ;  /* 0x000000ffff287224 */ /* 0x000fe400078e0027 */
[----:B------:R-:W-:-:S07]  /*14670*/  IMAD.MOV.U32 R100, RZ, RZ, R99 ;  /* 0x000000ffff647224 */ /* 0x000fce00078e0063 */
.L_x_1091:
[----:B------:R-:W-:Y:S05]  /*14680*/  BSYNC B0 ;  /* 0x0000000000007941 */ /* 0x000fea0003800000 */
.L_x_1089:
        /* <DEDUP_REMOVED lines=9> */
.L_x_1093:
[----:B------:R-:W-:Y:S02]  /*14720*/  IMAD.MOV.U32 R42, RZ, RZ, R37 ;  /* 0x000000ffff2a7224 */ /* 0x000fe400078e0025 */
[----:B------:R-:W-:Y:S02]  /*14730*/  IMAD.MOV.U32 R102, RZ, RZ, R97 ;  /* 0x000000ffff667224 */ /* 0x000fe400078e0061 */
[----:B------:R-:W-:Y:S02]  /*14740*/  IMAD.MOV.U32 R37, RZ, RZ, R40 ;  /* 0x000000ffff257224 */ /* 0x000fe400078e0028 */
[----:B------:R-:W-:-:S07]  /*14750*/  IMAD.MOV.U32 R97, RZ, RZ, R100 ;  /* 0x000000ffff617224 */ /* 0x000fce00078e0064 */
.L_x_1094:
[----:B------:R-:W-:Y:S05]  /*14760*/  BSYNC B0 ;  /* 0x0000000000007941 */ /* 0x000fea0003800000 */
.L_x_1092:
        /* <DEDUP_REMOVED lines=9> */
.L_x_1096:
[----:B------:R-:W-:Y:S02]  /*14800*/  IMAD.MOV.U32 R39, RZ, RZ, R38 ;  /* 0x000000ffff277224 */ /* 0x000fe400078e0026 */
[----:B------:R-:W-:Y:S02]  /*14810*/  IMAD.MOV.U32 R99, RZ, RZ, R98 ;  /* 0x000000ffff637224 */ /* 0x000fe400078e0062 */
[----:B------:R-:W-:Y:S02]  /*14820*/  IMAD.MOV.U32 R38, RZ, RZ, R37 ;  /* 0x000000ffff267224 */ /* 0x000fe400078e0025 */
[----:B------:R-:W-:-:S07]  /*14830*/  IMAD.MOV.U32 R98, RZ, RZ, R97 ;  /* 0x000000ffff627224 */ /* 0x000fce00078e0061 */
.L_x_1097:
[----:B------:R-:W-:Y:S05]  /*14840*/  BSYNC B0 ;  /* 0x0000000000007941 */ /* 0x000fea0003800000 */
.L_x_1095:
        /* <DEDUP_REMOVED lines=9> */
.L_x_1099:
[----:B------:R-:W-:Y:S02]  /*148e0*/  IMAD.MOV.U32 R40, RZ, RZ, R35 ;  /* 0x000000ffff287224 */ /* 0x000fe400078e0023 */
[----:B------:R-:W-:Y:S02]  /*148f0*/  IMAD.MOV.U32 R100, RZ, RZ, R95 ;  /* 0x000000ffff647224 */ /* 0x000fe400078e005f */
[----:B------:R-:W-:Y:S02]  /*14900*/  IMAD.MOV.U32 R35, RZ, RZ, R38 ;  /* 0x000000ffff237224 */ /* 0x000fe400078e0026 */
[----:B------:R-:W-:-:S07]  /*14910*/  IMAD.MOV.U32 R95, RZ, RZ, R98 ;  /* 0x000000ffff5f7224 */ /* 0x000fce00078e0062 */
.L_x_1100:
[----:B------:R-:W-:Y:S05]  /*14920*/  BSYNC B0 ;  /* 0x0000000000007941 */ /* 0x000fea0003800000 */
.L_x_1098:
        /* <DEDUP_REMOVED lines=9> */
.L_x_1102:
[----:B------:R-:W-:Y:S02]  /*149c0*/  IMAD.MOV.U32 R37, RZ, RZ, R36 ;  /* 0x000000ffff257224 */ /* 0x000fe400078e0024 */
[----:B------:R-:W-:Y:S02]  /*149d0*/  IMAD.MOV.U32 R97, RZ, RZ, R96 ;  /* 0x000000ffff617224 */ /* 0x000fe400078e0060 */
[----:B------:R-:W-:Y:S02]  /*149e0*/  IMAD.MOV.U32 R36, RZ, RZ, R35 ;  /* 0x000000ffff247224 */ /* 0x000fe400078e0023 */
[----:B------:R-:W-:-:S07]  /*149f0*/  IMAD.MOV.U32 R96, RZ, RZ, R95 ;  /* 0x000000ffff607224 */ /* 0x000fce00078e005f */
.L_x_1103:
[----:B------:R-:W-:Y:S05]  /*14a00*/  BSYNC B0 ;  /* 0x0000000000007941 */ /* 0x000fea0003800000 */
.L_x_1101:
        /* <DEDUP_REMOVED lines=9> */
.L_x_1105:
[----:B------:R-:W-:Y:S02]  /*14aa0*/  IMAD.MOV.U32 R38, RZ, RZ, R33 ;  /* 0x000000ffff267224 */ /* 0x000fe400078e0021 */
[----:B------:R-:W-:Y:S02]  /*14ab0*/  IMAD.MOV.U32 R98, RZ, RZ, R93 ;  /* 0x000000ffff627224 */ /* 0x000fe400078e005d */
[----:B------:R-:W-:Y:S02]  /*14ac0*/  IMAD.MOV.U32 R33, RZ, RZ, R36 ;  /* 0x000000ffff217224 */ /* 0x000fe400078e0024 */
[----:B------:R-:W-:-:S07]  /*14ad0*/  IMAD.MOV.U32 R93, RZ, RZ, R96 ;  /* 0x000000ffff5d7224 */ /* 0x000fce00078e0060 */
.L_x_1106:
[----:B------:R-:W-:Y:S05]  /*14ae0*/  BSYNC B0 ;  /* 0x0000000000007941 */ /* 0x000fea0003800000 */
.L_x_1104:
        /* <DEDUP_REMOVED lines=9> */
.L_x_1108:
[----:B------:R-:W-:Y:S02]  /*14b80*/  IMAD.MOV.U32 R35, RZ, RZ, R34 ;  /* 0x000000ffff237224 */ /* 0x000fe400078e0022 */
[----:B------:R-:W-:Y:S02]  /*14b90*/  IMAD.MOV.U32 R95, RZ, RZ, R94 ;  /* 0x000000ffff5f7224 */ /* 0x000fe400078e005e */
[----:B------:R-:W-:Y:S02]  /*14ba0*/  IMAD.MOV.U32 R34, RZ, RZ, R33 ;  /* 0x000000ffff227224 */ /* 0x000fe400078e0021 */
[----:B------:R-:W-:-:S07]  /*14bb0*/  IMAD.MOV.U32 R94, RZ, RZ, R93 ;  /* 0x000000ffff5e7224 */ /* 0x000fce00078e005d */
.L_x_1109:
[----:B------:R-:W-:Y:S05]  /*14bc0*/  BSYNC B0 ;  /* 0x0000000000007941 */ /* 0x000fea0003800000 */
.L_x_1107:
        /* <DEDUP_REMOVED lines=9> */
.L_x_1111:
[----:B------:R-:W-:Y:S02]  /*14c60*/  IMAD.MOV.U32 R36, RZ, RZ, R31 ;  /* 0x000000ffff247224 */ /* 0x000fe400078e001f */
[----:B------:R-:W-:Y:S02]  /*14c70*/  IMAD.MOV.U32 R96, RZ, RZ, R91 ;  /* 0x000000ffff607224 */ /* 0x000fe400078e005b */
[----:B------:R-:W-:Y:S02]  /*14c80*/  IMAD.MOV.U32 R31, RZ, RZ, R34 ;  /* 0x000000ffff1f7224 */ /* 0x000fe400078e0022 */
[----:B------:R-:W-:-:S07]  /*14c90*/  IMAD.MOV.U32 R91, RZ, RZ, R94 ;  /* 0x000000ffff5b7224 */ /* 0x000fce00078e005e */
.L_x_1112:
[----:B------:R-:W-:Y:S05]  /*14ca0*/  BSYNC B0 ;  /* 0x0000000000007941 */ /* 0x000fea0003800000 */
.L_x_1110:
        /* <DEDUP_REMOVED lines=9> */
.L_x_1114:
[----:B------:R-:W-:Y:S02]  /*14d40*/  IMAD.MOV.U32 R33, RZ, RZ, R32 ;  /* 0x000000ffff217224 */ /* 0x000fe400078e0020 */
[----:B------:R-:W-:Y:S02]  /*14d50*/  IMAD.MOV.U32 R93, RZ, RZ, R92 ;  /* 0x000000ffff5d7224 */ /* 0x000fe400078e005c */
[----:B------:R-:W-:Y:S02]  /*14d60*/  IMAD.MOV.U32 R32, RZ, RZ, R31 ;  /* 0x000000ffff207224 */ /* 0x000fe400078e001f */
[----:B------:R-:W-:-:S07]  /*14d70*/  IMAD.MOV.U32 R92, RZ, RZ, R91 ;  /* 0x000000ffff5c7224 */ /* 0x000fce00078e005b */
.L_x_1115:
[----:B------:R-:W-:Y:S05]  /*14d80*/  BSYNC B0 ;  /* 0x0000000000007941 */ /* 0x000fea0003800000 */
.L_x_1113:
        /* <DEDUP_REMOVED lines=9> */
.L_x_1117:
[----:B------:R-:W-:Y:S02]  /*14e20*/  IMAD.MOV.U32 R34, RZ, RZ, R29 ;  /* 0x000000ffff227224 */ /* 0x000fe400078e001d */
[----:B------:R-:W-:Y:S02]  /*14e30*/  IMAD.MOV.U32 R94, RZ, RZ, R89 ;  /* 0x000000ffff5e7224 */ /* 0x000fe400078e0059 */
[----:B------:R-:W-:Y:S02]  /*14e40*/  IMAD.MOV.U32 R29, RZ, RZ, R32 ;  /* 0x000000ffff1d7224 */ /* 0x000fe400078e0020 */
[----:B------:R-:W-:-:S07]  /*14e50*/  IMAD.MOV.U32 R89, RZ, RZ, R92 ;  /* 0x000000ffff597224 */ /* 0x000fce00078e005c */
.L_x_1118:
[----:B------:R-:W-:Y:S05]  /*14e60*/  BSYNC B0 ;  /* 0x0000000000007941 */ /* 0x000fea0003800000 */
.L_x_1116:
        /* <DEDUP_REMOVED lines=9> */
.L_x_1120:
[----:B------:R-:W-:Y:S02]  /*14f00*/  IMAD.MOV.U32 R31, RZ, RZ, R30 ;  /* 0x000000ffff1f7224 */ /* 0x000fe400078e001e */
[----:B------:R-:W-:Y:S02]  /*14f10*/  IMAD.MOV.U32 R91, RZ, RZ, R90 ;  /* 0x000000ffff5b7224 */ /* 0x000fe400078e005a */
[----:B------:R-:W-:Y:S02]  /*14f20*/  IMAD.MOV.U32 R30, RZ, RZ, R29 ;  /* 0x000000ffff1e7224 */ /* 0x000fe400078e001d */
[----:B------:R-:W-:-:S07]  /*14f30*/  IMAD.MOV.U32 R90, RZ, RZ, R89 ;  /* 0x000000ffff5a7224 */ /* 0x000fce00078e0059 */
.L_x_1121:
[----:B------:R-:W-:Y:S05]  /*14f40*/  BSYNC B0 ;  /* 0x0000000000007941 */ /* 0x000fea0003800000 */
.L_x_1119:
        /* <DEDUP_REMOVED lines=9> */
.L_x_1123:
[----:B------:R-:W-:Y:S02]  /*14fe0*/  IMAD.MOV.U32 R32, RZ, RZ, R27 ;  /* 0x000000ffff207224 */ /* 0x000fe400078e001b */
[----:B------:R-:W-:Y:S02]  /*14ff0*/  IMAD.MOV.U32 R92, RZ, RZ, R87 ;  /* 0x000000ffff5c7224 */ /* 0x000fe400078e0057 */
[----:B------:R-:W-:Y:S02]  /*15000*/  IMAD.MOV.U32 R27, RZ, RZ, R30 ;  /* 0x000000ffff1b7224 */ /* 0x000fe400078e001e */
[----:B------:R-:W-:-:S07]  /*15010*/  IMAD.MOV.U32 R87, RZ, RZ, R90 ;  /* 0x000000ffff577224 */ /* 0x000fce00078e005a */
.L_x_1124:
[----:B------:R-:W-:Y:S05]  /*15020*/  BSYNC B0 ;  /* 0x0000000000007941 */ /* 0x000fea0003800000 */
.L_x_1122:
        /* <DEDUP_REMOVED lines=9> */
.L_x_1126:
[----:B------:R-:W-:Y:S02]  /*150c0*/  IMAD.MOV.U32 R29, RZ, RZ, R28 ;  /* 0x000000ffff1d7224 */ /* 0x000fe400078e001c */
[----:B------:R-:W-:Y:S02]  /*150d0*/  IMAD.MOV.U32 R89, RZ, RZ, R88 ;  /* 0x000000ffff597224 */ /* 0x000fe400078e0058 */
[----:B------:R-:W-:Y:S02]  /*150e0*/  IMAD.MOV.U32 R28, RZ, RZ, R27 ;  /* 0x000000ffff1c7224 */ /* 0x000fe400078e001b */
[----:B------:R-:W-:-:S07]  /*150f0*/  IMAD.MOV.U32 R88, RZ, RZ, R87 ;  /* 0x000000ffff587224 */ /* 0x000fce00078e0057 */
.L_x_1127:
[----:B------:R-:W-:Y:S05]  /*15100*/  BSYNC B0 ;  /* 0x0000000000007941 */ /* 0x000fea0003800000 */
.L_x_1125:
        /* <DEDUP_REMOVED lines=9> */
.L_x_1129:
[----:B------:R-:W-:Y:S02]  /*151a0*/  IMAD.MOV.U32 R30, RZ, RZ, R25 ;  /* 0x000000ffff1e7224 */ /* 0x000fe400078e0019 */
[----:B------:R-:W-:Y:S02]  /*151b0*/  IMAD.MOV.U32 R90, RZ, RZ, R85 ;  /* 0x000000ffff5a7224 */ /* 0x000fe400078e0055 */
[----:B------:R-:W-:Y:S02]  /*151c0*/  IMAD.MOV.U32 R25, RZ, RZ, R28 ;  /* 0x000000ffff197224 */ /* 0x000fe400078e001c */
[----:B------:R-:W-:-:S07]  /*151d0*/  IMAD.MOV.U32 R85, RZ, RZ, R88 ;  /* 0x000000ffff557224 */ /* 0x000fce00078e0058 */
.L_x_1130:
[----:B------:R-:W-:Y:S05]  /*151e0*/  BSYNC B0 ;  /* 0x0000000000007941 */ /* 0x000fea0003800000 */
.L_x_1128:
        /* <DEDUP_REMOVED lines=9> */
.L_x_1132:
[----:B------:R-:W-:Y:S02]  /*15280*/  IMAD.MOV.U32 R27, RZ, RZ, R26 ;  /* 0x000000ffff1b7224 */ /* 0x000fe400078e001a */
[----:B------:R-:W-:Y:S02]  /*15290*/  IMAD.MOV.U32 R87, RZ, RZ, R86 ;  /* 0x000000ffff577224 */ /* 0x000fe400078e0056 */
[----:B------:R-:W-:Y:S02]  /*152a0*/  IMAD.MOV.U32 R26, RZ, RZ, R25 ;  /* 0x000000ffff1a7224 */ /* 0x000fe400078e0019 */
[----:B------:R-:W-:-:S07]  /*152b0*/  IMAD.MOV.U32 R86, RZ, RZ, R85 ;  /* 0x000000ffff567224 */ /* 0x000fce00078e0055 */
.L_x_1133:
[----:B------:R-:W-:Y:S05]  /*152c0*/  BSYNC B0 ;  /* 0x0000000000007941 */ /* 0x000fea0003800000 */
.L_x_1131:
        /* <DEDUP_REMOVED lines=9> */
.L_x_1135:
[----:B------:R-:W-:Y:S02]  /*15360*/  IMAD.MOV.U32 R28, RZ, RZ, R23 ;  /* 0x000000ffff1c7224 */ /* 0x000fe400078e0017 */
[----:B------:R-:W-:Y:S02]  /*15370*/  IMAD.MOV.U32 R88, RZ, RZ, R83 ;  /* 0x000000ffff587224 */ /* 0x000fe400078e0053 */
[----:B------:R-:W-:Y:S02]  /*15380*/  IMAD.MOV.U32 R23, RZ, RZ, R26 ;  /* 0x000000ffff177224 */ /* 0x000fe400078e001a */
[----:B------:R-:W-:-:S07]  /*15390*/  IMAD.MOV.U32 R83, RZ, RZ, R86 ;  /* 0x000000ffff537224 */ /* 0x000fce00078e0056 */
.L_x_1136:
[----:B------:R-:W-:Y:S05]  /*153a0*/  BSYNC B0 ;  /* 0x0000000000007941 */ /* 0x000fea0003800000 */
.L_x_1134:
        /* <DEDUP_REMOVED lines=9> */
.L_x_1138:
[----:B------:R-:W-:Y:S02]  /*15440*/  IMAD.MOV.U32 R25, RZ, RZ, R24 ;  /* 0x000000ffff197224 */ /* 0x000fe400078e0018 */
[----:B------:R-:W-:Y:S02]  /*15450*/  IMAD.MOV.U32 R85, RZ, RZ, R84 ;  /* 0x000000ffff557224 */ /* 0x000fe400078e0054 */
[----:B------:R-:W-:Y:S02]  /*15460*/  IMAD.MOV.U32 R24, RZ, RZ, R23 ;  /* 0x000000ffff187224 */ /* 0x000fe400078e0017 */
[----:B------:R-:W-:-:S07]  /*15470*/  IMAD.MOV.U32 R84, RZ, RZ, R83 ;  /* 0x000000ffff547224 */ /* 0x000fce00078e0053 */
.L_x_1139:
[----:B------:R-:W-:Y:S05]  /*15480*/  BSYNC B0 ;  /* 0x0000000000007941 */ /* 0x000fea0003800000 */
.L_x_1137:
        /* <DEDUP_REMOVED lines=9> */
.L_x_1141:
[----:B------:R-:W-:Y:S02]  /*15520*/  IMAD.MOV.U32 R26, RZ, RZ, R21 ;  /* 0x000000ffff1a7224 */ /* 0x000fe400078e0015 */
[----:B------:R-:W-:Y:S02]  /*15530*/  IMAD.MOV.U32 R86, RZ, RZ, R81 ;  /* 0x000000ffff567224 */ /* 0x000fe400078e0051 */
[----:B------:R-:W-:Y:S02]  /*15540*/  IMAD.MOV.U32 R21, RZ, RZ, R24 ;  /* 0x000000ffff157224 */ /* 0x000fe400078e0018 */
[----:B------:R-:W-:-:S07]  /*15550*/  IMAD.MOV.U32 R81, RZ, RZ, R84 ;  /* 0x000000ffff517224 */ /* 0x000fce00078e0054 */
.L_x_1142:
[----:B------:R-:W-:Y:S05]  /*15560*/  BSYNC B0 ;  /* 0x0000000000007941 */ /* 0x000fea0003800000 */
.L_x_1140:
        /* <DEDUP_REMOVED lines=9> */
.L_x_1144:
[----:B------:R-:W-:Y:S02]  /*15600*/  IMAD.MOV.U32 R23, RZ, RZ, R22 ;  /* 0x000000ffff177224 */ /* 0x000fe400078e0016 */
[----:B------:R-:W-:Y:S02]  /*15610*/  IMAD.MOV.U32 R83, RZ, RZ, R82 ;  /* 0x000000ffff537224 */ /* 0x000fe400078e0052 */
[----:B------:R-:W-:Y:S02]  /*15620*/  IMAD.MOV.U32 R22, RZ, RZ, R21 ;  /* 0x000000ffff167224 */ /* 0x000fe400078e0015 */
[----:B------:R-:W-:-:S07]  /*15630*/  IMAD.MOV.U32 R82, RZ, RZ, R81 ;  /* 0x000000ffff527224 */ /* 0x000fce00078e0051 */
.L_x_1145:
[----:B------:R-:W-:Y:S05]  /*15640*/  BSYNC B0 ;  /* 0x0000000000007941 */ /* 0x000fea0003800000 */
.L_x_1143:
        /* <DEDUP_REMOVED lines=9> */
.L_x_1147:
[----:B------:R-:W-:Y:S02]  /*156e0*/  IMAD.MOV.U32 R24, RZ, RZ, R133 ;  /* 0x000000ffff187224 */ /* 0x000fe400078e0085 */
[----:B------:R-:W-:Y:S02]  /*156f0*/  IMAD.MOV.U32 R84, RZ, RZ, R3 ;  /* 0x000000ffff547224 */ /* 0x000fe400078e0003 */
[----:B------:R-:W-:Y:S02]  /*15700*/  IMAD.MOV.U32 R3, RZ, RZ, R82 ;  /* 0x000000ffff037224 */ /* 0x000fe400078e0052 */
[----:B------:R-:W-:-:S07]  /*15710*/  IMAD.MOV.U32 R133, RZ, RZ, R22 ;  /* 0x000000ffff857224 */ /* 0x000fce00078e0016 */
.L_x_1148:
[----:B------:R-:W-:Y:S05]  /*15720*/  BSYNC B0 ;  /* 0x0000000000007941 */ /* 0x000fea0003800000 */
.L_x_1146:
        /* <DEDUP_REMOVED lines=18> */
.L_x_1150:
[----:B------:R-:W-:Y:S02]  /*15850*/  IMAD.MOV.U32 R22, RZ, RZ, R19 ;  /* 0x000000ffff167224 */ /* 0x000fe400078e0013 */
[----:B------:R-:W-:Y:S01]  /*15860*/  IMAD.MOV.U32 R82, RZ, RZ, R79 ;  /* 0x000000ffff527224 */ /* 0x000fe200078e004f */
[----:B------:R-:W-:Y:S01]  /*15870*/  MOV R79, R80 ;  /* 0x00000050004f7202 */ /* 0x000fe20000000f00 */
[----:B------:R-:W-:-:S07]  /*15880*/  IMAD.MOV.U32 R19, RZ, RZ, R20 ;  /* 0x000000ffff137224 */ /* 0x000fce00078e0014 */
.L_x_1151:
[----:B------:R-:W-:Y:S05]  /*15890*/  BSYNC B0 ;  /* 0x0000000000007941 */ /* 0x000fea0003800000 */
.L_x_1149:
        /* <DEDUP_REMOVED lines=9> */
.L_x_1153:
[----:B------:R-:W-:Y:S02]  /*15930*/  IMAD.MOV.U32 R21, RZ, RZ, R18 ;  /* 0x000000ffff157224 */ /* 0x000fe400078e0012 */
[----:B------:R-:W-:Y:S01]  /*15940*/  IMAD.MOV.U32 R81, RZ, RZ, R78 ;  /* 0x000000ffff517224 */ /* 0x000fe200078e004e */
[----:B------:R-:W-:Y:S01]  /*15950*/  MOV R78, R79 ;  /* 0x0000004f004e7202 */ /* 0x000fe20000000f00 */
[----:B------:R-:W-:-:S07]  /*15960*/  IMAD.MOV.U32 R18, RZ, RZ, R19 ;  /* 0x000000ffff127224 */ /* 0x000fce00078e0013 */
.L_x_1154:
[----:B------:R-:W-:Y:S05]  /*15970*/  BSYNC B0 ;  /* 0x0000000000007941 */ /* 0x000fea0003800000 */
.L_x_1152:
        /* <DEDUP_REMOVED lines=9> */
.L_x_1156:
[----:B------:R-:W-:Y:S02]  /*15a10*/  IMAD.MOV.U32 R20, RZ, RZ, R17 ;  /* 0x000000ffff147224 */ /* 0x000fe400078e0011 */
[----:B------:R-:W-:Y:S01]  /*15a20*/  IMAD.MOV.U32 R80, RZ, RZ, R77 ;  /* 0x000000ffff507224 */ /* 0x000fe200078e004d */
[----:B------:R-:W-:Y:S01]  /*15a30*/  MOV R77, R78 ;  /* 0x0000004e004d7202 */ /* 0x000fe20000000f00 */
[----:B------:R-:W-:-:S07]  /*15a40*/  IMAD.MOV.U32 R17, RZ, RZ, R18 ;  /* 0x000000ffff117224 */ /* 0x000fce00078e0012 */
.L_x_1157:
[----:B------:R-:W-:Y:S05]  /*15a50*/  BSYNC B0 ;  /* 0x0000000000007941 */ /* 0x000fea0003800000 */
.L_x_1155:
        /* <DEDUP_REMOVED lines=9> */
.L_x_1159:
[----:B------:R-:W-:Y:S02]  /*15af0*/  IMAD.MOV.U32 R19, RZ, RZ, R16 ;  /* 0x000000ffff137224 */ /* 0x000fe400078e0010 */
[----:B------:R-:W-:Y:S01]  /*15b00*/  IMAD.MOV.U32 R79, RZ, RZ, R76 ;  /* 0x000000ffff4f7224 */ /* 0x000fe200078e004c */
[----:B------:R-:W-:Y:S01]  /*15b10*/  MOV R76, R77 ;  /* 0x0000004d004c7202 */ /* 0x000fe20000000f00 */
[----:B------:R-:W-:-:S07]  /*15b20*/  IMAD.MOV.U32 R16, RZ, RZ, R17 ;  /* 0x000000ffff107224 */ /* 0x000fce00078e0011 */
.L_x_1160:
[----:B------:R-:W-:Y:S05]  /*15b30*/  BSYNC B0 ;  /* 0x0000000000007941 */ /* 0x000fea0003800000 */
.L_x_1158:
        /* <DEDUP_REMOVED lines=9> */
.L_x_1162:
[----:B------:R-:W-:Y:S02]  /*15bd0*/  IMAD.MOV.U32 R18, RZ, RZ, R15 ;  /* 0x000000ffff127224 */ /* 0x000fe400078e000f */
[----:B------:R-:W-:Y:S01]  /*15be0*/  IMAD.MOV.U32 R78, RZ, RZ, R75 ;  /* 0x000000ffff4e7224 */ /* 0x000fe200078e004b */
[----:B------:R-:W-:Y:S01]  /*15bf0*/  MOV R75, R76 ;  /* 0x0000004c004b7202 */ /* 0x000fe20000000f00 */
[----:B------:R-:W-:-:S07]  /*15c00*/  IMAD.MOV.U32 R15, RZ, RZ, R16 ;  /* 0x000000ffff0f7224 */ /* 0x000fce00078e0010 */
.L_x_1163:
[----:B------:R-:W-:Y:S05]  /*15c10*/  BSYNC B0 ;  /* 0x0000000000007941 */ /* 0x000fea0003800000 */
.L_x_1161:
        /* <DEDUP_REMOVED lines=9> */
.L_x_1165:
[----:B------:R-:W-:Y:S02]  /*15cb0*/  IMAD.MOV.U32 R17, RZ, RZ, R14 ;  /* 0x000000ffff117224 */ /* 0x000fe400078e000e */
[----:B------:R-:W-:Y:S01]  /*15cc0*/  IMAD.MOV.U32 R77, RZ, RZ, R74 ;  /* 0x000000ffff4d7224 */ /* 0x000fe200078e004a */
[----:B------:R-:W-:Y:S01]  /*15cd0*/  MOV R74, R75 ;  /* 0x0000004b004a7202 */ /* 0x000fe20000000f00 */
[----:B------:R-:W-:-:S07]  /*15ce0*/  IMAD.MOV.U32 R14, RZ, RZ, R15 ;  /* 0x000000ffff0e7224 */ /* 0x000fce00078e000f */
.L_x_1166:
[----:B------:R-:W-:Y:S05]  /*15cf0*/  BSYNC B0 ;  /* 0x0000000000007941 */ /* 0x000fea0003800000 */
.L_x_1164:
        /* <DEDUP_REMOVED lines=9> */
.L_x_1168:
[----:B------:R-:W-:Y:S02]  /*15d90*/  IMAD.MOV.U32 R16, RZ, RZ, R13 ;  /* 0x000000ffff107224 */ /* 0x000fe400078e000d */
[----:B------:R-:W-:Y:S01]  /*15da0*/  IMAD.MOV.U32 R76, RZ, RZ, R73 ;  /* 0x000000ffff4c7224 */ /* 0x000fe200078e0049 */
[----:B------:R-:W-:Y:S01]  /*15db0*/  MOV R73, R74 ;  /* 0x0000004a00497202 */ /* 0x000fe20000000f00 */
[----:B------:R-:W-:-:S07]  /*15dc0*/  IMAD.MOV.U32 R13, RZ, RZ, R14 ;  /* 0x000000ffff0d7224 */ /* 0x000fce00078e000e */
.L_x_1169:
[----:B------:R-:W-:Y:S05]  /*15dd0*/  BSYNC B0 ;  /* 0x0000000000007941 */ /* 0x000fea0003800000 */
.L_x_1167:
        /* <DEDUP_REMOVED lines=9> */
.L_x_1171:
[----:B------:R-:W-:Y:S02]  /*15e70*/  IMAD.MOV.U32 R15, RZ, RZ, R12 ;  /* 0x000000ffff0f7224 */ /* 0x000fe400078e000c */
[----:B------:R-:W-:Y:S01]  /*15e80*/  IMAD.MOV.U32 R75, RZ, RZ, R72 ;  /* 0x000000ffff4b7224 */ /* 0x000fe200078e0048 */
[----:B------:R-:W-:Y:S01]  /*15e90*/  MOV R72, R73 ;  /* 0x0000004900487202 */ /* 0x000fe20000000f00 */
[----:B------:R-:W-:-:S07]  /*15ea0*/  IMAD.MOV.U32 R12, RZ, RZ, R13 ;  /* 0x000000ffff0c7224 */ /* 0x000fce00078e000d */
.L_x_1172:
[----:B------:R-:W-:Y:S05]  /*15eb0*/  BSYNC B0 ;  /* 0x0000000000007941 */ /* 0x000fea0003800000 */
.L_x_1170:
        /* <DEDUP_REMOVED lines=9> */
.L_x_1174:
[----:B------:R-:W-:Y:S02]  /*15f50*/  IMAD.MOV.U32 R14, RZ, RZ, R9 ;  /* 0x000000ffff0e7224 */ /* 0x000fe400078e0009 */
[----:B------:R-:W-:Y:S01]  /*15f60*/  IMAD.MOV.U32 R74, RZ, RZ, R11 ;  /* 0x000000ffff4a7224 */ /* 0x000fe200078e000b */
[----:B------:R-:W-:Y:S01]  /*15f70*/  MOV R11, R72 ;  /* 0x00000048000b7202 */ /* 0x000fe20000000f00 */
[----:B------:R-:W-:-:S07]  /*15f80*/  IMAD.MOV.U32 R9, RZ, RZ, R12 ;  /* 0x000000ffff097224 */ /* 0x000fce00078e000c */
.L_x_1175:
[----:B------:R-:W-:Y:S05]  /*15f90*/  BSYNC B0 ;  /* 0x0000000000007941 */ /* 0x000fea0003800000 */
.L_x_1173:
        /* <DEDUP_REMOVED lines=9> */
.L_x_1177:
[----:B------:R-:W-:Y:S02]  /*16030*/  IMAD.MOV.U32 R13, RZ, RZ, R8 ;  /* 0x000000ffff0d7224 */ /* 0x000fe400078e0008 */
[----:B------:R-:W-:Y:S01]  /*16040*/  IMAD.MOV.U32 R73, RZ, RZ, R10 ;  /* 0x000000ffff497224 */ /* 0x000fe200078e000a */
[----:B------:R-:W-:Y:S01]  /*16050*/  MOV R10, R11 ;  /* 0x0000000b000a7202 */ /* 0x000fe20000000f00 */
[----:B------:R-:W-:-:S07]  /*16060*/  IMAD.MOV.U32 R8, RZ, RZ, R9 ;  /* 0x000000ffff087224 */ /* 0x000fce00078e0009 */
.L_x_1178:
[----:B------:R-:W-:Y:S05]  /*16070*/  BSYNC B0 ;  /* 0x0000000000007941 */ /* 0x000fea0003800000 */
.L_x_1176:
        /* <DEDUP_REMOVED lines=9> */
.L_x_1180:
[----:B------:R-:W-:Y:S02]  /*16110*/  IMAD.MOV.U32 R12, RZ, RZ, R5 ;  /* 0x000000ffff0c7224 */ /* 0x000fe400078e0005 */
[----:B------:R-:W-:Y:S01]  /*16120*/  IMAD.MOV.U32 R72, RZ, RZ, R7 ;  /* 0x000000ffff487224 */ /* 0x000fe200078e0007 */
[----:B------:R-:W-:Y:S01]  /*16130*/  MOV R7, R10 ;  /* 0x0000000a00077202 */ /* 0x000fe20000000f00 */
[----:B------:R-:W-:-:S07]  /*16140*/  IMAD.MOV.U32 R5, RZ, RZ, R8 ;  /* 0x000000ffff057224 */ /* 0x000fce00078e0008 */
.L_x_1181:
[----:B------:R-:W-:Y:S05]  /*16150*/  BSYNC B0 ;  /* 0x0000000000007941 */ /* 0x000fea0003800000 */
.L_x_1179:
        /* <DEDUP_REMOVED lines=9> */
.L_x_1183:
[----:B------:R-:W-:Y:S02]  /*161f0*/  IMAD.MOV.U32 R9, RZ, RZ, R4 ;  /* 0x000000ffff097224 */ /* 0x000fe400078e0004 */
[----:B------:R-:W-:Y:S01]  /*16200*/  IMAD.MOV.U32 R11, RZ, RZ, R6 ;  /* 0x000000ffff0b7224 */ /* 0x000fe200078e0006 */
[----:B------:R-:W-:Y:S01]  /*16210*/  MOV R6, R7 ;  /* 0x0000000700067202 */ /* 0x000fe20000000f00 */
[----:B------:R-:W-:-:S07]  /*16220*/  IMAD.MOV.U32 R4, RZ, RZ, R5 ;  /* 0x000000ffff047224 */ /* 0x000fce00078e0005 */
.L_x_1184:
[----:B------:R-:W-:Y:S05]  /*16230*/  BSYNC B0 ;  /* 0x0000000000007941 */ /* 0x000fea0003800000 */
.L_x_1182:
        /* <DEDUP_REMOVED lines=9> */
.L_x_1186:
[----:B------:R-:W-:Y:S02]  /*162d0*/  IMAD.MOV.U32 R8, RZ, RZ, R71 ;  /* 0x000000ffff087224 */ /* 0x000fe400078e0047 */
[----:B------:R-:W-:Y:S01]  /*162e0*/  IMAD.MOV.U32 R10, RZ, RZ, R131 ;  /* 0x000000ffff0a7224 */ /* 0x000fe200078e0083 */
[----:B------:R-:W-:Y:S01]  /*162f0*/  MOV R131, R6 ;  /* 0x0000000600837202 */ /* 0x000fe20000000f00 */
[----:B------:R-:W-:-:S07]  /*16300*/  IMAD.MOV.U32 R71, RZ, RZ, R4 ;  /* 0x000000ffff477224 */ /* 0x000fce00078e0004 */
.L_x_1187:
[----:B------:R-:W-:Y:S05]  /*16310*/  BSYNC B0 ;  /* 0x0000000000007941 */ /* 0x000fea0003800000 */
.L_x_1185:
        /* <DEDUP_REMOVED lines=9> */
.L_x_1189:
[----:B------:R-:W-:Y:S02]  /*163b0*/  IMAD.MOV.U32 R5, RZ, RZ, R132 ;  /* 0x000000ffff057224 */ /* 0x000fe400078e0084 */
[----:B------:R-:W-:Y:S01]  /*163c0*/  IMAD.MOV.U32 R7, RZ, RZ, R134 ;  /* 0x000000ffff077224 */ /* 0x000fe200078e0086 */
[----:B------:R-:W-:Y:S01]  /*163d0*/  MOV R134, R131 ;  /* 0x0000008300867202 */ /* 0x000fe20000000f00 */
[----:B------:R-:W-:-:S07]  /*163e0*/  IMAD.MOV.U32 R132, RZ, RZ, R71 ;  /* 0x000000ffff847224 */ /* 0x000fce00078e0047 */
.L_x_1190:
[----:B------:R-:W-:Y:S05]  /*163f0*/  BSYNC B0 ;  /* 0x0000000000007941 */ /* 0x000fea0003800000 */
.L_x_1188:
        /* <DEDUP_REMOVED lines=9> */
.L_x_1192:
[----:B------:R-:W-:Y:S02]  /*16490*/  IMAD.MOV.U32 R4, RZ, RZ, R69 ;  /* 0x000000ffff047224 */ /* 0x000fe400078e0045 */
[----:B------:R-:W-:Y:S01]  /*164a0*/  IMAD.MOV.U32 R6, RZ, RZ, R129 ;  /* 0x000000ffff067224 */ /* 0x000fe200078e0081 */
[----:B------:R-:W-:Y:S01]  /*164b0*/  MOV R129, R134 ;  /* 0x0000008600817202 */ /* 0x000fe20000000f00 */
[----:B------:R-:W-:-:S07]  /*164c0*/  IMAD.MOV.U32 R69, RZ, RZ, R132 ;  /* 0x000000ffff457224 */ /* 0x000fce00078e0084 */
.L_x_1193:
[----:B------:R-:W-:Y:S05]  /*164d0*/  BSYNC B0 ;  /* 0x0000000000007941 */ /* 0x000fea0003800000 */
.L_x_1191:
        /* <DEDUP_REMOVED lines=9> */
.L_x_1195:
[----:B------:R-:W-:Y:S02]  /*16570*/  IMAD.MOV.U32 R71, RZ, RZ, R70 ;  /* 0x000000ffff477224 */ /* 0x000fe400078e0046 */
[----:B------:R-:W-:Y:S01]  /*16580*/  IMAD.MOV.U32 R131, RZ, RZ, R130 ;  /* 0x000000ffff837224 */ /* 0x000fe200078e0082 */
[----:B------:R-:W-:Y:S01]  /*16590*/  MOV R130, R129 ;  /* 0x0000008100827202 */ /* 0x000fe20000000f00 */
[----:B------:R-:W-:-:S07]  /*165a0*/  IMAD.MOV.U32 R70, RZ, RZ, R69 ;  /* 0x000000ffff467224 */ /* 0x000fce00078e0045 */
.L_x_1196:
[----:B------:R-:W-:Y:S05]  /*165b0*/  BSYNC B0 ;  /* 0x0000000000007941 */ /* 0x000fea0003800000 */
.L_x_1194:
        /* <DEDUP_REMOVED lines=9> */
.L_x_1198:
[----:B------:R-:W-:Y:S02]  /*16650*/  IMAD.MOV.U32 R132, RZ, RZ, R67 ;  /* 0x000000ffff847224 */ /* 0x000fe400078e0043 */
[----:B------:R-:W-:Y:S01]  /*16660*/  IMAD.MOV.U32 R134, RZ, RZ, R127 ;  /* 0x000000ffff867224 */ /* 0x000fe200078e007f */
[----:B------:R-:W-:Y:S01]  /*16670*/  MOV R127, R130 ;  /* 0x00000082007f7202 */ /* 0x000fe20000000f00 */
[----:B------:R-:W-:-:S07]  /*16680*/  IMAD.MOV.U32 R67, RZ, RZ, R70 ;  /* 0x000000ffff437224 */ /* 0x000fce00078e0046 */
.L_x_1199:
[----:B------:R-:W-:Y:S05]  /*16690*/  BSYNC B0 ;  /* 0x0000000000007941 */ /* 0x000fea0003800000 */
.L_x_1197:
        /* <DEDUP_REMOVED lines=9> */
.L_x_1201:
[----:B------:R-:W-:Y:S02]  /*16730*/  IMAD.MOV.U32 R69, RZ, RZ, R68 ;  /* 0x000000ffff457224 */ /* 0x000fe400078e0044 */
[----:B------:R-:W-:Y:S01]  /*16740*/  IMAD.MOV.U32 R129, RZ, RZ, R128 ;  /* 0x000000ffff817224 */ /* 0x000fe200078e0080 */
[----:B------:R-:W-:Y:S01]  /*16750*/  MOV R128, R127 ;  /* 0x0000007f00807202 */ /* 0x000fe20000000f00 */
[----:B------:R-:W-:-:S07]  /*16760*/  IMAD.MOV.U32 R68, RZ, RZ, R67 ;  /* 0x000000ffff447224 */ /* 0x000fce00078e0043 */
.L_x_1202:
[----:B------:R-:W-:Y:S05]  /*16770*/  BSYNC B0 ;  /* 0x0000000000007941 */ /* 0x000fea0003800000 */
.L_x_1200:
        /* <DEDUP_REMOVED lines=9> */
.L_x_1204:
[----:B------:R-:W-:Y:S02]  /*16810*/  IMAD.MOV.U32 R70, RZ, RZ, R65 ;  /* 0x000000ffff467224 */ /* 0x000fe400078e0041 */
[----:B------:R-:W-:Y:S01]  /*16820*/  IMAD.MOV.U32 R130, RZ, RZ, R125 ;  /* 0x000000ffff827224 */ /* 0x000fe200078e007d */
[----:B------:R-:W-:Y:S01]  /*16830*/  MOV R125, R128 ;  /* 0x00000080007d7202 */ /* 0x000fe20000000f00 */
[----:B------:R-:W-:-:S07]  /*16840*/  IMAD.MOV.U32 R65, RZ, RZ, R68 ;  /* 0x000000ffff417224 */ /* 0x000fce00078e0044 */
.L_x_1205:
[----:B------:R-:W-:Y:S05]  /*16850*/  BSYNC B0 ;  /* 0x0000000000007941 */ /* 0x000fea0003800000 */
.L_x_1203:
        /* <DEDUP_REMOVED lines=9> */
.L_x_1207:
[----:B------:R-:W-:Y:S02]  /*168f0*/  IMAD.MOV.U32 R67, RZ, RZ, R66 ;  /* 0x000000ffff437224 */ /* 0x000fe400078e0042 */
[----:B------:R-:W-:Y:S01]  /*16900*/  IMAD.MOV.U32 R127, RZ, RZ, R126 ;  /* 0x000000ffff7f7224 */ /* 0x000fe200078e007e */
[----:B------:R-:W-:Y:S01]  /*16910*/  MOV R126, R125 ;  /* 0x0000007d007e7202 */ /* 0x000fe20000000f00 */
[----:B------:R-:W-:-:S07]  /*16920*/  IMAD.MOV.U32 R66, RZ, RZ, R65 ;  /* 0x000000ffff427224 */ /* 0x000fce00078e0041 */
.L_x_1208:
[----:B------:R-:W-:Y:S05]  /*16930*/  BSYNC B0 ;  /* 0x0000000000007941 */ /* 0x000fea0003800000 */
.L_x_1206:
        /* <DEDUP_REMOVED lines=9> */
.L_x_1210:
[----:B------:R-:W-:Y:S02]  /*169d0*/  IMAD.MOV.U32 R68, RZ, RZ, R63 ;  /* 0x000000ffff447224 */ /* 0x000fe400078e003f */
[----:B------:R-:W-:Y:S01]  /*169e0*/  IMAD.MOV.U32 R128, RZ, RZ, R123 ;  /* 0x000000ffff807224 */ /* 0x000fe200078e007b */
[----:B------:R-:W-:Y:S01]  /*169f0*/  MOV R123, R126 ;  /* 0x0000007e007b7202 */ /* 0x000fe20000000f00 */
[----:B------:R-:W-:-:S07]  /*16a00*/  IMAD.MOV.U32 R63, RZ, RZ, R66 ;  /* 0x000000ffff3f7224 */ /* 0x000fce00078e0042 */
.L_x_1211:
[----:B------:R-:W-:Y:S05]  /*16a10*/  BSYNC B0 ;  /* 0x0000000000007941 */ /* 0x000fea0003800000 */
.L_x_1209:
        /* <DEDUP_REMOVED lines=9> */
.L_x_1213:
[----:B------:R-:W-:Y:S02]  /*16ab0*/  IMAD.MOV.U32 R65, RZ, RZ, R64 ;  /* 0x000000ffff417224 */ /* 0x000fe400078e0040 */
[----:B------:R-:W-:Y:S01]  /*16ac0*/  IMAD.MOV.U32 R125, RZ, RZ, R124 ;  /* 0x000000ffff7d7224 */ /* 0x000fe200078e007c */
[----:B------:R-:W-:Y:S01]  /*16ad0*/  MOV R124, R123 ;  /* 0x0000007b007c7202 */ /* 0x000fe20000000f00 */
[----:B------:R-:W-:-:S07]  /*16ae0*/  IMAD.MOV.U32 R64, RZ, RZ, R63 ;  /* 0x000000ffff407224 */ /* 0x000fce00078e003f */
.L_x_1214:
[----:B------:R-:W-:Y:S05]  /*16af0*/  BSYNC B0 ;  /* 0x0000000000007941 */ /* 0x000fea0003800000 */
.L_x_1212:
        /* <DEDUP_REMOVED lines=9> */
.L_x_1216:
[----:B------:R-:W-:Y:S02]  /*16b90*/  IMAD.MOV.U32 R66, RZ, RZ, R61 ;  /* 0x000000ffff427224 */ /* 0x000fe400078e003d */
[----:B------:R-:W-:Y:S01]  /*16ba0*/  IMAD.MOV.U32 R126, RZ, RZ, R121 ;  /* 0x000000ffff7e7224 */ /* 0x000fe200078e0079 */
[----:B------:R-:W-:Y:S01]  /*16bb0*/  MOV R121, R124 ;  /* 0x0000007c00797202 */ /* 0x000fe20000000f00 */
[----:B------:R-:W-:-:S07]  /*16bc0*/  IMAD.MOV.U32 R61, RZ, RZ, R64 ;  /* 0x000000ffff3d7224 */ /* 0x000fce00078e0040 */
.L_x_1217:
[----:B------:R-:W-:Y:S05]  /*16bd0*/  BSYNC B0 ;  /* 0x0000000000007941 */ /* 0x000fea0003800000 */
.L_x_1215:
        /* <DEDUP_REMOVED lines=9> */
.L_x_1219:
[----:B------:R-:W-:Y:S02]  /*16c70*/  IMAD.MOV.U32 R63, RZ, RZ, R62 ;  /* 0x000000ffff3f7224 */ /* 0x000fe400078e003e */
[----:B------:R-:W-:Y:S01]  /*16c80*/  IMAD.MOV.U32 R123, RZ, RZ, R122 ;  /* 0x000000ffff7b7224 */ /* 0x000fe200078e007a */
[----:B------:R-:W-:Y:S01]  /*16c90*/  MOV R122, R121 ;  /* 0x00000079007a7202 */ /* 0x000fe20000000f00 */
[----:B------:R-:W-:-:S07]  /*16ca0*/  IMAD.MOV.U32 R62, RZ, RZ, R61 ;  /* 0x000000ffff3e7224 */ /* 0x000fce00078e003d */
.L_x_1220:
[----:B------:R-:W-:Y:S05]  /*16cb0*/  BSYNC B0 ;  /* 0x0000000000007941 */ /* 0x000fea0003800000 */
.L_x_1218:
        /* <DEDUP_REMOVED lines=9> */
.L_x_1222:
[----:B------:R-:W-:Y:S02]  /*16d50*/  IMAD.MOV.U32 R64, RZ, RZ, R59 ;  /* 0x000000ffff407224 */ /* 0x000fe400078e003b */
[----:B------:R-:W-:Y:S01]  /*16d60*/  IMAD.MOV.U32 R124, RZ, RZ, R119 ;  /* 0x000000ffff7c7224 */ /* 0x000fe200078e0077 */
[----:B------:R-:W-:Y:S01]  /*16d70*/  MOV R119, R122 ;  /* 0x0000007a00777202 */ /* 0x000fe20000000f00 */
[----:B------:R-:W-:-:S07]  /*16d80*/  IMAD.MOV.U32 R59, RZ, RZ, R62 ;  /* 0x000000ffff3b7224 */ /* 0x000fce00078e003e */
.L_x_1223:
[----:B------:R-:W-:Y:S05]  /*16d90*/  BSYNC B0 ;  /* 0x0000000000007941 */ /* 0x000fea0003800000 */
.L_x_1221:
        /* <DEDUP_REMOVED lines=9> */
.L_x_1225:
[----:B------:R-:W-:Y:S02]  /*16e30*/  IMAD.MOV.U32 R61, RZ, RZ, R60 ;  /* 0x000000ffff3d7224 */ /* 0x000fe400078e003c */
[----:B------:R-:W-:Y:S01]  /*16e40*/  IMAD.MOV.U32 R121, RZ, RZ, R120 ;  /* 0x000000ffff797224 */ /* 0x000fe200078e0078 */
[----:B------:R-:W-:Y:S01]  /*16e50*/  MOV R120, R119 ;  /* 0x0000007700787202 */ /* 0x000fe20000000f00 */
[----:B------:R-:W-:-:S07]  /*16e60*/  IMAD.MOV.U32 R60, RZ, RZ, R59 ;  /* 0x000000ffff3c7224 */ /* 0x000fce00078e003b */
.L_x_1226:
[----:B------:R-:W-:Y:S05]  /*16e70*/  BSYNC B0 ;  /* 0x0000000000007941 */ /* 0x000fea0003800000 */
.L_x_1224:
        /* <DEDUP_REMOVED lines=9> */
.L_x_1228:
[----:B------:R-:W-:Y:S02]  /*16f10*/  IMAD.MOV.U32 R62, RZ, RZ, R57 ;  /* 0x000000ffff3e7224 */ /* 0x000fe400078e0039 */
[----:B------:R-:W-:Y:S01]  /*16f20*/  IMAD.MOV.U32 R122, RZ, RZ, R117 ;  /* 0x000000ffff7a7224 */ /* 0x000fe200078e0075 */
[----:B------:R-:W-:Y:S01]  /*16f30*/  MOV R117, R120 ;  /* 0x0000007800757202 */ /* 0x000fe20000000f00 */
[----:B------:R-:W-:-:S07]  /*16f40*/  IMAD.MOV.U32 R57, RZ, RZ, R60 ;  /* 0x000000ffff397224 */ /* 0x000fce00078e003c */
.L_x_1229:
[----:B------:R-:W-:Y:S05]  /*16f50*/  BSYNC B0 ;  /* 0x0000000000007941 */ /* 0x000fea0003800000 */
.L_x_1227:
        /* <DEDUP_REMOVED lines=9> */
.L_x_1231:
[----:B------:R-:W-:Y:S02]  /*16ff0*/  IMAD.MOV.U32 R59, RZ, RZ, R58 ;  /* 0x000000ffff3b7224 */ /* 0x000fe400078e003a */
[----:B------:R-:W-:Y:S01]  /*17000*/  IMAD.MOV.U32 R119, RZ, RZ, R118 ;  /* 0x000000ffff777224 */ /* 0x000fe200078e0076 */
[----:B------:R-:W-:Y:S01]  /*17010*/  MOV R118, R117 ;  /* 0x0000007500767202 */ /* 0x000fe20000000f00 */
[----:B------:R-:W-:-:S07]  /*17020*/  IMAD.MOV.U32 R58, RZ, RZ, R57 ;  /* 0x000000ffff3a7224 */ /* 0x000fce00078e0039 */
.L_x_1232:
[----:B------:R-:W-:Y:S05]  /*17030*/  BSYNC B0 ;  /* 0x0000000000007941 */ /* 0x000fea0003800000 */
.L_x_1230:
        /* <DEDUP_REMOVED lines=9> */
.L_x_1234:
[----:B------:R-:W-:Y:S02]  /*170d0*/  IMAD.MOV.U32 R60, RZ, RZ, R55 ;  /* 0x000000ffff3c7224 */ /* 0x000fe400078e0037 */
[----:B------:R-:W-:Y:S01]  /*170e0*/  IMAD.MOV.U32 R120, RZ, RZ, R115 ;  /* 0x000000ffff787224 */ /* 0x000fe200078e0073 */
[----:B------:R-:W-:Y:S01]  /*170f0*/  MOV R115, R118 ;  /* 0x0000007600737202 */ /* 0x000fe20000000f00 */
[----:B------:R-:W-:-:S07]  /*17100*/  IMAD.MOV.U32 R55, RZ, RZ, R58 ;  /* 0x000000ffff377224 */ /* 0x000fce00078e003a */
.L_x_1235:
[----:B------:R-:W-:Y:S05]  /*17110*/  BSYNC B0 ;  /* 0x0000000000007941 */ /* 0x000fea0003800000 */
.L_x_1233:
        /* <DEDUP_REMOVED lines=9> */
.L_x_1237:
[----:B------:R-:W-:Y:S02]  /*171b0*/  IMAD.MOV.U32 R57, RZ, RZ, R56 ;  /* 0x000000ffff397224 */ /* 0x000fe400078e0038 */
[----:B------:R-:W-:Y:S01]  /*171c0*/  IMAD.MOV.U32 R117, RZ, RZ, R116 ;  /* 0x000000ffff757224 */ /* 0x000fe200078e0074 */
[----:B------:R-:W-:Y:S01]  /*171d0*/  MOV R116, R115 ;  /* 0x0000007300747202 */ /* 0x000fe20000000f00 */
[----:B------:R-:W-:-:S07]  /*171e0*/  IMAD.MOV.U32 R56, RZ, RZ, R55 ;  /* 0x000000ffff387224 */ /* 0x000fce00078e0037 */
.L_x_1238:
[----:B------:R-:W-:Y:S05]  /*171f0*/  BSYNC B0 ;  /* 0x0000000000007941 */ /* 0x000fea0003800000 */
.L_x_1236:
        /* <DEDUP_REMOVED lines=9> */
.L_x_1240:
[----:B------:R-:W-:Y:S02]  /*17290*/  IMAD.MOV.U32 R58, RZ, RZ, R53 ;  /* 0x000000ffff3a7224 */ /* 0x000fe400078e0035 */
[----:B------:R-:W-:Y:S01]  /*172a0*/  IMAD.MOV.U32 R118, RZ, RZ, R113 ;  /* 0x000000ffff767224 */ /* 0x000fe200078e0071 */
[----:B------:R-:W-:Y:S01]  /*172b0*/  MOV R113, R116 ;  /* 0x0000007400717202 */ /* 0x000fe20000000f00 */
[----:B------:R-:W-:-:S07]  /*172c0*/  IMAD.MOV.U32 R53, RZ, RZ, R56 ;  /* 0x000000ffff357224 */ /* 0x000fce00078e0038 */
.L_x_1241:
[----:B------:R-:W-:Y:S05]  /*172d0*/  BSYNC B0 ;  /* 0x0000000000007941 */ /* 0x000fea0003800000 */
.L_x_1239:
        /* <DEDUP_REMOVED lines=9> */
.L_x_1243:
[----:B------:R-:W-:Y:S02]  /*17370*/  IMAD.MOV.U32 R55, RZ, RZ, R54 ;  /* 0x000000ffff377224 */ /* 0x000fe400078e0036 */
[----:B------:R-:W-:Y:S01]  /*17380*/  IMAD.MOV.U32 R115, RZ, RZ, R114 ;  /* 0x000000ffff737224 */ /* 0x000fe200078e0072 */
[----:B------:R-:W-:Y:S01]  /*17390*/  MOV R114, R113 ;  /* 0x0000007100727202 */ /* 0x000fe20000000f00 */
[----:B------:R-:W-:-:S07]  /*173a0*/  IMAD.MOV.U32 R54, RZ, RZ, R53 ;  /* 0x000000ffff367224 */ /* 0x000fce00078e0035 */
.L_x_1244:
[----:B------:R-:W-:Y:S05]  /*173b0*/  BSYNC B0 ;  /* 0x0000000000007941 */ /* 0x000fea0003800000 */
.L_x_1242:
        /* <DEDUP_REMOVED lines=9> */
.L_x_1246:
[----:B------:R-:W-:Y:S02]  /*17450*/  IMAD.MOV.U32 R56, RZ, RZ, R51 ;  /* 0x000000ffff387224 */ /* 0x000fe400078e0033 */
[----:B------:R-:W-:Y:S01]  /*17460*/  IMAD.MOV.U32 R116, RZ, RZ, R111 ;  /* 0x000000ffff747224 */ /* 0x000fe200078e006f */
[----:B------:R-:W-:Y:S01]  /*17470*/  MOV R111, R114 ;  /* 0x00000072006f7202 */ /* 0x000fe20000000f00 */
[----:B------:R-:W-:-:S07]  /*17480*/  IMAD.MOV.U32 R51, RZ, RZ, R54 ;  /* 0x000000ffff337224 */ /* 0x000fce00078e0036 */
.L_x_1247:
[----:B------:R-:W-:Y:S05]  /*17490*/  BSYNC B0 ;  /* 0x0000000000007941 */ /* 0x000fea0003800000 */
.L_x_1245:
        /* <DEDUP_REMOVED lines=9> */
.L_x_1249:
[----:B------:R-:W-:Y:S02]  /*17530*/  IMAD.MOV.U32 R53, RZ, RZ, R52 ;  /* 0x000000ffff357224 */ /* 0x000fe400078e0034 */
[----:B------:R-:W-:Y:S01]  /*17540*/  IMAD.MOV.U32 R113, RZ, RZ, R112 ;  /* 0x000000ffff717224 */ /* 0x000fe200078e0070 */
[----:B------:R-:W-:Y:S01]  /*17550*/  MOV R112, R111 ;  /* 0x0000006f00707202 */ /* 0x000fe20000000f00 */
[----:B------:R-:W-:-:S07]  /*17560*/  IMAD.MOV.U32 R52, RZ, RZ, R51 ;  /* 0x000000ffff347224 */ /* 0x000fce00078e0033 */
.L_x_1250:
[----:B------:R-:W-:Y:S05]  /*17570*/  BSYNC B0 ;  /* 0x0000000000007941 */ /* 0x000fea0003800000 */
.L_x_1248:
        /* <DEDUP_REMOVED lines=9> */
.L_x_1252:
[----:B------:R-:W-:Y:S02]  /*17610*/  IMAD.MOV.U32 R54, RZ, RZ, R49 ;  /* 0x000000ffff367224 */ /* 0x000fe400078e0031 */
[----:B------:R-:W-:Y:S01]  /*17620*/  IMAD.MOV.U32 R114, RZ, RZ, R109 ;  /* 0x000000ffff727224 */ /* 0x000fe200078e006d */
[----:B------:R-:W-:Y:S01]  /*17630*/  MOV R109, R112 ;  /* 0x00000070006d7202 */ /* 0x000fe20000000f00 */
[----:B------:R-:W-:-:S07]  /*17640*/  IMAD.MOV.U32 R49, RZ, RZ, R52 ;  /* 0x000000ffff317224 */ /* 0x000fce00078e0034 */
.L_x_1253:
[----:B------:R-:W-:Y:S05]  /*17650*/  BSYNC B0 ;  /* 0x0000000000007941 */ /* 0x000fea0003800000 */
.L_x_1251:
        /* <DEDUP_REMOVED lines=9> */
.L_x_1255:
[----:B------:R-:W-:Y:S02]  /*176f0*/  IMAD.MOV.U32 R51, RZ, RZ, R50 ;  /* 0x000000ffff337224 */ /* 0x000fe400078e0032 */
[----:B------:R-:W-:Y:S01]  /*17700*/  IMAD.MOV.U32 R111, RZ, RZ, R110 ;  /* 0x000000ffff6f7224 */ /* 0x000fe200078e006e */
[----:B------:R-:W-:Y:S01]  /*17710*/  MOV R110, R109 ;  /* 0x0000006d006e7202 */ /* 0x000fe20000000f00 */
[----:B------:R-:W-:-:S07]  /*17720*/  IMAD.MOV.U32 R50, RZ, RZ, R49 ;  /* 0x000000ffff327224 */ /* 0x000fce00078e0031 */
.L_x_1256:
[----:B------:R-:W-:Y:S05]  /*17730*/  BSYNC B0 ;  /* 0x0000000000007941 */ /* 0x000fea0003800000 */
.L_x_1254:
        /* <DEDUP_REMOVED lines=9> */
.L_x_1258:
[----:B------:R-:W-:Y:S02]  /*177d0*/  IMAD.MOV.U32 R52, RZ, RZ, R47 ;  /* 0x000000ffff347224 */ /* 0x000fe400078e002f */
[----:B------:R-:W-:Y:S01]  /*177e0*/  IMAD.MOV.U32 R112, RZ, RZ, R107 ;  /* 0x000000ffff707224 */ /* 0x000fe200078e006b */
[----:B------:R-:W-:Y:S01]  /*177f0*/  MOV R107, R110 ;  /* 0x0000006e006b7202 */ /* 0x000fe20000000f00 */
[----:B------:R-:W-:-:S07]  /*17800*/  IMAD.MOV.U32 R47, RZ, RZ, R50 ;  /* 0x000000ffff2f7224 */ /* 0x000fce00078e0032 */
.L_x_1259:
[----:B------:R-:W-:Y:S05]  /*17810*/  BSYNC B0 ;  /* 0x0000000000007941 */ /* 0x000fea0003800000 */
.L_x_1257:
        /* <DEDUP_REMOVED lines=9> */
.L_x_1261:
[----:B------:R-:W-:Y:S02]  /*178b0*/  IMAD.MOV.U32 R49, RZ, RZ, R48 ;  /* 0x000000ffff317224 */ /* 0x000fe400078e0030 */
[----:B------:R-:W-:Y:S01]  /*178c0*/  IMAD.MOV.U32 R109, RZ, RZ, R108 ;  /* 0x000000ffff6d7224 */ /* 0x000fe200078e006c */
[----:B------:R-:W-:Y:S01]  /*178d0*/  MOV R108, R107 ;  /* 0x0000006b006c7202 */ /* 0x000fe20000000f00 */
[----:B------:R-:W-:-:S07]  /*178e0*/  IMAD.MOV.U32 R48, RZ, RZ, R47 ;  /* 0x000000ffff307224 */ /* 0x000fce00078e002f */
.L_x_1262:
[----:B------:R-:W-:Y:S05]  /*178f0*/  BSYNC B0 ;  /* 0x0000000000007941 */ /* 0x000fea0003800000 */
.L_x_1260:
        /* <DEDUP_REMOVED lines=9> */
.L_x_1264:
[----:B------:R-:W-:Y:S02]  /*17990*/  IMAD.MOV.U32 R50, RZ, RZ, R45 ;  /* 0x000000ffff327224 */ /* 0x000fe400078e002d */
[----:B------:R-:W-:Y:S01]  /*179a0*/  IMAD.MOV.U32 R110, RZ, RZ, R105 ;  /* 0x000000ffff6e7224 */ /* 0x000fe200078e0069 */
[----:B------:R-:W-:Y:S01]  /*179b0*/  MOV R105, R108 ;  /* 0x0000006c00697202 */ /* 0x000fe20000000f00 */
[----:B------:R-:W-:-:S07]  /*179c0*/  IMAD.MOV.U32 R45, RZ, RZ, R48 ;  /* 0x000000ffff2d7224 */ /* 0x000fce00078e0030 */
.L_x_1265:
[----:B------:R-:W-:Y:S05]  /*179d0*/  BSYNC B0 ;  /* 0x0000000000007941 */ /* 0x000fea0003800000 */
.L_x_1263:
        /* <DEDUP_REMOVED lines=9> */
.L_x_1267:
[----:B------:R-:W-:Y:S02]  /*17a70*/  IMAD.MOV.U32 R47, RZ, RZ, R46 ;  /* 0x000000ffff2f7224 */ /* 0x000fe400078e002e */
[----:B------:R-:W-:Y:S01]  /*17a80*/  IMAD.MOV.U32 R107, RZ, RZ, R106 ;  /* 0x000000ffff6b7224 */ /* 0x000fe200078e006a */
[----:B------:R-:W-:Y:S01]  /*17a90*/  MOV R106, R105 ;  /* 0x00000069006a7202 */ /* 0x000fe20000000f00 */
[----:B------:R-:W-:-:S07]  /*17aa0*/  IMAD.MOV.U32 R46, RZ, RZ, R45 ;  /* 0x000000ffff2e7224 */ /* 0x000fce00078e002d */
.L_x_1268:
[----:B------:R-:W-:Y:S05]  /*17ab0*/  BSYNC B0 ;  /* 0x0000000000007941 */ /* 0x000fea0003800000 */
.L_x_1266:
        /* <DEDUP_REMOVED lines=9> */
.L_x_1270:
[----:B------:R-:W-:Y:S02]  /*17b50*/  IMAD.MOV.U32 R48, RZ, RZ, R43 ;  /* 0x000000ffff307224 */ /* 0x000fe400078e002b */
[----:B------:R-:W-:Y:S01]  /*17b60*/  IMAD.MOV.U32 R108, RZ, RZ, R103 ;  /* 0x000000ffff6c7224 */ /* 0x000fe200078e0067 */
[----:B------:R-:W-:Y:S01]  /*17b70*/  MOV R103, R106 ;  /* 0x0000006a00677202 */ /* 0x000fe20000000f00 */
[----:B------:R-:W-:-:S07]  /*17b80*/  IMAD.MOV.U32 R43, RZ, RZ, R46 ;  /* 0x000000ffff2b7224 */ /* 0x000fce00078e002e */
.L_x_1271:
[----:B------:R-:W-:Y:S05]  /*17b90*/  BSYNC B0 ;  /* 0x0000000000007941 */ /* 0x000fea0003800000 */
.L_x_1269:
        /* <DEDUP_REMOVED lines=9> */
.L_x_1273:
[----:B------:R-:W-:Y:S02]  /*17c30*/  IMAD.MOV.U32 R45, RZ, RZ, R44 ;  /* 0x000000ffff2d7224 */ /* 0x000fe400078e002c */
[----:B------:R-:W-:Y:S01]  /*17c40*/  IMAD.MOV.U32 R105, RZ, RZ, R104 ;  /* 0x000000ffff697224 */ /* 0x000fe200078e0068 */
[----:B------:R-:W-:Y:S01]  /*17c50*/  MOV R104, R103 ;  /* 0x0000006700687202 */ /* 0x000fe20000000f00 */
[----:B------:R-:W-:-:S07]  /*17c60*/  IMAD.MOV.U32 R44, RZ, RZ, R43 ;  /* 0x000000ffff2c7224 */ /* 0x000fce00078e002b */
.L_x_1274:
[----:B------:R-:W-:Y:S05]  /*17c70*/  BSYNC B0 ;  /* 0x0000000000007941 */ /* 0x000fea0003800000 */
.L_x_1272:
        /* <DEDUP_REMOVED lines=9> */
.L_x_1276:
[----:B------:R-:W-:Y:S02]  /*17d10*/  IMAD.MOV.U32 R46, RZ, RZ, R41 ;  /* 0x000000ffff2e7224 */ /* 0x000fe400078e0029 */
[----:B------:R-:W-:Y:S01]  /*17d20*/  IMAD.MOV.U32 R106, RZ, RZ, R101 ;  /* 0x000000ffff6a7224 */ /* 0x000fe200078e0065 */
[----:B------:R-:W-:Y:S01]  /*17d30*/  MOV R101, R104 ;  /* 0x0000006800657202 */ /* 0x000fe20000000f00 */
[----:B------:R-:W-:-:S07]  /*17d40*/  IMAD.MOV.U32 R41, RZ, RZ, R44 ;  /* 0x000000ffff297224 */ /* 0x000fce00078e002c */
.L_x_1277:
[----:B------:R-:W-:Y:S05]  /*17d50*/  BSYNC B0 ;  /* 0x0000000000007941 */ /* 0x000fea0003800000 */
.L_x_1275:
        /* <DEDUP_REMOVED lines=9> */
.L_x_1279:
[----:B------:R-:W-:Y:S02]  /*17df0*/  IMAD.MOV.U32 R43, RZ, RZ, R42 ;  /* 0x000000ffff2b7224 */ /* 0x000fe400078e002a */
[----:B------:R-:W-:Y:S01]  /*17e00*/  IMAD.MOV.U32 R103, RZ, RZ, R102 ;  /* 0x000000ffff677224 */ /* 0x000fe200078e0066 */
[----:B------:R-:W-:Y:S01]  /*17e10*/  MOV R102, R101 ;  /* 0x0000006500667202 */ /* 0x000fe20000000f00 */
[----:B------:R-:W-:-:S07]  /*17e20*/  IMAD.MOV.U32 R42, RZ, RZ, R41 ;  /* 0x000000ffff2a7224 */ /* 0x000fce00078e0029 */
.L_x_1280:
[----:B------:R-:W-:Y:S05]  /*17e30*/  BSYNC B0 ;  /* 0x0000000000007941 */ /* 0x000fea0003800000 */
.L_x_1278:
        /* <DEDUP_REMOVED lines=9> */
.L_x_1282:
[----:B------:R-:W-:Y:S02]  /*17ed0*/  IMAD.MOV.U32 R44, RZ, RZ, R39 ;  /* 0x000000ffff2c7224 */ /* 0x000fe400078e0027 */
[----:B------:R-:W-:Y:S01]  /*17ee0*/  IMAD.MOV.U32 R104, RZ, RZ, R99 ;  /* 0x000000ffff687224 */ /* 0x000fe200078e0063 */
[----:B------:R-:W-:Y:S01]  /*17ef0*/  MOV R99, R102 ;  /* 0x0000006600637202 */ /* 0x000fe20000000f00 */
[----:B------:R-:W-:-:S07]  /*17f00*/  IMAD.MOV.U32 R39, RZ, RZ, R42 ;  /* 0x000000ffff277224 */ /* 0x000fce00078e002a */
.L_x_1283:
[----:B------:R-:W-:Y:S05]  /*17f10*/  BSYNC B0 ;  /* 0x0000000000007941 */ /* 0x000fea0003800000 */
.L_x_1281:
        /* <DEDUP_REMOVED lines=9> */
.L_x_1285:
[----:B------:R-:W-:Y:S02]  /*17fb0*/  IMAD.MOV.U32 R41, RZ, RZ, R40 ;  /* 0x000000ffff297224 */ /* 0x000fe400078e0028 */
[----:B------:R-:W-:Y:S01]  /*17fc0*/  IMAD.MOV.U32 R101, RZ, RZ, R100 ;  /* 0x000000ffff657224 */ /* 0x000fe200078e0064 */
[----:B------:R-:W-:Y:S01]  /*17fd0*/  MOV R100, R99 ;  /* 0x0000006300647202 */ /* 0x000fe20000000f00 */
[----:B------:R-:W-:-:S07]  /*17fe0*/  IMAD.MOV.U32 R40, RZ, RZ, R39 ;  /* 0x000000ffff287224 */ /* 0x000fce00078e0027 */
.L_x_1286:
[----:B------:R-:W-:Y:S05]  /*17ff0*/  BSYNC B0 ;  /* 0x0000000000007941 */ /* 0x000fea0003800000 */
.L_x_1284:
        /* <DEDUP_REMOVED lines=9> */
.L_x_1288:
[----:B------:R-:W-:Y:S02]  /*18090*/  IMAD.MOV.U32 R42, RZ, RZ, R37 ;  /* 0x000000ffff2a7224 */ /* 0x000fe400078e0025 */
[----:B------:R-:W-:Y:S01]  /*180a0*/  IMAD.MOV.U32 R102, RZ, RZ, R97 ;  /* 0x000000ffff667224 */ /* 0x000fe200078e0061 */
[----:B------:R-:W-:Y:S01]  /*180b0*/  MOV R97, R100 ;  /* 0x0000006400617202 */ /* 0x000fe20000000f00 */
[----:B------:R-:W-:-:S07]  /*180c0*/  IMAD.MOV.U32 R37, RZ, RZ, R40 ;  /* 0x000000ffff257224 */ /* 0x000fce00078e0028 */
.L_x_1289:
[----:B------:R-:W-:Y:S05]  /*180d0*/  BSYNC B0 ;  /* 0x0000000000007941 */ /* 0x000fea0003800000 */
.L_x_1287:
        /* <DEDUP_REMOVED lines=9> */
.L_x_1291:
[----:B------:R-:W-:Y:S02]  /*18170*/  IMAD.MOV.U32 R39, RZ, RZ, R38 ;  /* 0x000000ffff277224 */ /* 0x000fe400078e0026 */
[----:B------:R-:W-:Y:S01]  /*18180*/  IMAD.MOV.U32 R99, RZ, RZ, R98 ;  /* 0x000000ffff637224 */ /* 0x000fe200078e0062 */
[----:B------:R-:W-:Y:S01]  /*18190*/  MOV R98, R97 ;  /* 0x0000006100627202 */ /* 0x000fe20000000f00 */
[----:B------:R-:W-:-:S07]  /*181a0*/  IMAD.MOV.U32 R38, RZ, RZ, R37 ;  /* 0x000000ffff267224 */ /* 0x000fce00078e0025 */
.L_x_1292:
[----:B------:R-:W-:Y:S05]  /*181b0*/  BSYNC B0 ;  /* 0x0000000000007941 */ /* 0x000fea0003800000 */
.L_x_1290:
        /* <DEDUP_REMOVED lines=9> */
.L_x_1294:
[----:B------:R-:W-:Y:S02]  /*18250*/  IMAD.MOV.U32 R40, RZ, RZ, R35 ;  /* 0x000000ffff287224 */ /* 0x000fe400078e0023 */
[----:B------:R-:W-:Y:S01]  /*18260*/  IMAD.MOV.U32 R100, RZ, RZ, R95 ;  /* 0x000000ffff647224 */ /* 0x000fe200078e005f */
[----:B------:R-:W-:Y:S01]  /*18270*/  MOV R95, R98 ;  /* 0x00000062005f7202 */ /* 0x000fe20000000f00 */
[----:B------:R-:W-:-:S07]  /*18280*/  IMAD.MOV.U32 R35, RZ, RZ, R38 ;  /* 0x000000ffff237224 */ /* 0x000fce00078e0026 */
.L_x_1295:
[----:B------:R-:W-:Y:S05]  /*18290*/  BSYNC B0 ;  /* 0x0000000000007941 */ /* 0x000fea0003800000 */
.L_x_1293:
        /* <DEDUP_REMOVED lines=9> */
.L_x_1297:
[----:B------:R-:W-:Y:S02]  /*18330*/  IMAD.MOV.U32 R37, RZ, RZ, R36 ;  /* 0x000000ffff257224 */ /* 0x000fe400078e0024 */
[----:B------:R-:W-:Y:S01]  /*18340*/  IMAD.MOV.U32 R97, RZ, RZ, R96 ;  /* 0x000000ffff617224 */ /* 0x000fe200078e0060 */
[----:B------:R-:W-:Y:S01]  /*18350*/  MOV R96, R95 ;  /* 0x0000005f00607202 */ /* 0x000fe20000000f00 */
[----:B------:R-:W-:-:S07]  /*18360*/  IMAD.MOV.U32 R36, RZ, RZ, R35 ;  /* 0x000000ffff247224 */ /* 0x000fce00078e0023 */
.L_x_1298:
[----:B------:R-:W-:Y:S05]  /*18370*/  BSYNC B0 ;  /* 0x0000000000007941 */ /* 0x000fea0003800000 */
.L_x_1296:
        /* <DEDUP_REMOVED lines=9> */
.L_x_1300:
[----:B------:R-:W-:Y:S02]  /*18410*/  IMAD.MOV.U32 R38, RZ, RZ, R33 ;  /* 0x000000ffff267224 */ /* 0x000fe400078e0021 */
[----:B------:R-:W-:Y:S01]  /*18420*/  IMAD.MOV.U32 R98, RZ, RZ, R93 ;  /* 0x000000ffff627224 */ /* 0x000fe200078e005d */
[----:B------:R-:W-:Y:S01]  /*18430*/  MOV R93, R96 ;  /* 0x00000060005d7202 */ /* 0x000fe20000000f00 */
[----:B------:R-:W-:-:S07]  /*18440*/  IMAD.MOV.U32 R33, RZ, RZ, R36 ;  /* 0x000000ffff217224 */ /* 0x000fce00078e0024 */
.L_x_1301:
[----:B------:R-:W-:Y:S05]  /*18450*/  BSYNC B0 ;  /* 0x0000000000007941 */ /* 0x000fea0003800000 */
.L_x_1299:
        /* <DEDUP_REMOVED lines=9> */
.L_x_1303:
[----:B------:R-:W-:Y:S02]  /*184f0*/  IMAD.MOV.U32 R35, RZ, RZ, R34 ;  /* 0x000000ffff237224 */ /* 0x000fe400078e0022 */
[----:B------:R-:W-:Y:S01]  /*18500*/  IMAD.MOV.U32 R95, RZ, RZ, R94 ;  /* 0x000000ffff5f7224 */ /* 0x000fe200078e005e */
[----:B------:R-:W-:Y:S01]  /*18510*/  MOV R94, R93 ;  /* 0x0000005d005e7202 */ /* 0x000fe20000000f00 */
[----:B------:R-:W-:-:S07]  /*18520*/  IMAD.MOV.U32 R34, RZ, RZ, R33 ;  /* 0x000000ffff227224 */ /* 0x000fce00078e0021 */
.L_x_1304:
[----:B------:R-:W-:Y:S05]  /*18530*/  BSYNC B0 ;  /* 0x0000000000007941 */ /* 0x000fea0003800000 */
.L_x_1302:
        /* <DEDUP_REMOVED lines=9> */
.L_x_1306:
[----:B------:R-:W-:Y:S02]  /*185d0*/  IMAD.MOV.U32 R36, RZ, RZ, R31 ;  /* 0x000000ffff247224 */ /* 0x000fe400078e001f */
[----:B------:R-:W-:Y:S01]  /*185e0*/  IMAD.MOV.U32 R96, RZ, RZ, R91 ;  /* 0x000000ffff607224 */ /* 0x000fe200078e005b */
[----:B------:R-:W-:Y:S01]  /*185f0*/  MOV R91, R94 ;  /* 0x0000005e005b7202 */ /* 0x000fe20000000f00 */
[----:B------:R-:W-:-:S07]  /*18600*/  IMAD.MOV.U32 R31, RZ, RZ, R34 ;  /* 0x000000ffff1f7224 */ /* 0x000fce00078e0022 */
.L_x_1307:
[----:B------:R-:W-:Y:S05]  /*18610*/  BSYNC B0 ;  /* 0x0000000000007941 */ /* 0x000fea0003800000 */
.L_x_1305:
        /* <DEDUP_REMOVED lines=9> */
.L_x_1309:
[----:B------:R-:W-:Y:S02]  /*186b0*/  IMAD.MOV.U32 R33, RZ, RZ, R32 ;  /* 0x000000ffff217224 */ /* 0x000fe400078e0020 */
[----:B------:R-:W-:Y:S01]  /*186c0*/  IMAD.MOV.U32 R93, RZ, RZ, R92 ;  /* 0x000000ffff5d7224 */ /* 0x000fe200078e005c */
[----:B------:R-:W-:Y:S01]  /*186d0*/  MOV R92, R91 ;  /* 0x0000005b005c7202 */ /* 0x000fe20000000f00 */
[----:B------:R-:W-:-:S07]  /*186e0*/  IMAD.MOV.U32 R32, RZ, RZ, R31 ;  /* 0x000000ffff207224 */ /* 0x000fce00078e001f */
.L_x_1310:
[----:B------:R-:W-:Y:S05]  /*186f0*/  BSYNC B0 ;  /* 0x0000000000007941 */ /* 0x000fea0003800000 */
.L_x_1308:
        /* <DEDUP_REMOVED lines=9> */
.L_x_1312:
[----:B------:R-:W-:Y:S02]  /*18790*/  IMAD.MOV.U32 R34, RZ, RZ, R29 ;  /* 0x000000ffff227224 */ /* 0x000fe400078e001d */
[----:B------:R-:W-:Y:S01]  /*187a0*/  IMAD.MOV.U32 R94, RZ, RZ, R89 ;  /* 0x000000ffff5e7224 */ /* 0x000fe200078e0059 */
[----:B------:R-:W-:Y:S01]  /*187b0*/  MOV R89, R92 ;  /* 0x0000005c00597202 */ /* 0x000fe20000000f00 */
[----:B------:R-:W-:-:S07]  /*187c0*/  IMAD.MOV.U32 R29, RZ, RZ, R32 ;  /* 0x000000ffff1d7224 */ /* 0x000fce00078e0020 */
.L_x_1313:
[----:B------:R-:W-:Y:S05]  /*187d0*/  BSYNC B0 ;  /* 0x0000000000007941 */ /* 0x000fea0003800000 */
.L_x_1311:
        /* <DEDUP_REMOVED lines=9> */
.L_x_1315:
[----:B------:R-:W-:Y:S02]  /*18870*/  IMAD.MOV.U32 R31, RZ, RZ, R30 ;  /* 0x000000ffff1f7224 */ /* 0x000fe400078e001e */
[----:B------:R-:W-:Y:S01]  /*18880*/  IMAD.MOV.U32 R91, RZ, RZ, R90 ;  /* 0x000000ffff5b7224 */ /* 0x000fe200078e005a */
[----:B------:R-:W-:Y:S01]  /*18890*/  MOV R90, R89 ;  /* 0x00000059005a7202 */ /* 0x000fe20000000f00 */
[----:B------:R-:W-:-:S07]  /*188a0*/  IMAD.MOV.U32 R30, RZ, RZ, R29 ;  /* 0x000000ffff1e7224 */ /* 0x000fce00078e001d */
.L_x_1316:
[----:B------:R-:W-:Y:S05]  /*188b0*/  BSYNC B0 ;  /* 0x0000000000007941 */ /* 0x000fea0003800000 */
.L_x_1314:
        /* <DEDUP_REMOVED lines=9> */
.L_x_1318:
[----:B------:R-:W-:Y:S02]  /*18950*/  IMAD.MOV.U32 R32, RZ, RZ, R27 ;  /* 0x000000ffff207224 */ /* 0x000fe400078e001b */
[----:B------:R-:W-:Y:S01]  /*18960*/  IMAD.MOV.U32 R92, RZ, RZ, R87 ;  /* 0x000000ffff5c7224 */ /* 0x000fe200078e0057 */
[----:B------:R-:W-:Y:S01]  /*18970*/  MOV R87, R90 ;  /* 0x0000005a00577202 */ /* 0x000fe20000000f00 */
[----:B------:R-:W-:-:S07]  /*18980*/  IMAD.MOV.U32 R27, RZ, RZ, R30 ;  /* 0x000000ffff1b7224 */ /* 0x000fce00078e001e */
.L_x_1319:
[----:B------:R-:W-:Y:S05]  /*18990*/  BSYNC B0 ;  /* 0x0000000000007941 */ /* 0x000fea0003800000 */
.L_x_1317:
        /* <DEDUP_REMOVED lines=9> */
.L_x_1321:
[----:B------:R-:W-:Y:S02]  /*18a30*/  IMAD.MOV.U32 R29, RZ, RZ, R28 ;  /* 0x000000ffff1d7224 */ /* 0x000fe400078e001c */
[----:B------:R-:W-:Y:S01]  /*18a40*/  IMAD.MOV.U32 R89, RZ, RZ, R88 ;  /* 0x000000ffff597224 */ /* 0x000fe200078e0058 */
[----:B------:R-:W-:Y:S01]  /*18a50*/  MOV R88, R87 ;  /* 0x0000005700587202 */ /* 0x000fe20000000f00 */
[----:B------:R-:W-:-:S07]  /*18a60*/  IMAD.MOV.U32 R28, RZ, RZ, R27 ;  /* 0x000000ffff1c7224 */ /* 0x000fce00078e001b */
.L_x_1322:
[----:B------:R-:W-:Y:S05]  /*18a70*/  BSYNC B0 ;  /* 0x0000000000007941 */ /* 0x000fea0003800000 */
.L_x_1320:
        /* <DEDUP_REMOVED lines=9> */
.L_x_1324:
[----:B------:R-:W-:Y:S02]  /*18b10*/  IMAD.MOV.U32 R30, RZ, RZ, R25 ;  /* 0x000000ffff1e7224 */ /* 0x000fe400078e0019 */
[----:B------:R-:W-:Y:S01]  /*18b20*/  IMAD.MOV.U32 R90, RZ, RZ, R85 ;  /* 0x000000ffff5a7224 */ /* 0x000fe200078e0055 */
[----:B------:R-:W-:Y:S01]  /*18b30*/  MOV R85, R88 ;  /* 0x0000005800557202 */ /* 0x000fe20000000f00 */
[----:B------:R-:W-:-:S07]  /*18b40*/  IMAD.MOV.U32 R25, RZ, RZ, R28 ;  /* 0x000000ffff197224 */ /* 0x000fce00078e001c */
.L_x_1325:
[----:B------:R-:W-:Y:S05]  /*18b50*/  BSYNC B0 ;  /* 0x0000000000007941 */ /* 0x000fea0003800000 */
.L_x_1323:
        /* <DEDUP_REMOVED lines=9> */
.L_x_1327:
[----:B------:R-:W-:Y:S02]  /*18bf0*/  IMAD.MOV.U32 R27, RZ, RZ, R26 ;  /* 0x000000ffff1b7224 */ /* 0x000fe400078e001a */
[----:B------:R-:W-:Y:S01]  /*18c00*/  IMAD.MOV.U32 R87, RZ, RZ, R86 ;  /* 0x000000ffff577224 */ /* 0x000fe200078e0056 */
[----:B------:R-:W-:Y:S01]  /*18c10*/  MOV R86, R85 ;  /* 0x0000005500567202 */ /* 0x000fe20000000f00 */
[----:B------:R-:W-:-:S07]  /*18c20*/  IMAD.MOV.U32 R26, RZ, RZ, R25 ;  /* 0x000000ffff1a7224 */ /* 0x000fce00078e0019 */
.L_x_1328:
[----:B------:R-:W-:Y:S05]  /*18c30*/  BSYNC B0 ;  /* 0x0000000000007941 */ /* 0x000fea0003800000 */
.L_x_1326:
        /* <DEDUP_REMOVED lines=9> */
.L_x_1330:
[----:B------:R-:W-:Y:S02]  /*18cd0*/  IMAD.MOV.U32 R28, RZ, RZ, R23 ;  /* 0x000000ffff1c7224 */ /* 0x000fe400078e0017 */
[----:B------:R-:W-:Y:S01]  /*18ce0*/  IMAD.MOV.U32 R88, RZ, RZ, R83 ;  /* 0x000000ffff587224 */ /* 0x000fe200078e0053 */
[----:B------:R-:W-:Y:S01]  /*18cf0*/  MOV R83, R86 ;  /* 0x0000005600537202 */ /* 0x000fe20000000f00 */
[----:B------:R-:W-:-:S07]  /*18d00*/  IMAD.MOV.U32 R23, RZ, RZ, R26 ;  /* 0x000000ffff177224 */ /* 0x000fce00078e001a */
.L_x_1331:
[----:B------:R-:W-:Y:S05]  /*18d10*/  BSYNC B0 ;  /* 0x0000000000007941 */ /* 0x000fea0003800000 */
.L_x_1329:
        /* <DEDUP_REMOVED lines=9> */
.L_x_1333:
[----:B------:R-:W-:Y:S02]  /*18db0*/  IMAD.MOV.U32 R25, RZ, RZ, R24 ;  /* 0x000000ffff197224 */ /* 0x000fe400078e0018 */
[----:B------:R-:W-:Y:S01]  /*18dc0*/  IMAD.MOV.U32 R85, RZ, RZ, R84 ;  /* 0x000000ffff557224 */ /* 0x000fe200078e0054 */
[----:B------:R-:W-:Y:S01]  /*18dd0*/  MOV R84, R83 ;  /* 0x0000005300547202 */ /* 0x000fe20000000f00 */
[----:B------:R-:W-:-:S07]  /*18de0*/  IMAD.MOV.U32 R24, RZ, RZ, R23 ;  /* 0x000000ffff187224 */ /* 0x000fce00078e0017 */
.L_x_1334:
[----:B------:R-:W-:Y:S05]  /*18df0*/  BSYNC B0 ;  /* 0x0000000000007941 */ /* 0x000fea0003800000 */
.L_x_1332:
        /* <DEDUP_REMOVED lines=9> */
.L_x_1336:
[----:B------:R-:W-:Y:S01]  /*18e90*/  IMAD.MOV.U32 R26, RZ, RZ, R133 ;  /* 0x000000ffff1a7224 */ /* 0x000fe200078e0085 */
[----:B------:R-:W-:Y:S01]  /*18ea0*/  MOV R133, R24 ;  /* 0x0000001800857202 */ /* 0x000fe20000000f00 */
[----:B------:R-:W-:Y:S02]  /*18eb0*/  IMAD.MOV.U32 R86, RZ, RZ, R3 ;  /* 0x000000ffff567224 */ /* 0x000fe400078e0003 */
[----:B------:R-:W-:-:S07]  /*18ec0*/  IMAD.MOV.U32 R3, RZ, RZ, R84 ;  /* 0x000000ffff037224 */ /* 0x000fce00078e0054 */
.L_x_1337:
[----:B------:R-:W-:Y:S05]  /*18ed0*/  BSYNC B0 ;  /* 0x0000000000007941 */ /* 0x000fea0003800000 */
.L_x_1335:
        /* <DEDUP_REMOVED lines=18> */
.L_x_1339:
[----:B------:R-:W-:Y:S01]  /*19000*/  IMAD.MOV.U32 R24, RZ, RZ, R21 ;  /* 0x000000ffff187224 */ /* 0x000fe200078e0015 */
[----:B------:R-:W-:Y:S01]  /*19010*/  MOV R84, R81 ;  /* 0x0000005100547202 */ /* 0x000fe20000000f00 */
[----:B------:R-:W-:Y:S02]  /*19020*/  IMAD.MOV.U32 R21, RZ, RZ, R22 ;  /* 0x000000ffff157224 */ /* 0x000fe400078e0016 */
[----:B------:R-:W-:-:S07]  /*19030*/  IMAD.MOV.U32 R81, RZ, RZ, R82 ;  /* 0x000000ffff517224 */ /* 0x000fce00078e0052 */
.L_x_1340:
[----:B------:R-:W-:Y:S05]  /*19040*/  BSYNC B0 ;  /* 0x0000000000007941 */ /* 0x000fea0003800000 */
.L_x_1338:
        /* <DEDUP_REMOVED lines=9> */
.L_x_1342:
[----:B------:R-:W-:Y:S01]  /*190e0*/  IMAD.MOV.U32 R23, RZ, RZ, R20 ;  /* 0x000000ffff177224 */ /* 0x000fe200078e0014 */
[----:B------:R-:W-:Y:S01]  /*190f0*/  MOV R83, R80 ;  /* 0x0000005000537202 */ /* 0x000fe20000000f00 */
[----:B------:R-:W-:Y:S02]  /*19100*/  IMAD.MOV.U32 R20, RZ, RZ, R21 ;  /* 0x000000ffff147224 */ /* 0x000fe400078e0015 */
[----:B------:R-:W-:-:S07]  /*19110*/  IMAD.MOV.U32 R80, RZ, RZ, R81 ;  /* 0x000000ffff507224 */ /* 0x000fce00078e0051 */
.L_x_1343:
[----:B------:R-:W-:Y:S05]  /*19120*/  BSYNC B0 ;  /* 0x0000000000007941 */ /* 0x000fea0003800000 */
.L_x_1341:
        /* <DEDUP_REMOVED lines=9> */
.L_x_1345:
[----:B------:R-:W-:Y:S01]  /*191c0*/  IMAD.MOV.U32 R22, RZ, RZ, R19 ;  /* 0x000000ffff167224 */ /* 0x000fe200078e0013 */
[----:B------:R-:W-:Y:S01]  /*191d0*/  MOV R82, R79 ;  /* 0x0000004f00527202 */ /* 0x000fe20000000f00 */
[----:B------:R-:W-:Y:S02]  /*191e0*/  IMAD.MOV.U32 R19, RZ, RZ, R20 ;  /* 0x000000ffff137224 */ /* 0x000fe400078e0014 */
[----:B------:R-:W-:-:S07]  /*191f0*/  IMAD.MOV.U32 R79, RZ, RZ, R80 ;  /* 0x000000ffff4f7224 */ /* 0x000fce00078e0050 */
.L_x_1346:
[----:B------:R-:W-:Y:S05]  /*19200*/  BSYNC B0 ;  /* 0x0000000000007941 */ /* 0x000fea0003800000 */
.L_x_1344:
        /* <DEDUP_REMOVED lines=9> */
.L_x_1348:
[----:B------:R-:W-:Y:S01]  /*192a0*/  IMAD.MOV.U32 R21, RZ, RZ, R18 ;  /* 0x000000ffff157224 */ /* 0x000fe200078e0012 */
[----:B------:R-:W-:Y:S01]  /*192b0*/  MOV R81, R78 ;  /* 0x0000004e00517202 */ /* 0x000fe20000000f00 */
[----:B------:R-:W-:Y:S02]  /*192c0*/  IMAD.MOV.U32 R18, RZ, RZ, R19 ;  /* 0x000000ffff127224 */ /* 0x000fe400078e0013 */
[----:B------:R-:W-:-:S07]  /*192d0*/  IMAD.MOV.U32 R78, RZ, RZ, R79 ;  /* 0x000000ffff4e7224 */ /* 0x000fce00078e004f */
.L_x_1349:
[----:B------:R-:W-:Y:S05]  /*192e0*/  BSYNC B0 ;  /* 0x0000000000007941 */ /* 0x000fea0003800000 */
.L_x_1347:
        /* <DEDUP_REMOVED lines=9> */
.L_x_1351:
[----:B------:R-:W-:Y:S01]  /*19380*/  IMAD.MOV.U32 R20, RZ, RZ, R17 ;  /* 0x000000ffff147224 */ /* 0x000fe200078e0011 */
[----:B------:R-:W-:Y:S01]  /*19390*/  MOV R80, R77 ;  /* 0x0000004d00507202 */ /* 0x000fe20000000f00 */
[----:B------:R-:W-:Y:S02]  /*193a0*/  IMAD.MOV.U32 R17, RZ, RZ, R18 ;  /* 0x000000ffff117224 */ /* 0x000fe400078e0012 */
[----:B------:R-:W-:-:S07]  /*193b0*/  IMAD.MOV.U32 R77, RZ, RZ, R78 ;  /* 0x000000ffff4d7224 */ /* 0x000fce00078e004e */
.L_x_1352:
[----:B------:R-:W-:Y:S05]  /*193c0*/  BSYNC B0 ;  /* 0x0000000000007941 */ /* 0x000fea0003800000 */
.L_x_1350:
        /* <DEDUP_REMOVED lines=9> */
.L_x_1354:
[----:B------:R-:W-:Y:S01]  /*19460*/  IMAD.MOV.U32 R19, RZ, RZ, R16 ;  /* 0x000000ffff137224 */ /* 0x000fe200078e0010 */
[----:B------:R-:W-:Y:S01]  /*19470*/  MOV R79, R76 ;  /* 0x0000004c004f7202 */ /* 0x000fe20000000f00 */
[----:B------:R-:W-:Y:S02]  /*19480*/  IMAD.MOV.U32 R16, RZ, RZ, R17 ;  /* 0x000000ffff107224 */ /* 0x000fe400078e0011 */
[----:B------:R-:W-:-:S07]  /*19490*/  IMAD.MOV.U32 R76, RZ, RZ, R77 ;  /* 0x000000ffff4c7224 */ /* 0x000fce00078e004d */
.L_x_1355:
[----:B------:R-:W-:Y:S05]  /*194a0*/  BSYNC B0 ;  /* 0x0000000000007941 */ /* 0x000fea0003800000 */
.L_x_1353:
        /* <DEDUP_REMOVED lines=9> */
.L_x_1357:
[----:B------:R-:W-:Y:S01]  /*19540*/  IMAD.MOV.U32 R18, RZ, RZ, R15 ;  /* 0x000000ffff127224 */ /* 0x000fe200078e000f */
[----:B------:R-:W-:Y:S01]  /*19550*/  MOV R78, R75 ;  /* 0x0000004b004e7202 */ /* 0x000fe20000000f00 */
[----:B------:R-:W-:Y:S02]  /*19560*/  IMAD.MOV.U32 R15, RZ, RZ, R16 ;  /* 0x000000ffff0f7224 */ /* 0x000fe400078e0010 */
[----:B------:R-:W-:-:S07]  /*19570*/  IMAD.MOV.U32 R75, RZ, RZ, R76 ;  /* 0x000000ffff4b7224 */ /* 0x000fce00078e004c */
.L_x_1358:
[----:B------:R-:W-:Y:S05]  /*19580*/  BSYNC B0 ;  /* 0x0000000000007941 */ /* 0x000fea0003800000 */
.L_x_1356:
        /* <DEDUP_REMOVED lines=9> */
.L_x_1360:
[----:B------:R-:W-:Y:S01]  /*19620*/  IMAD.MOV.U32 R17, RZ, RZ, R14 ;  /* 0x000000ffff117224 */ /* 0x000fe200078e000e */
[----:B------:R-:W-:Y:S01]  /*19630*/  MOV R77, R74 ;  /* 0x0000004a004d7202 */ /* 0x000fe20000000f00 */
[----:B------:R-:W-:Y:S02]  /*19640*/  IMAD.MOV.U32 R14, RZ, RZ, R15 ;  /* 0x000000ffff0e7224 */ /* 0x000fe400078e000f */
[----:B------:R-:W-:-:S07]  /*19650*/  IMAD.MOV.U32 R74, RZ, RZ, R75 ;  /* 0x000000ffff4a7224 */ /* 0x000fce00078e004b */
.L_x_1361:
[----:B------:R-:W-:Y:S05]  /*19660*/  BSYNC B0 ;  /* 0x0000000000007941 */ /* 0x000fea0003800000 */
.L_x_1359:
        /* <DEDUP_REMOVED lines=9> */
.L_x_1363:
[----:B------:R-:W-:Y:S01]  /*19700*/  IMAD.MOV.U32 R16, RZ, RZ, R13 ;  /* 0x000000ffff107224 */ /* 0x000fe200078e000d */
[----:B------:R-:W-:Y:S01]  /*19710*/  MOV R76, R73 ;  /* 0x00000049004c7202 */ /* 0x000fe20000000f00 */
[----:B------:R-:W-:Y:S02]  /*19720*/  IMAD.MOV.U32 R13, RZ, RZ, R14 ;  /* 0x000000ffff0d7224 */ /* 0x000fe400078e000e */
[----:B------:R-:W-:-:S07]  /*19730*/  IMAD.MOV.U32 R73, RZ, RZ, R74 ;  /* 0x000000ffff497224 */ /* 0x000fce00078e004a */
.L_x_1364:
[----:B------:R-:W-:Y:S05]  /*19740*/  BSYNC B0 ;  /* 0x0000000000007941 */ /* 0x000fea0003800000 */
.L_x_1362:
        /* <DEDUP_REMOVED lines=9> */
.L_x_1366:
[----:B------:R-:W-:Y:S01]  /*197e0*/  IMAD.MOV.U32 R15, RZ, RZ, R12 ;  /* 0x000000ffff0f7224 */ /* 0x000fe200078e000c */
[----:B------:R-:W-:Y:S01]  /*197f0*/  MOV R75, R72 ;  /* 0x00000048004b7202 */ /* 0x000fe20000000f00 */
[----:B------:R-:W-:Y:S02]  /*19800*/  IMAD.MOV.U32 R12, RZ, RZ, R13 ;  /* 0x000000ffff0c7224 */ /* 0x000fe400078e000d */
[----:B------:R-:W-:-:S07]  /*19810*/  IMAD.MOV.U32 R72, RZ, RZ, R73 ;  /* 0x000000ffff487224 */ /* 0x000fce00078e0049 */
.L_x_1367:
[----:B------:R-:W-:Y:S05]  /*19820*/  BSYNC B0 ;  /* 0x0000000000007941 */ /* 0x000fea0003800000 */
.L_x_1365:
        /* <DEDUP_REMOVED lines=9> */
.L_x_1369:
[----:B------:R-:W-:Y:S01]  /*198c0*/  IMAD.MOV.U32 R14, RZ, RZ, R9 ;  /* 0x000000ffff0e7224 */ /* 0x000fe200078e0009 */
[----:B------:R-:W-:Y:S01]  /*198d0*/  MOV R74, R11 ;  /* 0x0000000b004a7202 */ /* 0x000fe20000000f00 */
[----:B------:R-:W-:Y:S02]  /*198e0*/  IMAD.MOV.U32 R9, RZ, RZ, R12 ;  /* 0x000000ffff097224 */ /* 0x000fe400078e000c */
[----:B------:R-:W-:-:S07]  /*198f0*/  IMAD.MOV.U32 R11, RZ, RZ, R72 ;  /* 0x000000ffff0b7224 */ /* 0x000fce00078e0048 */
.L_x_1370:
[----:B------:R-:W-:Y:S05]  /*19900*/  BSYNC B0 ;  /* 0x0000000000007941 */ /* 0x000fea0003800000 */
.L_x_1368:
        /* <DEDUP_REMOVED lines=9> */
.L_x_1372:
[----:B------:R-:W-:Y:S01]  /*199a0*/  IMAD.MOV.U32 R13, RZ, RZ, R8 ;  /* 0x000000ffff0d7224 */ /* 0x000fe200078e0008 */
[----:B------:R-:W-:Y:S01]  /*199b0*/  MOV R73, R10 ;  /* 0x0000000a00497202 */ /* 0x000fe20000000f00 */
[----:B------:R-:W-:Y:S02]  /*199c0*/  IMAD.MOV.U32 R8, RZ, RZ, R9 ;  /* 0x000000ffff087224 */ /* 0x000fe400078e0009 */
[----:B------:R-:W-:-:S07]  /*199d0*/  IMAD.MOV.U32 R10, RZ, RZ, R11 ;  /* 0x000000ffff0a7224 */ /* 0x000fce00078e000b */
.L_x_1373:
[----:B------:R-:W-:Y:S05]  /*199e0*/  BSYNC B0 ;  /* 0x0000000000007941 */ /* 0x000fea0003800000 */
.L_x_1371:
        /* <DEDUP_REMOVED lines=9> */
.L_x_1375:
[----:B------:R-:W-:Y:S01]  /*19a80*/  IMAD.MOV.U32 R12, RZ, RZ, R5 ;  /* 0x000000ffff0c7224 */ /* 0x000fe200078e0005 */
[----:B------:R-:W-:Y:S01]  /*19a90*/  MOV R72, R7 ;  /* 0x0000000700487202 */ /* 0x000fe20000000f00 */
[----:B------:R-:W-:Y:S02]  /*19aa0*/  IMAD.MOV.U32 R5, RZ, RZ, R8 ;  /* 0x000000ffff057224 */ /* 0x000fe400078e0008 */
[----:B------:R-:W-:-:S07]  /*19ab0*/  IMAD.MOV.U32 R7, RZ, RZ, R10 ;  /* 0x000000ffff077224 */ /* 0x000fce00078e000a */
.L_x_1376:
[----:B------:R-:W-:Y:S05]  /*19ac0*/  BSYNC B0 ;  /* 0x0000000000007941 */ /* 0x000fea0003800000 */
.L_x_1374:
        /* <DEDUP_REMOVED lines=9> */
.L_x_1378:
[----:B------:R-:W-:Y:S01]  /*19b60*/  IMAD.MOV.U32 R9, RZ, RZ, R4 ;  /* 0x000000ffff097224 */ /* 0x000fe200078e0004 */
[----:B------:R-:W-:Y:S01]  /*19b70*/  MOV R11, R6 ;  /* 0x00000006000b7202 */ /* 0x000fe20000000f00 */
[----:B------:R-:W-:Y:S02]  /*19b80*/  IMAD.MOV.U32 R4, RZ, RZ, R5 ;  /* 0x000000ffff047224 */ /* 0x000fe400078e0005 */
[----:B------:R-:W-:-:S07]  /*19b90*/  IMAD.MOV.U32 R6, RZ, RZ, R7 ;  /* 0x000000ffff067224 */ /* 0x000fce00078e0007 */
.L_x_1379:
[----:B------:R-:W-:Y:S05]  /*19ba0*/  BSYNC B0 ;  /* 0x0000000000007941 */ /* 0x000fea0003800000 */
.L_x_1377:
        /* <DEDUP_REMOVED lines=9> */
.L_x_1381:
[----:B------:R-:W-:Y:S01]  /*19c40*/  IMAD.MOV.U32 R8, RZ, RZ, R71 ;  /* 0x000000ffff087224 */ /* 0x000fe200078e0047 */
[----:B------:R-:W-:Y:S01]  /*19c50*/  MOV R10, R131 ;  /* 0x00000083000a7202 */ /* 0x000fe20000000f00 */
[----:B------:R-:W-:Y:S02]  /*19c60*/  IMAD.MOV.U32 R71, RZ, RZ, R4 ;  /* 0x000000ffff477224 */ /* 0x000fe400078e0004 */
[----:B------:R-:W-:-:S07]  /*19c70*/  IMAD.MOV.U32 R131, RZ, RZ, R6 ;  /* 0x000000ffff837224 */ /* 0x000fce00078e0006 */
.L_x_1382:
[----:B------:R-:W-:Y:S05]  /*19c80*/  BSYNC B0 ;  /* 0x0000000000007941 */ /* 0x000fea0003800000 */
.L_x_1380:
        /* <DEDUP_REMOVED lines=9> */
.L_x_1384:
[----:B------:R-:W-:Y:S01]  /*19d20*/  IMAD.MOV.U32 R5, RZ, RZ, R132 ;  /* 0x000000ffff057224 */ /* 0x000fe200078e0084 */
[----:B------:R-:W-:Y:S01]  /*19d30*/  MOV R7, R134 ;  /* 0x0000008600077202 */ /* 0x000fe20000000f00 */
[----:B------:R-:W-:Y:S02]  /*19d40*/  IMAD.MOV.U32 R132, RZ, RZ, R71 ;  /* 0x000000ffff847224 */ /* 0x000fe400078e0047 */
[----:B------:R-:W-:-:S07]  /*19d50*/  IMAD.MOV.U32 R134, RZ, RZ, R131 ;  /* 0x000000ffff867224 */ /* 0x000fce00078e0083 */
.L_x_1385:
[----:B------:R-:W-:Y:S05]  /*19d60*/  BSYNC B0 ;  /* 0x0000000000007941 */ /* 0x000fea0003800000 */
.L_x_1383:
        /* <DEDUP_REMOVED lines=9> */
.L_x_1387:
[----:B------:R-:W-:Y:S01]  /*19e00*/  IMAD.MOV.U32 R4, RZ, RZ, R69 ;  /* 0x000000ffff047224 */ /* 0x000fe200078e0045 */
[----:B------:R-:W-:Y:S01]  /*19e10*/  MOV R6, R129 ;  /* 0x0000008100067202 */ /* 0x000fe20000000f00 */
[----:B------:R-:W-:Y:S02]  /*19e20*/  IMAD.MOV.U32 R69, RZ, RZ, R132 ;  /* 0x000000ffff457224 */ /* 0x000fe400078e0084 */
[----:B------:R-:W-:-:S07]  /*19e30*/  IMAD.MOV.U32 R129, RZ, RZ, R134 ;  /* 0x000000ffff817224 */ /* 0x000fce00078e0086 */
.L_x_1388:
[----:B------:R-:W-:Y:S05]  /*19e40*/  BSYNC B0 ;  /* 0x0000000000007941 */ /* 0x000fea0003800000 */
.L_x_1386:
        /* <DEDUP_REMOVED lines=9> */
.L_x_1390:
[----:B------:R-:W-:Y:S01]  /*19ee0*/  IMAD.MOV.U32 R71, RZ, RZ, R70 ;  /* 0x000000ffff477224 */ /* 0x000fe200078e0046 */
[----:B------:R-:W-:Y:S01]  /*19ef0*/  MOV R131, R130 ;  /* 0x0000008200837202 */ /* 0x000fe20000000f00 */
[----:B------:R-:W-:Y:S02]  /*19f00*/  IMAD.MOV.U32 R70, RZ, RZ, R69 ;  /* 0x000000ffff467224 */ /* 0x000fe400078e0045 */
[----:B------:R-:W-:-:S07]  /*19f10*/  IMAD.MOV.U32 R130, RZ, RZ, R129 ;  /* 0x000000ffff827224 */ /* 0x000fce00078e0081 */
.L_x_1391:
[----:B------:R-:W-:Y:S05]  /*19f20*/  BSYNC B0 ;  /* 0x0000000000007941 */ /* 0x000fea0003800000 */
.L_x_1389:
        /* <DEDUP_REMOVED lines=9> */
.L_x_1393:
[----:B------:R-:W-:Y:S01]  /*19fc0*/  IMAD.MOV.U32 R132, RZ, RZ, R67 ;  /* 0x000000ffff847224 */ /* 0x000fe200078e0043 */
[----:B------:R-:W-:Y:S01]  /*19fd0*/  MOV R134, R127 ;  /* 0x0000007f00867202 */ /* 0x000fe20000000f00 */
[----:B------:R-:W-:Y:S02]  /*19fe0*/  IMAD.MOV.U32 R67, RZ, RZ, R70 ;  /* 0x000000ffff437224 */ /* 0x000fe400078e0046 */
[----:B------:R-:W-:-:S07]  /*19ff0*/  IMAD.MOV.U32 R127, RZ, RZ, R130 ;  /* 0x000000ffff7f7224 */ /* 0x000fce00078e0082 */
.L_x_1394:
[----:B------:R-:W-:Y:S05]  /*1a000*/  BSYNC B0 ;  /* 0x0000000000007941 */ /* 0x000fea0003800000 */
.L_x_1392:
        /* <DEDUP_REMOVED lines=9> */
.L_x_1396:
[----:B------:R-:W-:Y:S01]  /*1a0a0*/  IMAD.MOV.U32 R69, RZ, RZ, R68 ;  /* 0x000000ffff457224 */ /* 0x000fe200078e0044 */
[----:B------:R-:W-:Y:S01]  /*1a0b0*/  MOV R129, R128 ;  /* 0x0000008000817202 */ /* 0x000fe20000000f00 */
[----:B------:R-:W-:Y:S02]  /*1a0c0*/  IMAD.MOV.U32 R68, RZ, RZ, R67 ;  /* 0x000000ffff447224 */ /* 0x000fe400078e0043 */
[----:B------:R-:W-:-:S07]  /*1a0d0*/  IMAD.MOV.U32 R128, RZ, RZ, R127 ;  /* 0x000000ffff807224 */ /* 0x000fce00078e007f */
.L_x_1397:
[----:B------:R-:W-:Y:S05]  /*1a0e0*/  BSYNC B0 ;  /* 0x0000000000007941 */ /* 0x000fea0003800000 */
.L_x_1395:
        /* <DEDUP_REMOVED lines=9> */
.L_x_1399:
[----:B------:R-:W-:Y:S01]  /*1a180*/  IMAD.MOV.U32 R70, RZ, RZ, R65 ;  /* 0x000000ffff467224 */ /* 0x000fe200078e0041 */
[----:B------:R-:W-:Y:S01]  /*1a190*/  MOV R130, R125 ;  /* 0x0000007d00827202 */ /* 0x000fe20000000f00 */
[----:B------:R-:W-:Y:S02]  /*1a1a0*/  IMAD.MOV.U32 R65, RZ, RZ, R68 ;  /* 0x000000ffff417224 */ /* 0x000fe400078e0044 */
[----:B------:R-:W-:-:S07]  /*1a1b0*/  IMAD.MOV.U32 R125, RZ, RZ, R128 ;  /* 0x000000ffff7d7224 */ /* 0x000fce00078e0080 */
.L_x_1400:
[----:B------:R-:W-:Y:S05]  /*1a1c0*/  BSYNC B0 ;  /* 0x0000000000007941 */ /* 0x000fea0003800000 */
.L_x_1398:
        /* <DEDUP_REMOVED lines=9> */
.L_x_1402:
[----:B------:R-:W-:Y:S01]  /*1a260*/  IMAD.MOV.U32 R67, RZ, RZ, R66 ;  /* 0x000000ffff437224 */ /* 0x000fe200078e0042 */
[----:B------:R-:W-:Y:S01]  /*1a270*/  MOV R127, R126 ;  /* 0x0000007e007f7202 */ /* 0x000fe20000000f00 */
[----:B------:R-:W-:Y:S02]  /*1a280*/  IMAD.MOV.U32 R66, RZ, RZ, R65 ;  /* 0x000000ffff427224 */ /* 0x000fe400078e0041 */
[----:B------:R-:W-:-:S07]  /*1a290*/  IMAD.MOV.U32 R126, RZ, RZ, R125 ;  /* 0x000000ffff7e7224 */ /* 0x000fce00078e007d */
.L_x_1403:
[----:B------:R-:W-:Y:S05]  /*1a2a0*/  BSYNC B0 ;  /* 0x0000000000007941 */ /* 0x000fea0003800000 */
.L_x_1401:
        /* <DEDUP_REMOVED lines=9> */
.L_x_1405:
[----:B------:R-:W-:Y:S01]  /*1a340*/  IMAD.MOV.U32 R68, RZ, RZ, R63 ;  /* 0x000000ffff447224 */ /* 0x000fe200078e003f */
[----:B------:R-:W-:Y:S01]  /*1a350*/  MOV R128, R123 ;  /* 0x0000007b00807202 */ /* 0x000fe20000000f00 */
[----:B------:R-:W-:Y:S02]  /*1a360*/  IMAD.MOV.U32 R63, RZ, RZ, R66 ;  /* 0x000000ffff3f7224 */ /* 0x000fe400078e0042 */
[----:B------:R-:W-:-:S07]  /*1a370*/  IMAD.MOV.U32 R123, RZ, RZ, R126 ;  /* 0x000000ffff7b7224 */ /* 0x000fce00078e007e */
.L_x_1406:
[----:B------:R-:W-:Y:S05]  /*1a380*/  BSYNC B0 ;  /* 0x0000000000007941 */ /* 0x000fea0003800000 */
.L_x_1404:
        /* <DEDUP_REMOVED lines=9> */
.L_x_1408:
[----:B------:R-:W-:Y:S01]  /*1a420*/  IMAD.MOV.U32 R65, RZ, RZ, R64 ;  /* 0x000000ffff417224 */ /* 0x000fe200078e0040 */
[----:B------:R-:W-:Y:S01]  /*1a430*/  MOV R125, R124 ;  /* 0x0000007c007d7202 */ /* 0x000fe20000000f00 */
[----:B------:R-:W-:Y:S02]  /*1a440*/  IMAD.MOV.U32 R64, RZ, RZ, R63 ;  /* 0x000000ffff407224 */ /* 0x000fe400078e003f */
[----:B------:R-:W-:-:S07]  /*1a450*/  IMAD.MOV.U32 R124, RZ, RZ, R123 ;  /* 0x000000ffff7c7224 */ /* 0x000fce00078e007b */
.L_x_1409:
[----:B------:R-:W-:Y:S05]  /*1a460*/  BSYNC B0 ;  /* 0x0000000000007941 */ /* 0x000fea0003800000 */
.L_x_1407:
        /* <DEDUP_REMOVED lines=9> */
.L_x_1411:
[----:B------:R-:W-:Y:S01]  /*1a500*/  IMAD.MOV.U32 R66, RZ, RZ, R61 ;  /* 0x000000ffff427224 */ /* 0x000fe200078e003d */
[----:B------:R-:W-:Y:S01]  /*1a510*/  MOV R126, R121 ;  /* 0x00000079007e7202 */ /* 0x000fe20000000f00 */
[----:B------:R-:W-:Y:S02]  /*1a520*/  IMAD.MOV.U32 R61, RZ, RZ, R64 ;  /* 0x000000ffff3d7224 */ /* 0x000fe400078e0040 */
[----:B------:R-:W-:-:S07]  /*1a530*/  IMAD.MOV.U32 R121, RZ, RZ, R124 ;  /* 0x000000ffff797224 */ /* 0x000fce00078e007c */
.L_x_1412:
[----:B------:R-:W-:Y:S05]  /*1a540*/  BSYNC B0 ;  /* 0x0000000000007941 */ /* 0x000fea0003800000 */
.L_x_1410:
        /* <DEDUP_REMOVED lines=9> */
.L_x_1414:
[----:B------:R-:W-:Y:S01]  /*1a5e0*/  IMAD.MOV.U32 R63, RZ, RZ, R62 ;  /* 0x000000ffff3f7224 */ /* 0x000fe200078e003e */
[----:B------:R-:W-:Y:S01]  /*1a5f0*/  MOV R123, R122 ;  /* 0x0000007a007b7202 */ /* 0x000fe20000000f00 */
[----:B------:R-:W-:Y:S02]  /*1a600*/  IMAD.MOV.U32 R62, RZ, RZ, R61 ;  /* 0x000000ffff3e7224 */ /* 0x000fe400078e003d */
[----:B------:R-:W-:-:S07]  /*1a610*/  IMAD.MOV.U32 R122, RZ, RZ, R121 ;  /* 0x000000ffff7a7224 */ /* 0x000fce00078e0079 */
.L_x_1415:
[----:B------:R-:W-:Y:S05]  /*1a620*/  BSYNC B0 ;  /* 0x0000000000007941 */ /* 0x000fea0003800000 */
.L_x_1413:
        /* <DEDUP_REMOVED lines=9> */
.L_x_1417:
[----:B------:R-:W-:Y:S01]  /*1a6c0*/  IMAD.MOV.U32 R64, RZ, RZ, R59 ;  /* 0x000000ffff407224 */ /* 0x000fe200078e003b */
[----:B------:R-:W-:Y:S01]  /*1a6d0*/  MOV R124, R119 ;  /* 0x00000077007c7202 */ /* 0x000fe20000000f00 */
[----:B------:R-:W-:Y:S02]  /*1a6e0*/  IMAD.MOV.U32 R59, RZ, RZ, R62 ;  /* 0x000000ffff3b7224 */ /* 0x000fe400078e003e */
[----:B------:R-:W-:-:S07]  /*1a6f0*/  IMAD.MOV.U32 R119, RZ, RZ, R122 ;  /* 0x000000ffff777224 */ /* 0x000fce00078e007a */
.L_x_1418:
[----:B------:R-:W-:Y:S05]  /*1a700*/  BSYNC B0 ;  /* 0x0000000000007941 */ /* 0x000fea0003800000 */
.L_x_1416:
        /* <DEDUP_REMOVED lines=9> */
.L_x_1420:
[----:B------:R-:W-:Y:S01]  /*1a7a0*/  IMAD.MOV.U32 R61, RZ, RZ, R60 ;  /* 0x000000ffff3d7224 */ /* 0x000fe200078e003c */
[----:B------:R-:W-:Y:S01]  /*1a7b0*/  MOV R121, R120 ;  /* 0x0000007800797202 */ /* 0x000fe20000000f00 */
[----:B------:R-:W-:Y:S02]  /*1a7c0*/  IMAD.MOV.U32 R60, RZ, RZ, R59 ;  /* 0x000000ffff3c7224 */ /* 0x000fe400078e003b */
[----:B------:R-:W-:-:S07]  /*1a7d0*/  IMAD.MOV.U32 R120, RZ, RZ, R119 ;  /* 0x000000ffff787224 */ /* 0x000fce00078e0077 */
.L_x_1421:
[----:B------:R-:W-:Y:S05]  /*1a7e0*/  BSYNC B0 ;  /* 0x0000000000007941 */ /* 0x000fea0003800000 */
.L_x_1419:
        /* <DEDUP_REMOVED lines=9> */
.L_x_1423:
[----:B------:R-:W-:Y:S01]  /*1a880*/  IMAD.MOV.U32 R62, RZ, RZ, R57 ;  /* 0x000000ffff3e7224 */ /* 0x000fe200078e0039 */
[----:B------:R-:W-:Y:S01]  /*1a890*/  MOV R122, R117 ;  /* 0x00000075007a7202 */ /* 0x000fe20000000f00 */
[----:B------:R-:W-:Y:S02]  /*1a8a0*/  IMAD.MOV.U32 R57, RZ, RZ, R60 ;  /* 0x000000ffff397224 */ /* 0x000fe400078e003c */
[----:B------:R-:W-:-:S07]  /*1a8b0*/  IMAD.MOV.U32 R117, RZ, RZ, R120 ;  /* 0x000000ffff757224 */ /* 0x000fce00078e0078 */
.L_x_1424:
[----:B------:R-:W-:Y:S05]  /*1a8c0*/  BSYNC B0 ;  /* 0x0000000000007941 */ /* 0x000fea0003800000 */
.L_x_1422:
        /* <DEDUP_REMOVED lines=9> */
.L_x_1426:
[----:B------:R-:W-:Y:S01]  /*1a960*/  IMAD.MOV.U32 R59, RZ, RZ, R58 ;  /* 0x000000ffff3b7224 */ /* 0x000fe200078e003a */
[----:B------:R-:W-:Y:S01]  /*1a970*/  MOV R119, R118 ;  /* 0x0000007600777202 */ /* 0x000fe20000000f00 */
[----:B------:R-:W-:Y:S02]  /*1a980*/  IMAD.MOV.U32 R58, RZ, RZ, R57 ;  /* 0x000000ffff3a7224 */ /* 0x000fe400078e0039 */
[----:B------:R-:W-:-:S07]  /*1a990*/  IMAD.MOV.U32 R118, RZ, RZ, R117 ;  /* 0x000000ffff767224 */ /* 0x000fce00078e0075 */
.L_x_1427:
[----:B------:R-:W-:Y:S05]  /*1a9a0*/  BSYNC B0 ;  /* 0x0000000000007941 */ /* 0x000fea0003800000 */
.L_x_1425:
        /* <DEDUP_REMOVED lines=9> */
.L_x_1429:
[----:B------:R-:W-:Y:S01]  /*1aa40*/  IMAD.MOV.U32 R60, RZ, RZ, R55 ;  /* 0x000000ffff3c7224 */ /* 0x000fe200078e0037 */
[----:B------:R-:W-:Y:S01]  /*1aa50*/  MOV R120, R115 ;  /* 0x0000007300787202 */ /* 0x000fe20000000f00 */
[----:B------:R-:W-:Y:S02]  /*1aa60*/  IMAD.MOV.U32 R55, RZ, RZ, R58 ;  /* 0x000000ffff377224 */ /* 0x000fe400078e003a */
[----:B------:R-:W-:-:S07]  /*1aa70*/  IMAD.MOV.U32 R115, RZ, RZ, R118 ;  /* 0x000000ffff737224 */ /* 0x000fce00078e0076 */
.L_x_1430:
[----:B------:R-:W-:Y:S05]  /*1aa80*/  BSYNC B0 ;  /* 0x0000000000007941 */ /* 0x000fea0003800000 */
.L_x_1428:
        /* <DEDUP_REMOVED lines=9> */
.L_x_1432:
[----:B------:R-:W-:Y:S01]  /*1ab20*/  IMAD.MOV.U32 R57, RZ, RZ, R56 ;  /* 0x000000ffff397224 */ /* 0x000fe200078e0038 */
[----:B------:R-:W-:Y:S01]  /*1ab30*/  MOV R117, R116 ;  /* 0x0000007400757202 */ /* 0x000fe20000000f00 */
[----:B------:R-:W-:Y:S02]  /*1ab40*/  IMAD.MOV.U32 R56, RZ, RZ, R55 ;  /* 0x000000ffff387224 */ /* 0x000fe400078e0037 */
[----:B------:R-:W-:-:S07]  /*1ab50*/  IMAD.MOV.U32 R116, RZ, RZ, R115 ;  /* 0x000000ffff747224 */ /* 0x000fce00078e0073 */
.L_x_1433:
[----:B------:R-:W-:Y:S05]  /*1ab60*/  BSYNC B0 ;  /* 0x0000000000007941 */ /* 0x000fea0003800000 */
.L_x_1431:
        /* <DEDUP_REMOVED lines=9> */
.L_x_1435:
[----:B------:R-:W-:Y:S01]  /*1ac00*/  IMAD.MOV.U32 R58, RZ, RZ, R53 ;  /* 0x000000ffff3a7224 */ /* 0x000fe200078e0035 */
[----:B------:R-:W-:Y:S01]  /*1ac10*/  MOV R118, R113 ;  /* 0x0000007100767202 */ /* 0x000fe20000000f00 */
[----:B------:R-:W-:Y:S02]  /*1ac20*/  IMAD.MOV.U32 R53, RZ, RZ, R56 ;  /* 0x000000ffff357224 */ /* 0x000fe400078e0038 */
[----:B------:R-:W-:-:S07]  /*1ac30*/  IMAD.MOV.U32 R113, RZ, RZ, R116 ;  /* 0x000000ffff717224 */ /* 0x000fce00078e0074 */
.L_x_1436:
[----:B------:R-:W-:Y:S05]  /*1ac40*/  BSYNC B0 ;  /* 0x0000000000007941 */ /* 0x000fea0003800000 */
.L_x_1434:
        /* <DEDUP_REMOVED lines=9> */
.L_x_1438:
[----:B------:R-:W-:Y:S01]  /*1ace0*/  IMAD.MOV.U32 R55, RZ, RZ, R54 ;  /* 0x000000ffff377224 */ /* 0x000fe200078e0036 */
[----:B------:R-:W-:Y:S01]  /*1acf0*/  MOV R115, R114 ;  /* 0x0000007200737202 */ /* 0x000fe20000000f00 */
[----:B------:R-:W-:Y:S02]  /*1ad00*/  IMAD.MOV.U32 R54, RZ, RZ, R53 ;  /* 0x000000ffff367224 */ /* 0x000fe400078e0035 */
[----:B------:R-:W-:-:S07]  /*1ad10*/  IMAD.MOV.U32 R114, RZ, RZ, R113 ;  /* 0x000000ffff727224 */ /* 0x000fce00078e0071 */
.L_x_1439:
[----:B------:R-:W-:Y:S05]  /*1ad20*/  BSYNC B0 ;  /* 0x0000000000007941 */ /* 0x000fea0003800000 */
.L_x_1437:
        /* <DEDUP_REMOVED lines=9> */
.L_x_1441:
[----:B------:R-:W-:Y:S01]  /*1adc0*/  IMAD.MOV.U32 R56, RZ, RZ, R51 ;  /* 0x000000ffff387224 */ /* 0x000fe200078e0033 */
[----:B------:R-:W-:Y:S01]  /*1add0*/  MOV R116, R111 ;  /* 0x0000006f00747202 */ /* 0x000fe20000000f00 */
[----:B------:R-:W-:Y:S02]  /*1ade0*/  IMAD.MOV.U32 R51, RZ, RZ, R54 ;  /* 0x000000ffff337224 */ /* 0x000fe400078e0036 */
[----:B------:R-:W-:-:S07]  /*1adf0*/  IMAD.MOV.U32 R111, RZ, RZ, R114 ;  /* 0x000000ffff6f7224 */ /* 0x000fce00078e0072 */
.L_x_1442:
[----:B------:R-:W-:Y:S05]  /*1ae00*/  BSYNC B0 ;  /* 0x0000000000007941 */ /* 0x000fea0003800000 */
.L_x_1440:
        /* <DEDUP_REMOVED lines=9> */
.L_x_1444:
[----:B------:R-:W-:Y:S01]  /*1aea0*/  IMAD.MOV.U32 R53, RZ, RZ, R52 ;  /* 0x000000ffff357224 */ /* 0x000fe200078e0034 */
[----:B------:R-:W-:Y:S01]  /*1aeb0*/  MOV R113, R112 ;  /* 0x0000007000717202 */ /* 0x000fe20000000f00 */
[----:B------:R-:W-:Y:S02]  /*1aec0*/  IMAD.MOV.U32 R52, RZ, RZ, R51 ;  /* 0x000000ffff347224 */ /* 0x000fe400078e0033 */
[----:B------:R-:W-:-:S07]  /*1aed0*/  IMAD.MOV.U32 R112, RZ, RZ, R111 ;  /* 0x000000ffff707224 */ /* 0x000fce00078e006f */
.L_x_1445:
[----:B------:R-:W-:Y:S05]  /*1aee0*/  BSYNC B0 ;  /* 0x0000000000007941 */ /* 0x000fea0003800000 */
.L_x_1443:
        /* <DEDUP_REMOVED lines=9> */
.L_x_1447:
[----:B------:R-:W-:Y:S01]  /*1af80*/  IMAD.MOV.U32 R54, RZ, RZ, R49 ;  /* 0x000000ffff367224 */ /* 0x000fe200078e0031 */
[----:B------:R-:W-:Y:S01]  /*1af90*/  MOV R114, R109 ;  /* 0x0000006d00727202 */ /* 0x000fe20000000f00 */
[----:B------:R-:W-:Y:S02]  /*1afa0*/  IMAD.MOV.U32 R49, RZ, RZ, R52 ;  /* 0x000000ffff317224 */ /* 0x000fe400078e0034 */
[----:B------:R-:W-:-:S07]  /*1afb0*/  IMAD.MOV.U32 R109, RZ, RZ, R112 ;  /* 0x000000ffff6d7224 */ /* 0x000fce00078e0070 */
.L_x_1448:
[----:B------:R-:W-:Y:S05]  /*1afc0*/  BSYNC B0 ;  /* 0x0000000000007941 */ /* 0x000fea0003800000 */
.L_x_1446:
        /* <DEDUP_REMOVED lines=9> */
.L_x_1450:
[----:B------:R-:W-:Y:S01]  /*1b060*/  IMAD.MOV.U32 R51, RZ, RZ, R50 ;  /* 0x000000ffff337224 */ /* 0x000fe200078e0032 */
[----:B------:R-:W-:Y:S01]  /*1b070*/  MOV R111, R110 ;  /* 0x0000006e006f7202 */ /* 0x000fe20000000f00 */
[----:B------:R-:W-:Y:S02]  /*1b080*/  IMAD.MOV.U32 R50, RZ, RZ, R49 ;  /* 0x000000ffff327224 */ /* 0x000fe400078e0031 */
[----:B------:R-:W-:-:S07]  /*1b090*/  IMAD.MOV.U32 R110, RZ, RZ, R109 ;  /* 0x000000ffff6e7224 */ /* 0x000fce00078e006d */
.L_x_1451:
[----:B------:R-:W-:Y:S05]  /*1b0a0*/  BSYNC B0 ;  /* 0x0000000000007941 */ /* 0x000fea0003800000 */
.L_x_1449:
        /* <DEDUP_REMOVED lines=9> */
.L_x_1453:
[----:B------:R-:W-:Y:S01]  /*1b140*/  IMAD.MOV.U32 R52, RZ, RZ, R47 ;  /* 0x000000ffff347224 */ /* 0x000fe200078e002f */
[----:B------:R-:W-:Y:S01]  /*1b150*/  MOV R112, R107 ;  /* 0x0000006b00707202 */ /* 0x000fe20000000f00 */
[----:B------:R-:W-:Y:S02]  /*1b160*/  IMAD.MOV.U32 R47, RZ, RZ, R50 ;  /* 0x000000ffff2f7224 */ /* 0x000fe400078e0032 */
[----:B------:R-:W-:-:S07]  /*1b170*/  IMAD.MOV.U32 R107, RZ, RZ, R110 ;  /* 0x000000ffff6b7224 */ /* 0x000fce00078e006e */
.L_x_1454:
[----:B------:R-:W-:Y:S05]  /*1b180*/  BSYNC B0 ;  /* 0x0000000000007941 */ /* 0x000fea0003800000 */
.L_x_1452:
        /* <DEDUP_REMOVED lines=9> */
.L_x_1456:
[----:B------:R-:W-:Y:S01]  /*1b220*/  IMAD.MOV.U32 R49, RZ, RZ, R48 ;  /* 0x000000ffff317224 */ /* 0x000fe200078e0030 */
[----:B------:R-:W-:Y:S01]  /*1b230*/  MOV R109, R108 ;  /* 0x0000006c006d7202 */ /* 0x000fe20000000f00 */
[----:B------:R-:W-:Y:S02]  /*1b240*/  IMAD.MOV.U32 R48, RZ, RZ, R47 ;  /* 0x000000ffff307224 */ /* 0x000fe400078e002f */
[----:B------:R-:W-:-:S07]  /*1b250*/  IMAD.MOV.U32 R108, RZ, RZ, R107 ;  /* 0x000000ffff6c7224 */ /* 0x000fce00078e006b */
.L_x_1457:
[----:B------:R-:W-:Y:S05]  /*1b260*/  BSYNC B0 ;  /* 0x0000000000007941 */ /* 0x000fea0003800000 */
.L_x_1455:
        /* <DEDUP_REMOVED lines=9> */
.L_x_1459:
[----:B------:R-:W-:Y:S01]  /*1b300*/  IMAD.MOV.U32 R50, RZ, RZ, R45 ;  /* 0x000000ffff327224 */ /* 0x000fe200078e002d */
[----:B------:R-:W-:Y:S01]  /*1b310*/  MOV R110, R105 ;  /* 0x00000069006e7202 */ /* 0x000fe20000000f00 */
[----:B------:R-:W-:Y:S02]  /*1b320*/  IMAD.MOV.U32 R45, RZ, RZ, R48 ;  /* 0x000000ffff2d7224 */ /* 0x000fe400078e0030 */
[----:B------:R-:W-:-:S07]  /*1b330*/  IMAD.MOV.U32 R105, RZ, RZ, R108 ;  /* 0x000000ffff697224 */ /* 0x000fce00078e006c */
.L_x_1460:
[----:B------:R-:W-:Y:S05]  /*1b340*/  BSYNC B0 ;  /* 0x0000000000007941 */ /* 0x000fea0003800000 */
.L_x_1458:
        /* <DEDUP_REMOVED lines=9> */
.L_x_1462:
[----:B------:R-:W-:Y:S01]  /*1b3e0*/  IMAD.MOV.U32 R47, RZ, RZ, R46 ;  /* 0x000000ffff2f7224 */ /* 0x000fe200078e002e */
[----:B------:R-:W-:Y:S01]  /*1b3f0*/  MOV R107, R106 ;  /* 0x0000006a006b7202 */ /* 0x000fe20000000f00 */
[----:B------:R-:W-:Y:S02]  /*1b400*/  IMAD.MOV.U32 R46, RZ, RZ, R45 ;  /* 0x000000ffff2e7224 */ /* 0x000fe400078e002d */
[----:B------:R-:W-:-:S07]  /*1b410*/  IMAD.MOV.U32 R106, RZ, RZ, R105 ;  /* 0x000000ffff6a7224 */ /* 0x000fce00078e0069 */
.L_x_1463:
[----:B------:R-:W-:Y:S05]  /*1b420*/  BSYNC B0 ;  /* 0x0000000000007941 */ /* 0x000fea0003800000 */
.L_x_1461:
        /* <DEDUP_REMOVED lines=9> */
.L_x_1465:
[----:B------:R-:W-:Y:S01]  /*1b4c0*/  IMAD.MOV.U32 R48, RZ, RZ, R43 ;  /* 0x000000ffff307224 */ /* 0x000fe200078e002b */
[----:B------:R-:W-:Y:S01]  /*1b4d0*/  MOV R108, R103 ;  /* 0x00000067006c7202 */ /* 0x000fe20000000f00 */
[----:B------:R-:W-:Y:S02]  /*1b4e0*/  IMAD.MOV.U32 R43, RZ, RZ, R46 ;  /* 0x000000ffff2b7224 */ /* 0x000fe400078e002e */
[----:B------:R-:W-:-:S07]  /*1b4f0*/  IMAD.MOV.U32 R103, RZ, RZ, R106 ;  /* 0x000000ffff677224 */ /* 0x000fce00078e006a */
.L_x_1466:
[----:B------:R-:W-:Y:S05]  /*1b500*/  BSYNC B0 ;  /* 0x0000000000007941 */ /* 0x000fea0003800000 */
.L_x_1464:
        /* <DEDUP_REMOVED lines=9> */
.L_x_1468:
[----:B------:R-:W-:Y:S01]  /*1b5a0*/  IMAD.MOV.U32 R45, RZ, RZ, R44 ;  /* 0x000000ffff2d7224 */ /* 0x000fe200078e002c */
[----:B------:R-:W-:Y:S01]  /*1b5b0*/  MOV R105, R104 ;  /* 0x0000006800697202 */ /* 0x000fe20000000f00 */
[----:B------:R-:W-:Y:S02]  /*1b5c0*/  IMAD.MOV.U32 R44, RZ, RZ, R43 ;  /* 0x000000ffff2c7224 */ /* 0x000fe400078e002b */
[----:B------:R-:W-:-:S07]  /*1b5d0*/  IMAD.MOV.U32 R104, RZ, RZ, R103 ;  /* 0x000000ffff687224 */ /* 0x000fce00078e0067 */
.L_x_1469:
[----:B------:R-:W-:Y:S05]  /*1b5e0*/  BSYNC B0 ;  /* 0x0000000000007941 */ /* 0x000fea0003800000 */
.L_x_1467:
        /* <DEDUP_REMOVED lines=9> */
.L_x_1471:
[----:B------:R-:W-:Y:S01]  /*1b680*/  IMAD.MOV.U32 R46, RZ, RZ, R41 ;  /* 0x000000ffff2e7224 */ /* 0x000fe200078e0029 */
[----:B------:R-:W-:Y:S01]  /*1b690*/  MOV R106, R101 ;  /* 0x00000065006a7202 */ /* 0x000fe20000000f00 */
[----:B------:R-:W-:Y:S02]  /*1b6a0*/  IMAD.MOV.U32 R41, RZ, RZ, R44 ;  /* 0x000000ffff297224 */ /* 0x000fe400078e002c */
[----:B------:R-:W-:-:S07]  /*1b6b0*/  IMAD.MOV.U32 R101, RZ, RZ, R104 ;  /* 0x000000ffff657224 */ /* 0x000fce00078e0068 */
.L_x_1472:
[----:B------:R-:W-:Y:S05]  /*1b6c0*/  BSYNC B0 ;  /* 0x0000000000007941 */ /* 0x000fea0003800000 */
.L_x_1470:
        /* <DEDUP_REMOVED lines=9> */
.L_x_1474:
[----:B------:R-:W-:Y:S01]  /*1b760*/  IMAD.MOV.U32 R43, RZ, RZ, R42 ;  /* 0x000000ffff2b7224 */ /* 0x000fe200078e002a */
[----:B------:R-:W-:Y:S01]  /*1b770*/  MOV R103, R102 ;  /* 0x0000006600677202 */ /* 0x000fe20000000f00 */
[----:B------:R-:W-:Y:S02]  /*1b780*/  IMAD.MOV.U32 R42, RZ, RZ, R41 ;  /* 0x000000ffff2a7224 */ /* 0x000fe400078e0029 */
[----:B------:R-:W-:-:S07]  /*1b790*/  IMAD.MOV.U32 R102, RZ, RZ, R101 ;  /* 0x000000ffff667224 */ /* 0x000fce00078e0065 */
.L_x_1475:
[----:B------:R-:W-:Y:S05]  /*1b7a0*/  BSYNC B0 ;  /* 0x0000000000007941 */ /* 0x000fea0003800000 */
.L_x_1473:
        /* <DEDUP_REMOVED lines=9> */
.L_x_1477:
[----:B------:R-:W-:Y:S01]  /*1b840*/  IMAD.MOV.U32 R44, RZ, RZ, R39 ;  /* 0x000000ffff2c7224 */ /* 0x000fe200078e0027 */
[----:B------:R-:W-:Y:S01]  /*1b850*/  MOV R104, R99 ;  /* 0x0000006300687202 */ /* 0x000fe20000000f00 */
[----:B------:R-:W-:Y:S02]  /*1b860*/  IMAD.MOV.U32 R39, RZ, RZ, R42 ;  /* 0x000000ffff277224 */ /* 0x000fe400078e002a */
[----:B------:R-:W-:-:S07]  /*1b870*/  IMAD.MOV.U32 R99, RZ, RZ, R102 ;  /* 0x000000ffff637224 */ /* 0x000fce00078e0066 */
.L_x_1478:
[----:B------:R-:W-:Y:S05]  /*1b880*/  BSYNC B0 ;  /* 0x0000000000007941 */ /* 0x000fea0003800000 */
.L_x_1476:
        /* <DEDUP_REMOVED lines=9> */
.L_x_1480:
[----:B------:R-:W-:Y:S01]  /*1b920*/  IMAD.MOV.U32 R41, RZ, RZ, R40 ;  /* 0x000000ffff297224 */ /* 0x000fe200078e0028 */
[----:B------:R-:W-:Y:S01]  /*1b930*/  MOV R101, R100 ;  /* 0x0000006400657202 */ /* 0x000fe20000000f00 */
[----:B------:R-:W-:Y:S02]  /*1b940*/  IMAD.MOV.U32 R40, RZ, RZ, R39 ;  /* 0x000000ffff287224 */ /* 0x000fe400078e0027 */
[----:B------:R-:W-:-:S07]  /*1b950*/  IMAD.MOV.U32 R100, RZ, RZ, R99 ;  /* 0x000000ffff647224 */ /* 0x000fce00078e0063 */
.L_x_1481:
[----:B------:R-:W-:Y:S05]  /*1b960*/  BSYNC B0 ;  /* 0x0000000000007941 */ /* 0x000fea0003800000 */
.L_x_1479:
        /* <DEDUP_REMOVED lines=9> */
.L_x_1483:
[----:B------:R-:W-:Y:S01]  /*1ba00*/  IMAD.MOV.U32 R42, RZ, RZ, R37 ;  /* 0x000000ffff2a7224 */ /* 0x000fe200078e0025 */
[----:B------:R-:W-:Y:S01]  /*1ba10*/  MOV R102, R97 ;  /* 0x0000006100667202 */ /* 0x000fe20000000f00 */
[----:B------:R-:W-:Y:S02]  /*1ba20*/  IMAD.MOV.U32 R37, RZ, RZ, R40 ;  /* 0x000000ffff257224 */ /* 0x000fe400078e0028 */
[----:B------:R-:W-:-:S07]  /*1ba30*/  IMAD.MOV.U32 R97, RZ, RZ, R100 ;  /* 0x000000ffff617224 */ /* 0x000fce00078e0064 */
.L_x_1484:
[----:B------:R-:W-:Y:S05]  /*1ba40*/  BSYNC B0 ;  /* 0x0000000000007941 */ /* 0x000fea0003800000 */
.L_x_1482:
        /* <DEDUP_REMOVED lines=9> */
.L_x_1486:
[----:B------:R-:W-:Y:S01]  /*1bae0*/  IMAD.MOV.U32 R39, RZ, RZ, R38 ;  /* 0x000000ffff277224 */ /* 0x000fe200078e0026 */
[----:B------:R-:W-:Y:S01]  /*1baf0*/  MOV R99, R98 ;  /* 0x0000006200637202 */ /* 0x000fe20000000f00 */
[----:B------:R-:W-:Y:S02]  /*1bb00*/  IMAD.MOV.U32 R38, RZ, RZ, R37 ;  /* 0x000000ffff267224 */ /* 0x000fe400078e0025 */
[----:B------:R-:W-:-:S07]  /*1bb10*/  IMAD.MOV.U32 R98, RZ, RZ, R97 ;  /* 0x000000ffff627224 */ /* 0x000fce00078e0061 */
.L_x_1487:
[----:B------:R-:W-:Y:S05]  /*1bb20*/  BSYNC B0 ;  /* 0x0000000000007941 */ /* 0x000fea0003800000 */
.L_x_1485:
        /* <DEDUP_REMOVED lines=9> */
.L_x_1489:
[----:B------:R-:W-:Y:S01]  /*1bbc0*/  IMAD.MOV.U32 R40, RZ, RZ, R35 ;  /* 0x000000ffff287224 */ /* 0x000fe200078e0023 */
[----:B------:R-:W-:Y:S01]  /*1bbd0*/  MOV R100, R95 ;  /* 0x0000005f00647202 */ /* 0x000fe20000000f00 */
[----:B------:R-:W-:Y:S02]  /*1bbe0*/  IMAD.MOV.U32 R35, RZ, RZ, R38 ;  /* 0x000000ffff237224 */ /* 0x000fe400078e0026 */
[----:B------:R-:W-:-:S07]  /*1bbf0*/  IMAD.MOV.U32 R95, RZ, RZ, R98 ;  /* 0x000000ffff5f7224 */ /* 0x000fce00078e0062 */
.L_x_1490:
[----:B------:R-:W-:Y:S05]  /*1bc00*/  BSYNC B0 ;  /* 0x0000000000007941 */ /* 0x000fea0003800000 */
.L_x_1488:
        /* <DEDUP_REMOVED lines=9> */
.L_x_1492:
[----:B------:R-:W-:Y:S01]  /*1bca0*/  IMAD.MOV.U32 R37, RZ, RZ, R36 ;  /* 0x000000ffff257224 */ /* 0x000fe200078e0024 */
[----:B------:R-:W-:Y:S01]  /*1bcb0*/  MOV R97, R96 ;  /* 0x0000006000617202 */ /* 0x000fe20000000f00 */
[----:B------:R-:W-:Y:S02]  /*1bcc0*/  IMAD.MOV.U32 R36, RZ, RZ, R35 ;  /* 0x000000ffff247224 */ /* 0x000fe400078e0023 */
[----:B------:R-:W-:-:S07]  /*1bcd0*/  IMAD.MOV.U32 R96, RZ, RZ, R95 ;  /* 0x000000ffff607224 */ /* 0x000fce00078e005f */
.L_x_1493:
[----:B------:R-:W-:Y:S05]  /*1bce0*/  BSYNC B0 ;  /* 0x0000000000007941 */ /* 0x000fea0003800000 */
.L_x_1491:
        /* <DEDUP_REMOVED lines=9> */
.L_x_1495:
[----:B------:R-:W-:Y:S01]  /*1bd80*/  IMAD.MOV.U32 R38, RZ, RZ, R33 ;  /* 0x000000ffff267224 */ /* 0x000fe200078e0021 */
[----:B------:R-:W-:Y:S01]  /*1bd90*/  MOV R98, R93 ;  /* 0x0000005d00627202 */ /* 0x000fe20000000f00 */
[----:B------:R-:W-:Y:S02]  /*1bda0*/  IMAD.MOV.U32 R33, RZ, RZ, R36 ;  /* 0x000000ffff217224 */ /* 0x000fe400078e0024 */
[----:B------:R-:W-:-:S07]  /*1bdb0*/  IMAD.MOV.U32 R93, RZ, RZ, R96 ;  /* 0x000000ffff5d7224 */ /* 0x000fce00078e0060 */
.L_x_1496:
[----:B------:R-:W-:Y:S05]  /*1bdc0*/  BSYNC B0 ;  /* 0x0000000000007941 */ /* 0x000fea0003800000 */
.L_x_1494:
        /* <DEDUP_REMOVED lines=9> */
.L_x_1498:
[----:B------:R-:W-:Y:S01]  /*1be60*/  IMAD.MOV.U32 R35, RZ, RZ, R34 ;  /* 0x000000ffff237224 */ /* 0x000fe200078e0022 */
[----:B------:R-:W-:Y:S01]  /*1be70*/  MOV R95, R94 ;  /* 0x0000005e005f7202 */ /* 0x000fe20000000f00 */
[----:B------:R-:W-:Y:S02]  /*1be80*/  IMAD.MOV.U32 R34, RZ, RZ, R33 ;  /* 0x000000ffff227224 */ /* 0x000fe400078e0021 */
[----:B------:R-:W-:-:S07]  /*1be90*/  IMAD.MOV.U32 R94, RZ, RZ, R93 ;  /* 0x000000ffff5e7224 */ /* 0x000fce00078e005d */
.L_x_1499:
[----:B------:R-:W-:Y:S05]  /*1bea0*/  BSYNC B0 ;  /* 0x0000000000007941 */ /* 0x000fea0003800000 */
.L_x_1497:
        /* <DEDUP_REMOVED lines=9> */
.L_x_1501:
[----:B------:R-:W-:Y:S01]  /*1bf40*/  IMAD.MOV.U32 R36, RZ, RZ, R31 ;  /* 0x000000ffff247224 */ /* 0x000fe200078e001f */
[----:B------:R-:W-:Y:S01]  /*1bf50*/  MOV R96, R91 ;  /* 0x0000005b00607202 */ /* 0x000fe20000000f00 */
[----:B------:R-:W-:Y:S02]  /*1bf60*/  IMAD.MOV.U32 R31, RZ, RZ, R34 ;  /* 0x000000ffff1f7224 */ /* 0x000fe400078e0022 */
[----:B------:R-:W-:-:S07]  /*1bf70*/  IMAD.MOV.U32 R91, RZ, RZ, R94 ;  /* 0x000000ffff5b7224 */ /* 0x000fce00078e005e */
.L_x_1502:
[----:B------:R-:W-:Y:S05]  /*1bf80*/  BSYNC B0 ;  /* 0x0000000000007941 */ /* 0x000fea0003800000 */
.L_x_1500:
        /* <DEDUP_REMOVED lines=9> */
.L_x_1504:
[----:B------:R-:W-:Y:S01]  /*1c020*/  IMAD.MOV.U32 R33, RZ, RZ, R32 ;  /* 0x000000ffff217224 */ /* 0x000fe200078e0020 */
[----:B------:R-:W-:Y:S01]  /*1c030*/  MOV R93, R92 ;  /* 0x0000005c005d7202 */ /* 0x000fe20000000f00 */
[----:B------:R-:W-:Y:S02]  /*1c040*/  IMAD.MOV.U32 R32, RZ, RZ, R31 ;  /* 0x000000ffff207224 */ /* 0x000fe400078e001f */
[----:B------:R-:W-:-:S07]  /*1c050*/  IMAD.MOV.U32 R92, RZ, RZ, R91 ;  /* 0x000000ffff5c7224 */ /* 0x000fce00078e005b */
.L_x_1505:
[----:B------:R-:W-:Y:S05]  /*1c060*/  BSYNC B0 ;  /* 0x0000000000007941 */ /* 0x000fea0003800000 */
.L_x_1503:
        /* <DEDUP_REMOVED lines=9> */
.L_x_1507:
[----:B------:R-:W-:Y:S01]  /*1c100*/  IMAD.MOV.U32 R34, RZ, RZ, R29 ;  /* 0x000000ffff227224 */ /* 0x000fe200078e001d */
[----:B------:R-:W-:Y:S01]  /*1c110*/  MOV R94, R89 ;  /* 0x00000059005e7202 */ /* 0x000fe20000000f00 */
[----:B------:R-:W-:Y:S02]  /*1c120*/  IMAD.MOV.U32 R29, RZ, RZ, R32 ;  /* 0x000000ffff1d7224 */ /* 0x000fe400078e0020 */
[----:B------:R-:W-:-:S07]  /*1c130*/  IMAD.MOV.U32 R89, RZ, RZ, R92 ;  /* 0x000000ffff597224 */ /* 0x000fce00078e005c */
.L_x_1508:
[----:B------:R-:W-:Y:S05]  /*1c140*/  BSYNC B0 ;  /* 0x0000000000007941 */ /* 0x000fea0003800000 */
.L_x_1506:
        /* <DEDUP_REMOVED lines=9> */
.L_x_1510:
[----:B------:R-:W-:Y:S01]  /*1c1e0*/  IMAD.MOV.U32 R31, RZ, RZ, R30 ;  /* 0x000000ffff1f7224 */ /* 0x000fe200078e001e */
[----:B------:R-:W-:Y:S01]  /*1c1f0*/  MOV R91, R90 ;  /* 0x0000005a005b7202 */ /* 0x000fe20000000f00 */
[----:B------:R-:W-:Y:S02]  /*1c200*/  IMAD.MOV.U32 R30, RZ, RZ, R29 ;  /* 0x000000ffff1e7224 */ /* 0x000fe400078e001d */
[----:B------:R-:W-:-:S07]  /*1c210*/  IMAD.MOV.U32 R90, RZ, RZ, R89 ;  /* 0x000000ffff5a7224 */ /* 0x000fce00078e0059 */
.L_x_1511:
[----:B------:R-:W-:Y:S05]  /*1c220*/  BSYNC B0 ;  /* 0x0000000000007941 */ /* 0x000fea0003800000 */
.L_x_1509:
        /* <DEDUP_REMOVED lines=9> */
.L_x_1513:
[----:B------:R-:W-:Y:S01]  /*1c2c0*/  IMAD.MOV.U32 R32, RZ, RZ, R27 ;  /* 0x000000ffff207224 */ /* 0x000fe200078e001b */
[----:B------:R-:W-:Y:S01]  /*1c2d0*/  MOV R92, R87 ;  /* 0x00000057005c7202 */ /* 0x000fe20000000f00 */
[----:B------:R-:W-:Y:S02]  /*1c2e0*/  IMAD.MOV.U32 R27, RZ, RZ, R30 ;  /* 0x000000ffff1b7224 */ /* 0x000fe400078e001e */
[----:B------:R-:W-:-:S07]  /*1c2f0*/  IMAD.MOV.U32 R87, RZ, RZ, R90 ;  /* 0x000000ffff577224 */ /* 0x000fce00078e005a */
.L_x_1514:
[----:B------:R-:W-:Y:S05]  /*1c300*/  BSYNC B0 ;  /* 0x0000000000007941 */ /* 0x000fea0003800000 */
.L_x_1512:
        /* <DEDUP_REMOVED lines=9> */
.L_x_1516:
[----:B------:R-:W-:Y:S01]  /*1c3a0*/  IMAD.MOV.U32 R29, RZ, RZ, R28 ;  /* 0x000000ffff1d7224 */ /* 0x000fe200078e001c */
[----:B------:R-:W-:Y:S01]  /*1c3b0*/  MOV R89, R88 ;  /* 0x0000005800597202 */ /* 0x000fe20000000f00 */
[----:B------:R-:W-:Y:S02]  /*1c3c0*/  IMAD.MOV.U32 R28, RZ, RZ, R27 ;  /* 0x000000ffff1c7224 */ /* 0x000fe400078e001b */
[----:B------:R-:W-:-:S07]  /*1c3d0*/  IMAD.MOV.U32 R88, RZ, RZ, R87 ;  /* 0x000000ffff587224 */ /* 0x000fce00078e0057 */
.L_x_1517:
[----:B------:R-:W-:Y:S05]  /*1c3e0*/  BSYNC B0 ;  /* 0x0000000000007941 */ /* 0x000fea0003800000 */
.L_x_1515:
        /* <DEDUP_REMOVED lines=9> */
.L_x_1519:
[----:B------:R-:W-:Y:S01]  /*1c480*/  IMAD.MOV.U32 R30, RZ, RZ, R25 ;  /* 0x000000ffff1e7224 */ /* 0x000fe200078e0019 */
[----:B------:R-:W-:Y:S01]  /*1c490*/  MOV R90, R85 ;  /* 0x00000055005a7202 */ /* 0x000fe20000000f00 */
[----:B------:R-:W-:Y:S02]  /*1c4a0*/  IMAD.MOV.U32 R25, RZ, RZ, R28 ;  /* 0x000000ffff197224 */ /* 0x000fe400078e001c */
[----:B------:R-:W-:-:S07]  /*1c4b0*/  IMAD.MOV.U32 R85, RZ, RZ, R88 ;  /* 0x000000ffff557224 */ /* 0x000fce00078e0058 */
.L_x_1520:
[----:B------:R-:W-:Y:S05]  /*1c4c0*/  BSYNC B0 ;  /* 0x0000000000007941 */ /* 0x000fea0003800000 */
.L_x_1518:
        /* <DEDUP_REMOVED lines=9> */
.L_x_1522:
[----:B------:R-:W-:Y:S01]  /*1c560*/  IMAD.MOV.U32 R27, RZ, RZ, R26 ;  /* 0x000000ffff1b7224 */ /* 0x000fe200078e001a */
[----:B------:R-:W-:Y:S01]  /*1c570*/  MOV R87, R86 ;  /* 0x0000005600577202 */ /* 0x000fe20000000f00 */
[----:B------:R-:W-:Y:S02]  /*1c580*/  IMAD.MOV.U32 R26, RZ, RZ, R25 ;  /* 0x000000ffff1a7224 */ /* 0x000fe400078e0019 */
[----:B------:R-:W-:-:S07]  /*1c590*/  IMAD.MOV.U32 R86, RZ, RZ, R85 ;  /* 0x000000ffff567224 */ /* 0x000fce00078e0055 */
.L_x_1523:
[----:B------:R-:W-:Y:S05]  /*1c5a0*/  BSYNC B0 ;  /* 0x0000000000007941 */ /* 0x000fea0003800000 */
.L_x_1521:
        /* <DEDUP_REMOVED lines=9> */
.L_x_1525:
[----:B------:R-:W-:Y:S01]  /*1c640*/  IMAD.MOV.U32 R28, RZ, RZ, R133 ;  /* 0x000000ffff1c7224 */ /* 0x000fe200078e0085 */
[----:B------:R-:W-:Y:S01]  /*1c650*/  MOV R88, R3 ;  /* 0x0000000300587202 */ /* 0x000fe20000000f00 */
[----:B------:R-:W-:Y:S02]  /*1c660*/  IMAD.MOV.U32 R3, RZ, RZ, R86 ;  /* 0x000000ffff037224 */ /* 0x000fe400078e0056 */
[----:B------:R-:W-:-:S07]  /*1c670*/  IMAD.MOV.U32 R133, RZ, RZ, R26 ;  /* 0x000000ffff857224 */ /* 0x000fce00078e001a */
.L_x_1526:
[----:B------:R-:W-:Y:S05]  /*1c680*/  BSYNC B0 ;  /* 0x0000000000007941 */ /* 0x000fea0003800000 */
.L_x_1524:
        /* <DEDUP_REMOVED lines=18> */
.L_x_1528:
[----:B------:R-:W-:Y:S02]  /*1c7b0*/  IMAD.MOV.U32 R26, RZ, RZ, R23 ;  /* 0x000000ffff1a7224 */ /* 0x000fe400078e0017 */
[----:B------:R-:W-:Y:S02]  /*1c7c0*/  IMAD.MOV.U32 R86, RZ, RZ, R83 ;  /* 0x000000ffff567224 */ /* 0x000fe400078e0053 */
[----:B------:R-:W-:Y:S02]  /*1c7d0*/  IMAD.MOV.U32 R23, RZ, RZ, R24 ;  /* 0x000000ffff177224 */ /* 0x000fe400078e0018 */
[----:B------:R-:W-:-:S07]  /*1c7e0*/  IMAD.MOV.U32 R83, RZ, RZ, R84 ;  /* 0x000000ffff537224 */ /* 0x000fce00078e0054 */
.L_x_1529:
[----:B------:R-:W-:Y:S05]  /*1c7f0*/  BSYNC B0 ;  /* 0x0000000000007941 */ /* 0x000fea0003800000 */
.L_x_1527:
        /* <DEDUP_REMOVED lines=9> */
.L_x_1531:
[----:B------:R-:W-:Y:S02]  /*1c890*/  IMAD.MOV.U32 R25, RZ, RZ, R22 ;  /* 0x000000ffff197224 */ /* 0x000fe400078e0016 */
[----:B------:R-:W-:Y:S02]  /*1c8a0*/  IMAD.MOV.U32 R85, RZ, RZ, R82 ;  /* 0x000000ffff557224 */ /* 0x000fe400078e0052 */
[----:B------:R-:W-:Y:S02]  /*1c8b0*/  IMAD.MOV.U32 R22, RZ, RZ, R23 ;  /* 0x000000ffff167224 */ /* 0x000fe400078e0017 */
[----:B------:R-:W-:-:S07]  /*1c8c0*/  IMAD.MOV.U32 R82, RZ, RZ, R83 ;  /* 0x000000ffff527224 */ /* 0x000fce00078e0053 */
.L_x_1532:
[----:B------:R-:W-:Y:S05]  /*1c8d0*/  BSYNC B0 ;  /* 0x0000000000007941 */ /* 0x000fea0003800000 */
.L_x_1530:
        /* <DEDUP_REMOVED lines=9> */
.L_x_1534:
[----:B------:R-:W-:Y:S02]  /*1c970*/  IMAD.MOV.U32 R24, RZ, RZ, R21 ;  /* 0x000000ffff187224 */ /* 0x000fe400078e0015 */
[----:B------:R-:W-:Y:S02]  /*1c980*/  IMAD.MOV.U32 R84, RZ, RZ, R81 ;  /* 0x000000ffff547224 */ /* 0x000fe400078e0051 */
[----:B------:R-:W-:Y:S02]  /*1c990*/  IMAD.MOV.U32 R21, RZ, RZ, R22 ;  /* 0x000000ffff157224 */ /* 0x000fe400078e0016 */
[----:B------:R-:W-:-:S07]  /*1c9a0*/  IMAD.MOV.U32 R81, RZ, RZ, R82 ;  /* 0x000000ffff517224 */ /* 0x000fce00078e0052 */
.L_x_1535:
[----:B------:R-:W-:Y:S05]  /*1c9b0*/  BSYNC B0 ;  /* 0x0000000000007941 */ /* 0x000fea0003800000 */
.L_x_1533:
        /* <DEDUP_REMOVED lines=9> */
.L_x_1537:
[----:B------:R-:W-:Y:S02]  /*1ca50*/  IMAD.MOV.U32 R23, RZ, RZ, R20 ;  /* 0x000000ffff177224 */ /* 0x000fe400078e0014 */
[----:B------:R-:W-:Y:S02]  /*1ca60*/  IMAD.MOV.U32 R83, RZ, RZ, R80 ;  /* 0x000000ffff537224 */ /* 0x000fe400078e0050 */
[----:B------:R-:W-:Y:S02]  /*1ca70*/  IMAD.MOV.U32 R20, RZ, RZ, R21 ;  /* 0x000000ffff147224 */ /* 0x000fe400078e0015 */
[----:B------:R-:W-:-:S07]  /*1ca80*/  IMAD.MOV.U32 R80, RZ, RZ, R81 ;  /* 0x000000ffff507224 */ /* 0x000fce00078e0051 */
.L_x_1538:
[----:B------:R-:W-:Y:S05]  /*1ca90*/  BSYNC B0 ;  /* 0x0000000000007941 */ /* 0x000fea0003800000 */
.L_x_1536:
        /* <DEDUP_REMOVED lines=9> */
.L_x_1540:
[----:B------:R-:W-:Y:S02]  /*1cb30*/  IMAD.MOV.U32 R22, RZ, RZ, R19 ;  /* 0x000000ffff167224 */ /* 0x000fe400078e0013 */
[----:B------:R-:W-:Y:S02]  /*1cb40*/  IMAD.MOV.U32 R82, RZ, RZ, R79 ;  /* 0x000000ffff527224 */ /* 0x000fe400078e004f */
[----:B------:R-:W-:Y:S02]  /*1cb50*/  IMAD.MOV.U32 R19, RZ, RZ, R20 ;  /* 0x000000ffff137224 */ /* 0x000fe400078e0014 */
[----:B------:R-:W-:-:S07]  /*1cb60*/  IMAD.MOV.U32 R79, RZ, RZ, R80 ;  /* 0x000000ffff4f7224 */ /* 0x000fce00078e0050 */
.L_x_1541:
[----:B------:R-:W-:Y:S05]  /*1cb70*/  BSYNC B0 ;  /* 0x0000000000007941 */ /* 0x000fea0003800000 */
.L_x_1539:
        /* <DEDUP_REMOVED lines=9> */
.L_x_1543:
[----:B------:R-:W-:Y:S02]  /*1cc10*/  IMAD.MOV.U32 R21, RZ, RZ, R18 ;  /* 0x000000ffff157224 */ /* 0x000fe400078e0012 */
[----:B------:R-:W-:Y:S02]  /*1cc20*/  IMAD.MOV.U32 R81, RZ, RZ, R78 ;  /* 0x000000ffff517224 */ /* 0x000fe400078e004e */
[----:B------:R-:W-:Y:S02]  /*1cc30*/  IMAD.MOV.U32 R18, RZ, RZ, R19 ;  /* 0x000000ffff127224 */ /* 0x000fe400078e0013 */
[----:B------:R-:W-:-:S07]  /*1cc40*/  IMAD.MOV.U32 R78, RZ, RZ, R79 ;  /* 0x000000ffff4e7224 */ /* 0x000fce00078e004f */
.L_x_1544:
[----:B------:R-:W-:Y:S05]  /*1cc50*/  BSYNC B0 ;  /* 0x0000000000007941 */ /* 0x000fea0003800000 */
.L_x_1542:
        /* <DEDUP_REMOVED lines=9> */
.L_x_1546:
[----:B------:R-:W-:Y:S02]  /*1ccf0*/  IMAD.MOV.U32 R20, RZ, RZ, R17 ;  /* 0x000000ffff147224 */ /* 0x000fe400078e0011 */
[----:B------:R-:W-:Y:S02]  /*1cd00*/  IMAD.MOV.U32 R80, RZ, RZ, R77 ;  /* 0x000000ffff507224 */ /* 0x000fe400078e004d */
[----:B------:R-:W-:Y:S02]  /*1cd10*/  IMAD.MOV.U32 R17, RZ, RZ, R18 ;  /* 0x000000ffff117224 */ /* 0x000fe400078e0012 */
[----:B------:R-:W-:-:S07]  /*1cd20*/  IMAD.MOV.U32 R77, RZ, RZ, R78 ;  /* 0x000000ffff4d7224 */ /* 0x000fce00078e004e */
.L_x_1547:
[----:B------:R-:W-:Y:S05]  /*1cd30*/  BSYNC B0 ;  /* 0x0000000000007941 */ /* 0x000fea0003800000 */
.L_x_1545:
        /* <DEDUP_REMOVED lines=9> */
.L_x_1549:
[----:B------:R-:W-:Y:S02]  /*1cdd0*/  IMAD.MOV.U32 R19, RZ, RZ, R16 ;  /* 0x000000ffff137224 */ /* 0x000fe400078e0010 */
[----:B------:R-:W-:Y:S02]  /*1cde0*/  IMAD.MOV.U32 R79, RZ, RZ, R76 ;  /* 0x000000ffff4f7224 */ /* 0x000fe400078e004c */
[----:B------:R-:W-:Y:S02]  /*1cdf0*/  IMAD.MOV.U32 R16, RZ, RZ, R17 ;  /* 0x000000ffff107224 */ /* 0x000fe400078e0011 */
[----:B------:R-:W-:-:S07]  /*1ce00*/  IMAD.MOV.U32 R76, RZ, RZ, R77 ;  /* 0x000000ffff4c7224 */ /* 0x000fce00078e004d */
.L_x_1550:
[----:B------:R-:W-:Y:S05]  /*1ce10*/  BSYNC B0 ;  /* 0x0000000000007941 */ /* 0x000fea0003800000 */
.L_x_1548:
        /* <DEDUP_REMOVED lines=9> */
.L_x_1552:
[----:B------:R-:W-:Y:S02]  /*1ceb0*/  IMAD.MOV.U32 R18, RZ, RZ, R15 ;  /* 0x000000ffff127224 */ /* 0x000fe400078e000f */
[----:B------:R-:W-:Y:S02]  /*1cec0*/  IMAD.MOV.U32 R78, RZ, RZ, R75 ;  /* 0x000000ffff4e7224 */ /* 0x000fe400078e004b */
[----:B------:R-:W-:Y:S02]  /*1ced0*/  IMAD.MOV.U32 R15, RZ, RZ, R16 ;  /* 0x000000ffff0f7224 */ /* 0x000fe400078e0010 */
[----:B------:R-:W-:-:S07]  /*1cee0*/  IMAD.MOV.U32 R75, RZ, RZ, R76 ;  /* 0x000000ffff4b7224 */ /* 0x000fce00078e004c */
.L_x_1553:
[----:B------:R-:W-:Y:S05]  /*1cef0*/  BSYNC B0 ;  /* 0x0000000000007941 */ /* 0x000fea0003800000 */
.L_x_1551:
        /* <DEDUP_REMOVED lines=9> */
.L_x_1555:
[----:B------:R-:W-:Y:S02]  /*1cf90*/  IMAD.MOV.U32 R17, RZ, RZ, R14 ;  /* 0x000000ffff117224 */ /* 0x000fe400078e000e */
[----:B------:R-:W-:Y:S02]  /*1cfa0*/  IMAD.MOV.U32 R77, RZ, RZ, R74 ;  /* 0x000000ffff4d7224 */ /* 0x000fe400078e004a */
[----:B------:R-:W-:Y:S02]  /*1cfb0*/  IMAD.MOV.U32 R14, RZ, RZ, R15 ;  /* 0x000000ffff0e7224 */ /* 0x000fe400078e000f */
[----:B------:R-:W-:-:S07]  /*1cfc0*/  IMAD.MOV.U32 R74, RZ, RZ, R75 ;  /* 0x000000ffff4a7224 */ /* 0x000fce00078e004b */
.L_x_1556:
[----:B------:R-:W-:Y:S05]  /*1cfd0*/  BSYNC B0 ;  /* 0x0000000000007941 */ /* 0x000fea0003800000 */
.L_x_1554:
        /* <DEDUP_REMOVED lines=9> */
.L_x_1558:
[----:B------:R-:W-:Y:S02]  /*1d070*/  IMAD.MOV.U32 R16, RZ, RZ, R13 ;  /* 0x000000ffff107224 */ /* 0x000fe400078e000d */
[----:B------:R-:W-:Y:S02]  /*1d080*/  IMAD.MOV.U32 R76, RZ, RZ, R73 ;  /* 0x000000ffff4c7224 */ /* 0x000fe400078e0049 */
[----:B------:R-:W-:Y:S02]  /*1d090*/  IMAD.MOV.U32 R13, RZ, RZ, R14 ;  /* 0x000000ffff0d7224 */ /* 0x000fe400078e000e */
[----:B------:R-:W-:-:S07]  /*1d0a0*/  IMAD.MOV.U32 R73, RZ, RZ, R74 ;  /* 0x000000ffff497224 */ /* 0x000fce00078e004a */
.L_x_1559:
[----:B------:R-:W-:Y:S05]  /*1d0b0*/  BSYNC B0 ;  /* 0x0000000000007941 */ /* 0x000fea0003800000 */
.L_x_1557:
        /* <DEDUP_REMOVED lines=9> */
.L_x_1561:
[----:B------:R-:W-:Y:S02]  /*1d150*/  IMAD.MOV.U32 R15, RZ, RZ, R12 ;  /* 0x000000ffff0f7224 */ /* 0x000fe400078e000c */
[----:B------:R-:W-:Y:S02]  /*1d160*/  IMAD.MOV.U32 R75, RZ, RZ, R72 ;  /* 0x000000ffff4b7224 */ /* 0x000fe400078e0048 */
[----:B------:R-:W-:Y:S02]  /*1d170*/  IMAD.MOV.U32 R12, RZ, RZ, R13 ;  /* 0x000000ffff0c7224 */ /* 0x000fe400078e000d */
[----:B------:R-:W-:-:S07]  /*1d180*/  IMAD.MOV.U32 R72, RZ, RZ, R73 ;  /* 0x000000ffff487224 */ /* 0x000fce00078e0049 */
.L_x_1562:
[----:B------:R-:W-:Y:S05]  /*1d190*/  BSYNC B0 ;  /* 0x0000000000007941 */ /* 0x000fea0003800000 */
.L_x_1560:
        /* <DEDUP_REMOVED lines=9> */
.L_x_1564:
[----:B------:R-:W-:Y:S02]  /*1d230*/  IMAD.MOV.U32 R14, RZ, RZ, R9 ;  /* 0x000000ffff0e7224 */ /* 0x000fe400078e0009 */
[----:B------:R-:W-:Y:S02]  /*1d240*/  IMAD.MOV.U32 R74, RZ, RZ, R11 ;  /* 0x000000ffff4a7224 */ /* 0x000fe400078e000b */
[----:B------:R-:W-:Y:S02]  /*1d250*/  IMAD.MOV.U32 R9, RZ, RZ, R12 ;  /* 0x000000ffff097224 */ /* 0x000fe400078e000c */
[----:B------:R-:W-:-:S07]  /*1d260*/  IMAD.MOV.U32 R11, RZ, RZ, R72 ;  /* 0x000000ffff0b7224 */ /* 0x000fce00078e0048 */
.L_x_1565:
[----:B------:R-:W-:Y:S05]  /*1d270*/  BSYNC B0 ;  /* 0x0000000000007941 */ /* 0x000fea0003800000 */
.L_x_1563:
        /* <DEDUP_REMOVED lines=9> */
.L_x_1567:
[----:B------:R-:W-:Y:S02]  /*1d310*/  IMAD.MOV.U32 R13, RZ, RZ, R8 ;  /* 0x000000ffff0d7224 */ /* 0x000fe400078e0008 */
[----:B------:R-:W-:Y:S02]  /*1d320*/  IMAD.MOV.U32 R73, RZ, RZ, R10 ;  /* 0x000000ffff497224 */ /* 0x000fe400078e000a */
[----:B------:R-:W-:Y:S02]  /*1d330*/  IMAD.MOV.U32 R8, RZ, RZ, R9 ;  /* 0x000000ffff087224 */ /* 0x000fe400078e0009 */
[----:B------:R-:W-:-:S07]  /*1d340*/  IMAD.MOV.U32 R10, RZ, RZ, R11 ;  /* 0x000000ffff0a7224 */ /* 0x000fce00078e000b */
.L_x_1568:
[----:B------:R-:W-:Y:S05]  /*1d350*/  BSYNC B0 ;  /* 0x0000000000007941 */ /* 0x000fea0003800000 */
.L_x_1566:
        /* <DEDUP_REMOVED lines=9> */
.L_x_1570:
[----:B------:R-:W-:Y:S02]  /*1d3f0*/  IMAD.MOV.U32 R12, RZ, RZ, R5 ;  /* 0x000000ffff0c7224 */ /* 0x000fe400078e0005 */
[----:B------:R-:W-:Y:S02]  /*1d400*/  IMAD.MOV.U32 R72, RZ, RZ, R7 ;  /* 0x000000ffff487224 */ /* 0x000fe400078e0007 */
[----:B------:R-:W-:Y:S02]  /*1d410*/  IMAD.MOV.U32 R5, RZ, RZ, R8 ;  /* 0x000000ffff057224 */ /* 0x000fe400078e0008 */
[----:B------:R-:W-:-:S07]  /*1d420*/  IMAD.MOV.U32 R7, RZ, RZ, R10 ;  /* 0x000000ffff077224 */ /* 0x000fce00078e000a */
.L_x_1571:
[----:B------:R-:W-:Y:S05]  /*1d430*/  BSYNC B0 ;  /* 0x0000000000007941 */ /* 0x000fea0003800000 */
.L_x_1569:
        /* <DEDUP_REMOVED lines=9> */
.L_x_1573:
[----:B------:R-:W-:Y:S02]  /*1d4d0*/  IMAD.MOV.U32 R9, RZ, RZ, R4 ;  /* 0x000000ffff097224 */ /* 0x000fe400078e0004 */
[----:B------:R-:W-:Y:S02]  /*1d4e0*/  IMAD.MOV.U32 R11, RZ, RZ, R6 ;  /* 0x000000ffff0b7224 */ /* 0x000fe400078e0006 */
[----:B------:R-:W-:Y:S02]  /*1d4f0*/  IMAD.MOV.U32 R4, RZ, RZ, R5 ;  /* 0x000000ffff047224 */ /* 0x000fe400078e0005 */
[----:B------:R-:W-:-:S07]  /*1d500*/  IMAD.MOV.U32 R6, RZ, RZ, R7 ;  /* 0x000000ffff067224 */ /* 0x000fce00078e0007 */
.L_x_1574:
[----:B------:R-:W-:Y:S05]  /*1d510*/  BSYNC B0 ;  /* 0x0000000000007941 */ /* 0x000fea0003800000 */
.L_x_1572:
        /* <DEDUP_REMOVED lines=9> */
.L_x_1576:
[----:B------:R-:W-:Y:S02]  /*1d5b0*/  IMAD.MOV.U32 R8, RZ, RZ, R71 ;  /* 0x000000ffff087224 */ /* 0x000fe400078e0047 */
[----:B------:R-:W-:Y:S02]  /*1d5c0*/  IMAD.MOV.U32 R10, RZ, RZ, R131 ;  /* 0x000000ffff0a7224 */ /* 0x000fe400078e0083 */
[----:B------:R-:W-:Y:S02]  /*1d5d0*/  IMAD.MOV.U32 R71, RZ, RZ, R4 ;  /* 0x000000ffff477224 */ /* 0x000fe400078e0004 */
[----:B------:R-:W-:-:S07]  /*1d5e0*/  IMAD.MOV.U32 R131, RZ, RZ, R6 ;  /* 0x000000ffff837224 */ /* 0x000fce00078e0006 */
.L_x_1577:
[----:B------:R-:W-:Y:S05]  /*1d5f0*/  BSYNC B0 ;  /* 0x0000000000007941 */ /* 0x000fea0003800000 */
.L_x_1575:
        /* <DEDUP_REMOVED lines=9> */
.L_x_1579:
[----:B------:R-:W-:Y:S02]  /*1d690*/  IMAD.MOV.U32 R5, RZ, RZ, R132 ;  /* 0x000000ffff057224 */ /* 0x000fe400078e0084 */
[----:B------:R-:W-:Y:S02]  /*1d6a0*/  IMAD.MOV.U32 R7, RZ, RZ, R134 ;  /* 0x000000ffff077224 */ /* 0x000fe400078e0086 */
[----:B------:R-:W-:Y:S02]  /*1d6b0*/  IMAD.MOV.U32 R132, RZ, RZ, R71 ;  /* 0x000000ffff847224 */ /* 0x000fe400078e0047 */
[----:B------:R-:W-:-:S07]  /*1d6c0*/  IMAD.MOV.U32 R134, RZ, RZ, R131 ;  /* 0x000000ffff867224 */ /* 0x000fce00078e0083 */
.L_x_1580:
[----:B------:R-:W-:Y:S05]  /*1d6d0*/  BSYNC B0 ;  /* 0x0000000000007941 */ /* 0x000fea0003800000 */
.L_x_1578:
        /* <DEDUP_REMOVED lines=9> */
.L_x_1582:
[----:B------:R-:W-:Y:S02]  /*1d770*/  IMAD.MOV.U32 R4, RZ, RZ, R69 ;  /* 0x000000ffff047224 */ /* 0x000fe400078e0045 */
[----:B------:R-:W-:Y:S02]  /*1d780*/  IMAD.MOV.U32 R6, RZ, RZ, R129 ;  /* 0x000000ffff067224 */ /* 0x000fe400078e0081 */
[----:B------:R-:W-:Y:S02]  /*1d790*/  IMAD.MOV.U32 R69, RZ, RZ, R132 ;  /* 0x000000ffff457224 */ /* 0x000fe400078e0084 */
[----:B------:R-:W-:-:S07]  /*1d7a0*/  IMAD.MOV.U32 R129, RZ, RZ, R134 ;  /* 0x000000ffff817224 */ /* 0x000fce00078e0086 */
.L_x_1583:
[----:B------:R-:W-:Y:S05]  /*1d7b0*/  BSYNC B0 ;  /* 0x0000000000007941 */ /* 0x000fea0003800000 */
.L_x_1581:
        /* <DEDUP_REMOVED lines=9> */
.L_x_1585:
[----:B------:R-:W-:Y:S02]  /*1d850*/  IMAD.MOV.U32 R71, RZ, RZ, R70 ;  /* 0x000000ffff477224 */ /* 0x000fe400078e0046 */
[----:B------:R-:W-:Y:S02]  /*1d860*/  IMAD.MOV.U32 R131, RZ, RZ, R130 ;  /* 0x000000ffff837224 */ /* 0x000fe400078e0082 */
[----:B------:R-:W-:Y:S02]  /*1d870*/  IMAD.MOV.U32 R70, RZ, RZ, R69 ;  /* 0x000000ffff467224 */ /* 0x000fe400078e0045 */
[----:B------:R-:W-:-:S07]  /*1d880*/  IMAD.MOV.U32 R130, RZ, RZ, R129 ;  /* 0x000000ffff827224 */ /* 0x000fce00078e0081 */
.L_x_1586:
[----:B------:R-:W-:Y:S05]  /*1d890*/  BSYNC B0 ;  /* 0x0000000000007941 */ /* 0x000fea0003800000 */
.L_x_1584:
        /* <DEDUP_REMOVED lines=9> */
.L_x_1588:
[----:B------:R-:W-:Y:S02]  /*1d930*/  IMAD.MOV.U32 R132, RZ, RZ, R67 ;  /* 0x000000ffff847224 */ /* 0x000fe400078e0043 */
[----:B------:R-:W-:Y:S02]  /*1d940*/  IMAD.MOV.U32 R134, RZ, RZ, R127 ;  /* 0x000000ffff867224 */ /* 0x000fe400078e007f */
[----:B------:R-:W-:Y:S02]  /*1d950*/  IMAD.MOV.U32 R67, RZ, RZ, R70 ;  /* 0x000000ffff437224 */ /* 0x000fe400078e0046 */
[----:B------:R-:W-:-:S07]  /*1d960*/  IMAD.MOV.U32 R127, RZ, RZ, R130 ;  /* 0x000000ffff7f7224 */ /* 0x000fce00078e0082 */
.L_x_1589:
[----:B------:R-:W-:Y:S05]  /*1d970*/  BSYNC B0 ;  /* 0x0000000000007941 */ /* 0x000fea0003800000 */
.L_x_1587:
        /* <DEDUP_REMOVED lines=9> */
.L_x_1591:
[----:B------:R-:W-:Y:S02]  /*1da10*/  IMAD.MOV.U32 R69, RZ, RZ, R68 ;  /* 0x000000ffff457224 */ /* 0x000fe400078e0044 */
[----:B------:R-:W-:Y:S02]  /*1da20*/  IMAD.MOV.U32 R129, RZ, RZ, R128 ;  /* 0x000000ffff817224 */ /* 0x000fe400078e0080 */
[----:B------:R-:W-:Y:S02]  /*1da30*/  IMAD.MOV.U32 R68, RZ, RZ, R67 ;  /* 0x000000ffff447224 */ /* 0x000fe400078e0043 */
[----:B------:R-:W-:-:S07]  /*1da40*/  IMAD.MOV.U32 R128, RZ, RZ, R127 ;  /* 0x000000ffff807224 */ /* 0x000fce00078e007f */
.L_x_1592:
[----:B------:R-:W-:Y:S05]  /*1da50*/  BSYNC B0 ;  /* 0x0000000000007941 */ /* 0x000fea0003800000 */
.L_x_1590:
        /* <DEDUP_REMOVED lines=9> */
.L_x_1594:
[----:B------:R-:W-:Y:S02]  /*1daf0*/  IMAD.MOV.U32 R70, RZ, RZ, R65 ;  /* 0x000000ffff467224 */ /* 0x000fe400078e0041 */
[----:B------:R-:W-:Y:S02]  /*1db00*/  IMAD.MOV.U32 R130, RZ, RZ, R125 ;  /* 0x000000ffff827224 */ /* 0x000fe400078e007d */
[----:B------:R-:W-:Y:S02]  /*1db10*/  IMAD.MOV.U32 R65, RZ, RZ, R68 ;  /* 0x000000ffff417224 */ /* 0x000fe400078e0044 */
[----:B------:R-:W-:-:S07]  /*1db20*/  IMAD.MOV.U32 R125, RZ, RZ, R128 ;  /* 0x000000ffff7d7224 */ /* 0x000fce00078e0080 */
.L_x_1595:
[----:B------:R-:W-:Y:S05]  /*1db30*/  BSYNC B0 ;  /* 0x0000000000007941 */ /* 0x000fea0003800000 */
.L_x_1593:
        /* <DEDUP_REMOVED lines=9> */
.L_x_1597:
[----:B------:R-:W-:Y:S02]  /*1dbd0*/  IMAD.MOV.U32 R67, RZ, RZ, R66 ;  /* 0x000000ffff437224 */ /* 0x000fe400078e0042 */
[----:B------:R-:W-:Y:S02]  /*1dbe0*/  IMAD.MOV.U32 R127, RZ, RZ, R126 ;  /* 0x000000ffff7f7224 */ /* 0x000fe400078e007e */
[----:B------:R-:W-:Y:S02]  /*1dbf0*/  IMAD.MOV.U32 R66, RZ, RZ, R65 ;  /* 0x000000ffff427224 */ /* 0x000fe400078e0041 */
[----:B------:R-:W-:-:S07]  /*1dc00*/  IMAD.MOV.U32 R126, RZ, RZ, R125 ;  /* 0x000000ffff7e7224 */ /* 0x000fce00078e007d */
.L_x_1598:
[----:B------:R-:W-:Y:S05]  /*1dc10*/  BSYNC B0 ;  /* 0x0000000000007941 */ /* 0x000fea0003800000 */
.L_x_1596:
        /* <DEDUP_REMOVED lines=9> */
.L_x_1600:
[----:B------:R-:W-:Y:S02]  /*1dcb0*/  IMAD.MOV.U32 R68, RZ, RZ, R63 ;  /* 0x000000ffff447224 */ /* 0x000fe400078e003f */
[----:B------:R-:W-:Y:S02]  /*1dcc0*/  IMAD.MOV.U32 R128, RZ, RZ, R123 ;  /* 0x000000ffff807224 */ /* 0x000fe400078e007b */
[----:B------:R-:W-:Y:S02]  /*1dcd0*/  IMAD.MOV.U32 R63, RZ, RZ, R66 ;  /* 0x000000ffff3f7224 */ /* 0x000fe400078e0042 */
[----:B------:R-:W-:-:S07]  /*1dce0*/  IMAD.MOV.U32 R123, RZ, RZ, R126 ;  /* 0x000000ffff7b7224 */ /* 0x000fce00078e007e */
.L_x_1601:
[----:B------:R-:W-:Y:S05]  /*1dcf0*/  BSYNC B0 ;  /* 0x0000000000007941 */ /* 0x000fea0003800000 */
.L_x_1599:
        /* <DEDUP_REMOVED lines=9> */
.L_x_1603:
[----:B------:R-:W-:Y:S02]  /*1dd90*/  IMAD.MOV.U32 R65, RZ, RZ, R64 ;  /* 0x000000ffff417224 */ /* 0x000fe400078e0040 */
[----:B------:R-:W-:Y:S02]  /*1dda0*/  IMAD.MOV.U32 R125, RZ, RZ, R124 ;  /* 0x000000ffff7d7224 */ /* 0x000fe400078e007c */
[----:B------:R-:W-:Y:S02]  /*1ddb0*/  IMAD.MOV.U32 R64, RZ, RZ, R63 ;  /* 0x000000ffff407224 */ /* 0x000fe400078e003f */
[----:B------:R-:W-:-:S07]  /*1ddc0*/  IMAD.MOV.U32 R124, RZ, RZ, R123 ;  /* 0x000000ffff7c7224 */ /* 0x000fce00078e007b */
.L_x_1604:
[----:B------:R-:W-:Y:S05]  /*1ddd0*/  BSYNC B0 ;  /* 0x0000000000007941 */ /* 0x000fea0003800000 */
.L_x_1602:
        /* <DEDUP_REMOVED lines=9> */
.L_x_1606:
[----:B------:R-:W-:Y:S02]  /*1de70*/  IMAD.MOV.U32 R66, RZ, RZ, R61 ;  /* 0x000000ffff427224 */ /* 0x000fe400078e003d */
[----:B------:R-:W-:Y:S02]  /*1de80*/  IMAD.MOV.U32 R126, RZ, RZ, R121 ;  /* 0x000000ffff7e7224 */ /* 0x000fe400078e0079 */
[----:B------:R-:W-:Y:S02]  /*1de90*/  IMAD.MOV.U32 R61, RZ, RZ, R64 ;  /* 0x000000ffff3d7224 */ /* 0x000fe400078e0040 */
[----:B------:R-:W-:-:S07]  /*1dea0*/  IMAD.MOV.U32 R121, RZ, RZ, R124 ;  /* 0x000000ffff797224 */ /* 0x000fce00078e007c */
.L_x_1607:
[----:B------:R-:W-:Y:S05]  /*1deb0*/  BSYNC B0 ;  /* 0x0000000000007941 */ /* 0x000fea0003800000 */
.L_x_1605:
        /* <DEDUP_REMOVED lines=9> */
.L_x_1609:
[----:B------:R-:W-:Y:S02]  /*1df50*/  IMAD.MOV.U32 R63, RZ, RZ, R62 ;  /* 0x000000ffff3f7224 */ /* 0x000fe400078e003e */
[----:B------:R-:W-:Y:S02]  /*1df60*/  IMAD.MOV.U32 R123, RZ, RZ, R122 ;  /* 0x000000ffff7b7224 */ /* 0x000fe400078e007a */
[----:B------:R-:W-:Y:S02]  /*1df70*/  IMAD.MOV.U32 R62, RZ, RZ, R61 ;  /* 0x000000ffff3e7224 */ /* 0x000fe400078e003d */
[----:B------:R-:W-:-:S07]  /*1df80*/  IMAD.MOV.U32 R122, RZ, RZ, R121 ;  /* 0x000000ffff7a7224 */ /* 0x000fce00078e0079 */
.L_x_1610:
[----:B------:R-:W-:Y:S05]  /*1df90*/  BSYNC B0 ;  /* 0x0000000000007941 */ /* 0x000fea0003800000 */
.L_x_1608:
        /* <DEDUP_REMOVED lines=9> */
.L_x_1612:
[----:B------:R-:W-:Y:S02]  /*1e030*/  IMAD.MOV.U32 R64, RZ, RZ, R59 ;  /* 0x000000ffff407224 */ /* 0x000fe400078e003b */
[----:B------:R-:W-:Y:S02]  /*1e040*/  IMAD.MOV.U32 R124, RZ, RZ, R119 ;  /* 0x000000ffff7c7224 */ /* 0x000fe400078e0077 */
[----:B------:R-:W-:Y:S02]  /*1e050*/  IMAD.MOV.U32 R59, RZ, RZ, R62 ;  /* 0x000000ffff3b7224 */ /* 0x000fe400078e003e */
[----:B------:R-:W-:-:S07]  /*1e060*/  IMAD.MOV.U32 R119, RZ, RZ, R122 ;  /* 0x000000ffff777224 */ /* 0x000fce00078e007a */
.L_x_1613:
[----:B------:R-:W-:Y:S05]  /*1e070*/  BSYNC B0 ;  /* 0x0000000000007941 */ /* 0x000fea0003800000 */
.L_x_1611:
        /* <DEDUP_REMOVED lines=9> */
.L_x_1615:
[----:B------:R-:W-:Y:S02]  /*1e110*/  IMAD.MOV.U32 R61, RZ, RZ, R60 ;  /* 0x000000ffff3d7224 */ /* 0x000fe400078e003c */
[----:B------:R-:W-:Y:S02]  /*1e120*/  IMAD.MOV.U32 R121, RZ, RZ, R120 ;  /* 0x000000ffff797224 */ /* 0x000fe400078e0078 */
[----:B------:R-:W-:Y:S02]  /*1e130*/  IMAD.MOV.U32 R60, RZ, RZ, R59 ;  /* 0x000000ffff3c7224 */ /* 0x000fe400078e003b */
[----:B------:R-:W-:-:S07]  /*1e140*/  IMAD.MOV.U32 R120, RZ, RZ, R119 ;  /* 0x000000ffff787224 */ /* 0x000fce00078e0077 */
.L_x_1616:
[----:B------:R-:W-:Y:S05]  /*1e150*/  BSYNC B0 ;  /* 0x0000000000007941 */ /* 0x000fea0003800000 */
.L_x_1614:
        /* <DEDUP_REMOVED lines=9> */
.L_x_1618:
[----:B------:R-:W-:Y:S02]  /*1e1f0*/  IMAD.MOV.U32 R62, RZ, RZ, R57 ;  /* 0x000000ffff3e7224 */ /* 0x000fe400078e0039 */
[----:B------:R-:W-:Y:S02]  /*1e200*/  IMAD.MOV.U32 R122, RZ, RZ, R117 ;  /* 0x000000ffff7a7224 */ /* 0x000fe400078e0075 */
[----:B------:R-:W-:Y:S02]  /*1e210*/  IMAD.MOV.U32 R57, RZ, RZ, R60 ;  /* 0x000000ffff397224 */ /* 0x000fe400078e003c */
[----:B------:R-:W-:-:S07]  /*1e220*/  IMAD.MOV.U32 R117, RZ, RZ, R120 ;  /* 0x000000ffff757224 */ /* 0x000fce00078e0078 */
.L_x_1619:
[----:B------:R-:W-:Y:S05]  /*1e230*/  BSYNC B0 ;  /* 0x0000000000007941 */ /* 0x000fea0003800000 */
.L_x_1617:
        /* <DEDUP_REMOVED lines=9> */
.L_x_1621:
[----:B------:R-:W-:Y:S02]  /*1e2d0*/  IMAD.MOV.U32 R59, RZ, RZ, R58 ;  /* 0x000000ffff3b7224 */ /* 0x000fe400078e003a */
[----:B------:R-:W-:Y:S02]  /*1e2e0*/  IMAD.MOV.U32 R119, RZ, RZ, R118 ;  /* 0x000000ffff777224 */ /* 0x000fe400078e0076 */
[----:B------:R-:W-:Y:S02]  /*1e2f0*/  IMAD.MOV.U32 R58, RZ, RZ, R57 ;  /* 0x000000ffff3a7224 */ /* 0x000fe400078e0039 */
[----:B------:R-:W-:-:S07]  /*1e300*/  IMAD.MOV.U32 R118, RZ, RZ, R117 ;  /* 0x000000ffff767224 */ /* 0x000fce00078e0075 */
.L_x_1622:
[----:B------:R-:W-:Y:S05]  /*1e310*/  BSYNC B0 ;  /* 0x0000000000007941 */ /* 0x000fea0003800000 */
.L_x_1620:
        /* <DEDUP_REMOVED lines=9> */
.L_x_1624:
[----:B------:R-:W-:Y:S02]  /*1e3b0*/  IMAD.MOV.U32 R60, RZ, RZ, R55 ;  /* 0x000000ffff3c7224 */ /* 0x000fe400078e0037 */
[----:B------:R-:W-:Y:S02]  /*1e3c0*/  IMAD.MOV.U32 R120, RZ, RZ, R115 ;  /* 0x000000ffff787224 */ /* 0x000fe400078e0073 */
[----:B------:R-:W-:Y:S02]  /*1e3d0*/  IMAD.MOV.U32 R55, RZ, RZ, R58 ;  /* 0x000000ffff377224 */ /* 0x000fe400078e003a */
[----:B------:R-:W-:-:S07]  /*1e3e0*/  IMAD.MOV.U32 R115, RZ, RZ, R118 ;  /* 0x000000ffff737224 */ /* 0x000fce00078e0076 */
.L_x_1625:
[----:B------:R-:W-:Y:S05]  /*1e3f0*/  BSYNC B0 ;  /* 0x0000000000007941 */ /* 0x000fea0003800000 */
.L_x_1623:
        /* <DEDUP_REMOVED lines=9> */
.L_x_1627:
[----:B------:R-:W-:Y:S02]  /*1e490*/  IMAD.MOV.U32 R57, RZ, RZ, R56 ;  /* 0x000000ffff397224 */ /* 0x000fe400078e0038 */
[----:B------:R-:W-:Y:S02]  /*1e4a0*/  IMAD.MOV.U32 R117, RZ, RZ, R116 ;  /* 0x000000ffff757224 */ /* 0x000fe400078e0074 */
[----:B------:R-:W-:Y:S02]  /*1e4b0*/  IMAD.MOV.U32 R56, RZ, RZ, R55 ;  /* 0x000000ffff387224 */ /* 0x000fe400078e0037 */
[----:B------:R-:W-:-:S07]  /*1e4c0*/  IMAD.MOV.U32 R116, RZ, RZ, R115 ;  /* 0x000000ffff747224 */ /* 0x000fce00078e0073 */
.L_x_1628:
[----:B------:R-:W-:Y:S05]  /*1e4d0*/  BSYNC B0 ;  /* 0x0000000000007941 */ /* 0x000fea0003800000 */
.L_x_1626:
        /* <DEDUP_REMOVED lines=9> */
.L_x_1630:
[----:B------:R-:W-:Y:S02]  /*1e570*/  IMAD.MOV.U32 R58, RZ, RZ, R53 ;  /* 0x000000ffff3a7224 */ /* 0x000fe400078e0035 */
[----:B------:R-:W-:Y:S02]  /*1e580*/  IMAD.MOV.U32 R118, RZ, RZ, R113 ;  /* 0x000000ffff767224 */ /* 0x000fe400078e0071 */
[----:B------:R-:W-:Y:S02]  /*1e590*/  IMAD.MOV.U32 R53, RZ, RZ, R56 ;  /* 0x000000ffff357224 */ /* 0x000fe400078e0038 */
[----:B------:R-:W-:-:S07]  /*1e5a0*/  IMAD.MOV.U32 R113, RZ, RZ, R116 ;  /* 0x000000ffff717224 */ /* 0x000fce00078e0074 */
.L_x_1631:
[----:B------:R-:W-:Y:S05]  /*1e5b0*/  BSYNC B0 ;  /* 0x0000000000007941 */ /* 0x000fea0003800000 */
.L_x_1629:
        /* <DEDUP_REMOVED lines=9> */
.L_x_1633:
[----:B------:R-:W-:Y:S02]  /*1e650*/  IMAD.MOV.U32 R55, RZ, RZ, R54 ;  /* 0x000000ffff377224 */ /* 0x000fe400078e0036 */
[----:B------:R-:W-:Y:S02]  /*1e660*/  IMAD.MOV.U32 R115, RZ, RZ, R114 ;  /* 0x000000ffff737224 */ /* 0x000fe400078e0072 */
[----:B------:R-:W-:Y:S02]  /*1e670*/  IMAD.MOV.U32 R54, RZ, RZ, R53 ;  /* 0x000000ffff367224 */ /* 0x000fe400078e0035 */
[----:B------:R-:W-:-:S07]  /*1e680*/  IMAD.MOV.U32 R114, RZ, RZ, R113 ;  /* 0x000000ffff727224 */ /* 0x000fce00078e0071 */
.L_x_1634:
[----:B------:R-:W-:Y:S05]  /*1e690*/  BSYNC B0 ;  /* 0x0000000000007941 */ /* 0x000fea0003800000 */
.L_x_1632:
        /* <DEDUP_REMOVED lines=9> */
.L_x_1636:
[----:B------:R-:W-:Y:S02]  /*1e730*/  IMAD.MOV.U32 R56, RZ, RZ, R51 ;  /* 0x000000ffff387224 */ /* 0x000fe400078e0033 */
[----:B------:R-:W-:Y:S02]  /*1e740*/  IMAD.MOV.U32 R116, RZ, RZ, R111 ;  /* 0x000000ffff747224 */ /* 0x000fe400078e006f */
[----:B------:R-:W-:Y:S02]  /*1e750*/  IMAD.MOV.U32 R51, RZ, RZ, R54 ;  /* 0x000000ffff337224 */ /* 0x000fe400078e0036 */
[----:B------:R-:W-:-:S07]  /*1e760*/  IMAD.MOV.U32 R111, RZ, RZ, R114 ;  /* 0x000000ffff6f7224 */ /* 0x000fce00078e0072 */
.L_x_1637:
[----:B------:R-:W-:Y:S05]  /*1e770*/  BSYNC B0 ;  /* 0x0000000000007941 */ /* 0x000fea0003800000 */
.L_x_1635:
        /* <DEDUP_REMOVED lines=9> */
.L_x_1639:
[----:B------:R-:W-:Y:S02]  /*1e810*/  IMAD.MOV.U32 R53, RZ, RZ, R52 ;  /* 0x000000ffff357224 */ /* 0x000fe400078e0034 */
[----:B------:R-:W-:Y:S02]  /*1e820*/  IMAD.MOV.U32 R113, RZ, RZ, R112 ;  /* 0x000000ffff717224 */ /* 0x000fe400078e0070 */
[----:B------:R-:W-:Y:S02]  /*1e830*/  IMAD.MOV.U32 R52, RZ, RZ, R51 ;  /* 0x000000ffff347224 */ /* 0x000fe400078e0033 */
[----:B------:R-:W-:-:S07]  /*1e840*/  IMAD.MOV.U32 R112, RZ, RZ, R111 ;  /* 0x000000ffff707224 */ /* 0x000fce00078e006f */
.L_x_1640:
[----:B------:R-:W-:Y:S05]  /*1e850*/  BSYNC B0 ;  /* 0x0000000000007941 */ /* 0x000fea0003800000 */
.L_x_1638:
        /* <DEDUP_REMOVED lines=9> */
.L_x_1642:
[----:B------:R-:W-:Y:S02]  /*1e8f0*/  IMAD.MOV.U32 R54, RZ, RZ, R49 ;  /* 0x000000ffff367224 */ /* 0x000fe400078e0031 */
[----:B------:R-:W-:Y:S02]  /*1e900*/  IMAD.MOV.U32 R114, RZ, RZ, R109 ;  /* 0x000000ffff727224 */ /* 0x000fe400078e006d */
[----:B------:R-:W-:Y:S02]  /*1e910*/  IMAD.MOV.U32 R49, RZ, RZ, R52 ;  /* 0x000000ffff317224 */ /* 0x000fe400078e0034 */
[----:B------:R-:W-:-:S07]  /*1e920*/  IMAD.MOV.U32 R109, RZ, RZ, R112 ;  /* 0x000000ffff6d7224 */ /* 0x000fce00078e0070 */
.L_x_1643:
[----:B------:R-:W-:Y:S05]  /*1e930*/  BSYNC B0 ;  /* 0x0000000000007941 */ /* 0x000fea0003800000 */
.L_x_1641:
        /* <DEDUP_REMOVED lines=9> */
.L_x_1645:
[----:B------:R-:W-:Y:S02]  /*1e9d0*/  IMAD.MOV.U32 R51, RZ, RZ, R50 ;  /* 0x000000ffff337224 */ /* 0x000fe400078e0032 */
[----:B------:R-:W-:Y:S02]  /*1e9e0*/  IMAD.MOV.U32 R111, RZ, RZ, R110 ;  /* 0x000000ffff6f7224 */ /* 0x000fe400078e006e */
[----:B------:R-:W-:Y:S02]  /*1e9f0*/  IMAD.MOV.U32 R50, RZ, RZ, R49 ;  /* 0x000000ffff327224 */ /* 0x000fe400078e0031 */
[----:B------:R-:W-:-:S07]  /*1ea00*/  IMAD.MOV.U32 R110, RZ, RZ, R109 ;  /* 0x000000ffff6e7224 */ /* 0x000fce00078e006d */
.L_x_1646:
[----:B------:R-:W-:Y:S05]  /*1ea10*/  BSYNC B0 ;  /* 0x0000000000007941 */ /* 0x000fea0003800000 */
.L_x_1644:
        /* <DEDUP_REMOVED lines=9> */
.L_x_1648:
[----:B------:R-:W-:Y:S02]  /*1eab0*/  IMAD.MOV.U32 R52, RZ, RZ, R47 ;  /* 0x000000ffff347224 */ /* 0x000fe400078e002f */
[----:B------:R-:W-:Y:S02]  /*1eac0*/  IMAD.MOV.U32 R112, RZ, RZ, R107 ;  /* 0x000000ffff707224 */ /* 0x000fe400078e006b */
[----:B------:R-:W-:Y:S02]  /*1ead0*/  IMAD.MOV.U32 R47, RZ, RZ, R50 ;  /* 0x000000ffff2f7224 */ /* 0x000fe400078e0032 */
[----:B------:R-:W-:-:S07]  /*1eae0*/  IMAD.MOV.U32 R107, RZ, RZ, R110 ;  /* 0x000000ffff6b7224 */ /* 0x000fce00078e006e */
.L_x_1649:
[----:B------:R-:W-:Y:S05]  /*1eaf0*/  BSYNC B0 ;  /* 0x0000000000007941 */ /* 0x000fea0003800000 */
.L_x_1647:
        /* <DEDUP_REMOVED lines=9> */
.L_x_1651:
[----:B------:R-:W-:Y:S02]  /*1eb90*/  IMAD.MOV.U32 R49, RZ, RZ, R48 ;  /* 0x000000ffff317224 */ /* 0x000fe400078e0030 */
[----:B------:R-:W-:Y:S02]  /*1eba0*/  IMAD.MOV.U32 R109, RZ, RZ, R108 ;  /* 0x000000ffff6d7224 */ /* 0x000fe400078e006c */
[----:B------:R-:W-:Y:S02]  /*1ebb0*/  IMAD.MOV.U32 R48, RZ, RZ, R47 ;  /* 0x000000ffff307224 */ /* 0x000fe400078e002f */
[----:B------:R-:W-:-:S07]  /*1ebc0*/  IMAD.MOV.U32 R108, RZ, RZ, R107 ;  /* 0x000000ffff6c7224 */ /* 0x000fce00078e006b */
.L_x_1652:
[----:B------:R-:W-:Y:S05]  /*1ebd0*/  BSYNC B0 ;  /* 0x0000000000007941 */ /* 0x000fea0003800000 */
.L_x_1650:
        /* <DEDUP_REMOVED lines=9> */
.L_x_1654:
[----:B------:R-:W-:Y:S02]  /*1ec70*/  IMAD.MOV.U32 R50, RZ, RZ, R45 ;  /* 0x000000ffff327224 */ /* 0x000fe400078e002d */
[----:B------:R-:W-:Y:S02]  /*1ec80*/  IMAD.MOV.U32 R110, RZ, RZ, R105 ;  /* 0x000000ffff6e7224 */ /* 0x000fe400078e0069 */
[----:B------:R-:W-:Y:S02]  /*1ec90*/  IMAD.MOV.U32 R45, RZ, RZ, R48 ;  /* 0x000000ffff2d7224 */ /* 0x000fe400078e0030 */
[----:B------:R-:W-:-:S07]  /*1eca0*/  IMAD.MOV.U32 R105, RZ, RZ, R108 ;  /* 0x000000ffff697224 */ /* 0x000fce00078e006c */
.L_x_1655:
[----:B------:R-:W-:Y:S05]  /*1ecb0*/  BSYNC B0 ;  /* 0x0000000000007941 */ /* 0x000fea0003800000 */
.L_x_1653:
        /* <DEDUP_REMOVED lines=9> */
.L_x_1657:
[----:B------:R-:W-:Y:S02]  /*1ed50*/  IMAD.MOV.U32 R47, RZ, RZ, R46 ;  /* 0x000000ffff2f7224 */ /* 0x000fe400078e002e */
[----:B------:R-:W-:Y:S02]  /*1ed60*/  IMAD.MOV.U32 R107, RZ, RZ, R106 ;  /* 0x000000ffff6b7224 */ /* 0x000fe400078e006a */
[----:B------:R-:W-:Y:S02]  /*1ed70*/  IMAD.MOV.U32 R46, RZ, RZ, R45 ;  /* 0x000000ffff2e7224 */ /* 0x000fe400078e002d */
[----:B------:R-:W-:-:S07]  /*1ed80*/  IMAD.MOV.U32 R106, RZ, RZ, R105 ;  /* 0x000000ffff6a7224 */ /* 0x000fce00078e0069 */
.L_x_1658:
[----:B------:R-:W-:Y:S05]  /*1ed90*/  BSYNC B0 ;  /* 0x0000000000007941 */ /* 0x000fea0003800000 */
.L_x_1656:
        /* <DEDUP_REMOVED lines=9> */
.L_x_1660:
[----:B------:R-:W-:Y:S02]  /*1ee30*/  IMAD.MOV.U32 R48, RZ, RZ, R43 ;  /* 0x000000ffff307224 */ /* 0x000fe400078e002b */
[----:B------:R-:W-:Y:S02]  /*1ee40*/  IMAD.MOV.U32 R108, RZ, RZ, R103 ;  /* 0x000000ffff6c7224 */ /* 0x000fe400078e0067 */
[----:B------:R-:W-:Y:S02]  /*1ee50*/  IMAD.MOV.U32 R43, RZ, RZ, R46 ;  /* 0x000000ffff2b7224 */ /* 0x000fe400078e002e */
[----:B------:R-:W-:-:S07]  /*1ee60*/  IMAD.MOV.U32 R103, RZ, RZ, R106 ;  /* 0x000000ffff677224 */ /* 0x000fce00078e006a */
.L_x_1661:
[----:B------:R-:W-:Y:S05]  /*1ee70*/  BSYNC B0 ;  /* 0x0000000000007941 */ /* 0x000fea0003800000 */
.L_x_1659:
        /* <DEDUP_REMOVED lines=9> */
.L_x_1663:
[----:B------:R-:W-:Y:S02]  /*1ef10*/  IMAD.MOV.U32 R45, RZ, RZ, R44 ;  /* 0x000000ffff2d7224 */ /* 0x000fe400078e002c */
[----:B------:R-:W-:Y:S02]  /*1ef20*/  IMAD.MOV.U32 R105, RZ, RZ, R104 ;  /* 0x000000ffff697224 */ /* 0x000fe400078e0068 */
[----:B------:R-:W-:Y:S02]  /*1ef30*/  IMAD.MOV.U32 R44, RZ, RZ, R43 ;  /* 0x000000ffff2c7224 */ /* 0x000fe400078e002b */
[----:B------:R-:W-:-:S07]  /*1ef40*/  IMAD.MOV.U32 R104, RZ, RZ, R103 ;  /* 0x000000ffff687224 */ /* 0x000fce00078e0067 */
.L_x_1664:
[----:B------:R-:W-:Y:S05]  /*1ef50*/  BSYNC B0 ;  /* 0x0000000000007941 */ /* 0x000fea0003800000 */
.L_x_1662:
        /* <DEDUP_REMOVED lines=9> */
.L_x_1666:
[----:B------:R-:W-:Y:S02]  /*1eff0*/  IMAD.MOV.U32 R46, RZ, RZ, R41 ;  /* 0x000000ffff2e7224 */ /* 0x000fe400078e0029 */
[----:B------:R-:W-:Y:S02]  /*1f000*/  IMAD.MOV.U32 R106, RZ, RZ, R101 ;  /* 0x000000ffff6a7224 */ /* 0x000fe400078e0065 */
[----:B------:R-:W-:Y:S02]  /*1f010*/  IMAD.MOV.U32 R41, RZ, RZ, R44 ;  /* 0x000000ffff297224 */ /* 0x000fe400078e002c */
[----:B------:R-:W-:-:S07]  /*1f020*/  IMAD.MOV.U32 R101, RZ, RZ, R104 ;  /* 0x000000ffff657224 */ /* 0x000fce00078e0068 */
.L_x_1667:
[----:B------:R-:W-:Y:S05]  /*1f030*/  BSYNC B0 ;  /* 0x0000000000007941 */ /* 0x000fea0003800000 */
.L_x_1665:
        /* <DEDUP_REMOVED lines=9> */
.L_x_1669:
[----:B------:R-:W-:Y:S02]  /*1f0d0*/  IMAD.MOV.U32 R43, RZ, RZ, R42 ;  /* 0x000000ffff2b7224 */ /* 0x000fe400078e002a */
[----:B------:R-:W-:Y:S02]  /*1f0e0*/  IMAD.MOV.U32 R103, RZ, RZ, R102 ;  /* 0x000000ffff677224 */ /* 0x000fe400078e0066 */
[----:B------:R-:W-:Y:S02]  /*1f0f0*/  IMAD.MOV.U32 R42, RZ, RZ, R41 ;  /* 0x000000ffff2a7224 */ /* 0x000fe400078e0029 */
[----:B------:R-:W-:-:S07]  /*1f100*/  IMAD.MOV.U32 R102, RZ, RZ, R101 ;  /* 0x000000ffff667224 */ /* 0x000fce00078e0065 */
.L_x_1670:
[----:B------:R-:W-:Y:S05]  /*1f110*/  BSYNC B0 ;  /* 0x0000000000007941 */ /* 0x000fea0003800000 */
.L_x_1668:
        /* <DEDUP_REMOVED lines=9> */
.L_x_1672:
[----:B------:R-:W-:Y:S02]  /*1f1b0*/  IMAD.MOV.U32 R44, RZ, RZ, R39 ;  /* 0x000000ffff2c7224 */ /* 0x000fe400078e0027 */
[----:B------:R-:W-:Y:S02]  /*1f1c0*/  IMAD.MOV.U32 R104, RZ, RZ, R99 ;  /* 0x000000ffff687224 */ /* 0x000fe400078e0063 */
[----:B------:R-:W-:Y:S02]  /*1f1d0*/  IMAD.MOV.U32 R39, RZ, RZ, R42 ;  /* 0x000000ffff277224 */ /* 0x000fe400078e002a */
[----:B------:R-:W-:-:S07]  /*1f1e0*/  IMAD.MOV.U32 R99, RZ, RZ, R102 ;  /* 0x000000ffff637224 */ /* 0x000fce00078e0066 */
.L_x_1673:
[----:B------:R-:W-:Y:S05]  /*1f1f0*/  BSYNC B0 ;  /* 0x0000000000007941 */ /* 0x000fea0003800000 */
.L_x_1671:
        /* <DEDUP_REMOVED lines=9> */
.L_x_1675:
[----:B------:R-:W-:Y:S02]  /*1f290*/  IMAD.MOV.U32 R41, RZ, RZ, R40 ;  /* 0x000000ffff297224 */ /* 0x000fe400078e0028 */
[----:B------:R-:W-:Y:S02]  /*1f2a0*/  IMAD.MOV.U32 R101, RZ, RZ, R100 ;  /* 0x000000ffff657224 */ /* 0x000fe400078e0064 */
[----:B------:R-:W-:Y:S02]  /*1f2b0*/  IMAD.MOV.U32 R40, RZ, RZ, R39 ;  /* 0x000000ffff287224 */ /* 0x000fe400078e0027 */
[----:B------:R-:W-:-:S07]  /*1f2c0*/  IMAD.MOV.U32 R100, RZ, RZ, R99 ;  /* 0x000000ffff647224 */ /* 0x000fce00078e0063 */
.L_x_1676:
[----:B------:R-:W-:Y:S05]  /*1f2d0*/  BSYNC B0 ;  /* 0x0000000000007941 */ /* 0x000fea0003800000 */
.L_x_1674:
        /* <DEDUP_REMOVED lines=9> */
.L_x_1678:
[----:B------:R-:W-:Y:S02]  /*1f370*/  IMAD.MOV.U32 R42, RZ, RZ, R37 ;  /* 0x000000ffff2a7224 */ /* 0x000fe400078e0025 */
[----:B------:R-:W-:Y:S02]  /*1f380*/  IMAD.MOV.U32 R102, RZ, RZ, R97 ;  /* 0x000000ffff667224 */ /* 0x000fe400078e0061 */
[----:B------:R-:W-:Y:S02]  /*1f390*/  IMAD.MOV.U32 R37, RZ, RZ, R40 ;  /* 0x000000ffff257224 */ /* 0x000fe400078e0028 */
[----:B------:R-:W-:-:S07]  /*1f3a0*/  IMAD.MOV.U32 R97, RZ, RZ, R100 ;  /* 0x000000ffff617224 */ /* 0x000fce00078e0064 */
.L_x_1679:
[----:B------:R-:W-:Y:S05]  /*1f3b0*/  BSYNC B0 ;  /* 0x0000000000007941 */ /* 0x000fea0003800000 */
.L_x_1677:
        /* <DEDUP_REMOVED lines=9> */
.L_x_1681:
[----:B------:R-:W-:Y:S02]  /*1f450*/  IMAD.MOV.U32 R39, RZ, RZ, R38 ;  /* 0x000000ffff277224 */ /* 0x000fe400078e0026 */
[----:B------:R-:W-:Y:S02]  /*1f460*/  IMAD.MOV.U32 R99, RZ, RZ, R98 ;  /* 0x000000ffff637224 */ /* 0x000fe400078e0062 */
[----:B------:R-:W-:Y:S02]  /*1f470*/  IMAD.MOV.U32 R38, RZ, RZ, R37 ;  /* 0x000000ffff267224 */ /* 0x000fe400078e0025 */
[----:B------:R-:W-:-:S07]  /*1f480*/  IMAD.MOV.U32 R98, RZ, RZ, R97 ;  /* 0x000000ffff627224 */ /* 0x000fce00078e0061 */
.L_x_1682:
[----:B------:R-:W-:Y:S05]  /*1f490*/  BSYNC B0 ;  /* 0x0000000000007941 */ /* 0x000fea0003800000 */
.L_x_1680:
        /* <DEDUP_REMOVED lines=9> */
.L_x_1684:
[----:B------:R-:W-:Y:S02]  /*1f530*/  IMAD.MOV.U32 R40, RZ, RZ, R35 ;  /* 0x000000ffff287224 */ /* 0x000fe400078e0023 */
[----:B------:R-:W-:Y:S02]  /*1f540*/  IMAD.MOV.U32 R100, RZ, RZ, R95 ;  /* 0x000000ffff647224 */ /* 0x000fe400078e005f */
[----:B------:R-:W-:Y:S02]  /*1f550*/  IMAD.MOV.U32 R35, RZ, RZ, R38 ;  /* 0x000000ffff237224 */ /* 0x000fe400078e0026 */
[----:B------:R-:W-:-:S07]  /*1f560*/  IMAD.MOV.U32 R95, RZ, RZ, R98 ;  /* 0x000000ffff5f7224 */ /* 0x000fce00078e0062 */
.L_x_1685:
[----:B------:R-:W-:Y:S05]  /*1f570*/  BSYNC B0 ;  /* 0x0000000000007941 */ /* 0x000fea0003800000 */
.L_x_1683:
        /* <DEDUP_REMOVED lines=9> */
.L_x_1687:
[----:B------:R-:W-:Y:S02]  /*1f610*/  IMAD.MOV.U32 R37, RZ, RZ, R36 ;  /* 0x000000ffff257224 */ /* 0x000fe400078e0024 */
[----:B------:R-:W-:Y:S02]  /*1f620*/  IMAD.MOV.U32 R97, RZ, RZ, R96 ;  /* 0x000000ffff617224 */ /* 0x000fe400078e0060 */
[----:B------:R-:W-:Y:S02]  /*1f630*/  IMAD.MOV.U32 R36, RZ, RZ, R35 ;  /* 0x000000ffff247224 */ /* 0x000fe400078e0023 */
[----:B------:R-:W-:-:S07]  /*1f640*/  IMAD.MOV.U32 R96, RZ, RZ, R95 ;  /* 0x000000ffff607224 */ /* 0x000fce00078e005f */
.L_x_1688:
[----:B------:R-:W-:Y:S05]  /*1f650*/  BSYNC B0 ;  /* 0x0000000000007941 */ /* 0x000fea0003800000 */
.L_x_1686:
        /* <DEDUP_REMOVED lines=9> */
.L_x_1690:
[----:B------:R-:W-:Y:S02]  /*1f6f0*/  IMAD.MOV.U32 R38, RZ, RZ, R33 ;  /* 0x000000ffff267224 */ /* 0x000fe400078e0021 */
[----:B------:R-:W-:Y:S02]  /*1f700*/  IMAD.MOV.U32 R98, RZ, RZ, R93 ;  /* 0x000000ffff627224 */ /* 0x000fe400078e005d */
[----:B------:R-:W-:Y:S02]  /*1f710*/  IMAD.MOV.U32 R33, RZ, RZ, R36 ;  /* 0x000000ffff217224 */ /* 0x000fe400078e0024 */
[----:B------:R-:W-:-:S07]  /*1f720*/  IMAD.MOV.U32 R93, RZ, RZ, R96 ;  /* 0x000000ffff5d7224 */ /* 0x000fce00078e0060 */
.L_x_1691:
[----:B------:R-:W-:Y:S05]  /*1f730*/  BSYNC B0 ;  /* 0x0000000000007941 */ /* 0x000fea0003800000 */
.L_x_1689:
        /* <DEDUP_REMOVED lines=9> */
.L_x_1693:
[----:B------:R-:W-:Y:S02]  /*1f7d0*/  IMAD.MOV.U32 R35, RZ, RZ, R34 ;  /* 0x000000ffff237224 */ /* 0x000fe400078e0022 */
[----:B------:R-:W-:Y:S02]  /*1f7e0*/  IMAD.MOV.U32 R95, RZ, RZ, R94 ;  /* 0x000000ffff5f7224 */ /* 0x000fe400078e005e */
[----:B------:R-:W-:Y:S02]  /*1f7f0*/  IMAD.MOV.U32 R34, RZ, RZ, R33 ;  /* 0x000000ffff227224 */ /* 0x000fe400078e0021 */
[----:B------:R-:W-:-:S07]  /*1f800*/  IMAD.MOV.U32 R94, RZ, RZ, R93 ;  /* 0x000000ffff5e7224 */ /* 0x000fce00078e005d */
.L_x_1694:
[----:B------:R-:W-:Y:S05]  /*1f810*/  BSYNC B0 ;  /* 0x0000000000007941 */ /* 0x000fea0003800000 */
.L_x_1692:
        /* <DEDUP_REMOVED lines=9> */
.L_x_1696:
[----:B------:R-:W-:Y:S02]  /*1f8b0*/  IMAD.MOV.U32 R36, RZ, RZ, R31 ;  /* 0x000000ffff247224 */ /* 0x000fe400078e001f */
[----:B------:R-:W-:Y:S02]  /*1f8c0*/  IMAD.MOV.U32 R96, RZ, RZ, R91 ;  /* 0x000000ffff607224 */ /* 0x000fe400078e005b */
[----:B------:R-:W-:Y:S02]  /*1f8d0*/  IMAD.MOV.U32 R31, RZ, RZ, R34 ;  /* 0x000000ffff1f7224 */ /* 0x000fe400078e0022 */
[----:B------:R-:W-:-:S07]  /*1f8e0*/  IMAD.MOV.U32 R91, RZ, RZ, R94 ;  /* 0x000000ffff5b7224 */ /* 0x000fce00078e005e */
.L_x_1697:
[----:B------:R-:W-:Y:S05]  /*1f8f0*/  BSYNC B0 ;  /* 0x0000000000007941 */ /* 0x000fea0003800000 */
.L_x_1695:
        /* <DEDUP_REMOVED lines=9> */
.L_x_1699:
[----:B------:R-:W-:Y:S02]  /*1f990*/  IMAD.MOV.U32 R33, RZ, RZ, R32 ;  /* 0x000000ffff217224 */ /* 0x000fe400078e0020 */
[----:B------:R-:W-:Y:S02]  /*1f9a0*/  IMAD.MOV.U32 R93, RZ, RZ, R92 ;  /* 0x000000ffff5d7224 */ /* 0x000fe400078e005c */
[----:B------:R-:W-:Y:S02]  /*1f9b0*/  IMAD.MOV.U32 R32, RZ, RZ, R31 ;  /* 0x000000ffff207224 */ /* 0x000fe400078e001f */
[----:B------:R-:W-:-:S07]  /*1f9c0*/  IMAD.MOV.U32 R92, RZ, RZ, R91 ;  /* 0x000000ffff5c7224 */ /* 0x000fce00078e005b */
.L_x_1700:
[----:B------:R-:W-:Y:S05]  /*1f9d0*/  BSYNC B0 ;  /* 0x0000000000007941 */ /* 0x000fea0003800000 */
.L_x_1698:
        /* <DEDUP_REMOVED lines=9> */
.L_x_1702:
[----:B------:R-:W-:Y:S02]  /*1fa70*/  IMAD.MOV.U32 R34, RZ, RZ, R29 ;  /* 0x000000ffff227224 */ /* 0x000fe400078e001d */
[----:B------:R-:W-:Y:S02]  /*1fa80*/  IMAD.MOV.U32 R94, RZ, RZ, R89 ;  /* 0x000000ffff5e7224 */ /* 0x000fe400078e0059 */
[----:B------:R-:W-:Y:S02]  /*1fa90*/  IMAD.MOV.U32 R29, RZ, RZ, R32 ;  /* 0x000000ffff1d7224 */ /* 0x000fe400078e0020 */
[----:B------:R-:W-:-:S07]  /*1faa0*/  IMAD.MOV.U32 R89, RZ, RZ, R92 ;  /* 0x000000ffff597224 */ /* 0x000fce00078e005c */
.L_x_1703:
[----:B------:R-:W-:Y:S05]  /*1fab0*/  BSYNC B0 ;  /* 0x0000000000007941 */ /* 0x000fea0003800000 */
.L_x_1701:
        /* <DEDUP_REMOVED lines=9> */
.L_x_1705:
[----:B------:R-:W-:Y:S02]  /*1fb50*/  IMAD.MOV.U32 R31, RZ, RZ, R30 ;  /* 0x000000ffff1f7224 */ /* 0x000fe400078e001e */
[----:B------:R-:W-:Y:S02]  /*1fb60*/  IMAD.MOV.U32 R91, RZ, RZ, R90 ;  /* 0x000000ffff5b7224 */ /* 0x000fe400078e005a */
[----:B------:R-:W-:Y:S02]  /*1fb70*/  IMAD.MOV.U32 R30, RZ, RZ, R29 ;  /* 0x000000ffff1e7224 */ /* 0x000fe400078e001d */
[----:B------:R-:W-:-:S07]  /*1fb80*/  IMAD.MOV.U32 R90, RZ, RZ, R89 ;  /* 0x000000ffff5a7224 */ /* 0x000fce00078e0059 */
.L_x_1706:
[----:B------:R-:W-:Y:S05]  /*1fb90*/  BSYNC B0 ;  /* 0x0000000000007941 */ /* 0x000fea0003800000 */
.L_x_1704:
        /* <DEDUP_REMOVED lines=9> */
.L_x_1708:
[----:B------:R-:W-:Y:S02]  /*1fc30*/  IMAD.MOV.U32 R32, RZ, RZ, R27 ;  /* 0x000000ffff207224 */ /* 0x000fe400078e001b */
[----:B------:R-:W-:Y:S02]  /*1fc40*/  IMAD.MOV.U32 R92, RZ, RZ, R87 ;  /* 0x000000ffff5c7224 */ /* 0x000fe400078e0057 */
[----:B------:R-:W-:Y:S02]  /*1fc50*/  IMAD.MOV.U32 R27, RZ, RZ, R30 ;  /* 0x000000ffff1b7224 */ /* 0x000fe400078e001e */
[----:B------:R-:W-:-:S07]  /*1fc60*/  IMAD.MOV.U32 R87, RZ, RZ, R90 ;  /* 0x000000ffff577224 */ /* 0x000fce00078e005a */
.L_x_1709:
[----:B------:R-:W-:Y:S05]  /*1fc70*/  BSYNC B0 ;  /* 0x0000000000007941 */ /* 0x000fea0003800000 */
.L_x_1707:
        /* <DEDUP_REMOVED lines=9> */
.L_x_1711:
[----:B------:R-:W-:Y:S02]  /*1fd10*/  IMAD.MOV.U32 R29, RZ, RZ, R28 ;  /* 0x000000ffff1d7224 */ /* 0x000fe400078e001c */
[----:B------:R-:W-:Y:S02]  /*1fd20*/  IMAD.MOV.U32 R89, RZ, RZ, R88 ;  /* 0x000000ffff597224 */ /* 0x000fe400078e0058 */
[----:B------:R-:W-:Y:S02]  /*1fd30*/  IMAD.MOV.U32 R28, RZ, RZ, R27 ;  /* 0x000000ffff1c7224 */ /* 0x000fe400078e001b */
[----:B------:R-:W-:-:S07]  /*1fd40*/  IMAD.MOV.U32 R88, RZ, RZ, R87 ;  /* 0x000000ffff587224 */ /* 0x000fce00078e0057 */
.L_x_1712:
[----:B------:R-:W-:Y:S05]  /*1fd50*/  BSYNC B0 ;  /* 0x0000000000007941 */ /* 0x000fea0003800000 */
.L_x_1710:
        /* <DEDUP_REMOVED lines=9> */
.L_x_1714:
[----:B------:R-:W-:Y:S02]  /*1fdf0*/  IMAD.MOV.U32 R30, RZ, RZ, R133 ;  /* 0x000000ffff1e7224 */ /* 0x000fe400078e0085 */
[----:B------:R-:W-:Y:S02]  /*1fe00*/  IMAD.MOV.U32 R90, RZ, RZ, R3 ;  /* 0x000000ffff5a7224 */ /* 0x000fe400078e0003 */
[----:B------:R-:W-:Y:S02]  /*1fe10*/  IMAD.MOV.U32 R3, RZ, RZ, R88 ;  /* 0x000000ffff037224 */ /* 0x000fe400078e0058 */
[----:B------:R-:W-:-:S07]  /*1fe20*/  IMAD.MOV.U32 R133, RZ, RZ, R28 ;  /* 0x000000ffff857224 */ /* 0x000fce00078e001c */
.L_x_1715:
[----:B------:R-:W-:Y:S05]  /*1fe30*/  BSYNC B0 ;  /* 0x0000000000007941 */ /* 0x000fea0003800000 */
.L_x_1713:
        /* <DEDUP_REMOVED lines=18> */
.L_x_1717:
[----:B------:R-:W-:Y:S02]  /*1ff60*/  IMAD.MOV.U32 R28, RZ, RZ, R25 ;  /* 0x000000ffff1c7224 */ /* 0x000fe400078e0019 */
[----:B------:R-:W-:Y:S01]  /*1ff70*/  IMAD.MOV.U32 R88, RZ, RZ, R85 ;  /* 0x000000ffff587224 */ /* 0x000fe200078e0055 */
[----:B------:R-:W-:Y:S01]  /*1ff80*/  MOV R85, R86 ;  /* 0x0000005600557202 */ /* 0x000fe20000000f00 */
[----:B------:R-:W-:-:S07]  /*1ff90*/  IMAD.MOV.U32 R25, RZ, RZ, R26 ;  /* 0x000000ffff197224 */ /* 0x000fce00078e001a */
.L_x_1718:
[----:B------:R-:W-:Y:S05]  /*1ffa0*/  BSYNC B0 ;  /* 0x0000000000007941 */ /* 0x000fea0003800000 */
.L_x_1716:
        /* <DEDUP_REMOVED lines=9> */
.L_x_1720:
[----:B------:R-:W-:Y:S02]  /*20040*/  IMAD.MOV.U32 R27, RZ, RZ, R24 ;  /* 0x000000ffff1b7224 */ /* 0x000fe400078e0018 */
[----:B------:R-:W-:Y:S01]  /*20050*/  IMAD.MOV.U32 R87, RZ, RZ, R84 ;  /* 0x000000ffff577224 */ /* 0x000fe200078e0054 */
[----:B------:R-:W-:Y:S01]  /*20060*/  MOV R84, R85 ;  /* 0x0000005500547202 */ /* 0x000fe20000000f00 */
[----:B------:R-:W-:-:S07]  /*20070*/  IMAD.MOV.U32 R24, RZ, RZ, R25 ;  /* 0x000000ffff187224 */ /* 0x000fce00078e0019 */
.L_x_1721:
[----:B------:R-:W-:Y:S05]  /*20080*/  BSYNC B0 ;  /* 0x0000000000007941 */ /* 0x000fea0003800000 */
.L_x_1719:
        /* <DEDUP_REMOVED lines=9> */
.L_x_1723:
[----:B------:R-:W-:Y:S02]  /*20120*/  IMAD.MOV.U32 R26, RZ, RZ, R23 ;  /* 0x000000ffff1a7224 */ /* 0x000fe400078e0017 */
[----:B------:R-:W-:Y:S01]  /*20130*/  IMAD.MOV.U32 R86, RZ, RZ, R83 ;  /* 0x000000ffff567224 */ /* 0x000fe200078e0053 */
[----:B------:R-:W-:Y:S01]  /*20140*/  MOV R83, R84 ;  /* 0x0000005400537202 */ /* 0x000fe20000000f00 */
[----:B------:R-:W-:-:S07]  /*20150*/  IMAD.MOV.U32 R23, RZ, RZ, R24 ;  /* 0x000000ffff177224 */ /* 0x000fce00078e0018 */
.L_x_1724:
[----:B------:R-:W-:Y:S05]  /*20160*/  BSYNC B0 ;  /* 0x0000000000007941 */ /* 0x000fea0003800000 */
.L_x_1722:
        /* <DEDUP_REMOVED lines=9> */
.L_x_1726:
[----:B------:R-:W-:Y:S02]  /*20200*/  IMAD.MOV.U32 R25, RZ, RZ, R22 ;  /* 0x000000ffff197224 */ /* 0x000fe400078e0016 */
[----:B------:R-:W-:Y:S01]  /*20210*/  IMAD.MOV.U32 R85, RZ, RZ, R82 ;  /* 0x000000ffff557224 */ /* 0x000fe200078e0052 */
[----:B------:R-:W-:Y:S01]  /*20220*/  MOV R82, R83 ;  /* 0x0000005300527202 */ /* 0x000fe20000000f00 */
[----:B------:R-:W-:-:S07]  /*20230*/  IMAD.MOV.U32 R22, RZ, RZ, R23 ;  /* 0x000000ffff167224 */ /* 0x000fce00078e0017 */
.L_x_1727:
[----:B------:R-:W-:Y:S05]  /*20240*/  BSYNC B0 ;  /* 0x0000000000007941 */ /* 0x000fea0003800000 */
.L_x_1725:
        /* <DEDUP_REMOVED lines=9> */
.L_x_1729:
[----:B------:R-:W-:Y:S02]  /*202e0*/  IMAD.MOV.U32 R24, RZ, RZ, R21 ;  /* 0x000000ffff187224 */ /* 0x000fe400078e0015 */
[----:B------:R-:W-:Y:S01]  /*202f0*/  IMAD.MOV.U32 R84, RZ, RZ, R81 ;  /* 0x000000ffff547224 */ /* 0x000fe200078e0051 */
[----:B------:R-:W-:Y:S01]  /*20300*/  MOV R81, R82 ;  /* 0x0000005200517202 */ /* 0x000fe20000000f00 */
[----:B------:R-:W-:-:S07]  /*20310*/  IMAD.MOV.U32 R21, RZ, RZ, R22 ;  /* 0x000000ffff157224 */ /* 0x000fce00078e0016 */
.L_x_1730:
[----:B------:R-:W-:Y:S05]  /*20320*/  BSYNC B0 ;  /* 0x0000000000007941 */ /* 0x000fea0003800000 */
.L_x_1728:
        /* <DEDUP_REMOVED lines=9> */
.L_x_1732:
[----:B------:R-:W-:Y:S02]  /*203c0*/  IMAD.MOV.U32 R23, RZ, RZ, R20 ;  /* 0x000000ffff177224 */ /* 0x000fe400078e0014 */
[----:B------:R-:W-:Y:S01]  /*203d0*/  IMAD.MOV.U32 R83, RZ, RZ, R80 ;  /* 0x000000ffff537224 */ /* 0x000fe200078e0050 */
[----:B------:R-:W-:Y:S01]  /*203e0*/  MOV R80, R81 ;  /* 0x0000005100507202 */ /* 0x000fe20000000f00 */
[----:B------:R-:W-:-:S07]  /*203f0*/  IMAD.MOV.U32 R20, RZ, RZ, R21 ;  /* 0x000000ffff147224 */ /* 0x000fce00078e0015 */
.L_x_1733:
[----:B------:R-:W-:Y:S05]  /*20400*/  BSYNC B0 ;  /* 0x0000000000007941 */ /* 0x000fea0003800000 */
.L_x_1731:
        /* <DEDUP_REMOVED lines=9> */
.L_x_1735:
[----:B------:R-:W-:Y:S02]  /*204a0*/  IMAD.MOV.U32 R22, RZ, RZ, R19 ;  /* 0x000000ffff167224 */ /* 0x000fe400078e0013 */
[----:B------:R-:W-:Y:S01]  /*204b0*/  IMAD.MOV.U32 R82, RZ, RZ, R79 ;  /* 0x000000ffff527224 */ /* 0x000fe200078e004f */
[----:B------:R-:W-:Y:S01]  /*204c0*/  MOV R79, R80 ;  /* 0x00000050004f7202 */ /* 0x000fe20000000f00 */
[----:B------:R-:W-:-:S07]  /*204d0*/  IMAD.MOV.U32 R19, RZ, RZ, R20 ;  /* 0x000000ffff137224 */ /* 0x000fce00078e0014 */
.L_x_1736:
[----:B------:R-:W-:Y:S05]  /*204e0*/  BSYNC B0 ;  /* 0x0000000000007941 */ /* 0x000fea0003800000 */
.L_x_1734:
        /* <DEDUP_REMOVED lines=9> */
.L_x_1738:
[----:B------:R-:W-:Y:S02]  /*20580*/  IMAD.MOV.U32 R21, RZ, RZ, R18 ;  /* 0x000000ffff157224 */ /* 0x000fe400078e0012 */
[----:B------:R-:W-:Y:S01]  /*20590*/  IMAD.MOV.U32 R81, RZ, RZ, R78 ;  /* 0x000000ffff517224 */ /* 0x000fe200078e004e */
[----:B------:R-:W-:Y:S01]  /*205a0*/  MOV R78, R79 ;  /* 0x0000004f004e7202 */ /* 0x000fe20000000f00 */
[----:B------:R-:W-:-:S07]  /*205b0*/  IMAD.MOV.U32 R18, RZ, RZ, R19 ;  /* 0x000000ffff127224 */ /* 0x000fce00078e0013 */
.L_x_1739:
[----:B------:R-:W-:Y:S05]  /*205c0*/  BSYNC B0 ;  /* 0x0000000000007941 */ /* 0x000fea0003800000 */
.L_x_1737:
        /* <DEDUP_REMOVED lines=9> */
.L_x_1741:
[----:B------:R-:W-:Y:S02]  /*20660*/  IMAD.MOV.U32 R20, RZ, RZ, R17 ;  /* 0x000000ffff147224 */ /* 0x000fe400078e0011 */
[----:B------:R-:W-:Y:S01]  /*20670*/  IMAD.MOV.U32 R80, RZ, RZ, R77 ;  /* 0x000000ffff507224 */ /* 0x000fe200078e004d */
[----:B------:R-:W-:Y:S01]  /*20680*/  MOV R77, R78 ;  /* 0x0000004e004d7202 */ /* 0x000fe20000000f00 */
[----:B------:R-:W-:-:S07]  /*20690*/  IMAD.MOV.U32 R17, RZ, RZ, R18 ;  /* 0x000000ffff117224 */ /* 0x000fce00078e0012 */
.L_x_1742:
[----:B------:R-:W-:Y:S05]  /*206a0*/  BSYNC B0 ;  /* 0x0000000000007941 */ /* 0x000fea0003800000 */
.L_x_1740:
        /* <DEDUP_REMOVED lines=9> */
.L_x_1744:
[----:B------:R-:W-:Y:S02]  /*20740*/  IMAD.MOV.U32 R19, RZ, RZ, R16 ;  /* 0x000000ffff137224 */ /* 0x000fe400078e0010 */
[----:B------:R-:W-:Y:S01]  /*20750*/  IMAD.MOV.U32 R79, RZ, RZ, R76 ;  /* 0x000000ffff4f7224 */ /* 0x000fe200078e004c */
[----:B------:R-:W-:Y:S01]  /*20760*/  MOV R76, R77 ;  /* 0x0000004d004c7202 */ /* 0x000fe20000000f00 */
[----:B------:R-:W-:-:S07]  /*20770*/  IMAD.MOV.U32 R16, RZ, RZ, R17 ;  /* 0x000000ffff107224 */ /* 0x000fce00078e0011 */
.L_x_1745:
[----:B------:R-:W-:Y:S05]  /*20780*/  BSYNC B0 ;  /* 0x0000000000007941 */ /* 0x000fea0003800000 */
.L_x_1743:
        /* <DEDUP_REMOVED lines=9> */
.L_x_1747:
[----:B------:R-:W-:Y:S02]  /*20820*/  IMAD.MOV.U32 R18, RZ, RZ, R15 ;  /* 0x000000ffff127224 */ /* 0x000fe400078e000f */
[----:B------:R-:W-:Y:S01]  /*20830*/  IMAD.MOV.U32 R78, RZ, RZ, R75 ;  /* 0x000000ffff4e7224 */ /* 0x000fe200078e004b */
[----:B------:R-:W-:Y:S01]  /*20840*/  MOV R75, R76 ;  /* 0x0000004c004b7202 */ /* 0x000fe20000000f00 */
[----:B------:R-:W-:-:S07]  /*20850*/  IMAD.MOV.U32 R15, RZ, RZ, R16 ;  /* 0x000000ffff0f7224 */ /* 0x000fce00078e0010 */
.L_x_1748:
[----:B------:R-:W-:Y:S05]  /*20860*/  BSYNC B0 ;  /* 0x0000000000007941 */ /* 0x000fea0003800000 */
.L_x_1746:
        /* <DEDUP_REMOVED lines=9> */
.L_x_1750:
[----:B------:R-:W-:Y:S02]  /*20900*/  IMAD.MOV.U32 R17, RZ, RZ, R14 ;  /* 0x000000ffff117224 */ /* 0x000fe400078e000e */
[----:B------:R-:W-:Y:S01]  /*20910*/  IMAD.MOV.U32 R77, RZ, RZ, R74 ;  /* 0x000000ffff4d7224 */ /* 0x000fe200078e004a */
[----:B------:R-:W-:Y:S01]  /*20920*/  MOV R74, R75 ;  /* 0x0000004b004a7202 */ /* 0x000fe20000000f00 */
[----:B------:R-:W-:-:S07]  /*20930*/  IMAD.MOV.U32 R14, RZ, RZ, R15 ;  /* 0x000000ffff0e7224 */ /* 0x000fce00078e000f */
.L_x_1751:
[----:B------:R-:W-:Y:S05]  /*20940*/  BSYNC B0 ;  /* 0x0000000000007941 */ /* 0x000fea0003800000 */
.L_x_1749:
        /* <DEDUP_REMOVED lines=9> */
.L_x_1753:
[----:B------:R-:W-:Y:S02]  /*209e0*/  IMAD.MOV.U32 R16, RZ, RZ, R13 ;  /* 0x000000ffff107224 */ /* 0x000fe400078e000d */
[----:B------:R-:W-:Y:S01]  /*209f0*/  IMAD.MOV.U32 R76, RZ, RZ, R73 ;  /* 0x000000ffff4c7224 */ /* 0x000fe200078e0049 */
[----:B------:R-:W-:Y:S01]  /*20a00*/  MOV R73, R74 ;  /* 0x0000004a00497202 */ /* 0x000fe20000000f00 */
[----:B------:R-:W-:-:S07]  /*20a10*/  IMAD.MOV.U32 R13, RZ, RZ, R14 ;  /* 0x000000ffff0d7224 */ /* 0x000fce00078e000e */
.L_x_1754:
[----:B------:R-:W-:Y:S05]  /*20a20*/  BSYNC B0 ;  /* 0x0000000000007941 */ /* 0x000fea0003800000 */
.L_x_1752:
        /* <DEDUP_REMOVED lines=9> */
.L_x_1756:
[----:B------:R-:W-:Y:S02]  /*20ac0*/  IMAD.MOV.U32 R15, RZ, RZ, R12 ;  /* 0x000000ffff0f7224 */ /* 0x000fe400078e000c */
[----:B------:R-:W-:Y:S01]  /*20ad0*/  IMAD.MOV.U32 R75, RZ, RZ, R72 ;  /* 0x000000ffff4b7224 */ /* 0x000fe200078e0048 */
[----:B------:R-:W-:Y:S01]  /*20ae0*/  MOV R72, R73 ;  /* 0x0000004900487202 */ /* 0x000fe20000000f00 */
[----:B------:R-:W-:-:S07]  /*20af0*/  IMAD.MOV.U32 R12, RZ, RZ, R13 ;  /* 0x000000ffff0c7224 */ /* 0x000fce00078e000d */
.L_x_1757:
[----:B------:R-:W-:Y:S05]  /*20b00*/  BSYNC B0 ;  /* 0x0000000000007941 */ /* 0x000fea0003800000 */
.L_x_1755:
        /* <DEDUP_REMOVED lines=9> */
.L_x_1759:
[----:B------:R-:W-:Y:S02]  /*20ba0*/  IMAD.MOV.U32 R14, RZ, RZ, R9 ;  /* 0x000000ffff0e7224 */ /* 0x000fe400078e0009 */
[----:B------:R-:W-:Y:S01]  /*20bb0*/  IMAD.MOV.U32 R74, RZ, RZ, R11 ;  /* 0x000000ffff4a7224 */ /* 0x000fe200078e000b */
[----:B------:R-:W-:Y:S01]  /*20bc0*/  MOV R11, R72 ;  /* 0x00000048000b7202 */ /* 0x000fe20000000f00 */
[----:B------:R-:W-:-:S07]  /*20bd0*/  IMAD.MOV.U32 R9, RZ, RZ, R12 ;  /* 0x000000ffff097224 */ /* 0x000fce00078e000c */
.L_x_1760:
[----:B------:R-:W-:Y:S05]  /*20be0*/  BSYNC B0 ;  /* 0x0000000000007941 */ /* 0x000fea0003800000 */
.L_x_1758:
        /* <DEDUP_REMOVED lines=9> */
.L_x_1762:
[----:B------:R-:W-:Y:S02]  /*20c80*/  IMAD.MOV.U32 R13, RZ, RZ, R8 ;  /* 0x000000ffff0d7224 */ /* 0x000fe400078e0008 */
[----:B------:R-:W-:Y:S01]  /*20c90*/  IMAD.MOV.U32 R73, RZ, RZ, R10 ;  /* 0x000000ffff497224 */ /* 0x000fe200078e000a */
[----:B------:R-:W-:Y:S01]  /*20ca0*/  MOV R10, R11 ;  /* 0x0000000b000a7202 */ /* 0x000fe20000000f00 */
[----:B------:R-:W-:-:S07]  /*20cb0*/  IMAD.MOV.U32 R8, RZ, RZ, R9 ;  /* 0x000000ffff087224 */ /* 0x000fce00078e0009 */
.L_x_1763:
[----:B------:R-:W-:Y:S05]  /*20cc0*/  BSYNC B0 ;  /* 0x0000000000007941 */ /* 0x000fea0003800000 */
.L_x_1761:
        /* <DEDUP_REMOVED lines=9> */
.L_x_1765:
[----:B------:R-:W-:Y:S02]  /*20d60*/  IMAD.MOV.U32 R12, RZ, RZ, R5 ;  /* 0x000000ffff0c7224 */ /* 0x000fe400078e0005 */
[----:B------:R-:W-:Y:S01]  /*20d70*/  IMAD.MOV.U32 R72, RZ, RZ, R7 ;  /* 0x000000ffff487224 */ /* 0x000fe200078e0007 */
[----:B------:R-:W-:Y:S01]  /*20d80*/  MOV R7, R10 ;  /* 0x0000000a00077202 */ /* 0x000fe20000000f00 */
[----:B------:R-:W-:-:S07]  /*20d90*/  IMAD.MOV.U32 R5, RZ, RZ, R8 ;  /* 0x000000ffff057224 */ /* 0x000fce00078e0008 */
.L_x_1766:
[----:B------:R-:W-:Y:S05]  /*20da0*/  BSYNC B0 ;  /* 0x0000000000007941 */ /* 0x000fea0003800000 */
.L_x_1764:
        /* <DEDUP_REMOVED lines=9> */
.L_x_1768:
[----:B------:R-:W-:Y:S02]  /*20e40*/  IMAD.MOV.U32 R9, RZ, RZ, R4 ;  /* 0x000000ffff097224 */ /* 0x000fe400078e0004 */
[----:B------:R-:W-:Y:S01]  /*20e50*/  IMAD.MOV.U32 R11, RZ, RZ, R6 ;  /* 0x000000ffff0b7224 */ /* 0x000fe200078e0006 */
[----:B------:R-:W-:Y:S01]  /*20e60*/  MOV R6, R7 ;  /* 0x0000000700067202 */ /* 0x000fe20000000f00 */
[----:B------:R-:W-:-:S07]  /*20e70*/  IMAD.MOV.U32 R4, RZ, RZ, R5 ;  /* 0x000000ffff047224 */ /* 0x000fce00078e0005 */
.L_x_1769:
[----:B------:R-:W-:Y:S05]  /*20e80*/  BSYNC B0 ;  /* 0x0000000000007941 */ /* 0x000fea0003800000 */
.L_x_1767:
        /* <DEDUP_REMOVED lines=9> */
.L_x_1771:
[----:B------:R-:W-:Y:S02]  /*20f20*/  IMAD.MOV.U32 R8, RZ, RZ, R71 ;  /* 0x000000ffff087224 */ /* 0x000fe400078e0047 */
[----:B------:R-:W-:Y:S01]  /*20f30*/  IMAD.MOV.U32 R10, RZ, RZ, R131 ;  /* 0x000000ffff0a7224 */ /* 0x000fe200078e0083 */
[----:B------:R-:W-:Y:S01]  /*20f40*/  MOV R131, R6 ;  /* 0x0000000600837202 */ /* 0x000fe20000000f00 */
[----:B------:R-:W-:-:S07]  /*20f50*/  IMAD.MOV.U32 R71, RZ, RZ, R4 ;  /* 0x000000ffff477224 */ /* 0x000fce00078e0004 */
.L_x_1772:
[----:B------:R-:W-:Y:S05]  /*20f60*/  BSYNC B0 ;  /* 0x0000000000007941 */ /* 0x000fea0003800000 */
.L_x_1770:
        /* <DEDUP_REMOVED lines=9> */
.L_x_1774:
[----:B------:R-:W-:Y:S02]  /*21000*/  IMAD.MOV.U32 R5, RZ, RZ, R132 ;  /* 0x000000ffff057224 */ /* 0x000fe400078e0084 */
[----:B------:R-:W-:Y:S01]  /*21010*/  IMAD.MOV.U32 R7, RZ, RZ, R134 ;  /* 0x000000ffff077224 */ /* 0x000fe200078e0086 */
[----:B------:R-:W-:Y:S01]  /*21020*/  MOV R134, R131 ;  /* 0x0000008300867202 */ /* 0x000fe20000000f00 */
[----:B------:R-:W-:-:S07]  /*21030*/  IMAD.MOV.U32 R132, RZ, RZ, R71 ;  /* 0x000000ffff847224 */ /* 0x000fce00078e0047 */
.L_x_1775:
[----:B------:R-:W-:Y:S05]  /*21040*/  BSYNC B0 ;  /* 0x0000000000007941 */ /* 0x000fea0003800000 */
.L_x_1773:
        /* <DEDUP_REMOVED lines=9> */
.L_x_1777:
[----:B------:R-:W-:Y:S02]  /*210e0*/  IMAD.MOV.U32 R4, RZ, RZ, R69 ;  /* 0x000000ffff047224 */ /* 0x000fe400078e0045 */
[----:B------:R-:W-:Y:S01]  /*210f0*/  IMAD.MOV.U32 R6, RZ, RZ, R129 ;  /* 0x000000ffff067224 */ /* 0x000fe200078e0081 */
[----:B------:R-:W-:Y:S01]  /*21100*/  MOV R129, R134 ;  /* 0x0000008600817202 */ /* 0x000fe20000000f00 */
[----:B------:R-:W-:-:S07]  /*21110*/  IMAD.MOV.U32 R69, RZ, RZ, R132 ;  /* 0x000000ffff457224 */ /* 0x000fce00078e0084 */
.L_x_1778:
[----:B------:R-:W-:Y:S05]  /*21120*/  BSYNC B0 ;  /* 0x0000000000007941 */ /* 0x000fea0003800000 */
.L_x_1776:
        /* <DEDUP_REMOVED lines=9> */
.L_x_1780:
[----:B------:R-:W-:Y:S02]  /*211c0*/  IMAD.MOV.U32 R71, RZ, RZ, R70 ;  /* 0x000000ffff477224 */ /* 0x000fe400078e0046 */
[----:B------:R-:W-:Y:S01]  /*211d0*/  IMAD.MOV.U32 R131, RZ, RZ, R130 ;  /* 0x000000ffff837224 */ /* 0x000fe200078e0082 */
[----:B------:R-:W-:Y:S01]  /*211e0*/  MOV R130, R129 ;  /* 0x0000008100827202 */ /* 0x000fe20000000f00 */
[----:B------:R-:W-:-:S07]  /*211f0*/  IMAD.MOV.U32 R70, RZ, RZ, R69 ;  /* 0x000000ffff467224 */ /* 0x000fce00078e0045 */
.L_x_1781:
[----:B------:R-:W-:Y:S05]  /*21200*/  BSYNC B0 ;  /* 0x0000000000007941 */ /* 0x000fea0003800000 */
.L_x_1779:
        /* <DEDUP_REMOVED lines=9> */
.L_x_1783:
[----:B------:R-:W-:Y:S02]  /*212a0*/  IMAD.MOV.U32 R132, RZ, RZ, R67 ;  /* 0x000000ffff847224 */ /* 0x000fe400078e0043 */
[----:B------:R-:W-:Y:S01]  /*212b0*/  IMAD.MOV.U32 R134, RZ, RZ, R127 ;  /* 0x000000ffff867224 */ /* 0x000fe200078e007f */
[----:B------:R-:W-:Y:S01]  /*212c0*/  MOV R127, R130 ;  /* 0x00000082007f7202 */ /* 0x000fe20000000f00 */
[----:B------:R-:W-:-:S07]  /*212d0*/  IMAD.MOV.U32 R67, RZ, RZ, R70 ;  /* 0x000000ffff437224 */ /* 0x000fce00078e0046 */
.L_x_1784:
[----:B------:R-:W-:Y:S05]  /*212e0*/  BSYNC B0 ;  /* 0x0000000000007941 */ /* 0x000fea0003800000 */
.L_x_1782:
        /* <DEDUP_REMOVED lines=9> */
.L_x_1786:
[----:B------:R-:W-:Y:S02]  /*21380*/  IMAD.MOV.U32 R69, RZ, RZ, R68 ;  /* 0x000000ffff457224 */ /* 0x000fe400078e0044 */
[----:B------:R-:W-:Y:S01]  /*21390*/  IMAD.MOV.U32 R129, RZ, RZ, R128 ;  /* 0x000000ffff817224 */ /* 0x000fe200078e0080 */
[----:B------:R-:W-:Y:S01]  /*213a0*/  MOV R128, R127 ;  /* 0x0000007f00807202 */ /* 0x000fe20000000f00 */
[----:B------:R-:W-:-:S07]  /*213b0*/  IMAD.MOV.U32 R68, RZ, RZ, R67 ;  /* 0x000000ffff447224 */ /* 0x000fce00078e0043 */
.L_x_1787:
[----:B------:R-:W-:Y:S05]  /*213c0*/  BSYNC B0 ;  /* 0x0000000000007941 */ /* 0x000fea0003800000 */
.L_x_1785:
        /* <DEDUP_REMOVED lines=9> */
.L_x_1789:
[----:B------:R-:W-:Y:S02]  /*21460*/  IMAD.MOV.U32 R70, RZ, RZ, R65 ;  /* 0x000000ffff467224 */ /* 0x000fe400078e0041 */
[----:B------:R-:W-:Y:S01]  /*21470*/  IMAD.MOV.U32 R130, RZ, RZ, R125 ;  /* 0x000000ffff827224 */ /* 0x000fe200078e007d */
[----:B------:R-:W-:Y:S01]  /*21480*/  MOV R125, R128 ;  /* 0x00000080007d7202 */ /* 0x000fe20000000f00 */
[----:B------:R-:W-:-:S07]  /*21490*/  IMAD.MOV.U32 R65, RZ, RZ, R68 ;  /* 0x000000ffff417224 */ /* 0x000fce00078e0044 */
.L_x_1790:
[----:B------:R-:W-:Y:S05]  /*214a0*/  BSYNC B0 ;  /* 0x0000000000007941 */ /* 0x000fea0003800000 */
.L_x_1788:
        /* <DEDUP_REMOVED lines=9> */
.L_x_1792:
[----:B------:R-:W-:Y:S02]  /*21540*/  IMAD.MOV.U32 R67, RZ, RZ, R66 ;  /* 0x000000ffff437224 */ /* 0x000fe400078e0042 */
[----:B------:R-:W-:Y:S01]  /*21550*/  IMAD.MOV.U32 R127, RZ, RZ, R126 ;  /* 0x000000ffff7f7224 */ /* 0x000fe200078e007e */
[----:B------:R-:W-:Y:S01]  /*21560*/  MOV R126, R125 ;  /* 0x0000007d007e7202 */ /* 0x000fe20000000f00 */
[----:B------:R-:W-:-:S07]  /*21570*/  IMAD.MOV.U32 R66, RZ, RZ, R65 ;  /* 0x000000ffff427224 */ /* 0x000fce00078e0041 */
.L_x_1793:
[----:B------:R-:W-:Y:S05]  /*21580*/  BSYNC B0 ;  /* 0x0000000000007941 */ /* 0x000fea0003800000 */
.L_x_1791:
        /* <DEDUP_REMOVED lines=9> */
.L_x_1795:
[----:B------:R-:W-:Y:S02]  /*21620*/  IMAD.MOV.U32 R68, RZ, RZ, R63 ;  /* 0x000000ffff447224 */ /* 0x000fe400078e003f */
[----:B------:R-:W-:Y:S01]  /*21630*/  IMAD.MOV.U32 R128, RZ, RZ, R123 ;  /* 0x000000ffff807224 */ /* 0x000fe200078e007b */
[----:B------:R-:W-:Y:S01]  /*21640*/  MOV R123, R126 ;  /* 0x0000007e007b7202 */ /* 0x000fe20000000f00 */
[----:B------:R-:W-:-:S07]  /*21650*/  IMAD.MOV.U32 R63, RZ, RZ, R66 ;  /* 0x000000ffff3f7224 */ /* 0x000fce00078e0042 */
.L_x_1796:
[----:B------:R-:W-:Y:S05]  /*21660*/  BSYNC B0 ;  /* 0x0000000000007941 */ /* 0x000fea0003800000 */
.L_x_1794:
        /* <DEDUP_REMOVED lines=9> */
.L_x_1798:
[----:B------:R-:W-:Y:S02]  /*21700*/  IMAD.MOV.U32 R65, RZ, RZ, R64 ;  /* 0x000000ffff417224 */ /* 0x000fe400078e0040 */
[----:B------:R-:W-:Y:S01]  /*21710*/  IMAD.MOV.U32 R125, RZ, RZ, R124 ;  /* 0x000000ffff7d7224 */ /* 0x000fe200078e007c */
[----:B------:R-:W-:Y:S01]  /*21720*/  MOV R124, R123 ;  /* 0x0000007b007c7202 */ /* 0x000fe20000000f00 */
[----:B------:R-:W-:-:S07]  /*21730*/  IMAD.MOV.U32 R64, RZ, RZ, R63 ;  /* 0x000000ffff407224 */ /* 0x000fce00078e003f */
.L_x_1799:
[----:B------:R-:W-:Y:S05]  /*21740*/  BSYNC B0 ;  /* 0x0000000000007941 */ /* 0x000fea0003800000 */
.L_x_1797:
        /* <DEDUP_REMOVED lines=9> */
.L_x_1801:
[----:B------:R-:W-:Y:S02]  /*217e0*/  IMAD.MOV.U32 R66, RZ, RZ, R61 ;  /* 0x000000ffff427224 */ /* 0x000fe400078e003d */
[----:B------:R-:W-:Y:S01]  /*217f0*/  IMAD.MOV.U32 R126, RZ, RZ, R121 ;  /* 0x000000ffff7e7224 */ /* 0x000fe200078e0079 */
[----:B------:R-:W-:Y:S01]  /*21800*/  MOV R121, R124 ;  /* 0x0000007c00797202 */ /* 0x000fe20000000f00 */
[----:B------:R-:W-:-:S07]  /*21810*/  IMAD.MOV.U32 R61, RZ, RZ, R64 ;  /* 0x000000ffff3d7224 */ /* 0x000fce00078e0040 */
.L_x_1802:
[----:B------:R-:W-:Y:S05]  /*21820*/  BSYNC B0 ;  /* 0x0000000000007941 */ /* 0x000fea0003800000 */
.L_x_1800:
        /* <DEDUP_REMOVED lines=9> */
.L_x_1804:
[----:B------:R-:W-:Y:S02]  /*218c0*/  IMAD.MOV.U32 R63, RZ, RZ, R62 ;  /* 0x000000ffff3f7224 */ /* 0x000fe400078e003e */
[----:B------:R-:W-:Y:S01]  /*218d0*/  IMAD.MOV.U32 R123, RZ, RZ, R122 ;  /* 0x000000ffff7b7224 */ /* 0x000fe200078e007a */
[----:B------:R-:W-:Y:S01]  /*218e0*/  MOV R122, R121 ;  /* 0x00000079007a7202 */ /* 0x000fe20000000f00 */
[----:B------:R-:W-:-:S07]  /*218f0*/  IMAD.MOV.U32 R62, RZ, RZ, R61 ;  /* 0x000000ffff3e7224 */ /* 0x000fce00078e003d */
.L_x_1805:
[----:B------:R-:W-:Y:S05]  /*21900*/  BSYNC B0 ;  /* 0x0000000000007941 */ /* 0x000fea0003800000 */
.L_x_1803:
        /* <DEDUP_REMOVED lines=9> */
.L_x_1807:
[----:B------:R-:W-:Y:S02]  /*219a0*/  IMAD.MOV.U32 R64, RZ, RZ, R59 ;  /* 0x000000ffff407224 */ /* 0x000fe400078e003b */
[----:B------:R-:W-:Y:S01]  /*219b0*/  IMAD.MOV.U32 R124, RZ, RZ, R119 ;  /* 0x000000ffff7c7224 */ /* 0x000fe200078e0077 */
[----:B------:R-:W-:Y:S01]  /*219c0*/  MOV R119, R122 ;  /* 0x0000007a00777202 */ /* 0x000fe20000000f00 */
[----:B------:R-:W-:-:S07]  /*219d0*/  IMAD.MOV.U32 R59, RZ, RZ, R62 ;  /* 0x000000ffff3b7224 */ /* 0x000fce00078e003e */
.L_x_1808:
[----:B------:R-:W-:Y:S05]  /*219e0*/  BSYNC B0 ;  /* 0x0000000000007941 */ /* 0x000fea0003800000 */
.L_x_1806:
        /* <DEDUP_REMOVED lines=9> */
.L_x_1810:
[----:B------:R-:W-:Y:S02]  /*21a80*/  IMAD.MOV.U32 R61, RZ, RZ, R60 ;  /* 0x000000ffff3d7224 */ /* 0x000fe400078e003c */
[----:B------:R-:W-:Y:S01]  /*21a90*/  IMAD.MOV.U32 R121, RZ, RZ, R120 ;  /* 0x000000ffff797224 */ /* 0x000fe200078e0078 */
[----:B------:R-:W-:Y:S01]  /*21aa0*/  MOV R120, R119 ;  /* 0x0000007700787202 */ /* 0x000fe20000000f00 */
[----:B------:R-:W-:-:S07]  /*21ab0*/  IMAD.MOV.U32 R60, RZ, RZ, R59 ;  /* 0x000000ffff3c7224 */ /* 0x000fce00078e003b */
.L_x_1811:
[----:B------:R-:W-:Y:S05]  /*21ac0*/  BSYNC B0 ;  /* 0x0000000000007941 */ /* 0x000fea0003800000 */
.L_x_1809:
        /* <DEDUP_REMOVED lines=9> */
.L_x_1813:
[----:B------:R-:W-:Y:S02]  /*21b60*/  IMAD.MOV.U32 R62, RZ, RZ, R57 ;  /* 0x000000ffff3e7224 */ /* 0x000fe400078e0039 */
[----:B------:R-:W-:Y:S01]  /*21b70*/  IMAD.MOV.U32 R122, RZ, RZ, R117 ;  /* 0x000000ffff7a7224 */ /* 0x000fe200078e0075 */
[----:B------:R-:W-:Y:S01]  /*21b80*/  MOV R117, R120 ;  /* 0x0000007800757202 */ /* 0x000fe20000000f00 */
[----:B------:R-:W-:-:S07]  /*21b90*/  IMAD.MOV.U32 R57, RZ, RZ, R60 ;  /* 0x000000ffff397224 */ /* 0x000fce00078e003c */
.L_x_1814:
[----:B------:R-:W-:Y:S05]  /*21ba0*/  BSYNC B0 ;  /* 0x0000000000007941 */ /* 0x000fea0003800000 */
.L_x_1812:
        /* <DEDUP_REMOVED lines=9> */
.L_x_1816:
[----:B------:R-:W-:Y:S02]  /*21c40*/  IMAD.MOV.U32 R59, RZ, RZ, R58 ;  /* 0x000000ffff3b7224 */ /* 0x000fe400078e003a */
[----:B------:R-:W-:Y:S01]  /*21c50*/  IMAD.MOV.U32 R119, RZ, RZ, R118 ;  /* 0x000000ffff777224 */ /* 0x000fe200078e0076 */
[----:B------:R-:W-:Y:S01]  /*21c60*/  MOV R118, R117 ;  /* 0x0000007500767202 */ /* 0x000fe20000000f00 */
[----:B------:R-:W-:-:S07]  /*21c70*/  IMAD.MOV.U32 R58, RZ, RZ, R57 ;  /* 0x000000ffff3a7224 */ /* 0x000fce00078e0039 */
.L_x_1817:
[----:B------:R-:W-:Y:S05]  /*21c80*/  BSYNC B0 ;  /* 0x0000000000007941 */ /* 0x000fea0003800000 */
.L_x_1815:
        /* <DEDUP_REMOVED lines=9> */
.L_x_1819:
[----:B------:R-:W-:Y:S02]  /*21d20*/  IMAD.MOV.U32 R60, RZ, RZ, R55 ;  /* 0x000000ffff3c7224 */ /* 0x000fe400078e0037 */
[----:B------:R-:W-:Y:S01]  /*21d30*/  IMAD.MOV.U32 R120, RZ, RZ, R115 ;  /* 0x000000ffff787224 */ /* 0x000fe200078e0073 */
[----:B------:R-:W-:Y:S01]  /*21d40*/  MOV R115, R118 ;  /* 0x0000007600737202 */ /* 0x000fe20000000f00 */
[----:B------:R-:W-:-:S07]  /*21d50*/  IMAD.MOV.U32 R55, RZ, RZ, R58 ;  /* 0x000000ffff377224 */ /* 0x000fce00078e003a */
.L_x_1820:
[----:B------:R-:W-:Y:S05]  /*21d60*/  BSYNC B0 ;  /* 0x0000000000007941 */ /* 0x000fea0003800000 */
.L_x_1818:
        /* <DEDUP_REMOVED lines=9> */
.L_x_1822:
[----:B------:R-:W-:Y:S02]  /*21e00*/  IMAD.MOV.U32 R57, RZ, RZ, R56 ;  /* 0x000000ffff397224 */ /* 0x000fe400078e0038 */
[----:B------:R-:W-:Y:S01]  /*21e10*/  IMAD.MOV.U32 R117, RZ, RZ, R116 ;  /* 0x000000ffff757224 */ /* 0x000fe200078e0074 */
[----:B------:R-:W-:Y:S01]  /*21e20*/  MOV R116, R115 ;  /* 0x0000007300747202 */ /* 0x000fe20000000f00 */
[----:B------:R-:W-:-:S07]  /*21e30*/  IMAD.MOV.U32 R56, RZ, RZ, R55 ;  /* 0x000000ffff387224 */ /* 0x000fce00078e0037 */
.L_x_1823:
[----:B------:R-:W-:Y:S05]  /*21e40*/  BSYNC B0 ;  /* 0x0000000000007941 */ /* 0x000fea0003800000 */
.L_x_1821:
        /* <DEDUP_REMOVED lines=9> */
.L_x_1825:
[----:B------:R-:W-:Y:S02]  /*21ee0*/  IMAD.MOV.U32 R58, RZ, RZ, R53 ;  /* 0x000000ffff3a7224 */ /* 0x000fe400078e0035 */
[----:B------:R-:W-:Y:S01]  /*21ef0*/  IMAD.MOV.U32 R118, RZ, RZ, R113 ;  /* 0x000000ffff767224 */ /* 0x000fe200078e0071 */
[----:B------:R-:W-:Y:S01]  /*21f00*/  MOV R113, R116 ;  /* 0x0000007400717202 */ /* 0x000fe20000000f00 */
[----:B------:R-:W-:-:S07]  /*21f10*/  IMAD.MOV.U32 R53, RZ, RZ, R56 ;  /* 0x000000ffff357224 */ /* 0x000fce00078e0038 */
.L_x_1826:
[----:B------:R-:W-:Y:S05]  /*21f20*/  BSYNC B0 ;  /* 0x0000000000007941 */ /* 0x000fea0003800000 */
.L_x_1824:
        /* <DEDUP_REMOVED lines=9> */
.L_x_1828:
[----:B------:R-:W-:Y:S02]  /*21fc0*/  IMAD.MOV.U32 R55, RZ, RZ, R54 ;  /* 0x000000ffff377224 */ /* 0x000fe400078e0036 */
[----:B------:R-:W-:Y:S01]  /*21fd0*/  IMAD.MOV.U32 R115, RZ, RZ, R114 ;  /* 0x000000ffff737224 */ /* 0x000fe200078e0072 */
[----:B------:R-:W-:Y:S01]  /*21fe0*/  MOV R114, R113 ;  /* 0x0000007100727202 */ /* 0x000fe20000000f00 */
[----:B------:R-:W-:-:S07]  /*21ff0*/  IMAD.MOV.U32 R54, RZ, RZ, R53 ;  /* 0x000000ffff367224 */ /* 0x000fce00078e0035 */
.L_x_1829:
[----:B------:R-:W-:Y:S05]  /*22000*/  BSYNC B0 ;  /* 0x0000000000007941 */ /* 0x000fea0003800000 */
.L_x_1827:
        /* <DEDUP_REMOVED lines=9> */
.L_x_1831:
[----:B------:R-:W-:Y:S02]  /*220a0*/  IMAD.MOV.U32 R56, RZ, RZ, R51 ;  /* 0x000000ffff387224 */ /* 0x000fe400078e0033 */
[----:B------:R-:W-:Y:S01]  /*220b0*/  IMAD.MOV.U32 R116, RZ, RZ, R111 ;  /* 0x000000ffff747224 */ /* 0x000fe200078e006f */
[----:B------:R-:W-:Y:S01]  /*220c0*/  MOV R111, R114 ;  /* 0x00000072006f7202 */ /* 0x000fe20000000f00 */
[----:B------:R-:W-:-:S07]  /*220d0*/  IMAD.MOV.U32 R51, RZ, RZ, R54 ;  /* 0x000000ffff337224 */ /* 0x000fce00078e0036 */
.L_x_1832:
[----:B------:R-:W-:Y:S05]  /*220e0*/  BSYNC B0 ;  /* 0x0000000000007941 */ /* 0x000fea0003800000 */
.L_x_1830:
        /* <DEDUP_REMOVED lines=9> */
.L_x_1834:
[----:B------:R-:W-:Y:S02]  /*22180*/  IMAD.MOV.U32 R53, RZ, RZ, R52 ;  /* 0x000000ffff357224 */ /* 0x000fe400078e0034 */
[----:B------:R-:W-:Y:S01]  /*22190*/  IMAD.MOV.U32 R113, RZ, RZ, R112 ;  /* 0x000000ffff717224 */ /* 0x000fe200078e0070 */
[----:B------:R-:W-:Y:S01]  /*221a0*/  MOV R112, R111 ;  /* 0x0000006f00707202 */ /* 0x000fe20000000f00 */
[----:B------:R-:W-:-:S07]  /*221b0*/  IMAD.MOV.U32 R52, RZ, RZ, R51 ;  /* 0x000000ffff347224 */ /* 0x000fce00078e0033 */
.L_x_1835:
[----:B------:R-:W-:Y:S05]  /*221c0*/  BSYNC B0 ;  /* 0x0000000000007941 */ /* 0x000fea0003800000 */
.L_x_1833:
        /* <DEDUP_REMOVED lines=9> */
.L_x_1837:
[----:B------:R-:W-:Y:S02]  /*22260*/  IMAD.MOV.U32 R54, RZ, RZ, R49 ;  /* 0x000000ffff367224 */ /* 0x000fe400078e0031 */
[----:B------:R-:W-:Y:S01]  /*22270*/  IMAD.MOV.U32 R114, RZ, RZ, R109 ;  /* 0x000000ffff727224 */ /* 0x000fe200078e006d */
[----:B------:R-:W-:Y:S01]  /*22280*/  MOV R109, R112 ;  /* 0x00000070006d7202 */ /* 0x000fe20000000f00 */
[----:B------:R-:W-:-:S07]  /*22290*/  IMAD.MOV.U32 R49, RZ, RZ, R52 ;  /* 0x000000ffff317224 */ /* 0x000fce00078e0034 */
.L_x_1838:
[----:B------:R-:W-:Y:S05]  /*222a0*/  BSYNC B0 ;  /* 0x0000000000007941 */ /* 0x000fea0003800000 */
.L_x_1836:
        /* <DEDUP_REMOVED lines=9> */
.L_x_1840:
[----:B------:R-:W-:Y:S02]  /*22340*/  IMAD.MOV.U32 R51, RZ, RZ, R50 ;  /* 0x000000ffff337224 */ /* 0x000fe400078e0032 */
[----:B------:R-:W-:Y:S01]  /*22350*/  IMAD.MOV.U32 R111, RZ, RZ, R110 ;  /* 0x000000ffff6f7224 */ /* 0x000fe200078e006e */
[----:B------:R-:W-:Y:S01]  /*22360*/  MOV R110, R109 ;  /* 0x0000006d006e7202 */ /* 0x000fe20000000f00 */
[----:B------:R-:W-:-:S07]  /*22370*/  IMAD.MOV.U32 R50, RZ, RZ, R49 ;  /* 0x000000ffff327224 */ /* 0x000fce00078e0031 */
.L_x_1841:
[----:B------:R-:W-:Y:S05]  /*22380*/  BSYNC B0 ;  /* 0x0000000000007941 */ /* 0x000fea0003800000 */
.L_x_1839:
        /* <DEDUP_REMOVED lines=9> */
.L_x_1843:
[----:B------:R-:W-:Y:S02]  /*22420*/  IMAD.MOV.U32 R52, RZ, RZ, R47 ;  /* 0x000000ffff347224 */ /* 0x000fe400078e002f */
[----:B------:R-:W-:Y:S01]  /*22430*/  IMAD.MOV.U32 R112, RZ, RZ, R107 ;  /* 0x000000ffff707224 */ /* 0x000fe200078e006b */
[----:B------:R-:W-:Y:S01]  /*22440*/  MOV R107, R110 ;  /* 0x0000006e006b7202 */ /* 0x000fe20000000f00 */
[----:B------:R-:W-:-:S07]  /*22450*/  IMAD.MOV.U32 R47, RZ, RZ, R50 ;  /* 0x000000ffff2f7224 */ /* 0x000fce00078e0032 */
.L_x_1844:
[----:B------:R-:W-:Y:S05]  /*22460*/  BSYNC B0 ;  /* 0x0000000000007941 */ /* 0x000fea0003800000 */
.L_x_1842:
        /* <DEDUP_REMOVED lines=9> */
.L_x_1846:
[----:B------:R-:W-:Y:S02]  /*22500*/  IMAD.MOV.U32 R49, RZ, RZ, R48 ;  /* 0x000000ffff317224 */ /* 0x000fe400078e0030 */
[----:B------:R-:W-:Y:S01]  /*22510*/  IMAD.MOV.U32 R109, RZ, RZ, R108 ;  /* 0x000000ffff6d7224 */ /* 0x000fe200078e006c */
[----:B------:R-:W-:Y:S01]  /*22520*/  MOV R108, R107 ;  /* 0x0000006b006c7202 */ /* 0x000fe20000000f00 */
[----:B------:R-:W-:-:S07]  /*22530*/  IMAD.MOV.U32 R48, RZ, RZ, R47 ;  /* 0x000000ffff307224 */ /* 0x000fce00078e002f */
.L_x_1847:
[----:B------:R-:W-:Y:S05]  /*22540*/  BSYNC B0 ;  /* 0x0000000000007941 */ /* 0x000fea0003800000 */
.L_x_1845:
        /* <DEDUP_REMOVED lines=9> */
.L_x_1849:
[----:B------:R-:W-:Y:S02]  /*225e0*/  IMAD.MOV.U32 R50, RZ, RZ, R45 ;  /* 0x000000ffff327224 */ /* 0x000fe400078e002d */
[----:B------:R-:W-:Y:S01]  /*225f0*/  IMAD.MOV.U32 R110, RZ, RZ, R105 ;  /* 0x000000ffff6e7224 */ /* 0x000fe200078e0069 */
[----:B------:R-:W-:Y:S01]  /*22600*/  MOV R105, R108 ;  /* 0x0000006c00697202 */ /* 0x000fe20000000f00 */
[----:B------:R-:W-:-:S07]  /*22610*/  IMAD.MOV.U32 R45, RZ, RZ, R48 ;  /* 0x000000ffff2d7224 */ /* 0x000fce00078e0030 */
.L_x_1850:
[----:B------:R-:W-:Y:S05]  /*22620*/  BSYNC B0 ;  /* 0x0000000000007941 */ /* 0x000fea0003800000 */
.L_x_1848:
        /* <DEDUP_REMOVED lines=9> */
.L_x_1852:
[----:B------:R-:W-:Y:S02]  /*226c0*/  IMAD.MOV.U32 R47, RZ, RZ, R46 ;  /* 0x000000ffff2f7224 */ /* 0x000fe400078e002e */
[----:B------:R-:W-:Y:S01]  /*226d0*/  IMAD.MOV.U32 R107, RZ, RZ, R106 ;  /* 0x000000ffff6b7224 */ /* 0x000fe200078e006a */
[----:B------:R-:W-:Y:S01]  /*226e0*/  MOV R106, R105 ;  /* 0x00000069006a7202 */ /* 0x000fe20000000f00 */
[----:B------:R-:W-:-:S07]  /*226f0*/  IMAD.MOV.U32 R46, RZ, RZ, R45 ;  /* 0x000000ffff2e7224 */ /* 0x000fce00078e002d */
.L_x_1853:
[----:B------:R-:W-:Y:S05]  /*22700*/  BSYNC B0 ;  /* 0x0000000000007941 */ /* 0x000fea0003800000 */
.L_x_1851:
        /* <DEDUP_REMOVED lines=9> */
.L_x_1855:
[----:B------:R-:W-:Y:S02]  /*227a0*/  IMAD.MOV.U32 R48, RZ, RZ, R43 ;  /* 0x000000ffff307224 */ /* 0x000fe400078e002b */
[----:B------:R-:W-:Y:S01]  /*227b0*/  IMAD.MOV.U32 R108, RZ, RZ, R103 ;  /* 0x000000ffff6c7224 */ /* 0x000fe200078e0067 */
[----:B------:R-:W-:Y:S01]  /*227c0*/  MOV R103, R106 ;  /* 0x0000006a00677202 */ /* 0x000fe20000000f00 */
[----:B------:R-:W-:-:S07]  /*227d0*/  IMAD.MOV.U32 R43, RZ, RZ, R46 ;  /* 0x000000ffff2b7224 */ /* 0x000fce00078e002e */
.L_x_1856:
[----:B------:R-:W-:Y:S05]  /*227e0*/  BSYNC B0 ;  /* 0x0000000000007941 */ /* 0x000fea0003800000 */
.L_x_1854:
        /* <DEDUP_REMOVED lines=9> */
.L_x_1858:
[----:B------:R-:W-:Y:S02]  /*22880*/  IMAD.MOV.U32 R45, RZ, RZ, R44 ;  /* 0x000000ffff2d7224 */ /* 0x000fe400078e002c */
[----:B------:R-:W-:Y:S01]  /*22890*/  IMAD.MOV.U32 R105, RZ, RZ, R104 ;  /* 0x000000ffff697224 */ /* 0x000fe200078e0068 */
[----:B------:R-:W-:Y:S01]  /*228a0*/  MOV R104, R103 ;  /* 0x0000006700687202 */ /* 0x000fe20000000f00 */
[----:B------:R-:W-:-:S07]  /*228b0*/  IMAD.MOV.U32 R44, RZ, RZ, R43 ;  /* 0x000000ffff2c7224 */ /* 0x000fce00078e002b */
.L_x_1859:
[----:B------:R-:W-:Y:S05]  /*228c0*/  BSYNC B0 ;  /* 0x0000000000007941 */ /* 0x000fea0003800000 */
.L_x_1857:
        /* <DEDUP_REMOVED lines=9> */
.L_x_1861:
[----:B------:R-:W-:Y:S02]  /*22960*/  IMAD.MOV.U32 R46, RZ, RZ, R41 ;  /* 0x000000ffff2e7224 */ /* 0x000fe400078e0029 */
[----:B------:R-:W-:Y:S01]  /*22970*/  IMAD.MOV.U32 R106, RZ, RZ, R101 ;  /* 0x000000ffff6a7224 */ /* 0x000fe200078e0065 */
[----:B------:R-:W-:Y:S01]  /*22980*/  MOV R101, R104 ;  /* 0x0000006800657202 */ /* 0x000fe20000000f00 */
[----:B------:R-:W-:-:S07]  /*22990*/  IMAD.MOV.U32 R41, RZ, RZ, R44 ;  /* 0x000000ffff297224 */ /* 0x000fce00078e002c */
.L_x_1862:
[----:B------:R-:W-:Y:S05]  /*229a0*/  BSYNC B0 ;  /* 0x0000000000007941 */ /* 0x000fea0003800000 */
.L_x_1860:
        /* <DEDUP_REMOVED lines=9> */
.L_x_1864:
[----:B------:R-:W-:Y:S02]  /*22a40*/  IMAD.MOV.U32 R43, RZ, RZ, R42 ;  /* 0x000000ffff2b7224 */ /* 0x000fe400078e002a */
[----:B------:R-:W-:Y:S01]  /*22a50*/  IMAD.MOV.U32 R103, RZ, RZ, R102 ;  /* 0x000000ffff677224 */ /* 0x000fe200078e0066 */
[----:B------:R-:W-:Y:S01]  /*22a60*/  MOV R102, R101 ;  /* 0x0000006500667202 */ /* 0x000fe20000000f00 */
[----:B------:R-:W-:-:S07]  /*22a70*/  IMAD.MOV.U32 R42, RZ, RZ, R41 ;  /* 0x000000ffff2a7224 */ /* 0x000fce00078e0029 */
.L_x_1865:
[----:B------:R-:W-:Y:S05]  /*22a80*/  BSYNC B0 ;  /* 0x0000000000007941 */ /* 0x000fea0003800000 */
.L_x_1863:
        /* <DEDUP_REMOVED lines=9> */
.L_x_1867:
[----:B------:R-:W-:Y:S02]  /*22b20*/  IMAD.MOV.U32 R44, RZ, RZ, R39 ;  /* 0x000000ffff2c7224 */ /* 0x000fe400078e0027 */
[----:B------:R-:W-:Y:S01]  /*22b30*/  IMAD.MOV.U32 R104, RZ, RZ, R99 ;  /* 0x000000ffff687224 */ /* 0x000fe200078e0063 */
[----:B------:R-:W-:Y:S01]  /*22b40*/  MOV R99, R102 ;  /* 0x0000006600637202 */ /* 0x000fe20000000f00 */
[----:B------:R-:W-:-:S07]  /*22b50*/  IMAD.MOV.U32 R39, RZ, RZ, R42 ;  /* 0x000000ffff277224 */ /* 0x000fce00078e002a */
.L_x_1868:
[----:B------:R-:W-:Y:S05]  /*22b60*/  BSYNC B0 ;  /* 0x0000000000007941 */ /* 0x000fea0003800000 */
.L_x_1866:
        /* <DEDUP_REMOVED lines=9> */
.L_x_1870:
[----:B------:R-:W-:Y:S02]  /*22c00*/  IMAD.MOV.U32 R41, RZ, RZ, R40 ;  /* 0x000000ffff297224 */ /* 0x000fe400078e0028 */
[----:B------:R-:W-:Y:S01]  /*22c10*/  IMAD.MOV.U32 R101, RZ, RZ, R100 ;  /* 0x000000ffff657224 */ /* 0x000fe200078e0064 */
[----:B------:R-:W-:Y:S01]  /*22c20*/  MOV R100, R99 ;  /* 0x0000006300647202 */ /* 0x000fe20000000f00 */
[----:B------:R-:W-:-:S07]  /*22c30*/  IMAD.MOV.U32 R40, RZ, RZ, R39 ;  /* 0x000000ffff287224 */ /* 0x000fce00078e0027 */
.L_x_1871:
[----:B------:R-:W-:Y:S05]  /*22c40*/  BSYNC B0 ;  /* 0x0000000000007941 */ /* 0x000fea0003800000 */
.L_x_1869:
        /* <DEDUP_REMOVED lines=9> */
.L_x_1873:
[----:B------:R-:W-:Y:S02]  /*22ce0*/  IMAD.MOV.U32 R42, RZ, RZ, R37 ;  /* 0x000000ffff2a7224 */ /* 0x000fe400078e0025 */
[----:B------:R-:W-:Y:S01]  /*22cf0*/  IMAD.MOV.U32 R102, RZ, RZ, R97 ;  /* 0x000000ffff667224 */ /* 0x000fe200078e0061 */
[----:B------:R-:W-:Y:S01]  /*22d00*/  MOV R97, R100 ;  /* 0x0000006400617202 */ /* 0x000fe20000000f00 */
[----:B------:R-:W-:-:S07]  /*22d10*/  IMAD.MOV.U32 R37, RZ, RZ, R40 ;  /* 0x000000ffff257224 */ /* 0x000fce00078e0028 */
.L_x_1874:
[----:B------:R-:W-:Y:S05]  /*22d20*/  BSYNC B0 ;  /* 0x0000000000007941 */ /* 0x000fea0003800000 */
.L_x_1872:
        /* <DEDUP_REMOVED lines=9> */
.L_x_1876:
[----:B------:R-:W-:Y:S02]  /*22dc0*/  IMAD.MOV.U32 R39, RZ, RZ, R38 ;  /* 0x000000ffff277224 */ /* 0x000fe400078e0026 */
[----:B------:R-:W-:Y:S01]  /*22dd0*/  IMAD.MOV.U32 R99, RZ, RZ, R98 ;  /* 0x000000ffff637224 */ /* 0x000fe200078e0062 */
[----:B------:R-:W-:Y:S01]  /*22de0*/  MOV R98, R97 ;  /* 0x0000006100627202 */ /* 0x000fe20000000f00 */
[----:B------:R-:W-:-:S07]  /*22df0*/  IMAD.MOV.U32 R38, RZ, RZ, R37 ;  /* 0x000000ffff267224 */ /* 0x000fce00078e0025 */
.L_x_1877:
[----:B------:R-:W-:Y:S05]  /*22e00*/  BSYNC B0 ;  /* 0x0000000000007941 */ /* 0x000fea0003800000 */
.L_x_1875:
        /* <DEDUP_REMOVED lines=9> */
.L_x_1879:
[----:B------:R-:W-:Y:S02]  /*22ea0*/  IMAD.MOV.U32 R40, RZ, RZ, R35 ;  /* 0x000000ffff287224 */ /* 0x000fe400078e0023 */
[----:B------:R-:W-:Y:S01]  /*22eb0*/  IMAD.MOV.U32 R100, RZ, RZ, R95 ;  /* 0x000000ffff647224 */ /* 0x000fe200078e005f */
[----:B------:R-:W-:Y:S01]  /*22ec0*/  MOV R95, R98 ;  /* 0x00000062005f7202 */ /* 0x000fe20000000f00 */
[----:B------:R-:W-:-:S07]  /*22ed0*/  IMAD.MOV.U32 R35, RZ, RZ, R38 ;  /* 0x000000ffff237224 */ /* 0x000fce00078e0026 */
.L_x_1880:
[----:B------:R-:W-:Y:S05]  /*22ee0*/  BSYNC B0 ;  /* 0x0000000000007941 */ /* 0x000fea0003800000 */
.L_x_1878:
        /* <DEDUP_REMOVED lines=9> */
.L_x_1882:
[----:B------:R-:W-:Y:S02]  /*22f80*/  IMAD.MOV.U32 R37, RZ, RZ, R36 ;  /* 0x000000ffff257224 */ /* 0x000fe400078e0024 */
[----:B------:R-:W-:Y:S01]  /*22f90*/  IMAD.MOV.U32 R97, RZ, RZ, R96 ;  /* 0x000000ffff617224 */ /* 0x000fe200078e0060 */
[----:B------:R-:W-:Y:S01]  /*22fa0*/  MOV R96, R95 ;  /* 0x0000005f00607202 */ /* 0x000fe20000000f00 */
[----:B------:R-:W-:-:S07]  /*22fb0*/  IMAD.MOV.U32 R36, RZ, RZ, R35 ;  /* 0x000000ffff247224 */ /* 0x000fce00078e0023 */
.L_x_1883:
[----:B------:R-:W-:Y:S05]  /*22fc0*/  BSYNC B0 ;  /* 0x0000000000007941 */ /* 0x000fea0003800000 */
.L_x_1881:
        /* <DEDUP_REMOVED lines=9> */
.L_x_1885:
[----:B------:R-:W-:Y:S02]  /*23060*/  IMAD.MOV.U32 R38, RZ, RZ, R33 ;  /* 0x000000ffff267224 */ /* 0x000fe400078e0021 */
[----:B------:R-:W-:Y:S01]  /*23070*/  IMAD.MOV.U32 R98, RZ, RZ, R93 ;  /* 0x000000ffff627224 */ /* 0x000fe200078e005d */
[----:B------:R-:W-:Y:S01]  /*23080*/  MOV R93, R96 ;  /* 0x00000060005d7202 */ /* 0x000fe20000000f00 */
[----:B------:R-:W-:-:S07]  /*23090*/  IMAD.MOV.U32 R33, RZ, RZ, R36 ;  /* 0x000000ffff217224 */ /* 0x000fce00078e0024 */
.L_x_1886:
[----:B------:R-:W-:Y:S05]  /*230a0*/  BSYNC B0 ;  /* 0x0000000000007941 */ /* 0x000fea0003800000 */
.L_x_1884:
        /* <DEDUP_REMOVED lines=9> */
.L_x_1888:
[----:B------:R-:W-:Y:S02]  /*23140*/  IMAD.MOV.U32 R35, RZ, RZ, R34 ;  /* 0x000000ffff237224 */ /* 0x000fe400078e0022 */
[----:B------:R-:W-:Y:S01]  /*23150*/  IMAD.MOV.U32 R95, RZ, RZ, R94 ;  /* 0x000000ffff5f7224 */ /* 0x000fe200078e005e */
[----:B------:R-:W-:Y:S01]  /*23160*/  MOV R94, R93 ;  /* 0x0000005d005e7202 */ /* 0x000fe20000000f00 */
[----:B------:R-:W-:-:S07]  /*23170*/  IMAD.MOV.U32 R34, RZ, RZ, R33 ;  /* 0x000000ffff227224 */ /* 0x000fce00078e0021 */
.L_x_1889:
[----:B------:R-:W-:Y:S05]  /*23180*/  BSYNC B0 ;  /* 0x0000000000007941 */ /* 0x000fea0003800000 */
.L_x_1887:
        /* <DEDUP_REMOVED lines=9> */
.L_x_1891:
[----:B------:R-:W-:Y:S02]  /*23220*/  IMAD.MOV.U32 R36, RZ, RZ, R31 ;  /* 0x000000ffff247224 */ /* 0x000fe400078e001f */
[----:B------:R-:W-:Y:S01]  /*23230*/  IMAD.MOV.U32 R96, RZ, RZ, R91 ;  /* 0x000000ffff607224 */ /* 0x000fe200078e005b */
[----:B------:R-:W-:Y:S01]  /*23240*/  MOV R91, R94 ;  /* 0x0000005e005b7202 */ /* 0x000fe20000000f00 */
[----:B------:R-:W-:-:S07]  /*23250*/  IMAD.MOV.U32 R31, RZ, RZ, R34 ;  /* 0x000000ffff1f7224 */ /* 0x000fce00078e0022 */
.L_x_1892:
[----:B------:R-:W-:Y:S05]  /*23260*/  BSYNC B0 ;  /* 0x0000000000007941 */ /* 0x000fea0003800000 */
.L_x_1890:
        /* <DEDUP_REMOVED lines=9> */
.L_x_1894:
[----:B------:R-:W-:Y:S02]  /*23300*/  IMAD.MOV.U32 R33, RZ, RZ, R32 ;  /* 0x000000ffff217224 */ /* 0x000fe400078e0020 */
[----:B------:R-:W-:Y:S01]  /*23310*/  IMAD.MOV.U32 R93, RZ, RZ, R92 ;  /* 0x000000ffff5d7224 */ /* 0x000fe200078e005c */
[----:B------:R-:W-:Y:S01]  /*23320*/  MOV R92, R91 ;  /* 0x0000005b005c7202 */ /* 0x000fe20000000f00 */
[----:B------:R-:W-:-:S07]  /*23330*/  IMAD.MOV.U32 R32, RZ, RZ, R31 ;  /* 0x000000ffff207224 */ /* 0x000fce00078e001f */
.L_x_1895:
[----:B------:R-:W-:Y:S05]  /*23340*/  BSYNC B0 ;  /* 0x0000000000007941 */ /* 0x000fea0003800000 */
.L_x_1893:
        /* <DEDUP_REMOVED lines=9> */
.L_x_1897:
[----:B------:R-:W-:Y:S02]  /*233e0*/  IMAD.MOV.U32 R34, RZ, RZ, R29 ;  /* 0x000000ffff227224 */ /* 0x000fe400078e001d */
[----:B------:R-:W-:Y:S01]  /*233f0*/  IMAD.MOV.U32 R94, RZ, RZ, R89 ;  /* 0x000000ffff5e7224 */ /* 0x000fe200078e0059 */
[----:B------:R-:W-:Y:S01]  /*23400*/  MOV R89, R92 ;  /* 0x0000005c00597202 */ /* 0x000fe20000000f00 */
[----:B------:R-:W-:-:S07]  /*23410*/  IMAD.MOV.U32 R29, RZ, RZ, R32 ;  /* 0x000000ffff1d7224 */ /* 0x000fce00078e0020 */
.L_x_1898:
[----:B------:R-:W-:Y:S05]  /*23420*/  BSYNC B0 ;  /* 0x0000000000007941 */ /* 0x000fea0003800000 */
.L_x_1896:
        /* <DEDUP_REMOVED lines=9> */
.L_x_1900:
[----:B------:R-:W-:Y:S02]  /*234c0*/  IMAD.MOV.U32 R31, RZ, RZ, R30 ;  /* 0x000000ffff1f7224 */ /* 0x000fe400078e001e */
[----:B------:R-:W-:Y:S01]  /*234d0*/  IMAD.MOV.U32 R91, RZ, RZ, R90 ;  /* 0x000000ffff5b7224 */ /* 0x000fe200078e005a */
[----:B------:R-:W-:Y:S01]  /*234e0*/  MOV R90, R89 ;  /* 0x00000059005a7202 */ /* 0x000fe20000000f00 */
[----:B------:R-:W-:-:S07]  /*234f0*/  IMAD.MOV.U32 R30, RZ, RZ, R29 ;  /* 0x000000ffff1e7224 */ /* 0x000fce00078e001d */
.L_x_1901:
[----:B------:R-:W-:Y:S05]  /*23500*/  BSYNC B0 ;  /* 0x0000000000007941 */ /* 0x000fea0003800000 */
.L_x_1899:
        /* <DEDUP_REMOVED lines=9> */
.L_x_1903:
[----:B------:R-:W-:Y:S01]  /*235a0*/  IMAD.MOV.U32 R32, RZ, RZ, R133 ;  /* 0x000000ffff207224 */ /* 0x000fe200078e0085 */
[----:B------:R-:W-:Y:S01]  /*235b0*/  MOV R133, R30 ;  /* 0x0000001e00857202 */ /* 0x000fe20000000f00 */
[----:B------:R-:W-:Y:S02]  /*235c0*/  IMAD.MOV.U32 R92, RZ, RZ, R3 ;  /* 0x000000ffff5c7224 */ /* 0x000fe400078e0003 */
[----:B------:R-:W-:-:S07]  /*235d0*/  IMAD.MOV.U32 R3, RZ, RZ, R90 ;  /* 0x000000ffff037224 */ /* 0x000fce00078e005a */
.L_x_1904:
[----:B------:R-:W-:Y:S05]  /*235e0*/  BSYNC B0 ;  /* 0x0000000000007941 */ /* 0x000fea0003800000 */
.L_x_1902:
        /* <DEDUP_REMOVED lines=18> */
.L_x_1906:
[----:B------:R-:W-:Y:S01]  /*23710*/  IMAD.MOV.U32 R30, RZ, RZ, R27 ;  /* 0x000000ffff1e7224 */ /* 0x000fe200078e001b */
[----:B------:R-:W-:Y:S01]  /*23720*/  MOV R90, R87 ;  /* 0x00000057005a7202 */ /* 0x000fe20000000f00 */
[----:B------:R-:W-:Y:S02]  /*23730*/  IMAD.MOV.U32 R27, RZ, RZ, R28 ;  /* 0x000000ffff1b7224 */ /* 0x000fe400078e001c */
[----:B------:R-:W-:-:S07]  /*23740*/  IMAD.MOV.U32 R87, RZ, RZ, R88 ;  /* 0x000000ffff577224 */ /* 0x000fce00078e0058 */
.L_x_1907:
[----:B------:R-:W-:Y:S05]  /*23750*/  BSYNC B0 ;  /* 0x0000000000007941 */ /* 0x000fea0003800000 */
.L_x_1905:
        /* <DEDUP_REMOVED lines=9> */
.L_x_1909:
[----:B------:R-:W-:Y:S01]  /*237f0*/  IMAD.MOV.U32 R29, RZ, RZ, R26 ;  /* 0x000000ffff1d7224 */ /* 0x000fe200078e001a */
[----:B------:R-:W-:Y:S01]  /*23800*/  MOV R89, R86 ;  /* 0x0000005600597202 */ /* 0x000fe20000000f00 */
[----:B------:R-:W-:Y:S02]  /*23810*/  IMAD.MOV.U32 R26, RZ, RZ, R27 ;  /* 0x000000ffff1a7224 */ /* 0x000fe400078e001b */
[----:B------:R-:W-:-:S07]  /*23820*/  IMAD.MOV.U32 R86, RZ, RZ, R87 ;  /* 0x000000ffff567224 */ /* 0x000fce00078e0057 */
.L_x_1910:
[----:B------:R-:W-:Y:S05]  /*23830*/  BSYNC B0 ;  /* 0x0000000000007941 */ /* 0x000fea0003800000 */
.L_x_1908:
        /* <DEDUP_REMOVED lines=9> */
.L_x_1912:
[----:B------:R-:W-:Y:S01]  /*238d0*/  IMAD.MOV.U32 R28, RZ, RZ, R25 ;  /* 0x000000ffff1c7224 */ /* 0x000fe200078e0019 */
[----:B------:R-:W-:Y:S01]  /*238e0*/  MOV R88, R85 ;  /* 0x0000005500587202 */ /* 0x000fe20000000f00 */
[----:B------:R-:W-:Y:S02]  /*238f0*/  IMAD.MOV.U32 R25, RZ, RZ, R26 ;  /* 0x000000ffff197224 */ /* 0x000fe400078e001a */
[----:B------:R-:W-:-:S07]  /*23900*/  IMAD.MOV.U32 R85, RZ, RZ, R86 ;  /* 0x000000ffff557224 */ /* 0x000fce00078e0056 */
.L_x_1913:
[----:B------:R-:W-:Y:S05]  /*23910*/  BSYNC B0 ;  /* 0x0000000000007941 */ /* 0x000fea0003800000 */
.L_x_1911:
        /* <DEDUP_REMOVED lines=9> */
.L_x_1915:
[----:B------:R-:W-:Y:S01]  /*239b0*/  IMAD.MOV.U32 R27, RZ, RZ, R24 ;  /* 0x000000ffff1b7224 */ /* 0x000fe200078e0018 */
[----:B------:R-:W-:Y:S01]  /*239c0*/  MOV R87, R84 ;  /* 0x0000005400577202 */ /* 0x000fe20000000f00 */
[----:B------:R-:W-:Y:S02]  /*239d0*/  IMAD.MOV.U32 R24, RZ, RZ, R25 ;  /* 0x000000ffff187224 */ /* 0x000fe400078e0019 */
[----:B------:R-:W-:-:S07]  /*239e0*/  IMAD.MOV.U32 R84, RZ, RZ, R85 ;  /* 0x000000ffff547224 */ /* 0x000fce00078e0055 */
.L_x_1916:
[----:B------:R-:W-:Y:S05]  /*239f0*/  BSYNC B0 ;  /* 0x0000000000007941 */ /* 0x000fea0003800000 */
.L_x_1914:
        /* <DEDUP_REMOVED lines=9> */
.L_x_1918:
[----:B------:R-:W-:Y:S01]  /*23a90*/  IMAD.MOV.U32 R26, RZ, RZ, R23 ;  /* 0x000000ffff1a7224 */ /* 0x000fe200078e0017 */
[----:B------:R-:W-:Y:S01]  /*23aa0*/  MOV R86, R83 ;  /* 0x0000005300567202 */ /* 0x000fe20000000f00 */
[----:B------:R-:W-:Y:S02]  /*23ab0*/  IMAD.MOV.U32 R23, RZ, RZ, R24 ;  /* 0x000000ffff177224 */ /* 0x000fe400078e0018 */
[----:B------:R-:W-:-:S07]  /*23ac0*/  IMAD.MOV.U32 R83, RZ, RZ, R84 ;  /* 0x000000ffff537224 */ /* 0x000fce00078e0054 */
.L_x_1919:
[----:B------:R-:W-:Y:S05]  /*23ad0*/  BSYNC B0 ;  /* 0x0000000000007941 */ /* 0x000fea0003800000 */
.L_x_1917:
        /* <DEDUP_REMOVED lines=9> */
.L_x_1921:
[----:B------:R-:W-:Y:S01]  /*23b70*/  IMAD.MOV.U32 R25, RZ, RZ, R22 ;  /* 0x000000ffff197224 */ /* 0x000fe200078e0016 */
[----:B------:R-:W-:Y:S01]  /*23b80*/  MOV R85, R82 ;  /* 0x0000005200557202 */ /* 0x000fe20000000f00 */
[----:B------:R-:W-:Y:S02]  /*23b90*/  IMAD.MOV.U32 R22, RZ, RZ, R23 ;  /* 0x000000ffff167224 */ /* 0x000fe400078e0017 */
[----:B------:R-:W-:-:S07]  /*23ba0*/  IMAD.MOV.U32 R82, RZ, RZ, R83 ;  /* 0x000000ffff527224 */ /* 0x000fce00078e0053 */
.L_x_1922:
[----:B------:R-:W-:Y:S05]  /*23bb0*/  BSYNC B0 ;  /* 0x0000000000007941 */ /* 0x000fea0003800000 */
.L_x_1920:
        /* <DEDUP_REMOVED lines=9> */
.L_x_1924:
[----:B------:R-:W-:Y:S01]  /*23c50*/  IMAD.MOV.U32 R24, RZ, RZ, R21 ;  /* 0x000000ffff187224 */ /* 0x000fe200078e0015 */
[----:B------:R-:W-:Y:S01]  /*23c60*/  MOV R84, R81 ;  /* 0x0000005100547202 */ /* 0x000fe20000000f00 */
[----:B------:R-:W-:Y:S02]  /*23c70*/  IMAD.MOV.U32 R21, RZ, RZ, R22 ;  /* 0x000000ffff157224 */ /* 0x000fe400078e0016 */
[----:B------:R-:W-:-:S07]  /*23c80*/  IMAD.MOV.U32 R81, RZ, RZ, R82 ;  /* 0x000000ffff517224 */ /* 0x000fce00078e0052 */
.L_x_1925:
[----:B------:R-:W-:Y:S05]  /*23c90*/  BSYNC B0 ;  /* 0x0000000000007941 */ /* 0x000fea0003800000 */
.L_x_1923:
        /* <DEDUP_REMOVED lines=9> */
.L_x_1927:
[----:B------:R-:W-:Y:S01]  /*23d30*/  IMAD.MOV.U32 R23, RZ, RZ, R20 ;  /* 0x000000ffff177224 */ /* 0x000fe200078e0014 */
[----:B------:R-:W-:Y:S01]  /*23d40*/  MOV R83, R80 ;  /* 0x0000005000537202 */ /* 0x000fe20000000f00 */
[----:B------:R-:W-:Y:S02]  /*23d50*/  IMAD.MOV.U32 R20, RZ, RZ, R21 ;  /* 0x000000ffff147224 */ /* 0x000fe400078e0015 */
[----:B------:R-:W-:-:S07]  /*23d60*/  IMAD.MOV.U32 R80, RZ, RZ, R81 ;  /* 0x000000ffff507224 */ /* 0x000fce00078e0051 */
.L_x_1928:
[----:B------:R-:W-:Y:S05]  /*23d70*/  BSYNC B0 ;  /* 0x0000000000007941 */ /* 0x000fea0003800000 */
.L_x_1926:
        /* <DEDUP_REMOVED lines=9> */
.L_x_1930:
[----:B------:R-:W-:Y:S01]  /*23e10*/  IMAD.MOV.U32 R22, RZ, RZ, R19 ;  /* 0x000000ffff167224 */ /* 0x000fe200078e0013 */
[----:B------:R-:W-:Y:S01]  /*23e20*/  MOV R82, R79 ;  /* 0x0000004f00527202 */ /* 0x000fe20000000f00 */
[----:B------:R-:W-:Y:S02]  /*23e30*/  IMAD.MOV.U32 R19, RZ, RZ, R20 ;  /* 0x000000ffff137224 */ /* 0x000fe400078e0014 */
[----:B------:R-:W-:-:S07]  /*23e40*/  IMAD.MOV.U32 R79, RZ, RZ, R80 ;  /* 0x000000ffff4f7224 */ /* 0x000fce00078e0050 */
.L_x_1931:
[----:B------:R-:W-:Y:S05]  /*23e50*/  BSYNC B0 ;  /* 0x0000000000007941 */ /* 0x000fea0003800000 */
.L_x_1929:
        /* <DEDUP_REMOVED lines=9> */
.L_x_1933:
[----:B------:R-:W-:Y:S01]  /*23ef0*/  IMAD.MOV.U32 R21, RZ, RZ, R18 ;  /* 0x000000ffff157224 */ /* 0x000fe200078e0012 */
[----:B------:R-:W-:Y:S01]  /*23f00*/  MOV R81, R78 ;  /* 0x0000004e00517202 */ /* 0x000fe20000000f00 */
[----:B------:R-:W-:Y:S02]  /*23f10*/  IMAD.MOV.U32 R18, RZ, RZ, R19 ;  /* 0x000000ffff127224 */ /* 0x000fe400078e0013 */
[----:B------:R-:W-:-:S07]  /*23f20*/  IMAD.MOV.U32 R78, RZ, RZ, R79 ;  /* 0x000000ffff4e7224 */ /* 0x000fce00078e004f */
.L_x_1934:
[----:B------:R-:W-:Y:S05]  /*23f30*/  BSYNC B0 ;  /* 0x0000000000007941 */ /* 0x000fea0003800000 */
.L_x_1932:
        /* <DEDUP_REMOVED lines=9> */
.L_x_1936:
[----:B------:R-:W-:Y:S01]  /*23fd0*/  IMAD.MOV.U32 R20, RZ, RZ, R17 ;  /* 0x000000ffff147224 */ /* 0x000fe200078e0011 */
[----:B------:R-:W-:Y:S01]  /*23fe0*/  MOV R80, R77 ;  /* 0x0000004d00507202 */ /* 0x000fe20000000f00 */
[----:B------:R-:W-:Y:S02]  /*23ff0*/  IMAD.MOV.U32 R17, RZ, RZ, R18 ;  /* 0x000000ffff117224 */ /* 0x000fe400078e0012 */
[----:B------:R-:W-:-:S07]  /*24000*/  IMAD.MOV.U32 R77, RZ, RZ, R78 ;  /* 0x000000ffff4d7224 */ /* 0x000fce00078e004e */
.L_x_1937:
[----:B------:R-:W-:Y:S05]  /*24010*/  BSYNC B0 ;  /* 0x0000000000007941 */ /* 0x000fea0003800000 */
.L_x_1935:
        /* <DEDUP_REMOVED lines=9> */
.L_x_1939:
[----:B------:R-:W-:Y:S01]  /*240b0*/  IMAD.MOV.U32 R19, RZ, RZ, R16 ;  /* 0x000000ffff137224 */ /* 0x000fe200078e0010 */
[----:B------:R-:W-:Y:S01]  /*240c0*/  MOV R79, R76 ;  /* 0x0000004c004f7202 */ /* 0x000fe20000000f00 */
[----:B------:R-:W-:Y:S02]  /*240d0*/  IMAD.MOV.U32 R16, RZ, RZ, R17 ;  /* 0x000000ffff107224 */ /* 0x000fe400078e0011 */
[----:B------:R-:W-:-:S07]  /*240e0*/  IMAD.MOV.U32 R76, RZ, RZ, R77 ;  /* 0x000000ffff4c7224 */ /* 0x000fce00078e004d */
.L_x_1940:
[----:B------:R-:W-:Y:S05]  /*240f0*/  BSYNC B0 ;  /* 0x0000000000007941 */ /* 0x000fea0003800000 */
.L_x_1938:
        /* <DEDUP_REMOVED lines=9> */
.L_x_1942:
[----:B------:R-:W-:Y:S01]  /*24190*/  IMAD.MOV.U32 R18, RZ, RZ, R15 ;  /* 0x000000ffff127224 */ /* 0x000fe200078e000f */
[----:B------:R-:W-:Y:S01]  /*241a0*/  MOV R78, R75 ;  /* 0x0000004b004e7202 */ /* 0x000fe20000000f00 */
[----:B------:R-:W-:Y:S02]  /*241b0*/  IMAD.MOV.U32 R15, RZ, RZ, R16 ;  /* 0x000000ffff0f7224 */ /* 0x000fe400078e0010 */
[----:B------:R-:W-:-:S07]  /*241c0*/  IMAD.MOV.U32 R75, RZ, RZ, R76 ;  /* 0x000000ffff4b7224 */ /* 0x000fce00078e004c */
.L_x_1943:
[----:B------:R-:W-:Y:S05]  /*241d0*/  BSYNC B0 ;  /* 0x0000000000007941 */ /* 0x000fea0003800000 */
.L_x_1941:
        /* <DEDUP_REMOVED lines=9> */
.L_x_1945:
[----:B------:R-:W-:Y:S01]  /*24270*/  IMAD.MOV.U32 R17, RZ, RZ, R14 ;  /* 0x000000ffff117224 */ /* 0x000fe200078e000e */
[----:B------:R-:W-:Y:S01]  /*24280*/  MOV R77, R74 ;  /* 0x0000004a004d7202 */ /* 0x000fe20000000f00 */
[----:B------:R-:W-:Y:S02]  /*24290*/  IMAD.MOV.U32 R14, RZ, RZ, R15 ;  /* 0x000000ffff0e7224 */ /* 0x000fe400078e000f */
[----:B------:R-:W-:-:S07]  /*242a0*/  IMAD.MOV.U32 R74, RZ, RZ, R75 ;  /* 0x000000ffff4a7224 */ /* 0x000fce00078e004b */
.L_x_1946:
[----:B------:R-:W-:Y:S05]  /*242b0*/  BSYNC B0 ;  /* 0x0000000000007941 */ /* 0x000fea0003800000 */
.L_x_1944:
        /* <DEDUP_REMOVED lines=9> */
.L_x_1948:
[----:B------:R-:W-:Y:S01]  /*24350*/  IMAD.MOV.U32 R16, RZ, RZ, R13 ;  /* 0x000000ffff107224 */ /* 0x000fe200078e000d */
[----:B------:R-:W-:Y:S01]  /*24360*/  MOV R76, R73 ;  /* 0x00000049004c7202 */ /* 0x000fe20000000f00 */
[----:B------:R-:W-:Y:S02]  /*24370*/  IMAD.MOV.U32 R13, RZ, RZ, R14 ;  /* 0x000000ffff0d7224 */ /* 0x000fe400078e000e */
[----:B------:R-:W-:-:S07]  /*24380*/  IMAD.MOV.U32 R73, RZ, RZ, R74 ;  /* 0x000000ffff497224 */ /* 0x000fce00078e004a */
.L_x_1949:
[----:B------:R-:W-:Y:S05]  /*24390*/  BSYNC B0 ;  /* 0x0000000000007941 */ /* 0x000fea0003800000 */
.L_x_1947:
        /* <DEDUP_REMOVED lines=9> */
.L_x_1951:
[----:B------:R-:W-:Y:S01]  /*24430*/  IMAD.MOV.U32 R15, RZ, RZ, R12 ;  /* 0x000000ffff0f7224 */ /* 0x000fe200078e000c */
[----:B------:R-:W-:Y:S01]  /*24440*/  MOV R75, R72 ;  /* 0x00000048004b7202 */ /* 0x000fe20000000f00 */
[----:B------:R-:W-:Y:S02]  /*24450*/  IMAD.MOV.U32 R12, RZ, RZ, R13 ;  /* 0x000000ffff0c7224 */ /* 0x000fe400078e000d */
[----:B------:R-:W-:-:S07]  /*24460*/  IMAD.MOV.U32 R72, RZ, RZ, R73 ;  /* 0x000000ffff487224 */ /* 0x000fce00078e0049 */
.L_x_1952:
[----:B------:R-:W-:Y:S05]  /*24470*/  BSYNC B0 ;  /* 0x0000000000007941 */ /* 0x000fea0003800000 */
.L_x_1950:
        /* <DEDUP_REMOVED lines=9> */
.L_x_1954:
[----:B------:R-:W-:Y:S01]  /*24510*/  IMAD.MOV.U32 R14, RZ, RZ, R9 ;  /* 0x000000ffff0e7224 */ /* 0x000fe200078e0009 */
[----:B------:R-:W-:Y:S01]  /*24520*/  MOV R74, R11 ;  /* 0x0000000b004a7202 */ /* 0x000fe20000000f00 */
[----:B------:R-:W-:Y:S02]  /*24530*/  IMAD.MOV.U32 R9, RZ, RZ, R12 ;  /* 0x000000ffff097224 */ /* 0x000fe400078e000c */
[----:B------:R-:W-:-:S07]  /*24540*/  IMAD.MOV.U32 R11, RZ, RZ, R72 ;  /* 0x000000ffff0b7224 */ /* 0x000fce00078e0048 */
.L_x_1955:
[----:B------:R-:W-:Y:S05]  /*24550*/  BSYNC B0 ;  /* 0x0000000000007941 */ /* 0x000fea0003800000 */
.L_x_1953:
        /* <DEDUP_REMOVED lines=9> */
.L_x_1957:
[----:B------:R-:W-:Y:S01]  /*245f0*/  IMAD.MOV.U32 R13, RZ, RZ, R8 ;  /* 0x000000ffff0d7224 */ /* 0x000fe200078e0008 */
[----:B------:R-:W-:Y:S01]  /*24600*/  MOV R73, R10 ;  /* 0x0000000a00497202 */ /* 0x000fe20000000f00 */
[----:B------:R-:W-:Y:S02]  /*24610*/  IMAD.MOV.U32 R8, RZ, RZ, R9 ;  /* 0x000000ffff087224 */ /* 0x000fe400078e0009 */
[----:B------:R-:W-:-:S07]  /*24620*/  IMAD.MOV.U32 R10, RZ, RZ, R11 ;  /* 0x000000ffff0a7224 */ /* 0x000fce00078e000b */
.L_x_1958:
[----:B------:R-:W-:Y:S05]  /*24630*/  BSYNC B0 ;  /* 0x0000000000007941 */ /* 0x000fea0003800000 */
.L_x_1956:
        /* <DEDUP_REMOVED lines=9> */
.L_x_1960:
[----:B------:R-:W-:Y:S01]  /*246d0*/  IMAD.MOV.U32 R12, RZ, RZ, R5 ;  /* 0x000000ffff0c7224 */ /* 0x000fe200078e0005 */
[----:B------:R-:W-:Y:S01]  /*246e0*/  MOV R72, R7 ;  /* 0x0000000700487202 */ /* 0x000fe20000000f00 */
[----:B------:R-:W-:Y:S02]  /*246f0*/  IMAD.MOV.U32 R5, RZ, RZ, R8 ;  /* 0x000000ffff057224 */ /* 0x000fe400078e0008 */
[----:B------:R-:W-:-:S07]  /*24700*/  IMAD.MOV.U32 R7, RZ, RZ, R10 ;  /* 0x000000ffff077224 */ /* 0x000fce00078e000a */
.L_x_1961:
[----:B------:R-:W-:Y:S05]  /*24710*/  BSYNC B0 ;  /* 0x0000000000007941 */ /* 0x000fea0003800000 */
.L_x_1959:
        /* <DEDUP_REMOVED lines=9> */
.L_x_1963:
[----:B------:R-:W-:Y:S01]  /*247b0*/  IMAD.MOV.U32 R9, RZ, RZ, R4 ;  /* 0x000000ffff097224 */ /* 0x000fe200078e0004 */
[----:B------:R-:W-:Y:S01]  /*247c0*/  MOV R11, R6 ;  /* 0x00000006000b7202 */ /* 0x000fe20000000f00 */
[----:B------:R-:W-:Y:S02]  /*247d0*/  IMAD.MOV.U32 R4, RZ, RZ, R5 ;  /* 0x000000ffff047224 */ /* 0x000fe400078e0005 */
[----:B------:R-:W-:-:S07]  /*247e0*/  IMAD.MOV.U32 R6, RZ, RZ, R7 ;  /* 0x000000ffff067224 */ /* 0x000fce00078e0007 */
.L_x_1964:
[----:B------:R-:W-:Y:S05]  /*247f0*/  BSYNC B0 ;  /* 0x0000000000007941 */ /* 0x000fea0003800000 */
.L_x_1962:
        /* <DEDUP_REMOVED lines=9> */
.L_x_1966:
[----:B------:R-:W-:Y:S01]  /*24890*/  IMAD.MOV.U32 R8, RZ, RZ, R71 ;  /* 0x000000ffff087224 */ /* 0x000fe200078e0047 */
[----:B------:R-:W-:Y:S01]  /*248a0*/  MOV R10, R131 ;  /* 0x00000083000a7202 */ /* 0x000fe20000000f00 */
[----:B------:R-:W-:Y:S02]  /*248b0*/  IMAD.MOV.U32 R71, RZ, RZ, R4 ;  /* 0x000000ffff477224 */ /* 0x000fe400078e0004 */
[----:B------:R-:W-:-:S07]  /*248c0*/  IMAD.MOV.U32 R131, RZ, RZ, R6 ;  /* 0x000000ffff837224 */ /* 0x000fce00078e0006 */
.L_x_1967:
[----:B------:R-:W-:Y:S05]  /*248d0*/  BSYNC B0 ;  /* 0x0000000000007941 */ /* 0x000fea0003800000 */
.L_x_1965:
        /* <DEDUP_REMOVED lines=9> */
.L_x_1969:
[----:B------:R-:W-:Y:S01]  /*24970*/  IMAD.MOV.U32 R5, RZ, RZ, R132 ;  /* 0x000000ffff057224 */ /* 0x000fe200078e0084 */
[----:B------:R-:W-:Y:S01]  /*24980*/  MOV R7, R134 ;  /* 0x0000008600077202 */ /* 0x000fe20000000f00 */
[----:B------:R-:W-:Y:S02]  /*24990*/  IMAD.MOV.U32 R132, RZ, RZ, R71 ;  /* 0x000000ffff847224 */ /* 0x000fe400078e0047 */
[----:B------:R-:W-:-:S07]  /*249a0*/  IMAD.MOV.U32 R134, RZ, RZ, R131 ;  /* 0x000000ffff867224 */ /* 0x000fce00078e0083 */
.L_x_1970:
[----:B------:R-:W-:Y:S05]  /*249b0*/  BSYNC B0 ;  /* 0x0000000000007941 */ /* 0x000fea0003800000 */
.L_x_1968:
        /* <DEDUP_REMOVED lines=9> */
.L_x_1972:
[----:B------:R-:W-:Y:S01]  /*24a50*/  IMAD.MOV.U32 R4, RZ, RZ, R69 ;  /* 0x000000ffff047224 */ /* 0x000fe200078e0045 */
[----:B------:R-:W-:Y:S01]  /*24a60*/  MOV R6, R129 ;  /* 0x0000008100067202 */ /* 0x000fe20000000f00 */
[----:B------:R-:W-:Y:S02]  /*24a70*/  IMAD.MOV.U32 R69, RZ, RZ, R132 ;  /* 0x000000ffff457224 */ /* 0x000fe400078e0084 */
[----:B------:R-:W-:-:S07]  /*24a80*/  IMAD.MOV.U32 R129, RZ, RZ, R134 ;  /* 0x000000ffff817224 */ /* 0x000fce00078e0086 */
.L_x_1973:
[----:B------:R-:W-:Y:S05]  /*24a90*/  BSYNC B0 ;  /* 0x0000000000007941 */ /* 0x000fea0003800000 */
.L_x_1971:
        /* <DEDUP_REMOVED lines=9> */
.L_x_1975:
[----:B------:R-:W-:Y:S01]  /*24b30*/  IMAD.MOV.U32 R71, RZ, RZ, R70 ;  /* 0x000000ffff477224 */ /* 0x000fe200078e0046 */
[----:B------:R-:W-:Y:S01]  /*24b40*/  MOV R131, R130 ;  /* 0x0000008200837202 */ /* 0x000fe20000000f00 */
[----:B------:R-:W-:Y:S02]  /*24b50*/  IMAD.MOV.U32 R70, RZ, RZ, R69 ;  /* 0x000000ffff467224 */ /* 0x000fe400078e0045 */
[----:B------:R-:W-:-:S07]  /*24b60*/  IMAD.MOV.U32 R130, RZ, RZ, R129 ;  /* 0x000000ffff827224 */ /* 0x000fce00078e0081 */
.L_x_1976:
[----:B------:R-:W-:Y:S05]  /*24b70*/  BSYNC B0 ;  /* 0x0000000000007941 */ /* 0x000fea0003800000 */
.L_x_1974:
        /* <DEDUP_REMOVED lines=9> */
.L_x_1978:
[----:B------:R-:W-:Y:S01]  /*24c10*/  IMAD.MOV.U32 R132, RZ, RZ, R67 ;  /* 0x000000ffff847224 */ /* 0x000fe200078e0043 */
[----:B------:R-:W-:Y:S01]  /*24c20*/  MOV R134, R127 ;  /* 0x0000007f00867202 */ /* 0x000fe20000000f00 */
[----:B------:R-:W-:Y:S02]  /*24c30*/  IMAD.MOV.U32 R67, RZ, RZ, R70 ;  /* 0x000000ffff437224 */ /* 0x000fe400078e0046 */
[----:B------:R-:W-:-:S07]  /*24c40*/  IMAD.MOV.U32 R127, RZ, RZ, R130 ;  /* 0x000000ffff7f7224 */ /* 0x000fce00078e0082 */
.L_x_1979:
[----:B------:R-:W-:Y:S05]  /*24c50*/  BSYNC B0 ;  /* 0x0000000000007941 */ /* 0x000fea0003800000 */
.L_x_1977:
        /* <DEDUP_REMOVED lines=9> */
.L_x_1981:
[----:B------:R-:W-:Y:S01]  /*24cf0*/  IMAD.MOV.U32 R69, RZ, RZ, R68 ;  /* 0x000000ffff457224 */ /* 0x000fe200078e0044 */
[----:B------:R-:W-:Y:S01]  /*24d00*/  MOV R129, R128 ;  /* 0x0000008000817202 */ /* 0x000fe20000000f00 */
[----:B------:R-:W-:Y:S02]  /*24d10*/  IMAD.MOV.U32 R68, RZ, RZ, R67 ;  /* 0x000000ffff447224 */ /* 0x000fe400078e0043 */
[----:B------:R-:W-:-:S07]  /*24d20*/  IMAD.MOV.U32 R128, RZ, RZ, R127 ;  /* 0x000000ffff807224 */ /* 0x000fce00078e007f */
.L_x_1982:
[----:B------:R-:W-:Y:S05]  /*24d30*/  BSYNC B0 ;  /* 0x0000000000007941 */ /* 0x000fea0003800000 */
.L_x_1980:
        /* <DEDUP_REMOVED lines=9> */
.L_x_1984:
[----:B------:R-:W-:Y:S01]  /*24dd0*/  IMAD.MOV.U32 R70, RZ, RZ, R65 ;  /* 0x000000ffff467224 */ /* 0x000fe200078e0041 */
[----:B------:R-:W-:Y:S01]  /*24de0*/  MOV R130, R125 ;  /* 0x0000007d00827202 */ /* 0x000fe20000000f00 */
[----:B------:R-:W-:Y:S02]  /*24df0*/  IMAD.MOV.U32 R65, RZ, RZ, R68 ;  /* 0x000000ffff417224 */ /* 0x000fe400078e0044 */
[----:B------:R-:W-:-:S07]  /*24e00*/  IMAD.MOV.U32 R125, RZ, RZ, R128 ;  /* 0x000000ffff7d7224 */ /* 0x000fce00078e0080 */
.L_x_1985:
[----:B------:R-:W-:Y:S05]  /*24e10*/  BSYNC B0 ;  /* 0x0000000000007941 */ /* 0x000fea0003800000 */
.L_x_1983:
        /* <DEDUP_REMOVED lines=9> */
.L_x_1987:
[----:B------:R-:W-:Y:S01]  /*24eb0*/  IMAD.MOV.U32 R67, RZ, RZ, R66 ;  /* 0x000000ffff437224 */ /* 0x000fe200078e0042 */
[----:B------:R-:W-:Y:S01]  /*24ec0*/  MOV R127, R126 ;  /* 0x0000007e007f7202 */ /* 0x000fe20000000f00 */
[----:B------:R-:W-:Y:S02]  /*24ed0*/  IMAD.MOV.U32 R66, RZ, RZ, R65 ;  /* 0x000000ffff427224 */ /* 0x000fe400078e0041 */
[----:B------:R-:W-:-:S07]  /*24ee0*/  IMAD.MOV.U32 R126, RZ, RZ, R125 ;  /* 0x000000ffff7e7224 */ /* 0x000fce00078e007d */
.L_x_1988:
[----:B------:R-:W-:Y:S05]  /*24ef0*/  BSYNC B0 ;  /* 0x0000000000007941 */ /* 0x000fea0003800000 */
.L_x_1986:
        /* <DEDUP_REMOVED lines=9> */
.L_x_1990:
[----:B------:R-:W-:Y:S01]  /*24f90*/  IMAD.MOV.U32 R68, RZ, RZ, R63 ;  /* 0x000000ffff447224 */ /* 0x000fe200078e003f */
[----:B------:R-:W-:Y:S01]  /*24fa0*/  MOV R128, R123 ;  /* 0x0000007b00807202 */ /* 0x000fe20000000f00 */
[----:B------:R-:W-:Y:S02]  /*24fb0*/  IMAD.MOV.U32 R63, RZ, RZ, R66 ;  /* 0x000000ffff3f7224 */ /* 0x000fe400078e0042 */
[----:B------:R-:W-:-:S07]  /*24fc0*/  IMAD.MOV.U32 R123, RZ, RZ, R126 ;  /* 0x000000ffff7b7224 */ /* 0x000fce00078e007e */
.L_x_1991:
[----:B------:R-:W-:Y:S05]  /*24fd0*/  BSYNC B0 ;  /* 0x0000000000007941 */ /* 0x000fea0003800000 */
.L_x_1989:
        /* <DEDUP_REMOVED lines=9> */
.L_x_1993:
[----:B------:R-:W-:Y:S01]  /*25070*/  IMAD.MOV.U32 R65, RZ, RZ, R64 ;  /* 0x000000ffff417224 */ /* 0x000fe200078e0040 */
[----:B------:R-:W-:Y:S01]  /*25080*/  MOV R125, R124 ;  /* 0x0000007c007d7202 */ /* 0x000fe20000000f00 */
[----:B------:R-:W-:Y:S02]  /*25090*/  IMAD.MOV.U32 R64, RZ, RZ, R63 ;  /* 0x000000ffff407224 */ /* 0x000fe400078e003f */
[----:B------:R-:W-:-:S07]  /*250a0*/  IMAD.MOV.U32 R124, RZ, RZ, R123 ;  /* 0x000000ffff7c7224 */ /* 0x000fce00078e007b */
.L_x_1994:
[----:B------:R-:W-:Y:S05]  /*250b0*/  BSYNC B0 ;  /* 0x0000000000007941 */ /* 0x000fea0003800000 */
.L_x_1992:
        /* <DEDUP_REMOVED lines=9> */
.L_x_1996:
[----:B------:R-:W-:Y:S01]  /*25150*/  IMAD.MOV.U32 R66, RZ, RZ, R61 ;  /* 0x000000ffff427224 */ /* 0x000fe200078e003d */
[----:B------:R-:W-:Y:S01]  /*25160*/  MOV R126, R121 ;  /* 0x00000079007e7202 */ /* 0x000fe20000000f00 */
[----:B------:R-:W-:Y:S02]  /*25170*/  IMAD.MOV.U32 R61, RZ, RZ, R64 ;  /* 0x000000ffff3d7224 */ /* 0x000fe400078e0040 */
[----:B------:R-:W-:-:S07]  /*25180*/  IMAD.MOV.U32 R121, RZ, RZ, R124 ;  /* 0x000000ffff797224 */ /* 0x000fce00078e007c */
.L_x_1997:
[----:B------:R-:W-:Y:S05]  /*25190*/  BSYNC B0 ;  /* 0x0000000000007941 */ /* 0x000fea0003800000 */
.L_x_1995:
        /* <DEDUP_REMOVED lines=9> */
.L_x_1999:
[----:B------:R-:W-:Y:S01]  /*25230*/  IMAD.MOV.U32 R63, RZ, RZ, R62 ;  /* 0x000000ffff3f7224 */ /* 0x000fe200078e003e */
[----:B------:R-:W-:Y:S01]  /*25240*/  MOV R123, R122 ;  /* 0x0000007a007b7202 */ /* 0x000fe20000000f00 */
[----:B------:R-:W-:Y:S02]  /*25250*/  IMAD.MOV.U32 R62, RZ, RZ, R61 ;  /* 0x000000ffff3e7224 */ /* 0x000fe400078e003d */
[----:B------:R-:W-:-:S07]  /*25260*/  IMAD.MOV.U32 R122, RZ, RZ, R121 ;  /* 0x000000ffff7a7224 */ /* 0x000fce00078e0079 */
.L_x_2000:
[----:B------:R-:W-:Y:S05]  /*25270*/  BSYNC B0 ;  /* 0x0000000000007941 */ /* 0x000fea0003800000 */
.L_x_1998:
        /* <DEDUP_REMOVED lines=9> */
.L_x_2002:
[----:B------:R-:W-:Y:S01]  /*25310*/  IMAD.MOV.U32 R64, RZ, RZ, R59 ;  /* 0x000000ffff407224 */ /* 0x000fe200078e003b */
[----:B------:R-:W-:Y:S01]  /*25320*/  MOV R124, R119 ;  /* 0x00000077007c7202 */ /* 0x000fe20000000f00 */
[----:B------:R-:W-:Y:S02]  /*25330*/  IMAD.MOV.U32 R59, RZ, RZ, R62 ;  /* 0x000000ffff3b7224 */ /* 0x000fe400078e003e */
[----:B------:R-:W-:-:S07]  /*25340*/  IMAD.MOV.U32 R119, RZ, RZ, R122 ;  /* 0x000000ffff777224 */ /* 0x000fce00078e007a */
.L_x_2003:
[----:B------:R-:W-:Y:S05]  /*25350*/  BSYNC B0 ;  /* 0x0000000000007941 */ /* 0x000fea0003800000 */
.L_x_2001:
        /* <DEDUP_REMOVED lines=9> */
.L_x_2005:
[----:B------:R-:W-:Y:S01]  /*253f0*/  IMAD.MOV.U32 R61, RZ, RZ, R60 ;  /* 0x000000ffff3d7224 */ /* 0x000fe200078e003c */
[----:B------:R-:W-:Y:S01]  /*25400*/  MOV R121, R120 ;  /* 0x0000007800797202 */ /* 0x000fe20000000f00 */
[----:B------:R-:W-:Y:S02]  /*25410*/  IMAD.MOV.U32 R60, RZ, RZ, R59 ;  /* 0x000000ffff3c7224 */ /* 0x000fe400078e003b */
[----:B------:R-:W-:-:S07]  /*25420*/  IMAD.MOV.U32 R120, RZ, RZ, R119 ;  /* 0x000000ffff787224 */ /* 0x000fce00078e0077 */
.L_x_2006:
[----:B------:R-:W-:Y:S05]  /*25430*/  BSYNC B0 ;  /* 0x0000000000007941 */ /* 0x000fea0003800000 */
.L_x_2004:
        /* <DEDUP_REMOVED lines=9> */
.L_x_2008:
[----:B------:R-:W-:Y:S01]  /*254d0*/  IMAD.MOV.U32 R62, RZ, RZ, R57 ;  /* 0x000000ffff3e7224 */ /* 0x000fe200078e0039 */
[----:B------:R-:W-:Y:S01]  /*254e0*/  MOV R122, R117 ;  /* 0x00000075007a7202 */ /* 0x000fe20000000f00 */
[----:B------:R-:W-:Y:S02]  /*254f0*/  IMAD.MOV.U32 R57, RZ, RZ, R60 ;  /* 0x000000ffff397224 */ /* 0x000fe400078e003c */
[----:B------:R-:W-:-:S07]  /*25500*/  IMAD.MOV.U32 R117, RZ, RZ, R120 ;  /* 0x000000ffff757224 */ /* 0x000fce00078e0078 */
.L_x_2009:
[----:B------:R-:W-:Y:S05]  /*25510*/  BSYNC B0 ;  /* 0x0000000000007941 */ /* 0x000fea0003800000 */
.L_x_2007:
        /* <DEDUP_REMOVED lines=9> */
.L_x_2011:
[----:B------:R-:W-:Y:S01]  /*255b0*/  IMAD.MOV.U32 R59, RZ, RZ, R58 ;  /* 0x000000ffff3b7224 */ /* 0x000fe200078e003a */
[----:B------:R-:W-:Y:S01]  /*255c0*/  MOV R119, R118 ;  /* 0x0000007600777202 */ /* 0x000fe20000000f00 */
[----:B------:R-:W-:Y:S02]  /*255d0*/  IMAD.MOV.U32 R58, RZ, RZ, R57 ;  /* 0x000000ffff3a7224 */ /* 0x000fe400078e0039 */
[----:B------:R-:W-:-:S07]  /*255e0*/  IMAD.MOV.U32 R118, RZ, RZ, R117 ;  /* 0x000000ffff767224 */ /* 0x000fce00078e0075 */
.L_x_2012:
[----:B------:R-:W-:Y:S05]  /*255f0*/  BSYNC B0 ;  /* 0x0000000000007941 */ /* 0x000fea0003800000 */
.L_x_2010:
        /* <DEDUP_REMOVED lines=9> */
.L_x_2014:
[----:B------:R-:W-:Y:S01]  /*25690*/  IMAD.MOV.U32 R60, RZ, RZ, R55 ;  /* 0x000000ffff3c7224 */ /* 0x000fe200078e0037 */
[----:B------:R-:W-:Y:S01]  /*256a0*/  MOV R120, R115 ;  /* 0x0000007300787202 */ /* 0x000fe20000000f00 */
[----:B------:R-:W-:Y:S02]  /*256b0*/  IMAD.MOV.U32 R55, RZ, RZ, R58 ;  /* 0x000000ffff377224 */ /* 0x000fe400078e003a */
[----:B------:R-:W-:-:S07]  /*256c0*/  IMAD.MOV.U32 R115, RZ, RZ, R118 ;  /* 0x000000ffff737224 */ /* 0x000fce00078e0076 */
.L_x_2015:
[----:B------:R-:W-:Y:S05]  /*256d0*/  BSYNC B0 ;  /* 0x0000000000007941 */ /* 0x000fea0003800000 */
.L_x_2013:
        /* <DEDUP_REMOVED lines=9> */
.L_x_2017:
[----:B------:R-:W-:Y:S01]  /*25770*/  IMAD.MOV.U32 R57, RZ, RZ, R56 ;  /* 0x000000ffff397224 */ /* 0x000fe200078e0038 */
[----:B------:R-:W-:Y:S01]  /*25780*/  MOV R117, R116 ;  /* 0x0000007400757202 */ /* 0x000fe20000000f00 */
[----:B------:R-:W-:Y:S02]  /*25790*/  IMAD.MOV.U32 R56, RZ, RZ, R55 ;  /* 0x000000ffff387224 */ /* 0x000fe400078e0037 */
[----:B------:R-:W-:-:S07]  /*257a0*/  IMAD.MOV.U32 R116, RZ, RZ, R115 ;  /* 0x000000ffff747224 */ /* 0x000fce00078e0073 */
.L_x_2018:
[----:B------:R-:W-:Y:S05]  /*257b0*/  BSYNC B0 ;  /* 0x0000000000007941 */ /* 0x000fea0003800000 */
.L_x_2016:
        /* <DEDUP_REMOVED lines=9> */
.L_x_2020:
[----:B------:R-:W-:Y:S01]  /*25850*/  IMAD.MOV.U32 R58, RZ, RZ, R53 ;  /* 0x000000ffff3a7224 */ /* 0x000fe200078e0035 */
[----:B------:R-:W-:Y:S01]  /*25860*/  MOV R118, R113 ;  /* 0x0000007100767202 */ /* 0x000fe20000000f00 */
[----:B------:R-:W-:Y:S02]  /*25870*/  IMAD.MOV.U32 R53, RZ, RZ, R56 ;  /* 0x000000ffff357224 */ /* 0x000fe400078e0038 */
[----:B------:R-:W-:-:S07]  /*25880*/  IMAD.MOV.U32 R113, RZ, RZ, R116 ;  /* 0x000000ffff717224 */ /* 0x000fce00078e0074 */
.L_x_2021:
[----:B------:R-:W-:Y:S05]  /*25890*/  BSYNC B0 ;  /* 0x0000000000007941 */ /* 0x000fea0003800000 */
.L_x_2019:
        /* <DEDUP_REMOVED lines=9> */
.L_x_2023:
[----:B------:R-:W-:Y:S01]  /*25930*/  IMAD.MOV.U32 R55, RZ, RZ, R54 ;  /* 0x000000ffff377224 */ /* 0x000fe200078e0036 */
[----:B------:R-:W-:Y:S01]  /*25940*/  MOV R115, R114 ;  /* 0x0000007200737202 */ /* 0x000fe20000000f00 */
[----:B------:R-:W-:Y:S02]  /*25950*/  IMAD.MOV.U32 R54, RZ, RZ, R53 ;  /* 0x000000ffff367224 */ /* 0x000fe400078e0035 */
[----:B------:R-:W-:-:S07]  /*25960*/  IMAD.MOV.U32 R114, RZ, RZ, R113 ;  /* 0x000000ffff727224 */ /* 0x000fce00078e0071 */
.L_x_2024:
[----:B------:R-:W-:Y:S05]  /*25970*/  BSYNC B0 ;  /* 0x0000000000007941 */ /* 0x000fea0003800000 */
.L_x_2022:
        /* <DEDUP_REMOVED lines=9> */
.L_x_2026:
[----:B------:R-:W-:Y:S01]  /*25a10*/  IMAD.MOV.U32 R56, RZ, RZ, R51 ;  /* 0x000000ffff387224 */ /* 0x000fe200078e0033 */
[----:B------:R-:W-:Y:S01]  /*25a20*/  MOV R116, R111 ;  /* 0x0000006f00747202 */ /* 0x000fe20000000f00 */
[----:B------:R-:W-:Y:S02]  /*25a30*/  IMAD.MOV.U32 R51, RZ, RZ, R54 ;  /* 0x000000ffff337224 */ /* 0x000fe400078e0036 */
[----:B------:R-:W-:-:S07]  /*25a40*/  IMAD.MOV.U32 R111, RZ, RZ, R114 ;  /* 0x000000ffff6f7224 */ /* 0x000fce00078e0072 */
.L_x_2027:
[----:B------:R-:W-:Y:S05]  /*25a50*/  BSYNC B0 ;  /* 0x0000000000007941 */ /* 0x000fea0003800000 */
.L_x_2025:
        /* <DEDUP_REMOVED lines=9> */
.L_x_2029:
[----:B------:R-:W-:Y:S01]  /*25af0*/  IMAD.MOV.U32 R53, RZ, RZ, R52 ;  /* 0x000000ffff357224 */ /* 0x000fe200078e0034 */
[----:B------:R-:W-:Y:S01]  /*25b00*/  MOV R113, R112 ;  /* 0x0000007000717202 */ /* 0x000fe20000000f00 */
[----:B------:R-:W-:Y:S02]  /*25b10*/  IMAD.MOV.U32 R52, RZ, RZ, R51 ;  /* 0x000000ffff347224 */ /* 0x000fe400078e0033 */
[----:B------:R-:W-:-:S07]  /*25b20*/  IMAD.MOV.U32 R112, RZ, RZ, R111 ;  /* 0x000000ffff707224 */ /* 0x000fce00078e006f */
.L_x_2030:
[----:B------:R-:W-:Y:S05]  /*25b30*/  BSYNC B0 ;  /* 0x0000000000007941 */ /* 0x000fea0003800000 */
.L_x_2028:
        /* <DEDUP_REMOVED lines=9> */
.L_x_2032:
[----:B------:R-:W-:Y:S01]  /*25bd0*/  IMAD.MOV.U32 R54, RZ, RZ, R49 ;  /* 0x000000ffff367224 */ /* 0x000fe200078e0031 */
[----:B------:R-:W-:Y:S01]  /*25be0*/  MOV R114, R109 ;  /* 0x0000006d00727202 */ /* 0x000fe20000000f00 */
[----:B------:R-:W-:Y:S02]  /*25bf0*/  IMAD.MOV.U32 R49, RZ, RZ, R52 ;  /* 0x000000ffff317224 */ /* 0x000fe400078e0034 */
[----:B------:R-:W-:-:S07]  /*25c00*/  IMAD.MOV.U32 R109, RZ, RZ, R112 ;  /* 0x000000ffff6d7224 */ /* 0x000fce00078e0070 */
.L_x_2033:
[----:B------:R-:W-:Y:S05]  /*25c10*/  BSYNC B0 ;  /* 0x0000000000007941 */ /* 0x000fea0003800000 */
.L_x_2031:
        /* <DEDUP_REMOVED lines=9> */
.L_x_2035:
[----:B------:R-:W-:Y:S01]  /*25cb0*/  IMAD.MOV.U32 R51, RZ, RZ, R50 ;  /* 0x000000ffff337224 */ /* 0x000fe200078e0032 */
[----:B------:R-:W-:Y:S01]  /*25cc0*/  MOV R111, R110 ;  /* 0x0000006e006f7202 */ /* 0x000fe20000000f00 */
[----:B------:R-:W-:Y:S02]  /*25cd0*/  IMAD.MOV.U32 R50, RZ, RZ, R49 ;  /* 0x000000ffff327224 */ /* 0x000fe400078e0031 */
[----:B------:R-:W-:-:S07]  /*25ce0*/  IMAD.MOV.U32 R110, RZ, RZ, R109 ;  /* 0x000000ffff6e7224 */ /* 0x000fce00078e006d */
.L_x_2036:
[----:B------:R-:W-:Y:S05]  /*25cf0*/  BSYNC B0 ;  /* 0x0000000000007941 */ /* 0x000fea0003800000 */
.L_x_2034:
        /* <DEDUP_REMOVED lines=9> */
.L_x_2038:
[----:B------:R-:W-:Y:S01]  /*25d90*/  IMAD.MOV.U32 R52, RZ, RZ, R47 ;  /* 0x000000ffff347224 */ /* 0x000fe200078e002f */
[----:B------:R-:W-:Y:S01]  /*25da0*/  MOV R112, R107 ;  /* 0x0000006b00707202 */ /* 0x000fe20000000f00 */
[----:B------:R-:W-:Y:S02]  /*25db0*/  IMAD.MOV.U32 R47, RZ, RZ, R50 ;  /* 0x000000ffff2f7224 */ /* 0x000fe400078e0032 */
[----:B------:R-:W-:-:S07]  /*25dc0*/  IMAD.MOV.U32 R107, RZ, RZ, R110 ;  /* 0x000000ffff6b7224 */ /* 0x000fce00078e006e */
.L_x_2039:
[----:B------:R-:W-:Y:S05]  /*25dd0*/  BSYNC B0 ;  /* 0x0000000000007941 */ /* 0x000fea0003800000 */
.L_x_2037:
        /* <DEDUP_REMOVED lines=9> */
.L_x_2041:
[----:B------:R-:W-:Y:S01]  /*25e70*/  IMAD.MOV.U32 R49, RZ, RZ, R48 ;  /* 0x000000ffff317224 */ /* 0x000fe200078e0030 */
[----:B------:R-:W-:Y:S01]  /*25e80*/  MOV R109, R108 ;  /* 0x0000006c006d7202 */ /* 0x000fe20000000f00 */
[----:B------:R-:W-:Y:S02]  /*25e90*/  IMAD.MOV.U32 R48, RZ, RZ, R47 ;  /* 0x000000ffff307224 */ /* 0x000fe400078e002f */
[----:B------:R-:W-:-:S07]  /*25ea0*/  IMAD.MOV.U32 R108, RZ, RZ, R107 ;  /* 0x000000ffff6c7224 */ /* 0x000fce00078e006b */
.L_x_2042:
[----:B------:R-:W-:Y:S05]  /*25eb0*/  BSYNC B0 ;  /* 0x0000000000007941 */ /* 0x000fea0003800000 */
.L_x_2040:
        /* <DEDUP_REMOVED lines=9> */
.L_x_2044:
[----:B------:R-:W-:Y:S01]  /*25f50*/  IMAD.MOV.U32 R50, RZ, RZ, R45 ;  /* 0x000000ffff327224 */ /* 0x000fe200078e002d */
[----:B------:R-:W-:Y:S01]  /*25f60*/  MOV R110, R105 ;  /* 0x00000069006e7202 */ /* 0x000fe20000000f00 */
[----:B------:R-:W-:Y:S02]  /*25f70*/  IMAD.MOV.U32 R45, RZ, RZ, R48 ;  /* 0x000000ffff2d7224 */ /* 0x000fe400078e0030 */
[----:B------:R-:W-:-:S07]  /*25f80*/  IMAD.MOV.U32 R105, RZ, RZ, R108 ;  /* 0x000000ffff697224 */ /* 0x000fce00078e006c */
.L_x_2045:
[----:B------:R-:W-:Y:S05]  /*25f90*/  BSYNC B0 ;  /* 0x0000000000007941 */ /* 0x000fea0003800000 */
.L_x_2043:
        /* <DEDUP_REMOVED lines=9> */
.L_x_2047:
[----:B------:R-:W-:Y:S01]  /*26030*/  IMAD.MOV.U32 R47, RZ, RZ, R46 ;  /* 0x000000ffff2f7224 */ /* 0x000fe200078e002e */
[----:B------:R-:W-:Y:S01]  /*26040*/  MOV R107, R106 ;  /* 0x0000006a006b7202 */ /* 0x000fe20000000f00 */
[----:B------:R-:W-:Y:S02]  /*26050*/  IMAD.MOV.U32 R46, RZ, RZ, R45 ;  /* 0x000000ffff2e7224 */ /* 0x000fe400078e002d */
[----:B------:R-:W-:-:S07]  /*26060*/  IMAD.MOV.U32 R106, RZ, RZ, R105 ;  /* 0x000000ffff6a7224 */ /* 0x000fce00078e0069 */
.L_x_2048:
[----:B------:R-:W-:Y:S05]  /*26070*/  BSYNC B0 ;  /* 0x0000000000007941 */ /* 0x000fea0003800000 */
.L_x_2046:
        /* <DEDUP_REMOVED lines=9> */
.L_x_2050:
[----:B------:R-:W-:Y:S01]  /*26110*/  IMAD.MOV.U32 R48, RZ, RZ, R43 ;  /* 0x000000ffff307224 */ /* 0x000fe200078e002b */
[----:B------:R-:W-:Y:S01]  /*26120*/  MOV R108, R103 ;  /* 0x00000067006c7202 */ /* 0x000fe20000000f00 */
[----:B------:R-:W-:Y:S02]  /*26130*/  IMAD.MOV.U32 R43, RZ, RZ, R46 ;  /* 0x000000ffff2b7224 */ /* 0x000fe400078e002e */
[----:B------:R-:W-:-:S07]  /*26140*/  IMAD.MOV.U32 R103, RZ, RZ, R106 ;  /* 0x000000ffff677224 */ /* 0x000fce00078e006a */
.L_x_2051:
[----:B------:R-:W-:Y:S05]  /*26150*/  BSYNC B0 ;  /* 0x0000000000007941 */ /* 0x000fea0003800000 */
.L_x_2049:
        /* <DEDUP_REMOVED lines=9> */
.L_x_2053:
[----:B------:R-:W-:Y:S01]  /*261f0*/  IMAD.MOV.U32 R45, RZ, RZ, R44 ;  /* 0x000000ffff2d7224 */ /* 0x000fe200078e002c */
[----:B------:R-:W-:Y:S01]  /*26200*/  MOV R105, R104 ;  /* 0x0000006800697202 */ /* 0x000fe20000000f00 */
[----:B------:R-:W-:Y:S02]  /*26210*/  IMAD.MOV.U32 R44, RZ, RZ, R43 ;  /* 0x000000ffff2c7224 */ /* 0x000fe400078e002b */
[----:B------:R-:W-:-:S07]  /*26220*/  IMAD.MOV.U32 R104, RZ, RZ, R103 ;  /* 0x000000ffff687224 */ /* 0x000fce00078e0067 */
.L_x_2054:
[----:B------:R-:W-:Y:S05]  /*26230*/  BSYNC B0 ;  /* 0x0000000000007941 */ /* 0x000fea0003800000 */
.L_x_2052:
        /* <DEDUP_REMOVED lines=9> */
.L_x_2056:
[----:B------:R-:W-:Y:S01]  /*262d0*/  IMAD.MOV.U32 R46, RZ, RZ, R41 ;  /* 0x000000ffff2e7224 */ /* 0x000fe200078e0029 */
[----:B------:R-:W-:Y:S01]  /*262e0*/  MOV R106, R101 ;  /* 0x00000065006a7202 */ /* 0x000fe20000000f00 */
[----:B------:R-:W-:Y:S02]  /*262f0*/  IMAD.MOV.U32 R41, RZ, RZ, R44 ;  /* 0x000000ffff297224 */ /* 0x000fe400078e002c */
[----:B------:R-:W-:-:S07]  /*26300*/  IMAD.MOV.U32 R101, RZ, RZ, R104 ;  /* 0x000000ffff657224 */ /* 0x000fce00078e0068 */
.L_x_2057:
[----:B------:R-:W-:Y:S05]  /*26310*/  BSYNC B0 ;  /* 0x0000000000007941 */ /* 0x000fea0003800000 */
.L_x_2055:
        /* <DEDUP_REMOVED lines=9> */
.L_x_2059:
[----:B------:R-:W-:Y:S01]  /*263b0*/  IMAD.MOV.U32 R43, RZ, RZ, R42 ;  /* 0x000000ffff2b7224 */ /* 0x000fe200078e002a */
[----:B------:R-:W-:Y:S01]  /*263c0*/  MOV R103, R102 ;  /* 0x0000006600677202 */ /* 0x000fe20000000f00 */
[----:B------:R-:W-:Y:S02]  /*263d0*/  IMAD.MOV.U32 R42, RZ, RZ, R41 ;  /* 0x000000ffff2a7224 */ /* 0x000fe400078e0029 */
[----:B------:R-:W-:-:S07]  /*263e0*/  IMAD.MOV.U32 R102, RZ, RZ, R101 ;  /* 0x000000ffff667224 */ /* 0x000fce00078e0065 */
.L_x_2060:
[----:B------:R-:W-:Y:S05]  /*263f0*/  BSYNC B0 ;  /* 0x0000000000007941 */ /* 0x000fea0003800000 */
.L_x_2058:
        /* <DEDUP_REMOVED lines=9> */
.L_x_2062:
[----:B------:R-:W-:Y:S01]  /*26490*/  IMAD.MOV.U32 R44, RZ, RZ, R39 ;  /* 0x000000ffff2c7224 */ /* 0x000fe200078e0027 */
[----:B------:R-:W-:Y:S01]  /*264a0*/  MOV R104, R99 ;  /* 0x0000006300687202 */ /* 0x000fe20000000f00 */
[----:B------:R-:W-:Y:S02]  /*264b0*/  IMAD.MOV.U32 R39, RZ, RZ, R42 ;  /* 0x000000ffff277224 */ /* 0x000fe400078e002a */
[----:B------:R-:W-:-:S07]  /*264c0*/  IMAD.MOV.U32 R99, RZ, RZ, R102 ;  /* 0x000000ffff637224 */ /* 0x000fce00078e0066 */
.L_x_2063:
[----:B------:R-:W-:Y:S05]  /*264d0*/  BSYNC B0 ;  /* 0x0000000000007941 */ /* 0x000fea0003800000 */
.L_x_2061:
        /* <DEDUP_REMOVED lines=9> */
.L_x_2065:
[----:B------:R-:W-:Y:S01]  /*26570*/  IMAD.MOV.U32 R41, RZ, RZ, R40 ;  /* 0x000000ffff297224 */ /* 0x000fe200078e0028 */
[----:B------:R-:W-:Y:S01]  /*26580*/  MOV R101, R100 ;  /* 0x0000006400657202 */ /* 0x000fe20000000f00 */
[----:B------:R-:W-:Y:S02]  /*26590*/  IMAD.MOV.U32 R40, RZ, RZ, R39 ;  /* 0x000000ffff287224 */ /* 0x000fe400078e0027 */
[----:B------:R-:W-:-:S07]  /*265a0*/  IMAD.MOV.U32 R100, RZ, RZ, R99 ;  /* 0x000000ffff647224 */ /* 0x000fce00078e0063 */
.L_x_2066:
[----:B------:R-:W-:Y:S05]  /*265b0*/  BSYNC B0 ;  /* 0x0000000000007941 */ /* 0x000fea0003800000 */
.L_x_2064:
        /* <DEDUP_REMOVED lines=9> */
.L_x_2068:
[----:B------:R-:W-:Y:S01]  /*26650*/  IMAD.MOV.U32 R42, RZ, RZ, R37 ;  /* 0x000000ffff2a7224 */ /* 0x000fe200078e0025 */
[----:B------:R-:W-:Y:S01]  /*26660*/  MOV R102, R97 ;  /* 0x0000006100667202 */ /* 0x000fe20000000f00 */
[----:B------:R-:W-:Y:S02]  /*26670*/  IMAD.MOV.U32 R37, RZ, RZ, R40 ;  /* 0x000000ffff257224 */ /* 0x000fe400078e0028 */
[----:B------:R-:W-:-:S07]  /*26680*/  IMAD.MOV.U32 R97, RZ, RZ, R100 ;  /* 0x000000ffff617224 */ /* 0x000fce00078e0064 */
.L_x_2069:
[----:B------:R-:W-:Y:S05]  /*26690*/  BSYNC B0 ;  /* 0x0000000000007941 */ /* 0x000fea0003800000 */
.L_x_2067:
        /* <DEDUP_REMOVED lines=9> */
.L_x_2071:
[----:B------:R-:W-:Y:S01]  /*26730*/  IMAD.MOV.U32 R39, RZ, RZ, R38 ;  /* 0x000000ffff277224 */ /* 0x000fe200078e0026 */
[----:B------:R-:W-:Y:S01]  /*26740*/  MOV R99, R98 ;  /* 0x0000006200637202 */ /* 0x000fe20000000f00 */
[----:B------:R-:W-:Y:S02]  /*26750*/  IMAD.MOV.U32 R38, RZ, RZ, R37 ;  /* 0x000000ffff267224 */ /* 0x000fe400078e0025 */
[----:B------:R-:W-:-:S07]  /*26760*/  IMAD.MOV.U32 R98, RZ, RZ, R97 ;  /* 0x000000ffff627224 */ /* 0x000fce00078e0061 */
.L_x_2072:
[----:B------:R-:W-:Y:S05]  /*26770*/  BSYNC B0 ;  /* 0x0000000000007941 */ /* 0x000fea0003800000 */
.L_x_2070:
        /* <DEDUP_REMOVED lines=9> */
.L_x_2074:
[----:B------:R-:W-:Y:S01]  /*26810*/  IMAD.MOV.U32 R40, RZ, RZ, R35 ;  /* 0x000000ffff287224 */ /* 0x000fe200078e0023 */
[----:B------:R-:W-:Y:S01]  /*26820*/  MOV R100, R95 ;  /* 0x0000005f00647202 */ /* 0x000fe20000000f00 */
[----:B------:R-:W-:Y:S02]  /*26830*/  IMAD.MOV.U32 R35, RZ, RZ, R38 ;  /* 0x000000ffff237224 */ /* 0x000fe400078e0026 */
[----:B------:R-:W-:-:S07]  /*26840*/  IMAD.MOV.U32 R95, RZ, RZ, R98 ;  /* 0x000000ffff5f7224 */ /* 0x000fce00078e0062 */
.L_x_2075:
[----:B------:R-:W-:Y:S05]  /*26850*/  BSYNC B0 ;  /* 0x0000000000007941 */ /* 0x000fea0003800000 */
.L_x_2073:
        /* <DEDUP_REMOVED lines=9> */
.L_x_2077:
[----:B------:R-:W-:Y:S01]  /*268f0*/  IMAD.MOV.U32 R37, RZ, RZ, R36 ;  /* 0x000000ffff257224 */ /* 0x000fe200078e0024 */
[----:B------:R-:W-:Y:S01]  /*26900*/  MOV R97, R96 ;  /* 0x0000006000617202 */ /* 0x000fe20000000f00 */
[----:B------:R-:W-:Y:S02]  /*26910*/  IMAD.MOV.U32 R36, RZ, RZ, R35 ;  /* 0x000000ffff247224 */ /* 0x000fe400078e0023 */
[----:B------:R-:W-:-:S07]  /*26920*/  IMAD.MOV.U32 R96, RZ, RZ, R95 ;  /* 0x000000ffff607224 */ /* 0x000fce00078e005f */
.L_x_2078:
[----:B------:R-:W-:Y:S05]  /*26930*/  BSYNC B0 ;  /* 0x0000000000007941 */ /* 0x000fea0003800000 */
.L_x_2076:
        /* <DEDUP_REMOVED lines=9> */
.L_x_2080:
[----:B------:R-:W-:Y:S01]  /*269d0*/  IMAD.MOV.U32 R38, RZ, RZ, R33 ;  /* 0x000000ffff267224 */ /* 0x000fe200078e0021 */
[----:B------:R-:W-:Y:S01]  /*269e0*/  MOV R98, R93 ;  /* 0x0000005d00627202 */ /* 0x000fe20000000f00 */
[----:B------:R-:W-:Y:S02]  /*269f0*/  IMAD.MOV.U32 R33, RZ, RZ, R36 ;  /* 0x000000ffff217224 */ /* 0x000fe400078e0024 */
[----:B------:R-:W-:-:S07]  /*26a00*/  IMAD.MOV.U32 R93, RZ, RZ, R96 ;  /* 0x000000ffff5d7224 */ /* 0x000fce00078e0060 */
.L_x_2081:
[----:B------:R-:W-:Y:S05]  /*26a10*/  BSYNC B0 ;  /* 0x0000000000007941 */ /* 0x000fea0003800000 */
.L_x_2079:
        /* <DEDUP_REMOVED lines=9> */
.L_x_2083:
[----:B------:R-:W-:Y:S01]  /*26ab0*/  IMAD.MOV.U32 R35, RZ, RZ, R34 ;  /* 0x000000ffff237224 */ /* 0x000fe200078e0022 */
[----:B------:R-:W-:Y:S01]  /*26ac0*/  MOV R95, R94 ;  /* 0x0000005e005f7202 */ /* 0x000fe20000000f00 */
[----:B------:R-:W-:Y:S02]  /*26ad0*/  IMAD.MOV.U32 R34, RZ, RZ, R33 ;  /* 0x000000ffff227224 */ /* 0x000fe400078e0021 */
[----:B------:R-:W-:-:S07]  /*26ae0*/  IMAD.MOV.U32 R94, RZ, RZ, R93 ;  /* 0x000000ffff5e7224 */ /* 0x000fce00078e005d */
.L_x_2084:
[----:B------:R-:W-:Y:S05]  /*26af0*/  BSYNC B0 ;  /* 0x0000000000007941 */ /* 0x000fea0003800000 */
.L_x_2082:
        /* <DEDUP_REMOVED lines=9> */
.L_x_2086:
[----:B------:R-:W-:Y:S01]  /*26b90*/  IMAD.MOV.U32 R36, RZ, RZ, R31 ;  /* 0x000000ffff247224 */ /* 0x000fe200078e001f */
[----:B------:R-:W-:Y:S01]  /*26ba0*/  MOV R96, R91 ;  /* 0x0000005b00607202 */ /* 0x000fe20000000f00 */
[----:B------:R-:W-:Y:S02]  /*26bb0*/  IMAD.MOV.U32 R31, RZ, RZ, R34 ;  /* 0x000000ffff1f7224 */ /* 0x000fe400078e0022 */
[----:B------:R-:W-:-:S07]  /*26bc0*/  IMAD.MOV.U32 R91, RZ, RZ, R94 ;  /* 0x000000ffff5b7224 */ /* 0x000fce00078e005e */
.L_x_2087:
[----:B------:R-:W-:Y:S05]  /*26bd0*/  BSYNC B0 ;  /* 0x0000000000007941 */ /* 0x000fea0003800000 */
.L_x_2085:
        /* <DEDUP_REMOVED lines=9> */
.L_x_2089:
[----:B------:R-:W-:Y:S01]  /*26c70*/  IMAD.MOV.U32 R33, RZ, RZ, R32 ;  /* 0x000000ffff217224 */ /* 0x000fe200078e0020 */
[----:B------:R-:W-:Y:S01]  /*26c80*/  MOV R93, R92 ;  /* 0x0000005c005d7202 */ /* 0x000fe20000000f00 */
[----:B------:R-:W-:Y:S02]  /*26c90*/  IMAD.MOV.U32 R32, RZ, RZ, R31 ;  /* 0x000000ffff207224 */ /* 0x000fe400078e001f */
[----:B------:R-:W-:-:S07]  /*26ca0*/  IMAD.MOV.U32 R92, RZ, RZ, R91 ;  /* 0x000000ffff5c7224 */ /* 0x000fce00078e005b */
.L_x_2090:
[----:B------:R-:W-:Y:S05]  /*26cb0*/  BSYNC B0 ;  /* 0x0000000000007941 */ /* 0x000fea0003800000 */
.L_x_2088:
        /* <DEDUP_REMOVED lines=9> */
.L_x_2092:
[----:B------:R-:W-:Y:S01]  /*26d50*/  IMAD.MOV.U32 R34, RZ, RZ, R133 ;  /* 0x000000ffff227224 */ /* 0x000fe200078e0085 */
[----:B------:R-:W-:Y:S01]  /*26d60*/  MOV R94, R3 ;  /* 0x00000003005e7202 */ /* 0x000fe20000000f00 */
[----:B------:R-:W-:Y:S02]  /*26d70*/  IMAD.MOV.U32 R3, RZ, RZ, R92 ;  /* 0x000000ffff037224 */ /* 0x000fe400078e005c */
[----:B------:R-:W-:-:S07]  /*26d80*/  IMAD.MOV.U32 R133, RZ, RZ, R32 ;  /* 0x000000ffff857224 */ /* 0x000fce00078e0020 */
.L_x_2093:
[----:B------:R-:W-:Y:S05]  /*26d90*/  BSYNC B0 ;  /* 0x0000000000007941 */ /* 0x000fea0003800000 */
.L_x_2091:
        /* <DEDUP_REMOVED lines=18> */
.L_x_2095:
[----:B------:R-:W-:Y:S02]  /*26ec0*/  IMAD.MOV.U32 R32, RZ, RZ, R29 ;  /* 0x000000ffff207224 */ /* 0x000fe400078e001d */
[----:B------:R-:W-:Y:S02]  /*26ed0*/  IMAD.MOV.U32 R92, RZ, RZ, R89 ;  /* 0x000000ffff5c7224 */ /* 0x000fe400078e0059 */
[----:B------:R-:W-:Y:S02]  /*26ee0*/  IMAD.MOV.U32 R29, RZ, RZ, R30 ;  /* 0x000000ffff1d7224 */ /* 0x000fe400078e001e */
[----:B------:R-:W-:-:S07]  /*26ef0*/  IMAD.MOV.U32 R89, RZ, RZ, R90 ;  /* 0x000000ffff597224 */ /* 0x000fce00078e005a */
.L_x_2096:
[----:B------:R-:W-:Y:S05]  /*26f00*/  BSYNC B0 ;  /* 0x0000000000007941 */ /* 0x000fea0003800000 */
.L_x_2094:
        /* <DEDUP_REMOVED lines=9> */
.L_x_2098:
[----:B------:R-:W-:Y:S02]  /*26fa0*/  IMAD.MOV.U32 R31, RZ, RZ, R28 ;  /* 0x000000ffff1f7224 */ /* 0x000fe400078e001c */
[----:B------:R-:W-:Y:S02]  /*26fb0*/  IMAD.MOV.U32 R91, RZ, RZ, R88 ;  /* 0x000000ffff5b7224 */ /* 0x000fe400078e0058 */
[----:B------:R-:W-:Y:S02]  /*26fc0*/  IMAD.MOV.U32 R28, RZ, RZ, R29 ;  /* 0x000000ffff1c7224 */ /* 0x000fe400078e001d */
[----:B------:R-:W-:-:S07]  /*26fd0*/  IMAD.MOV.U32 R88, RZ, RZ, R89 ;  /* 0x000000ffff587224 */ /* 0x000fce00078e0059 */
.L_x_2099:
[----:B------:R-:W-:Y:S05]  /*26fe0*/  BSYNC B0 ;  /* 0x0000000000007941 */ /* 0x000fea0003800000 */
.L_x_2097:
        /* <DEDUP_REMOVED lines=9> */
.L_x_2101:
[----:B------:R-:W-:Y:S02]  /*27080*/  IMAD.MOV.U32 R30, RZ, RZ, R27 ;  /* 0x000000ffff1e7224 */ /* 0x000fe400078e001b */
[----:B------:R-:W-:Y:S02]  /*27090*/  IMAD.MOV.U32 R90, RZ, RZ, R87 ;  /* 0x000000ffff5a7224 */ /* 0x000fe400078e0057 */
[----:B------:R-:W-:Y:S02]  /*270a0*/  IMAD.MOV.U32 R27, RZ, RZ, R28 ;  /* 0x000000ffff1b7224 */ /* 0x000fe400078e001c */
[----:B------:R-:W-:-:S07]  /*270b0*/  IMAD.MOV.U32 R87, RZ, RZ, R88 ;  /* 0x000000ffff577224 */ /* 0x000fce00078e0058 */
.L_x_2102:
[----:B------:R-:W-:Y:S05]  /*270c0*/  BSYNC B0 ;  /* 0x0000000000007941 */ /* 0x000fea0003800000 */
.L_x_2100:
        /* <DEDUP_REMOVED lines=9> */
.L_x_2104:
[----:B------:R-:W-:Y:S02]  /*27160*/  IMAD.MOV.U32 R29, RZ, RZ, R26 ;  /* 0x000000ffff1d7224 */ /* 0x000fe400078e001a */
[----:B------:R-:W-:Y:S02]  /*27170*/  IMAD.MOV.U32 R89, RZ, RZ, R86 ;  /* 0x000000ffff597224 */ /* 0x000fe400078e0056 */
[----:B------:R-:W-:Y:S02]  /*27180*/  IMAD.MOV.U32 R26, RZ, RZ, R27 ;  /* 0x000000ffff1a7224 */ /* 0x000fe400078e001b */
[----:B------:R-:W-:-:S07]  /*27190*/  IMAD.MOV.U32 R86, RZ, RZ, R87 ;  /* 0x000000ffff567224 */ /* 0x000fce00078e0057 */
.L_x_2105:
[----:B------:R-:W-:Y:S05]  /*271a0*/  BSYNC B0 ;  /* 0x0000000000007941 */ /* 0x000fea0003800000 */
.L_x_2103:
        /* <DEDUP_REMOVED lines=9> */
.L_x_2107:
[----:B------:R-:W-:Y:S02]  /*27240*/  IMAD.MOV.U32 R28, RZ, RZ, R25 ;  /* 0x000000ffff1c7224 */ /* 0x000fe400078e0019 */
[----:B------:R-:W-:Y:S02]  /*27250*/  IMAD.MOV.U32 R88, RZ, RZ, R85 ;  /* 0x000000ffff587224 */ /* 0x000fe400078e0055 */
[----:B------:R-:W-:Y:S02]  /*27260*/  IMAD.MOV.U32 R25, RZ, RZ, R26 ;  /* 0x000000ffff197224 */ /* 0x000fe400078e001a */
[----:B------:R-:W-:-:S07]  /*27270*/  IMAD.MOV.U32 R85, RZ, RZ, R86 ;  /* 0x000000ffff557224 */ /* 0x000fce00078e0056 */
.L_x_2108:
[----:B------:R-:W-:Y:S05]  /*27280*/  BSYNC B0 ;  /* 0x0000000000007941 */ /* 0x000fea0003800000 */
.L_x_2106:
        /* <DEDUP_REMOVED lines=9> */
.L_x_2110:
[----:B------:R-:W-:Y:S02]  /*27320*/  IMAD.MOV.U32 R27, RZ, RZ, R24 ;  /* 0x000000ffff1b7224 */ /* 0x000fe400078e0018 */
[----:B------:R-:W-:Y:S02]  /*27330*/  IMAD.MOV.U32 R87, RZ, RZ, R84 ;  /* 0x000000ffff577224 */ /* 0x000fe400078e0054 */
[----:B------:R-:W-:Y:S02]  /*27340*/  IMAD.MOV.U32 R24, RZ, RZ, R25 ;  /* 0x000000ffff187224 */ /* 0x000fe400078e0019 */
[----:B------:R-:W-:-:S07]  /*27350*/  IMAD.MOV.U32 R84, RZ, RZ, R85 ;  /* 0x000000ffff547224 */ /* 0x000fce00078e0055 */
.L_x_2111:
[----:B------:R-:W-:Y:S05]  /*27360*/  BSYNC B0 ;  /* 0x0000000000007941 */ /* 0x000fea0003800000 */
.L_x_2109:
        /* <DEDUP_REMOVED lines=9> */
.L_x_2113:
[----:B------:R-:W-:Y:S02]  /*27400*/  IMAD.MOV.U32 R26, RZ, RZ, R23 ;  /* 0x000000ffff1a7224 */ /* 0x000fe400078e0017 */
[----:B------:R-:W-:Y:S02]  /*27410*/  IMAD.MOV.U32 R86, RZ, RZ, R83 ;  /* 0x000000ffff567224 */ /* 0x000fe400078e0053 */
[----:B------:R-:W-:Y:S02]  /*27420*/  IMAD.MOV.U32 R23, RZ, RZ, R24 ;  /* 0x000000ffff177224 */ /* 0x000fe400078e0018 */
[----:B------:R-:W-:-:S07]  /*27430*/  IMAD.MOV.U32 R83, RZ, RZ, R84 ;  /* 0x000000ffff537224 */ /* 0x000fce00078e0054 */
.L_x_2114:
[----:B------:R-:W-:Y:S05]  /*27440*/  BSYNC B0 ;  /* 0x0000000000007941 */ /* 0x000fea0003800000 */
.L_x_2112:
        /* <DEDUP_REMOVED lines=9> */
.L_x_2116:
[----:B------:R-:W-:Y:S02]  /*274e0*/  IMAD.MOV.U32 R25, RZ, RZ, R22 ;  /* 0x000000ffff197224 */ /* 0x000fe400078e0016 */
[----:B------:R-:W-:Y:S02]  /*274f0*/  IMAD.MOV.U32 R85, RZ, RZ, R82 ;  /* 0x000000ffff557224 */ /* 0x000fe400078e0052 */
[----:B------:R-:W-:Y:S02]  /*27500*/  IMAD.MOV.U32 R22, RZ, RZ, R23 ;  /* 0x000000ffff167224 */ /* 0x000fe400078e0017 */
[----:B------:R-:W-:-:S07]  /*27510*/  IMAD.MOV.U32 R82, RZ, RZ, R83 ;  /* 0x000000ffff527224 */ /* 0x000fce00078e0053 */
.L_x_2117:
[----:B------:R-:W-:Y:S05]  /*27520*/  BSYNC B0 ;  /* 0x0000000000007941 */ /* 0x000fea0003800000 */
.L_x_2115:
        /* <DEDUP_REMOVED lines=9> */
.L_x_2119:
[----:B------:R-:W-:Y:S02]  /*275c0*/  IMAD.MOV.U32 R24, RZ, RZ, R21 ;  /* 0x000000ffff187224 */ /* 0x000fe400078e0015 */
[----:B------:R-:W-:Y:S02]  /*275d0*/  IMAD.MOV.U32 R84, RZ, RZ, R81 ;  /* 0x000000ffff547224 */ /* 0x000fe400078e0051 */
[----:B------:R-:W-:Y:S02]  /*275e0*/  IMAD.MOV.U32 R21, RZ, RZ, R22 ;  /* 0x000000ffff157224 */ /* 0x000fe400078e0016 */
[----:B------:R-:W-:-:S07]  /*275f0*/  IMAD.MOV.U32 R81, RZ, RZ, R82 ;  /* 0x000000ffff517224 */ /* 0x000fce00078e0052 */
.L_x_2120:
[----:B------:R-:W-:Y:S05]  /*27600*/  BSYNC B0 ;  /* 0x0000000000007941 */ /* 0x000fea0003800000 */
.L_x_2118:
        /* <DEDUP_REMOVED lines=9> */
.L_x_2122:
[----:B------:R-:W-:Y:S02]  /*276a0*/  IMAD.MOV.U32 R23, RZ, RZ, R20 ;  /* 0x000000ffff177224 */ /* 0x000fe400078e0014 */
[----:B------:R-:W-:Y:S02]  /*276b0*/  IMAD.MOV.U32 R83, RZ, RZ, R80 ;  /* 0x000000ffff537224 */ /* 0x000fe400078e0050 */
[----:B------:R-:W-:Y:S02]  /*276c0*/  IMAD.MOV.U32 R20, RZ, RZ, R21 ;  /* 0x000000ffff147224 */ /* 0x000fe400078e0015 */
[----:B------:R-:W-:-:S07]  /*276d0*/  IMAD.MOV.U32 R80, RZ, RZ, R81 ;  /* 0x000000ffff507224 */ /* 0x000fce00078e0051 */
.L_x_2123:
[----:B------:R-:W-:Y:S05]  /*276e0*/  BSYNC B0 ;  /* 0x0000000000007941 */ /* 0x000fea0003800000 */
.L_x_2121:
        /* <DEDUP_REMOVED lines=9> */
.L_x_2125:
[----:B------:R-:W-:Y:S02]  /*27780*/  IMAD.MOV.U32 R22, RZ, RZ, R19 ;  /* 0x000000ffff167224 */ /* 0x000fe400078e0013 */
[----:B------:R-:W-:Y:S02]  /*27790*/  IMAD.MOV.U32 R82, RZ, RZ, R79 ;  /* 0x000000ffff527224 */ /* 0x000fe400078e004f */
[----:B------:R-:W-:Y:S02]  /*277a0*/  IMAD.MOV.U32 R19, RZ, RZ, R20 ;  /* 0x000000ffff137224 */ /* 0x000fe400078e0014 */
[----:B------:R-:W-:-:S07]  /*277b0*/  IMAD.MOV.U32 R79, RZ, RZ, R80 ;  /* 0x000000ffff4f7224 */ /* 0x000fce00078e0050 */
.L_x_2126:
[----:B------:R-:W-:Y:S05]  /*277c0*/  BSYNC B0 ;  /* 0x0000000000007941 */ /* 0x000fea0003800000 */
.L_x_2124:
        /* <DEDUP_REMOVED lines=9> */
.L_x_2128:
[----:B------:R-:W-:Y:S02]  /*27860*/  IMAD.MOV.U32 R21, RZ, RZ, R18 ;  /* 0x000000ffff157224 */ /* 0x000fe400078e0012 */
[----:B------:R-:W-:Y:S02]  /*27870*/  IMAD.MOV.U32 R81, RZ, RZ, R78 ;  /* 0x000000ffff517224 */ /* 0x000fe400078e004e */
[----:B------:R-:W-:Y:S02]  /*27880*/  IMAD.MOV.U32 R18, RZ, RZ, R19 ;  /* 0x000000ffff127224 */ /* 0x000fe400078e0013 */
[----:B------:R-:W-:-:S07]  /*27890*/  IMAD.MOV.U32 R78, RZ, RZ, R79 ;  /* 0x000000ffff4e7224 */ /* 0x000fce00078e004f */
.L_x_2129:
[----:B------:R-:W-:Y:S05]  /*278a0*/  BSYNC B0 ;  /* 0x0000000000007941 */ /* 0x000fea0003800000 */
.L_x_2127:
        /* <DEDUP_REMOVED lines=9> */
.L_x_2131:
[----:B------:R-:W-:Y:S02]  /*27940*/  IMAD.MOV.U32 R20, RZ, RZ, R17 ;  /* 0x000000ffff147224 */ /* 0x000fe400078e0011 */
[----:B------:R-:W-:Y:S02]  /*27950*/  IMAD.MOV.U32 R80, RZ, RZ, R77 ;  /* 0x000000ffff507224 */ /* 0x000fe400078e004d */
[----:B------:R-:W-:Y:S02]  /*27960*/  IMAD.MOV.U32 R17, RZ, RZ, R18 ;  /* 0x000000ffff117224 */ /* 0x000fe400078e0012 */
[----:B------:R-:W-:-:S07]  /*27970*/  IMAD.MOV.U32 R77, RZ, RZ, R78 ;  /* 0x000000ffff4d7224 */ /* 0x000fce00078e004e */
.L_x_2132:
[----:B------:R-:W-:Y:S05]  /*27980*/  BSYNC B0 ;  /* 0x0000000000007941 */ /* 0x000fea0003800000 */
.L_x_2130:
        /* <DEDUP_REMOVED lines=9> */
.L_x_2134:
[----:B------:R-:W-:Y:S02]  /*27a20*/  IMAD.MOV.U32 R19, RZ, RZ, R16 ;  /* 0x000000ffff137224 */ /* 0x000fe400078e0010 */
[----:B------:R-:W-:Y:S02]  /*27a30*/  IMAD.MOV.U32 R79, RZ, RZ, R76 ;  /* 0x000000ffff4f7224 */ /* 0x000fe400078e004c */
[----:B------:R-:W-:Y:S02]  /*27a40*/  IMAD.MOV.U32 R16, RZ, RZ, R17 ;  /* 0x000000ffff107224 */ /* 0x000fe400078e0011 */
[----:B------:R-:W-:-:S07]  /*27a50*/  IMAD.MOV.U32 R76, RZ, RZ, R77 ;  /* 0x000000ffff4c7224 */ /* 0x000fce00078e004d */
.L_x_2135:
[----:B------:R-:W-:Y:S05]  /*27a60*/  BSYNC B0 ;  /* 0x0000000000007941 */ /* 0x000fea0003800000 */
.L_x_2133:
        /* <DEDUP_REMOVED lines=9> */
.L_x_2137:
[----:B------:R-:W-:Y:S02]  /*27b00*/  IMAD.MOV.U32 R18, RZ, RZ, R15 ;  /* 0x000000ffff127224 */ /* 0x000fe400078e000f */
[----:B------:R-:W-:Y:S02]  /*27b10*/  IMAD.MOV.U32 R78, RZ, RZ, R75 ;  /* 0x000000ffff4e7224 */ /* 0x000fe400078e004b */
[----:B------:R-:W-:Y:S02]  /*27b20*/  IMAD.MOV.U32 R15, RZ, RZ, R16 ;  /* 0x000000ffff0f7224 */ /* 0x000fe400078e0010 */
[----:B------:R-:W-:-:S07]  /*27b30*/  IMAD.MOV.U32 R75, RZ, RZ, R76 ;  /* 0x000000ffff4b7224 */ /* 0x000fce00078e004c */
.L_x_2138:
[----:B------:R-:W-:Y:S05]  /*27b40*/  BSYNC B0 ;  /* 0x0000000000007941 */ /* 0x000fea0003800000 */
.L_x_2136:
        /* <DEDUP_REMOVED lines=9> */
.L_x_2140:
[----:B------:R-:W-:Y:S02]  /*27be0*/  IMAD.MOV.U32 R17, RZ, RZ, R14 ;  /* 0x000000ffff117224 */ /* 0x000fe400078e000e */
[----:B------:R-:W-:Y:S02]  /*27bf0*/  IMAD.MOV.U32 R77, RZ, RZ, R74 ;  /* 0x000000ffff4d7224 */ /* 0x000fe400078e004a */
[----:B------:R-:W-:Y:S02]  /*27c00*/  IMAD.MOV.U32 R14, RZ, RZ, R15 ;  /* 0x000000ffff0e7224 */ /* 0x000fe400078e000f */
[----:B------:R-:W-:-:S07]  /*27c10*/  IMAD.MOV.U32 R74, RZ, RZ, R75 ;  /* 0x000000ffff4a7224 */ /* 0x000fce00078e004b */
.L_x_2141:
[----:B------:R-:W-:Y:S05]  /*27c20*/  BSYNC B0 ;  /* 0x0000000000007941 */ /* 0x000fea0003800000 */
.L_x_2139:
        /* <DEDUP_REMOVED lines=9> */
.L_x_2143:
[----:B------:R-:W-:Y:S02]  /*27cc0*/  IMAD.MOV.U32 R16, RZ, RZ, R13 ;  /* 0x000000ffff107224 */ /* 0x000fe400078e000d */
[----:B------:R-:W-:Y:S02]  /*27cd0*/  IMAD.MOV.U32 R76, RZ, RZ, R73 ;  /* 0x000000ffff4c7224 */ /* 0x000fe400078e0049 */
[----:B------:R-:W-:Y:S02]  /*27ce0*/  IMAD.MOV.U32 R13, RZ, RZ, R14 ;  /* 0x000000ffff0d7224 */ /* 0x000fe400078e000e */
[----:B------:R-:W-:-:S07]  /*27cf0*/  IMAD.MOV.U32 R73, RZ, RZ, R74 ;  /* 0x000000ffff497224 */ /* 0x000fce00078e004a */
.L_x_2144:
[----:B------:R-:W-:Y:S05]  /*27d00*/  BSYNC B0 ;  /* 0x0000000000007941 */ /* 0x000fea0003800000 */
.L_x_2142:
        /* <DEDUP_REMOVED lines=9> */
.L_x_2146:
[----:B------:R-:W-:Y:S02]  /*27da0*/  IMAD.MOV.U32 R15, RZ, RZ, R12 ;  /* 0x000000ffff0f7224 */ /* 0x000fe400078e000c */
[----:B------:R-:W-:Y:S02]  /*27db0*/  IMAD.MOV.U32 R75, RZ, RZ, R72 ;  /* 0x000000ffff4b7224 */ /* 0x000fe400078e0048 */
[----:B------:R-:W-:Y:S02]  /*27dc0*/  IMAD.MOV.U32 R12, RZ, RZ, R13 ;  /* 0x000000ffff0c7224 */ /* 0x000fe400078e000d */
[----:B------:R-:W-:-:S07]  /*27dd0*/  IMAD.MOV.U32 R72, RZ, RZ, R73 ;  /* 0x000000ffff487224 */ /* 0x000fce00078e0049 */
.L_x_2147:
[----:B------:R-:W-:Y:S05]  /*27de0*/  BSYNC B0 ;  /* 0x0000000000007941 */ /* 0x000fea0003800000 */
.L_x_2145:
        /* <DEDUP_REMOVED lines=9> */
.L_x_2149:
[----:B------:R-:W-:Y:S02]  /*27e80*/  IMAD.MOV.U32 R14, RZ, RZ, R9 ;  /* 0x000000ffff0e7224 */ /* 0x000fe400078e0009 */
[----:B------:R-:W-:Y:S02]  /*27e90*/  IMAD.MOV.U32 R74, RZ, RZ, R11 ;  /* 0x000000ffff4a7224 */ /* 0x000fe400078e000b */
[----:B------:R-:W-:Y:S02]  /*27ea0*/  IMAD.MOV.U32 R9, RZ, RZ, R12 ;  /* 0x000000ffff097224 */ /* 0x000fe400078e000c */
[----:B------:R-:W-:-:S07]  /*27eb0*/  IMAD.MOV.U32 R11, RZ, RZ, R72 ;  /* 0x000000ffff0b7224 */ /* 0x000fce00078e0048 */
.L_x_2150:
[----:B------:R-:W-:Y:S05]  /*27ec0*/  BSYNC B0 ;  /* 0x0000000000007941 */ /* 0x000fea0003800000 */
.L_x_2148:
        /* <DEDUP_REMOVED lines=9> */
.L_x_2152:
[----:B------:R-:W-:Y:S02]  /*27f60*/  IMAD.MOV.U32 R13, RZ, RZ, R8 ;  /* 0x000000ffff0d7224 */ /* 0x000fe400078e0008 */
[----:B------:R-:W-:Y:S02]  /*27f70*/  IMAD.MOV.U32 R73, RZ, RZ, R10 ;  /* 0x000000ffff497224 */ /* 0x000fe400078e000a */
[----:B------:R-:W-:Y:S02]  /*27f80*/  IMAD.MOV.U32 R8, RZ, RZ, R9 ;  /* 0x000000ffff087224 */ /* 0x000fe400078e0009 */
[----:B------:R-:W-:-:S07]  /*27f90*/  IMAD.MOV.U32 R10, RZ, RZ, R11 ;  /* 0x000000ffff0a7224 */ /* 0x000fce00078e000b */
.L_x_2153:
[----:B------:R-:W-:Y:S05]  /*27fa0*/  BSYNC B0 ;  /* 0x0000000000007941 */ /* 0x000fea0003800000 */
.L_x_2151:
        /* <DEDUP_REMOVED lines=9> */
.L_x_2155:
[----:B------:R-:W-:Y:S02]  /*28040*/  IMAD.MOV.U32 R12, RZ, RZ, R5 ;  /* 0x000000ffff0c7224 */ /* 0x000fe400078e0005 */
[----:B------:R-:W-:Y:S02]  /*28050*/  IMAD.MOV.U32 R72, RZ, RZ, R7 ;  /* 0x000000ffff487224 */ /* 0x000fe400078e0007 */
[----:B------:R-:W-:Y:S02]  /*28060*/  IMAD.MOV.U32 R5, RZ, RZ, R8 ;  /* 0x000000ffff057224 */ /* 0x000fe400078e0008 */
[----:B------:R-:W-:-:S07]  /*28070*/  IMAD.MOV.U32 R7, RZ, RZ, R10 ;  /* 0x000000ffff077224 */ /* 0x000fce00078e000a */
.L_x_2156:
[----:B------:R-:W-:Y:S05]  /*28080*/  BSYNC B0 ;  /* 0x0000000000007941 */ /* 0x000fea0003800000 */
.L_x_2154:
        /* <DEDUP_REMOVED lines=9> */
.L_x_2158:
[----:B------:R-:W-:Y:S02]  /*28120*/  IMAD.MOV.U32 R9, RZ, RZ, R4 ;  /* 0x000000ffff097224 */ /* 0x000fe400078e0004 */
[----:B------:R-:W-:Y:S02]  /*28130*/  IMAD.MOV.U32 R11, RZ, RZ, R6 ;  /* 0x000000ffff0b7224 */ /* 0x000fe400078e0006 */
[----:B------:R-:W-:Y:S02]  /*28140*/  IMAD.MOV.U32 R4, RZ, RZ, R5 ;  /* 0x000000ffff047224 */ /* 0x000fe400078e0005 */
[----:B------:R-:W-:-:S07]  /*28150*/  IMAD.MOV.U32 R6, RZ, RZ, R7 ;  /* 0x000000ffff067224 */ /* 0x000fce00078e0007 */
.L_x_2159:
[----:B------:R-:W-:Y:S05]  /*28160*/  BSYNC B0 ;  /* 0x0000000000007941 */ /* 0x000fea0003800000 */
.L_x_2157:
        /* <DEDUP_REMOVED lines=9> */
.L_x_2161:
[----:B------:R-:W-:Y:S02]  /*28200*/  IMAD.MOV.U32 R8, RZ, RZ, R71 ;  /* 0x000000ffff087224 */ /* 0x000fe400078e0047 */
[----:B------:R-:W-:Y:S02]  /*28210*/  IMAD.MOV.U32 R10, RZ, RZ, R131 ;  /* 0x000000ffff0a7224 */ /* 0x000fe400078e0083 */
[----:B------:R-:W-:Y:S02]  /*28220*/  IMAD.MOV.U32 R71, RZ, RZ, R4 ;  /* 0x000000ffff477224 */ /* 0x000fe400078e0004 */
[----:B------:R-:W-:-:S07]  /*28230*/  IMAD.MOV.U32 R131, RZ, RZ, R6 ;  /* 0x000000ffff837224 */ /* 0x000fce00078e0006 */
.L_x_2162:
[----:B------:R-:W-:Y:S05]  /*28240*/  BSYNC B0 ;  /* 0x0000000000007941 */ /* 0x000fea0003800000 */
.L_x_2160:
        /* <DEDUP_REMOVED lines=9> */
.L_x_2164:
[----:B------:R-:W-:Y:S02]  /*282e0*/  IMAD.MOV.U32 R5, RZ, RZ, R132 ;  /* 0x000000ffff057224 */ /* 0x000fe400078e0084 */
[----:B------:R-:W-:Y:S02]  /*282f0*/  IMAD.MOV.U32 R7, RZ, RZ, R134 ;  /* 0x000000ffff077224 */ /* 0x000fe400078e0086 */
[----:B------:R-:W-:Y:S02]  /*28300*/  IMAD.MOV.U32 R132, RZ, RZ, R71 ;  /* 0x000000ffff847224 */ /* 0x000fe400078e0047 */
[----:B------:R-:W-:-:S07]  /*28310*/  IMAD.MOV.U32 R134, RZ, RZ, R131 ;  /* 0x000000ffff867224 */ /* 0x000fce00078e0083 */
.L_x_2165:
[----:B------:R-:W-:Y:S05]  /*28320*/  BSYNC B0 ;  /* 0x0000000000007941 */ /* 0x000fea0003800000 */
.L_x_2163:
        /* <DEDUP_REMOVED lines=9> */
.L_x_2167:
[----:B------:R-:W-:Y:S02]  /*283c0*/  IMAD.MOV.U32 R4, RZ, RZ, R69 ;  /* 0x000000ffff047224 */ /* 0x000fe400078e0045 */
[----:B------:R-:W-:Y:S02]  /*283d0*/  IMAD.MOV.U32 R6, RZ, RZ, R129 ;  /* 0x000000ffff067224 */ /* 0x000fe400078e0081 */
[----:B------:R-:W-:Y:S02]  /*283e0*/  IMAD.MOV.U32 R69, RZ, RZ, R132 ;  /* 0x000000ffff457224 */ /* 0x000fe400078e0084 */
[----:B------:R-:W-:-:S07]  /*283f0*/  IMAD.MOV.U32 R129, RZ, RZ, R134 ;  /* 0x000000ffff817224 */ /* 0x000fce00078e0086 */
.L_x_2168:
[----:B------:R-:W-:Y:S05]  /*28400*/  BSYNC B0 ;  /* 0x0000000000007941 */ /* 0x000fea0003800000 */
.L_x_2166:
        /* <DEDUP_REMOVED lines=9> */
.L_x_2170:
[----:B------:R-:W-:Y:S02]  /*284a0*/  IMAD.MOV.U32 R71, RZ, RZ, R70 ;  /* 0x000000ffff477224 */ /* 0x000fe400078e0046 */
[----:B------:R-:W-:Y:S02]  /*284b0*/  IMAD.MOV.U32 R131, RZ, RZ, R130 ;  /* 0x000000ffff837224 */ /* 0x000fe400078e0082 */
[----:B------:R-:W-:Y:S02]  /*284c0*/  IMAD.MOV.U32 R70, RZ, RZ, R69 ;  /* 0x000000ffff467224 */ /* 0x000fe400078e0045 */
[----:B------:R-:W-:-:S07]  /*284d0*/  IMAD.MOV.U32 R130, RZ, RZ, R129 ;  /* 0x000000ffff827224 */ /* 0x000fce00078e0081 */
.L_x_2171:
[----:B------:R-:W-:Y:S05]  /*284e0*/  BSYNC B0 ;  /* 0x0000000000007941 */ /* 0x000fea0003800000 */
.L_x_2169:
        /* <DEDUP_REMOVED lines=9> */
.L_x_2173:
[----:B------:R-:W-:Y:S02]  /*28580*/  IMAD.MOV.U32 R132, RZ, RZ, R67 ;  /* 0x000000ffff847224 */ /* 0x000fe400078e0043 */
[----:B------:R-:W-:Y:S02]  /*28590*/  IMAD.MOV.U32 R134, RZ, RZ, R127 ;  /* 0x000000ffff867224 */ /* 0x000fe400078e007f */
[----:B------:R-:W-:Y:S02]  /*285a0*/  IMAD.MOV.U32 R67, RZ, RZ, R70 ;  /* 0x000000ffff437224 */ /* 0x000fe400078e0046 */
[----:B------:R-:W-:-:S07]  /*285b0*/  IMAD.MOV.U32 R127, RZ, RZ, R130 ;  /* 0x000000ffff7f7224 */ /* 0x000fce00078e0082 */
.L_x_2174:
[----:B------:R-:W-:Y:S05]  /*285c0*/  BSYNC B0 ;  /* 0x0000000000007941 */ /* 0x000fea0003800000 */
.L_x_2172:
        /* <DEDUP_REMOVED lines=9> */
.L_x_2176:
[----:B------:R-:W-:Y:S02]  /*28660*/  IMAD.MOV.U32 R69, RZ, RZ, R68 ;  /* 0x000000ffff457224 */ /* 0x000fe400078e0044 */
[----:B------:R-:W-:Y:S02]  /*28670*/  IMAD.MOV.U32 R129, RZ, RZ, R128 ;  /* 0x000000ffff817224 */ /* 0x000fe400078e0080 */
[----:B------:R-:W-:Y:S02]  /*28680*/  IMAD.MOV.U32 R68, RZ, RZ, R67 ;  /* 0x000000ffff447224 */ /* 0x000fe400078e0043 */
[----:B------:R-:W-:-:S07]  /*28690*/  IMAD.MOV.U32 R128, RZ, RZ, R127 ;  /* 0x000000ffff807224 */ /* 0x000fce00078e007f */
.L_x_2177:
[----:B------:R-:W-:Y:S05]  /*286a0*/  BSYNC B0 ;  /* 0x0000000000007941 */ /* 0x000fea0003800000 */
.L_x_2175:
        /* <DEDUP_REMOVED lines=9> */
.L_x_2179:
[----:B------:R-:W-:Y:S02]  /*28740*/  IMAD.MOV.U32 R70, RZ, RZ, R65 ;  /* 0x000000ffff467224 */ /* 0x000fe400078e0041 */
[----:B------:R-:W-:Y:S02]  /*28750*/  IMAD.MOV.U32 R130, RZ, RZ, R125 ;  /* 0x000000ffff827224 */ /* 0x000fe400078e007d */
[----:B------:R-:W-:Y:S02]  /*28760*/  IMAD.MOV.U32 R65, RZ, RZ, R68 ;  /* 0x000000ffff417224 */ /* 0x000fe400078e0044 */
[----:B------:R-:W-:-:S07]  /*28770*/  IMAD.MOV.U32 R125, RZ, RZ, R128 ;  /* 0x000000ffff7d7224 */ /* 0x000fce00078e0080 */
.L_x_2180:
[----:B------:R-:W-:Y:S05]  /*28780*/  BSYNC B0 ;  /* 0x0000000000007941 */ /* 0x000fea0003800000 */
.L_x_2178:
        /* <DEDUP_REMOVED lines=9> */
.L_x_2182:
[----:B------:R-:W-:Y:S02]  /*28820*/  IMAD.MOV.U32 R67, RZ, RZ, R66 ;  /* 0x000000ffff437224 */ /* 0x000fe400078e0042 */
[----:B------:R-:W-:Y:S02]  /*28830*/  IMAD.MOV.U32 R127, RZ, RZ, R126 ;  /* 0x000000ffff7f7224 */ /* 0x000fe400078e007e */
[----:B------:R-:W-:Y:S02]  /*28840*/  IMAD.MOV.U32 R66, RZ, RZ, R65 ;  /* 0x000000ffff427224 */ /* 0x000fe400078e0041 */
[----:B------:R-:W-:-:S07]  /*28850*/  IMAD.MOV.U32 R126, RZ, RZ, R125 ;  /* 0x000000ffff7e7224 */ /* 0x000fce00078e007d */
.L_x_2183:
[----:B------:R-:W-:Y:S05]  /*28860*/  BSYNC B0 ;  /* 0x0000000000007941 */ /* 0x000fea0003800000 */
.L_x_2181:
        /* <DEDUP_REMOVED lines=9> */
.L_x_2185:
[----:B------:R-:W-:Y:S02]  /*28900*/  IMAD.MOV.U32 R68, RZ, RZ, R63 ;  /* 0x000000ffff447224 */ /* 0x000fe400078e003f */
[----:B------:R-:W-:Y:S02]  /*28910*/  IMAD.MOV.U32 R128, RZ, RZ, R123 ;  /* 0x000000ffff807224 */ /* 0x000fe400078e007b */
[----:B------:R-:W-:Y:S02]  /*28920*/  IMAD.MOV.U32 R63, RZ, RZ, R66 ;  /* 0x000000ffff3f7224 */ /* 0x000fe400078e0042 */
[----:B------:R-:W-:-:S07]  /*28930*/  IMAD.MOV.U32 R123, RZ, RZ, R126 ;  /* 0x000000ffff7b7224 */ /* 0x000fce00078e007e */
.L_x_2186:
[----:B------:R-:W-:Y:S05]  /*28940*/  BSYNC B0 ;  /* 0x0000000000007941 */ /* 0x000fea0003800000 */
.L_x_2184:
        /* <DEDUP_REMOVED lines=9> */
.L_x_2188:
[----:B------:R-:W-:Y:S02]  /*289e0*/  IMAD.MOV.U32 R65, RZ, RZ, R64 ;  /* 0x000000ffff417224 */ /* 0x000fe400078e0040 */
[----:B------:R-:W-:Y:S02]  /*289f0*/  IMAD.MOV.U32 R125, RZ, RZ, R124 ;  /* 0x000000ffff7d7224 */ /* 0x000fe400078e007c */
[----:B------:R-:W-:Y:S02]  /*28a00*/  IMAD.MOV.U32 R64, RZ, RZ, R63 ;  /* 0x000000ffff407224 */ /* 0x000fe400078e003f */
[----:B------:R-:W-:-:S07]  /*28a10*/  IMAD.MOV.U32 R124, RZ, RZ, R123 ;  /* 0x000000ffff7c7224 */ /* 0x000fce00078e007b */
.L_x_2189:
[----:B------:R-:W-:Y:S05]  /*28a20*/  BSYNC B0 ;  /* 0x0000000000007941 */ /* 0x000fea0003800000 */
.L_x_2187:
        /* <DEDUP_REMOVED lines=9> */
.L_x_2191:
[----:B------:R-:W-:Y:S02]  /*28ac0*/  IMAD.MOV.U32 R66, RZ, RZ, R61 ;  /* 0x000000ffff427224 */ /* 0x000fe400078e003d */
[----:B------:R-:W-:Y:S02]  /*28ad0*/  IMAD.MOV.U32 R126, RZ, RZ, R121 ;  /* 0x000000ffff7e7224 */ /* 0x000fe400078e0079 */
[----:B------:R-:W-:Y:S02]  /*28ae0*/  IMAD.MOV.U32 R61, RZ, RZ, R64 ;  /* 0x000000ffff3d7224 */ /* 0x000fe400078e0040 */
[----:B------:R-:W-:-:S07]  /*28af0*/  IMAD.MOV.U32 R121, RZ, RZ, R124 ;  /* 0x000000ffff797224 */ /* 0x000fce00078e007c */
.L_x_2192:
[----:B------:R-:W-:Y:S05]  /*28b00*/  BSYNC B0 ;  /* 0x0000000000007941 */ /* 0x000fea0003800000 */
.L_x_2190:
        /* <DEDUP_REMOVED lines=9> */
.L_x_2194:
[----:B------:R-:W-:Y:S02]  /*28ba0*/  IMAD.MOV.U32 R63, RZ, RZ, R62 ;  /* 0x000000ffff3f7224 */ /* 0x000fe400078e003e */
[----:B------:R-:W-:Y:S02]  /*28bb0*/  IMAD.MOV.U32 R123, RZ, RZ, R122 ;  /* 0x000000ffff7b7224 */ /* 0x000fe400078e007a */
[----:B------:R-:W-:Y:S02]  /*28bc0*/  IMAD.MOV.U32 R62, RZ, RZ, R61 ;  /* 0x000000ffff3e7224 */ /* 0x000fe400078e003d */
[----:B------:R-:W-:-:S07]  /*28bd0*/  IMAD.MOV.U32 R122, RZ, RZ, R121 ;  /* 0x000000ffff7a7224 */ /* 0x000fce00078e0079 */
.L_x_2195:
[----:B------:R-:W-:Y:S05]  /*28be0*/  BSYNC B0 ;  /* 0x0000000000007941 */ /* 0x000fea0003800000 */
.L_x_2193:
        /* <DEDUP_REMOVED lines=9> */
.L_x_2197:
[----:B------:R-:W-:Y:S02]  /*28c80*/  IMAD.MOV.U32 R64, RZ, RZ, R59 ;  /* 0x000000ffff407224 */ /* 0x000fe400078e003b */
[----:B------:R-:W-:Y:S02]  /*28c90*/  IMAD.MOV.U32 R124, RZ, RZ, R119 ;  /* 0x000000ffff7c7224 */ /* 0x000fe400078e0077 */
[----:B------:R-:W-:Y:S02]  /*28ca0*/  IMAD.MOV.U32 R59, RZ, RZ, R62 ;  /* 0x000000ffff3b7224 */ /* 0x000fe400078e003e */
[----:B------:R-:W-:-:S07]  /*28cb0*/  IMAD.MOV.U32 R119, RZ, RZ, R122 ;  /* 0x000000ffff777224 */ /* 0x000fce00078e007a */
.L_x_2198:
[----:B------:R-:W-:Y:S05]  /*28cc0*/  BSYNC B0 ;  /* 0x0000000000007941 */ /* 0x000fea0003800000 */
.L_x_2196:
        /* <DEDUP_REMOVED lines=9> */
.L_x_2200:
[----:B------:R-:W-:Y:S02]  /*28d60*/  IMAD.MOV.U32 R61, RZ, RZ, R60 ;  /* 0x000000ffff3d7224 */ /* 0x000fe400078e003c */
[----:B------:R-:W-:Y:S02]  /*28d70*/  IMAD.MOV.U32 R121, RZ, RZ, R120 ;  /* 0x000000ffff797224 */ /* 0x000fe400078e0078 */
[----:B------:R-:W-:Y:S02]  /*28d80*/  IMAD.MOV.U32 R60, RZ, RZ, R59 ;  /* 0x000000ffff3c7224 */ /* 0x000fe400078e003b */
[----:B------:R-:W-:-:S07]  /*28d90*/  IMAD.MOV.U32 R120, RZ, RZ, R119 ;  /* 0x000000ffff787224 */ /* 0x000fce00078e0077 */
.L_x_2201:
[----:B------:R-:W-:Y:S05]  /*28da0*/  BSYNC B0 ;  /* 0x0000000000007941 */ /* 0x000fea0003800000 */
.L_x_2199:
        /* <DEDUP_REMOVED lines=9> */
.L_x_2203:
[----:B------:R-:W-:Y:S02]  /*28e40*/  IMAD.MOV.U32 R62, RZ, RZ, R57 ;  /* 0x000000ffff3e7224 */ /* 0x000fe400078e0039 */
[----:B------:R-:W-:Y:S02]  /*28e50*/  IMAD.MOV.U32 R122, RZ, RZ, R117 ;  /* 0x000000ffff7a7224 */ /* 0x000fe400078e0075 */
[----:B------:R-:W-:Y:S02]  /*28e60*/  IMAD.MOV.U32 R57, RZ, RZ, R60 ;  /* 0x000000ffff397224 */ /* 0x000fe400078e003c */
[----:B------:R-:W-:-:S07]  /*28e70*/  IMAD.MOV.U32 R117, RZ, RZ, R120 ;  /* 0x000000ffff757224 */ /* 0x000fce00078e0078 */
.L_x_2204:
[----:B------:R-:W-:Y:S05]  /*28e80*/  BSYNC B0 ;  /* 0x0000000000007941 */ /* 0x000fea0003800000 */
.L_x_2202:
        /* <DEDUP_REMOVED lines=9> */
.L_x_2206:
[----:B------:R-:W-:Y:S02]  /*28f20*/  IMAD.MOV.U32 R59, RZ, RZ, R58 ;  /* 0x000000ffff3b7224 */ /* 0x000fe400078e003a */
[----:B------:R-:W-:Y:S02]  /*28f30*/  IMAD.MOV.U32 R119, RZ, RZ, R118 ;  /* 0x000000ffff777224 */ /* 0x000fe400078e0076 */
[----:B------:R-:W-:Y:S02]  /*28f40*/  IMAD.MOV.U32 R58, RZ, RZ, R57 ;  /* 0x000000ffff3a7224 */ /* 0x000fe400078e0039 */
[----:B------:R-:W-:-:S07]  /*28f50*/  IMAD.MOV.U32 R118, RZ, RZ, R117 ;  /* 0x000000ffff767224 */ /* 0x000fce00078e0075 */
.L_x_2207:
[----:B------:R-:W-:Y:S05]  /*28f60*/  BSYNC B0 ;  /* 0x0000000000007941 */ /* 0x000fea0003800000 */
.L_x_2205:
        /* <DEDUP_REMOVED lines=9> */
.L_x_2209:
[----:B------:R-:W-:Y:S02]  /*29000*/  IMAD.MOV.U32 R60, RZ, RZ, R55 ;  /* 0x000000ffff3c7224 */ /* 0x000fe400078e0037 */
[----:B------:R-:W-:Y:S02]  /*29010*/  IMAD.MOV.U32 R120, RZ, RZ, R115 ;  /* 0x000000ffff787224 */ /* 0x000fe400078e0073 */
[----:B------:R-:W-:Y:S02]  /*29020*/  IMAD.MOV.U32 R55, RZ, RZ, R58 ;  /* 0x000000ffff377224 */ /* 0x000fe400078e003a */
[----:B------:R-:W-:-:S07]  /*29030*/  IMAD.MOV.U32 R115, RZ, RZ, R118 ;  /* 0x000000ffff737224 */ /* 0x000fce00078e0076 */
.L_x_2210:
[----:B------:R-:W-:Y:S05]  /*29040*/  BSYNC B0 ;  /* 0x0000000000007941 */ /* 0x000fea0003800000 */
.L_x_2208:
        /* <DEDUP_REMOVED lines=9> */
.L_x_2212:
[----:B------:R-:W-:Y:S02]  /*290e0*/  IMAD.MOV.U32 R57, RZ, RZ, R56 ;  /* 0x000000ffff397224 */ /* 0x000fe400078e0038 */
[----:B------:R-:W-:Y:S02]  /*290f0*/  IMAD.MOV.U32 R117, RZ, RZ, R116 ;  /* 0x000000ffff757224 */ /* 0x000fe400078e0074 */
[----:B------:R-:W-:Y:S02]  /*29100*/  IMAD.MOV.U32 R56, RZ, RZ, R55 ;  /* 0x000000ffff387224 */ /* 0x000fe400078e0037 */
[----:B------:R-:W-:-:S07]  /*29110*/  IMAD.MOV.U32 R116, RZ, RZ, R115 ;  /* 0x000000ffff747224 */ /* 0x000fce00078e0073 */
.L_x_2213:
[----:B------:R-:W-:Y:S05]  /*29120*/  BSYNC B0 ;  /* 0x0000000000007941 */ /* 0x000fea0003800000 */
.L_x_2211:
        /* <DEDUP_REMOVED lines=9> */
.L_x_2215:
[----:B------:R-:W-:Y:S02]  /*291c0*/  IMAD.MOV.U32 R58, RZ, RZ, R53 ;  /* 0x000000ffff3a7224 */ /* 0x000fe400078e0035 */
[----:B------:R-:W-:Y:S02]  /*291d0*/  IMAD.MOV.U32 R118, RZ, RZ, R113 ;  /* 0x000000ffff767224 */ /* 0x000fe400078e0071 */
[----:B------:R-:W-:Y:S02]  /*291e0*/  IMAD.MOV.U32 R53, RZ, RZ, R56 ;  /* 0x000000ffff357224 */ /* 0x000fe400078e0038 */
[----:B------:R-:W-:-:S07]  /*291f0*/  IMAD.MOV.U32 R113, RZ, RZ, R116 ;  /* 0x000000ffff717224 */ /* 0x000fce00078e0074 */
.L_x_2216:
[----:B------:R-:W-:Y:S05]  /*29200*/  BSYNC B0 ;  /* 0x0000000000007941 */ /* 0x000fea0003800000 */
.L_x_2214:
        /* <DEDUP_REMOVED lines=9> */
.L_x_2218:
[----:B------:R-:W-:Y:S02]  /*292a0*/  IMAD.MOV.U32 R55, RZ, RZ, R54 ;  /* 0x000000ffff377224 */ /* 0x000fe400078e0036 */
[----:B------:R-:W-:Y:S02]  /*292b0*/  IMAD.MOV.U32 R115, RZ, RZ, R114 ;  /* 0x000000ffff737224 */ /* 0x000fe400078e0072 */
[----:B------:R-:W-:Y:S02]  /*292c0*/  IMAD.MOV.U32 R54, RZ, RZ, R53 ;  /* 0x000000ffff367224 */ /* 0x000fe400078e0035 */
[----:B------:R-:W-:-:S07]  /*292d0*/  IMAD.MOV.U32 R114, RZ, RZ, R113 ;  /* 0x000000ffff727224 */ /* 0x000fce00078e0071 */
.L_x_2219:
[----:B------:R-:W-:Y:S05]  /*292e0*/  BSYNC B0 ;  /* 0x0000000000007941 */ /* 0x000fea0003800000 */
.L_x_2217:
        /* <DEDUP_REMOVED lines=9> */
.L_x_2221:
[----:B------:R-:W-:Y:S02]  /*29380*/  IMAD.MOV.U32 R56, RZ, RZ, R51 ;  /* 0x000000ffff387224 */ /* 0x000fe400078e0033 */
[----:B------:R-:W-:Y:S02]  /*29390*/  IMAD.MOV.U32 R116, RZ, RZ, R111 ;  /* 0x000000ffff747224 */ /* 0x000fe400078e006f */
[----:B------:R-:W-:Y:S02]  /*293a0*/  IMAD.MOV.U32 R51, RZ, RZ, R54 ;  /* 0x000000ffff337224 */ /* 0x000fe400078e0036 */
[----:B------:R-:W-:-:S07]  /*293b0*/  IMAD.MOV.U32 R111, RZ, RZ, R114 ;  /* 0x000000ffff6f7224 */ /* 0x000fce00078e0072 */
.L_x_2222:
[----:B------:R-:W-:Y:S05]  /*293c0*/  BSYNC B0 ;  /* 0x0000000000007941 */ /* 0x000fea0003800000 */
.L_x_2220:
        /* <DEDUP_REMOVED lines=9> */
.L_x_2224:
[----:B------:R-:W-:Y:S02]  /*29460*/  IMAD.MOV.U32 R53, RZ, RZ, R52 ;  /* 0x000000ffff357224 */ /* 0x000fe400078e0034 */
[----:B------:R-:W-:Y:S02]  /*29470*/  IMAD.MOV.U32 R113, RZ, RZ, R112 ;  /* 0x000000ffff717224 */ /* 0x000fe400078e0070 */
[----:B------:R-:W-:Y:S02]  /*29480*/  IMAD.MOV.U32 R52, RZ, RZ, R51 ;  /* 0x000000ffff347224 */ /* 0x000fe400078e0033 */
[----:B------:R-:W-:-:S07]  /*29490*/  IMAD.MOV.U32 R112, RZ, RZ, R111 ;  /* 0x000000ffff707224 */ /* 0x000fce00078e006f */
.L_x_2225:
[----:B------:R-:W-:Y:S05]  /*294a0*/  BSYNC B0 ;  /* 0x0000000000007941 */ /* 0x000fea0003800000 */
.L_x_2223:
        /* <DEDUP_REMOVED lines=9> */
.L_x_2227:
[----:B------:R-:W-:Y:S02]  /*29540*/  IMAD.MOV.U32 R54, RZ, RZ, R49 ;  /* 0x000000ffff367224 */ /* 0x000fe400078e0031 */
[----:B------:R-:W-:Y:S02]  /*29550*/  IMAD.MOV.U32 R114, RZ, RZ, R109 ;  /* 0x000000ffff727224 */ /* 0x000fe400078e006d */
[----:B------:R-:W-:Y:S02]  /*29560*/  IMAD.MOV.U32 R49, RZ, RZ, R52 ;  /* 0x000000ffff317224 */ /* 0x000fe400078e0034 */
[----:B------:R-:W-:-:S07]  /*29570*/  IMAD.MOV.U32 R109, RZ, RZ, R112 ;  /* 0x000000ffff6d7224 */ /* 0x000fce00078e0070 */
.L_x_2228:
[----:B------:R-:W-:Y:S05]  /*29580*/  BSYNC B0 ;  /* 0x0000000000007941 */ /* 0x000fea0003800000 */
.L_x_2226:
        /* <DEDUP_REMOVED lines=9> */
.L_x_2230:
[----:B------:R-:W-:Y:S02]  /*29620*/  IMAD.MOV.U32 R51, RZ, RZ, R50 ;  /* 0x000000ffff337224 */ /* 0x000fe400078e0032 */
[----:B------:R-:W-:Y:S02]  /*29630*/  IMAD.MOV.U32 R111, RZ, RZ, R110 ;  /* 0x000000ffff6f7224 */ /* 0x000fe400078e006e */
[----:B------:R-:W-:Y:S02]  /*29640*/  IMAD.MOV.U32 R50, RZ, RZ, R49 ;  /* 0x000000ffff327224 */ /* 0x000fe400078e0031 */
[----:B------:R-:W-:-:S07]  /*29650*/  IMAD.MOV.U32 R110, RZ, RZ, R109 ;  /* 0x000000ffff6e7224 */ /* 0x000fce00078e006d */
.L_x_2231:
[----:B------:R-:W-:Y:S05]  /*29660*/  BSYNC B0 ;  /* 0x0000000000007941 */ /* 0x000fea0003800000 */
.L_x_2229:
        /* <DEDUP_REMOVED lines=9> */
.L_x_2233:
[----:B------:R-:W-:Y:S02]  /*29700*/  IMAD.MOV.U32 R52, RZ, RZ, R47 ;  /* 0x000000ffff347224 */ /* 0x000fe400078e002f */
[----:B------:R-:W-:Y:S02]  /*29710*/  IMAD.MOV.U32 R112, RZ, RZ, R107 ;  /* 0x000000ffff707224 */ /* 0x000fe400078e006b */
[----:B------:R-:W-:Y:S02]  /*29720*/  IMAD.MOV.U32 R47, RZ, RZ, R50 ;  /* 0x000000ffff2f7224 */ /* 0x000fe400078e0032 */
[----:B------:R-:W-:-:S07]  /*29730*/  IMAD.MOV.U32 R107, RZ, RZ, R110 ;  /* 0x000000ffff6b7224 */ /* 0x000fce00078e006e */
.L_x_2234:
[----:B------:R-:W-:Y:S05]  /*29740*/  BSYNC B0 ;  /* 0x0000000000007941 */ /* 0x000fea0003800000 */
.L_x_2232:
        /* <DEDUP_REMOVED lines=9> */
.L_x_2236:
[----:B------:R-:W-:Y:S02]  /*297e0*/  IMAD.MOV.U32 R49, RZ, RZ, R48 ;  /* 0x000000ffff317224 */ /* 0x000fe400078e0030 */
[----:B------:R-:W-:Y:S02]  /*297f0*/  IMAD.MOV.U32 R109, RZ, RZ, R108 ;  /* 0x000000ffff6d7224 */ /* 0x000fe400078e006c */
[----:B------:R-:W-:Y:S02]  /*29800*/  IMAD.MOV.U32 R48, RZ, RZ, R47 ;  /* 0x000000ffff307224 */ /* 0x000fe400078e002f */
[----:B------:R-:W-:-:S07]  /*29810*/  IMAD.MOV.U32 R108, RZ, RZ, R107 ;  /* 0x000000ffff6c7224 */ /* 0x000fce00078e006b */
.L_x_2237:
[----:B------:R-:W-:Y:S05]  /*29820*/  BSYNC B0 ;  /* 0x0000000000007941 */ /* 0x000fea0003800000 */
.L_x_2235:
        /* <DEDUP_REMOVED lines=9> */
.L_x_2239:
[----:B------:R-:W-:Y:S02]  /*298c0*/  IMAD.MOV.U32 R50, RZ, RZ, R45 ;  /* 0x000000ffff327224 */ /* 0x000fe400078e002d */
[----:B------:R-:W-:Y:S02]  /*298d0*/  IMAD.MOV.U32 R110, RZ, RZ, R105 ;  /* 0x000000ffff6e7224 */ /* 0x000fe400078e0069 */
[----:B------:R-:W-:Y:S02]  /*298e0*/  IMAD.MOV.U32 R45, RZ, RZ, R48 ;  /* 0x000000ffff2d7224 */ /* 0x000fe400078e0030 */
[----:B------:R-:W-:-:S07]  /*298f0*/  IMAD.MOV.U32 R105, RZ, RZ, R108 ;  /* 0x000000ffff697224 */ /* 0x000fce00078e006c */
.L_x_2240:
[----:B------:R-:W-:Y:S05]  /*29900*/  BSYNC B0 ;  /* 0x0000000000007941 */ /* 0x000fea0003800000 */
.L_x_2238:
        /* <DEDUP_REMOVED lines=9> */
.L_x_2242:
[----:B------:R-:W-:Y:S02]  /*299a0*/  IMAD.MOV.U32 R47, RZ, RZ, R46 ;  /* 0x000000ffff2f7224 */ /* 0x000fe400078e002e */
[----:B------:R-:W-:Y:S02]  /*299b0*/  IMAD.MOV.U32 R107, RZ, RZ, R106 ;  /* 0x000000ffff6b7224 */ /* 0x000fe400078e006a */
[----:B------:R-:W-:Y:S02]  /*299c0*/  IMAD.MOV.U32 R46, RZ, RZ, R45 ;  /* 0x000000ffff2e7224 */ /* 0x000fe400078e002d */
[----:B------:R-:W-:-:S07]  /*299d0*/  IMAD.MOV.U32 R106, RZ, RZ, R105 ;  /* 0x000000ffff6a7224 */ /* 0x000fce00078e0069 */
.L_x_2243:
[----:B------:R-:W-:Y:S05]  /*299e0*/  BSYNC B0 ;  /* 0x0000000000007941 */ /* 0x000fea0003800000 */
.L_x_2241:
        /* <DEDUP_REMOVED lines=9> */
.L_x_2245:
[----:B------:R-:W-:Y:S02]  /*29a80*/  IMAD.MOV.U32 R48, RZ, RZ, R43 ;  /* 0x000000ffff307224 */ /* 0x000fe400078e002b */
[----:B------:R-:W-:Y:S02]  /*29a90*/  IMAD.MOV.U32 R108, RZ, RZ, R103 ;  /* 0x000000ffff6c7224 */ /* 0x000fe400078e0067 */
[----:B------:R-:W-:Y:S02]  /*29aa0*/  IMAD.MOV.U32 R43, RZ, RZ, R46 ;  /* 0x000000ffff2b7224 */ /* 0x000fe400078e002e */
[----:B------:R-:W-:-:S07]  /*29ab0*/  IMAD.MOV.U32 R103, RZ, RZ, R106 ;  /* 0x000000ffff677224 */ /* 0x000fce00078e006a */
.L_x_2246:
[----:B------:R-:W-:Y:S05]  /*29ac0*/  BSYNC B0 ;  /* 0x0000000000007941 */ /* 0x000fea0003800000 */
.L_x_2244:
        /* <DEDUP_REMOVED lines=9> */
.L_x_2248:
[----:B------:R-:W-:Y:S02]  /*29b60*/  IMAD.MOV.U32 R45, RZ, RZ, R44 ;  /* 0x000000ffff2d7224 */ /* 0x000fe400078e002c */
[----:B------:R-:W-:Y:S02]  /*29b70*/  IMAD.MOV.U32 R105, RZ, RZ, R104 ;  /* 0x000000ffff697224 */ /* 0x000fe400078e0068 */
[----:B------:R-:W-:Y:S02]  /*29b80*/  IMAD.MOV.U32 R44, RZ, RZ, R43 ;  /* 0x000000ffff2c7224 */ /* 0x000fe400078e002b */
[----:B------:R-:W-:-:S07]  /*29b90*/  IMAD.MOV.U32 R104, RZ, RZ, R103 ;  /* 0x000000ffff687224 */ /* 0x000fce00078e0067 */
.L_x_2249:
[----:B------:R-:W-:Y:S05]  /*29ba0*/  BSYNC B0 ;  /* 0x0000000000007941 */ /* 0x000fea0003800000 */
.L_x_2247:
        /* <DEDUP_REMOVED lines=9> */
.L_x_2251:
[----:B------:R-:W-:Y:S02]  /*29c40*/  IMAD.MOV.U32 R46, RZ, RZ, R41 ;  /* 0x000000ffff2e7224 */ /* 0x000fe400078e0029 */
[----:B------:R-:W-:Y:S02]  /*29c50*/  IMAD.MOV.U32 R106, RZ, RZ, R101 ;  /* 0x000000ffff6a7224 */ /* 0x000fe400078e0065 */
[----:B------:R-:W-:Y:S02]  /*29c60*/  IMAD.MOV.U32 R41, RZ, RZ, R44 ;  /* 0x000000ffff297224 */ /* 0x000fe400078e002c */
[----:B------:R-:W-:-:S07]  /*29c70*/  IMAD.MOV.U32 R101, RZ, RZ, R104 ;  /* 0x000000ffff657224 */ /* 0x000fce00078e0068 */
.L_x_2252:
[----:B------:R-:W-:Y:S05]  /*29c80*/  BSYNC B0 ;  /* 0x0000000000007941 */ /* 0x000fea0003800000 */
.L_x_2250:
        /* <DEDUP_REMOVED lines=9> */
.L_x_2254:
[----:B------:R-:W-:Y:S02]  /*29d20*/  IMAD.MOV.U32 R43, RZ, RZ, R42 ;  /* 0x000000ffff2b7224 */ /* 0x000fe400078e002a */
[----:B------:R-:W-:Y:S02]  /*29d30*/  IMAD.MOV.U32 R103, RZ, RZ, R102 ;  /* 0x000000ffff677224 */ /* 0x000fe400078e0066 */
[----:B------:R-:W-:Y:S02]  /*29d40*/  IMAD.MOV.U32 R42, RZ, RZ, R41 ;  /* 0x000000ffff2a7224 */ /* 0x000fe400078e0029 */
[----:B------:R-:W-:-:S07]  /*29d50*/  IMAD.MOV.U32 R102, RZ, RZ, R101 ;  /* 0x000000ffff667224 */ /* 0x000fce00078e0065 */
.L_x_2255:
[----:B------:R-:W-:Y:S05]  /*29d60*/  BSYNC B0 ;  /* 0x0000000000007941 */ /* 0x000fea0003800000 */
.L_x_2253:
        /* <DEDUP_REMOVED lines=9> */
.L_x_2257:
[----:B------:R-:W-:Y:S02]  /*29e00*/  IMAD.MOV.U32 R44, RZ, RZ, R39 ;  /* 0x000000ffff2c7224 */ /* 0x000fe400078e0027 */
[----:B------:R-:W-:Y:S02]  /*29e10*/  IMAD.MOV.U32 R104, RZ, RZ, R99 ;  /* 0x000000ffff687224 */ /* 0x000fe400078e0063 */
[----:B------:R-:W-:Y:S02]  /*29e20*/  IMAD.MOV.U32 R39, RZ, RZ, R42 ;  /* 0x000000ffff277224 */ /* 0x000fe400078e002a */
[----:B------:R-:W-:-:S07]  /*29e30*/  IMAD.MOV.U32 R99, RZ, RZ, R102 ;  /* 0x000000ffff637224 */ /* 0x000fce00078e0066 */
.L_x_2258:
[----:B------:R-:W-:Y:S05]  /*29e40*/  BSYNC B0 ;  /* 0x0000000000007941 */ /* 0x000fea0003800000 */
.L_x_2256:
        /* <DEDUP_REMOVED lines=9> */
.L_x_2260:
[----:B------:R-:W-:Y:S02]  /*29ee0*/  IMAD.MOV.U32 R41, RZ, RZ, R40 ;  /* 0x000000ffff297224 */ /* 0x000fe400078e0028 */
[----:B------:R-:W-:Y:S02]  /*29ef0*/  IMAD.MOV.U32 R101, RZ, RZ, R100 ;  /* 0x000000ffff657224 */ /* 0x000fe400078e0064 */
[----:B------:R-:W-:Y:S02]  /*29f00*/  IMAD.MOV.U32 R40, RZ, RZ, R39 ;  /* 0x000000ffff287224 */ /* 0x000fe400078e0027 */
[----:B------:R-:W-:-:S07]  /*29f10*/  IMAD.MOV.U32 R100, RZ, RZ, R99 ;  /* 0x000000ffff647224 */ /* 0x000fce00078e0063 */
.L_x_2261:
[----:B------:R-:W-:Y:S05]  /*29f20*/  BSYNC B0 ;  /* 0x0000000000007941 */ /* 0x000fea0003800000 */
.L_x_2259:
        /* <DEDUP_REMOVED lines=9> */
.L_x_2263:
[----:B------:R-:W-:Y:S02]  /*29fc0*/  IMAD.MOV.U32 R42, RZ, RZ, R37 ;  /* 0x000000ffff2a7224 */ /* 0x000fe400078e0025 */
[----:B------:R-:W-:Y:S02]  /*29fd0*/  IMAD.MOV.U32 R102, RZ, RZ, R97 ;  /* 0x000000ffff667224 */ /* 0x000fe400078e0061 */
[----:B------:R-:W-:Y:S02]  /*29fe0*/  IMAD.MOV.U32 R37, RZ, RZ, R40 ;  /* 0x000000ffff257224 */ /* 0x000fe400078e0028 */
[----:B------:R-:W-:-:S07]  /*29ff0*/  IMAD.MOV.U32 R97, RZ, RZ, R100 ;  /* 0x000000ffff617224 */ /* 0x000fce00078e0064 */
.L_x_2264:
[----:B------:R-:W-:Y:S05]  /*2a000*/  BSYNC B0 ;  /* 0x0000000000007941 */ /* 0x000fea0003800000 */
.L_x_2262:
        /* <DEDUP_REMOVED lines=9> */
.L_x_2266:
[----:B------:R-:W-:Y:S02]  /*2a0a0*/  IMAD.MOV.U32 R39, RZ, RZ, R38 ;  /* 0x000000ffff277224 */ /* 0x000fe400078e0026 */
[----:B------:R-:W-:Y:S02]  /*2a0b0*/  IMAD.MOV.U32 R99, RZ, RZ, R98 ;  /* 0x000000ffff637224 */ /* 0x000fe400078e0062 */
[----:B------:R-:W-:Y:S02]  /*2a0c0*/  IMAD.MOV.U32 R38, RZ, RZ, R37 ;  /* 0x000000ffff267224 */ /* 0x000fe400078e0025 */
[----:B------:R-:W-:-:S07]  /*2a0d0*/  IMAD.MOV.U32 R98, RZ, RZ, R97 ;  /* 0x000000ffff627224 */ /* 0x000fce00078e0061 */
.L_x_2267:
[----:B------:R-:W-:Y:S05]  /*2a0e0*/  BSYNC B0 ;  /* 0x0000000000007941 */ /* 0x000fea0003800000 */
.L_x_2265:
        /* <DEDUP_REMOVED lines=9> */
.L_x_2269:
[----:B------:R-:W-:Y:S02]  /*2a180*/  IMAD.MOV.U32 R40, RZ, RZ, R35 ;  /* 0x000000ffff287224 */ /* 0x000fe400078e0023 */
[----:B------:R-:W-:Y:S02]  /*2a190*/  IMAD.MOV.U32 R100, RZ, RZ, R95 ;  /* 0x000000ffff647224 */ /* 0x000fe400078e005f */
[----:B------:R-:W-:Y:S02]  /*2a1a0*/  IMAD.MOV.U32 R35, RZ, RZ, R38 ;  /* 0x000000ffff237224 */ /* 0x000fe400078e0026 */
[----:B------:R-:W-:-:S07]  /*2a1b0*/  IMAD.MOV.U32 R95, RZ, RZ, R98 ;  /* 0x000000ffff5f7224 */ /* 0x000fce00078e0062 */
.L_x_2270:
[----:B------:R-:W-:Y:S05]  /*2a1c0*/  BSYNC B0 ;  /* 0x0000000000007941 */ /* 0x000fea0003800000 */
.L_x_2268:
        /* <DEDUP_REMOVED lines=9> */
.L_x_2272:
[----:B------:R-:W-:Y:S02]  /*2a260*/  IMAD.MOV.U32 R37, RZ, RZ, R36 ;  /* 0x000000ffff257224 */ /* 0x000fe400078e0024 */
[----:B------:R-:W-:Y:S02]  /*2a270*/  IMAD.MOV.U32 R97, RZ, RZ, R96 ;  /* 0x000000ffff617224 */ /* 0x000fe400078e0060 */
[----:B------:R-:W-:Y:S02]  /*2a280*/  IMAD.MOV.U32 R36, RZ, RZ, R35 ;  /* 0x000000ffff247224 */ /* 0x000fe400078e0023 */
[----:B------:R-:W-:-:S07]  /*2a290*/  IMAD.MOV.U32 R96, RZ, RZ, R95 ;  /* 0x000000ffff607224 */ /* 0x000fce00078e005f */
.L_x_2273:
[----:B------:R-:W-:Y:S05]  /*2a2a0*/  BSYNC B0 ;  /* 0x0000000000007941 */ /* 0x000fea0003800000 */
.L_x_2271:
        /* <DEDUP_REMOVED lines=9> */
.L_x_2275:
[----:B------:R-:W-:Y:S02]  /*2a340*/  IMAD.MOV.U32 R38, RZ, RZ, R33 ;  /* 0x000000ffff267224 */ /* 0x000fe400078e0021 */
[----:B------:R-:W-:Y:S02]  /*2a350*/  IMAD.MOV.U32 R98, RZ, RZ, R93 ;  /* 0x000000ffff627224 */ /* 0x000fe400078e005d */
[----:B------:R-:W-:Y:S02]  /*2a360*/  IMAD.MOV.U32 R33, RZ, RZ, R36 ;  /* 0x000000ffff217224 */ /* 0x000fe400078e0024 */
[----:B------:R-:W-:-:S07]  /*2a370*/  IMAD.MOV.U32 R93, RZ, RZ, R96 ;  /* 0x000000ffff5d7224 */ /* 0x000fce00078e0060 */
.L_x_2276:
[----:B------:R-:W-:Y:S05]  /*2a380*/  BSYNC B0 ;  /* 0x0000000000007941 */ /* 0x000fea0003800000 */
.L_x_2274:
        /* <DEDUP_REMOVED lines=9> */
.L_x_2278:
[----:B------:R-:W-:Y:S02]  /*2a420*/  IMAD.MOV.U32 R35, RZ, RZ, R34 ;  /* 0x000000ffff237224 */ /* 0x000fe400078e0022 */
[----:B------:R-:W-:Y:S02]  /*2a430*/  IMAD.MOV.U32 R95, RZ, RZ, R94 ;  /* 0x000000ffff5f7224 */ /* 0x000fe400078e005e */
[----:B------:R-:W-:Y:S02]  /*2a440*/  IMAD.MOV.U32 R34, RZ, RZ, R33 ;  /* 0x000000ffff227224 */ /* 0x000fe400078e0021 */
[----:B------:R-:W-:-:S07]  /*2a450*/  IMAD.MOV.U32 R94, RZ, RZ, R93 ;  /* 0x000000ffff5e7224 */ /* 0x000fce00078e005d */
.L_x_2279:
[----:B------:R-:W-:Y:S05]  /*2a460*/  BSYNC B0 ;  /* 0x0000000000007941 */ /* 0x000fea0003800000 */
.L_x_2277:
        /* <DEDUP_REMOVED lines=9> */
.L_x_2281:
[----:B------:R-:W-:Y:S02]  /*2a500*/  IMAD.MOV.U32 R36, RZ, RZ, R133 ;  /* 0x000000ffff247224 */ /* 0x000fe400078e0085 */
[----:B------:R-:W-:Y:S02]  /*2a510*/  IMAD.MOV.U32 R96, RZ, RZ, R3 ;  /* 0x000000ffff607224 */ /* 0x000fe400078e0003 */
[----:B------:R-:W-:Y:S02]  /*2a520*/  IMAD.MOV.U32 R3, RZ, RZ, R94 ;  /* 0x000000ffff037224 */ /* 0x000fe400078e005e */
[----:B------:R-:W-:-:S07]  /*2a530*/  IMAD.MOV.U32 R133, RZ, RZ, R34 ;  /* 0x000000ffff857224 */ /* 0x000fce00078e0022 */
.L_x_2282:
[----:B------:R-:W-:Y:S05]  /*2a540*/  BSYNC B0 ;  /* 0x0000000000007941 */ /* 0x000fea0003800000 */
.L_x_2280:
        /* <DEDUP_REMOVED lines=18> */
.L_x_2284:
[----:B------:R-:W-:Y:S02]  /*2a670*/  IMAD.MOV.U32 R34, RZ, RZ, R31 ;  /* 0x000000ffff227224 */ /* 0x000fe400078e001f */
[----:B------:R-:W-:Y:S01]  /*2a680*/  IMAD.MOV.U32 R94, RZ, RZ, R91 ;  /* 0x000000ffff5e7224 */ /* 0x000fe200078e005b */
[----:B------:R-:W-:Y:S01]  /*2a690*/  MOV R91, R92 ;  /* 0x0000005c005b7202 */ /* 0x000fe20000000f00 */
[----:B------:R-:W-:-:S07]  /*2a6a0*/  IMAD.MOV.U32 R31, RZ, RZ, R32 ;  /* 0x000000ffff1f7224 */ /* 0x000fce00078e0020 */
.L_x_2285:
[----:B------:R-:W-:Y:S05]  /*2a6b0*/  BSYNC B0 ;  /* 0x0000000000007941 */ /* 0x000fea0003800000 */
.L_x_2283:
        /* <DEDUP_REMOVED lines=9> */
.L_x_2287:
[----:B------:R-:W-:Y:S02]  /*2a750*/  IMAD.MOV.U32 R33, RZ, RZ, R30 ;  /* 0x000000ffff217224 */ /* 0x000fe400078e001e */
[----:B------:R-:W-:Y:S01]  /*2a760*/  IMAD.MOV.U32 R93, RZ, RZ, R90 ;  /* 0x000000ffff5d7224 */ /* 0x000fe200078e005a */
[----:B------:R-:W-:Y:S01]  /*2a770*/  MOV R90, R91 ;  /* 0x0000005b005a7202 */ /* 0x000fe20000000f00 */
[----:B------:R-:W-:-:S07]  /*2a780*/  IMAD.MOV.U32 R30, RZ, RZ, R31 ;  /* 0x000000ffff1e7224 */ /* 0x000fce00078e001f */
.L_x_2288:
[----:B------:R-:W-:Y:S05]  /*2a790*/  BSYNC B0 ;  /* 0x0000000000007941 */ /* 0x000fea0003800000 */
.L_x_2286:
        /* <DEDUP_REMOVED lines=9> */
.L_x_2290:
[----:B------:R-:W-:Y:S02]  /*2a830*/  IMAD.MOV.U32 R32, RZ, RZ, R29 ;  /* 0x000000ffff207224 */ /* 0x000fe400078e001d */
[----:B------:R-:W-:Y:S01]  /*2a840*/  IMAD.MOV.U32 R92, RZ, RZ, R89 ;  /* 0x000000ffff5c7224 */ /* 0x000fe200078e0059 */
[----:B------:R-:W-:Y:S01]  /*2a850*/  MOV R89, R90 ;  /* 0x0000005a00597202 */ /* 0x000fe20000000f00 */
[----:B------:R-:W-:-:S07]  /*2a860*/  IMAD.MOV.U32 R29, RZ, RZ, R30 ;  /* 0x000000ffff1d7224 */ /* 0x000fce00078e001e */
.L_x_2291:
[----:B------:R-:W-:Y:S05]  /*2a870*/  BSYNC B0 ;  /* 0x0000000000007941 */ /* 0x000fea0003800000 */
.L_x_2289:
        /* <DEDUP_REMOVED lines=9> */
.L_x_2293:
[----:B------:R-:W-:Y:S02]  /*2a910*/  IMAD.MOV.U32 R31, RZ, RZ, R28 ;  /* 0x000000ffff1f7224 */ /* 0x000fe400078e001c */
[----:B------:R-:W-:Y:S01]  /*2a920*/  IMAD.MOV.U32 R91, RZ, RZ, R88 ;  /* 0x000000ffff5b7224 */ /* 0x000fe200078e0058 */
[----:B------:R-:W-:Y:S01]  /*2a930*/  MOV R88, R89 ;  /* 0x0000005900587202 */ /* 0x000fe20000000f00 */
[----:B------:R-:W-:-:S07]  /*2a940*/  IMAD.MOV.U32 R28, RZ, RZ, R29 ;  /* 0x000000ffff1c7224 */ /* 0x000fce00078e001d */
.L_x_2294:
[----:B------:R-:W-:Y:S05]  /*2a950*/  BSYNC B0 ;  /* 0x0000000000007941 */ /* 0x000fea0003800000 */
.L_x_2292:
        /* <DEDUP_REMOVED lines=9> */
.L_x_2296:
[----:B------:R-:W-:Y:S02]  /*2a9f0*/  IMAD.MOV.U32 R30, RZ, RZ, R27 ;  /* 0x000000ffff1e7224 */ /* 0x000fe400078e001b */
[----:B------:R-:W-:Y:S01]  /*2aa00*/  IMAD.MOV.U32 R90, RZ, RZ, R87 ;  /* 0x000000ffff5a7224 */ /* 0x000fe200078e0057 */
[----:B------:R-:W-:Y:S01]  /*2aa10*/  MOV R87, R88 ;  /* 0x0000005800577202 */ /* 0x000fe20000000f00 */
[----:B------:R-:W-:-:S07]  /*2aa20*/  IMAD.MOV.U32 R27, RZ, RZ, R28 ;  /* 0x000000ffff1b7224 */ /* 0x000fce00078e001c */
.L_x_2297:
[----:B------:R-:W-:Y:S05]  /*2aa30*/  BSYNC B0 ;  /* 0x0000000000007941 */ /* 0x000fea0003800000 */
.L_x_2295:
        /* <DEDUP_REMOVED lines=9> */
.L_x_2299:
[----:B------:R-:W-:Y:S02]  /*2aad0*/  IMAD.MOV.U32 R29, RZ, RZ, R26 ;  /* 0x000000ffff1d7224 */ /* 0x000fe400078e001a */
[----:B------:R-:W-:Y:S01]  /*2aae0*/  IMAD.MOV.U32 R89, RZ, RZ, R86 ;  /* 0x000000ffff597224 */ /* 0x000fe200078e0056 */
[----:B------:R-:W-:Y:S01]  /*2aaf0*/  MOV R86, R87 ;  /* 0x0000005700567202 */ /* 0x000fe20000000f00 */
[----:B------:R-:W-:-:S07]  /*2ab00*/  IMAD.MOV.U32 R26, RZ, RZ, R27 ;  /* 0x000000ffff1a7224 */ /* 0x000fce00078e001b */
.L_x_2300:
[----:B------:R-:W-:Y:S05]  /*2ab10*/  BSYNC B0 ;  /* 0x0000000000007941 */ /* 0x000fea0003800000 */
.L_x_2298:
        /* <DEDUP_REMOVED lines=9> */
.L_x_2302:
[----:B------:R-:W-:Y:S02]  /*2abb0*/  IMAD.MOV.U32 R28, RZ, RZ, R25 ;  /* 0x000000ffff1c7224 */ /* 0x000fe400078e0019 */
[----:B------:R-:W-:Y:S01]  /*2abc0*/  IMAD.MOV.U32 R88, RZ, RZ, R85 ;  /* 0x000000ffff587224 */ /* 0x000fe200078e0055 */
[----:B------:R-:W-:Y:S01]  /*2abd0*/  MOV R85, R86 ;  /* 0x0000005600557202 */ /* 0x000fe20000000f00 */
[----:B------:R-:W-:-:S07]  /*2abe0*/  IMAD.MOV.U32 R25, RZ, RZ, R26 ;  /* 0x000000ffff197224 */ /* 0x000fce00078e001a */
.L_x_2303:
[----:B------:R-:W-:Y:S05]  /*2abf0*/  BSYNC B0 ;  /* 0x0000000000007941 */ /* 0x000fea0003800000 */
.L_x_2301:
        /* <DEDUP_REMOVED lines=9> */
.L_x_2305:
[----:B------:R-:W-:Y:S02]  /*2ac90*/  IMAD.MOV.U32 R27, RZ, RZ, R24 ;  /* 0x000000ffff1b7224 */ /* 0x000fe400078e0018 */
[----:B------:R-:W-:Y:S01]  /*2aca0*/  IMAD.MOV.U32 R87, RZ, RZ, R84 ;  /* 0x000000ffff577224 */ /* 0x000fe200078e0054 */
[----:B------:R-:W-:Y:S01]  /*2acb0*/  MOV R84, R85 ;  /* 0x0000005500547202 */ /* 0x000fe20000000f00 */
[----:B------:R-:W-:-:S07]  /*2acc0*/  IMAD.MOV.U32 R24, RZ, RZ, R25 ;  /* 0x000000ffff187224 */ /* 0x000fce00078e0019 */
.L_x_2306:
[----:B------:R-:W-:Y:S05]  /*2acd0*/  BSYNC B0 ;  /* 0x0000000000007941 */ /* 0x000fea0003800000 */
.L_x_2304:
        /* <DEDUP_REMOVED lines=9> */
.L_x_2308:
[----:B------:R-:W-:Y:S02]  /*2ad70*/  IMAD.MOV.U32 R26, RZ, RZ, R23 ;  /* 0x000000ffff1a7224 */ /* 0x000fe400078e0017 */
[----:B------:R-:W-:Y:S01]  /*2ad80*/  IMAD.MOV.U32 R86, RZ, RZ, R83 ;  /* 0x000000ffff567224 */ /* 0x000fe200078e0053 */
[----:B------:R-:W-:Y:S01]  /*2ad90*/  MOV R83, R84 ;  /* 0x0000005400537202 */ /* 0x000fe20000000f00 */
[----:B------:R-:W-:-:S07]  /*2ada0*/  IMAD.MOV.U32 R23, RZ, RZ, R24 ;  /* 0x000000ffff177224 */ /* 0x000fce00078e0018 */
.L_x_2309:
[----:B------:R-:W-:Y:S05]  /*2adb0*/  BSYNC B0 ;  /* 0x0000000000007941 */ /* 0x000fea0003800000 */
.L_x_2307:
        /* <DEDUP_REMOVED lines=9> */
.L_x_2311:
[----:B------:R-:W-:Y:S02]  /*2ae50*/  IMAD.MOV.U32 R25, RZ, RZ, R22 ;  /* 0x000000ffff197224 */ /* 0x000fe400078e0016 */
[----:B------:R-:W-:Y:S01]  /*2ae60*/  IMAD.MOV.U32 R85, RZ, RZ, R82 ;  /* 0x000000ffff557224 */ /* 0x000fe200078e0052 */
[----:B------:R-:W-:Y:S01]  /*2ae70*/  MOV R82, R83 ;  /* 0x0000005300527202 */ /* 0x000fe20000000f00 */
[----:B------:R-:W-:-:S07]  /*2ae80*/  IMAD.MOV.U32 R22, RZ, RZ, R23 ;  /* 0x000000ffff167224 */ /* 0x000fce00078e0017 */
.L_x_2312:
[----:B------:R-:W-:Y:S05]  /*2ae90*/  BSYNC B0 ;  /* 0x0000000000007941 */ /* 0x000fea0003800000 */
.L_x_2310:
        /* <DEDUP_REMOVED lines=9> */
.L_x_2314:
[----:B------:R-:W-:Y:S02]  /*2af30*/  IMAD.MOV.U32 R24, RZ, RZ, R21 ;  /* 0x000000ffff187224 */ /* 0x000fe400078e0015 */
[----:B------:R-:W-:Y:S01]  /*2af40*/  IMAD.MOV.U32 R84, RZ, RZ, R81 ;  /* 0x000000ffff547224 */ /* 0x000fe200078e0051 */
[----:B------:R-:W-:Y:S01]  /*2af50*/  MOV R81, R82 ;  /* 0x0000005200517202 */ /* 0x000fe20000000f00 */
[----:B------:R-:W-:-:S07]  /*2af60*/  IMAD.MOV.U32 R21, RZ, RZ, R22 ;  /* 0x000000ffff157224 */ /* 0x000fce00078e0016 */
.L_x_2315:
[----:B------:R-:W-:Y:S05]  /*2af70*/  BSYNC B0 ;  /* 0x0000000000007941 */ /* 0x000fea0003800000 */
.L_x_2313:
        /* <DEDUP_REMOVED lines=9> */
.L_x_2317:
[----:B------:R-:W-:Y:S02]  /*2b010*/  IMAD.MOV.U32 R23, RZ, RZ, R20 ;  /* 0x000000ffff177224 */ /* 0x000fe400078e0014 */
[----:B------:R-:W-:Y:S01]  /*2b020*/  IMAD.MOV.U32 R83, RZ, RZ, R80 ;  /* 0x000000ffff537224 */ /* 0x000fe200078e0050 */
[----:B------:R-:W-:Y:S01]  /*2b030*/  MOV R80, R81 ;  /* 0x0000005100507202 */ /* 0x000fe20000000f00 */
[----:B------:R-:W-:-:S07]  /*2b040*/  IMAD.MOV.U32 R20, RZ, RZ, R21 ;  /* 0x000000ffff147224 */ /* 0x000fce00078e0015 */
.L_x_2318:
[----:B------:R-:W-:Y:S05]  /*2b050*/  BSYNC B0 ;  /* 0x0000000000007941 */ /* 0x000fea0003800000 */
.L_x_2316:
        /* <DEDUP_REMOVED lines=9> */
.L_x_2320:
[----:B------:R-:W-:Y:S02]  /*2b0f0*/  IMAD.MOV.U32 R22, RZ, RZ, R19 ;  /* 0x000000ffff167224 */ /* 0x000fe400078e0013 */
[----:B------:R-:W-:Y:S01]  /*2b100*/  IMAD.MOV.U32 R82, RZ, RZ, R79 ;  /* 0x000000ffff527224 */ /* 0x000fe200078e004f */
[----:B------:R-:W-:Y:S01]  /*2b110*/  MOV R79, R80 ;  /* 0x00000050004f7202 */ /* 0x000fe20000000f00 */
[----:B------:R-:W-:-:S07]  /*2b120*/  IMAD.MOV.U32 R19, RZ, RZ, R20 ;  /* 0x000000ffff137224 */ /* 0x000fce00078e0014 */
.L_x_2321:
[----:B------:R-:W-:Y:S05]  /*2b130*/  BSYNC B0 ;  /* 0x0000000000007941 */ /* 0x000fea0003800000 */
.L_x_2319:
        /* <DEDUP_REMOVED lines=9> */
.L_x_2323:
[----:B------:R-:W-:Y:S02]  /*2b1d0*/  IMAD.MOV.U32 R21, RZ, RZ, R18 ;  /* 0x000000ffff157224 */ /* 0x000fe400078e0012 */
[----:B------:R-:W-:Y:S01]  /*2b1e0*/  IMAD.MOV.U32 R81, RZ, RZ, R78 ;  /* 0x000000ffff517224 */ /* 0x000fe200078e004e */
[----:B------:R-:W-:Y:S01]  /*2b1f0*/  MOV R78, R79 ;  /* 0x0000004f004e7202 */ /* 0x000fe20000000f00 */
[----:B------:R-:W-:-:S07]  /*2b200*/  IMAD.MOV.U32 R18, RZ, RZ, R19 ;  /* 0x000000ffff127224 */ /* 0x000fce00078e0013 */
.L_x_2324:
[----:B------:R-:W-:Y:S05]  /*2b210*/  BSYNC B0 ;  /* 0x0000000000007941 */ /* 0x000fea0003800000 */
.L_x_2322:
        /* <DEDUP_REMOVED lines=9> */
.L_x_2326:
[----:B------:R-:W-:Y:S02]  /*2b2b0*/  IMAD.MOV.U32 R20, RZ, RZ, R17 ;  /* 0x000000ffff147224 */ /* 0x000fe400078e0011 */
[----:B------:R-:W-:Y:S01]  /*2b2c0*/  IMAD.MOV.U32 R80, RZ, RZ, R77 ;  /* 0x000000ffff507224 */ /* 0x000fe200078e004d */
[----:B------:R-:W-:Y:S01]  /*2b2d0*/  MOV R77, R78 ;  /* 0x0000004e004d7202 */ /* 0x000fe20000000f00 */
[----:B------:R-:W-:-:S07]  /*2b2e0*/  IMAD.MOV.U32 R17, RZ, RZ, R18 ;  /* 0x000000ffff117224 */ /* 0x000fce00078e0012 */
.L_x_2327:
[----:B------:R-:W-:Y:S05]  /*2b2f0*/  BSYNC B0 ;  /* 0x0000000000007941 */ /* 0x000fea0003800000 */
.L_x_2325:
        /* <DEDUP_REMOVED lines=9> */
.L_x_2329:
[----:B------:R-:W-:Y:S02]  /*2b390*/  IMAD.MOV.U32 R19, RZ, RZ, R16 ;  /* 0x000000ffff137224 */ /* 0x000fe400078e0010 */
[----:B------:R-:W-:Y:S01]  /*2b3a0*/  IMAD.MOV.U32 R79, RZ, RZ, R76 ;  /* 0x000000ffff4f7224 */ /* 0x000fe200078e004c */
[----:B------:R-:W-:Y:S01]  /*2b3b0*/  MOV R76, R77 ;  /* 0x0000004d004c7202 */ /* 0x000fe20000000f00 */
[----:B------:R-:W-:-:S07]  /*2b3c0*/  IMAD.MOV.U32 R16, RZ, RZ, R17 ;  /* 0x000000ffff107224 */ /* 0x000fce00078e0011 */
.L_x_2330:
[----:B------:R-:W-:Y:S05]  /*2b3d0*/  BSYNC B0 ;  /* 0x0000000000007941 */ /* 0x000fea0003800000 */
.L_x_2328:
        /* <DEDUP_REMOVED lines=9> */
.L_x_2332:
[----:B------:R-:W-:Y:S02]  /*2b470*/  IMAD.MOV.U32 R18, RZ, RZ, R15 ;  /* 0x000000ffff127224 */ /* 0x000fe400078e000f */
[----:B------:R-:W-:Y:S01]  /*2b480*/  IMAD.MOV.U32 R78, RZ, RZ, R75 ;  /* 0x000000ffff4e7224 */ /* 0x000fe200078e004b */
[----:B------:R-:W-:Y:S01]  /*2b490*/  MOV R75, R76 ;  /* 0x0000004c004b7202 */ /* 0x000fe20000000f00 */
[----:B------:R-:W-:-:S07]  /*2b4a0*/  IMAD.MOV.U32 R15, RZ, RZ, R16 ;  /* 0x000000ffff0f7224 */ /* 0x000fce00078e0010 */
.L_x_2333:
[----:B------:R-:W-:Y:S05]  /*2b4b0*/  BSYNC B0 ;  /* 0x0000000000007941 */ /* 0x000fea0003800000 */
.L_x_2331:
        /* <DEDUP_REMOVED lines=9> */
.L_x_2335:
[----:B------:R-:W-:Y:S02]  /*2b550*/  IMAD.MOV.U32 R17, RZ, RZ, R14 ;  /* 0x000000ffff117224 */ /* 0x000fe400078e000e */
[----:B------:R-:W-:Y:S01]  /*2b560*/  IMAD.MOV.U32 R77, RZ, RZ, R74 ;  /* 0x000000ffff4d7224 */ /* 0x000fe200078e004a */
[----:B------:R-:W-:Y:S01]  /*2b570*/  MOV R74, R75 ;  /* 0x0000004b004a7202 */ /* 0x000fe20000000f00 */
[----:B------:R-:W-:-:S07]  /*2b580*/  IMAD.MOV.U32 R14, RZ, RZ, R15 ;  /* 0x000000ffff0e7224 */ /* 0x000fce00078e000f */
.L_x_2336:
[----:B------:R-:W-:Y:S05]  /*2b590*/  BSYNC B0 ;  /* 0x0000000000007941 */ /* 0x000fea0003800000 */
.L_x_2334:
        /* <DEDUP_REMOVED lines=9> */
.L_x_2338:
[----:B------:R-:W-:Y:S02]  /*2b630*/  IMAD.MOV.U32 R16, RZ, RZ, R13 ;  /* 0x000000ffff107224 */ /* 0x000fe400078e000d */
[----:B------:R-:W-:Y:S01]  /*2b640*/  IMAD.MOV.U32 R76, RZ, RZ, R73 ;  /* 0x000000ffff4c7224 */ /* 0x000fe200078e0049 */
[----:B------:R-:W-:Y:S01]  /*2b650*/  MOV R73, R74 ;  /* 0x0000004a00497202 */ /* 0x000fe20000000f00 */
[----:B------:R-:W-:-:S07]  /*2b660*/  IMAD.MOV.U32 R13, RZ, RZ, R14 ;  /* 0x000000ffff0d7224 */ /* 0x000fce00078e000e */
.L_x_2339:
[----:B------:R-:W-:Y:S05]  /*2b670*/  BSYNC B0 ;  /* 0x0000000000007941 */ /* 0x000fea0003800000 */
.L_x_2337:
        /* <DEDUP_REMOVED lines=9> */
.L_x_2341:
[----:B------:R-:W-:Y:S02]  /*2b710*/  IMAD.MOV.U32 R15, RZ, RZ, R12 ;  /* 0x000000ffff0f7224 */ /* 0x000fe400078e000c */
[----:B------:R-:W-:Y:S01]  /*2b720*/  IMAD.MOV.U32 R75, RZ, RZ, R72 ;  /* 0x000000ffff4b7224 */ /* 0x000fe200078e0048 */
[----:B------:R-:W-:Y:S01]  /*2b730*/  MOV R72, R73 ;  /* 0x0000004900487202 */ /* 0x000fe20000000f00 */
[----:B------:R-:W-:-:S07]  /*2b740*/  IMAD.MOV.U32 R12, RZ, RZ, R13 ;  /* 0x000000ffff0c7224 */ /* 0x000fce00078e000d */
.L_x_2342:
[----:B------:R-:W-:Y:S05]  /*2b750*/  BSYNC B0 ;  /* 0x0000000000007941 */ /* 0x000fea0003800000 */
.L_x_2340:
        /* <DEDUP_REMOVED lines=9> */
.L_x_2344:
[----:B------:R-:W-:Y:S02]  /*2b7f0*/  IMAD.MOV.U32 R14, RZ, RZ, R9 ;  /* 0x000000ffff0e7224 */ /* 0x000fe400078e0009 */
[----:B------:R-:W-:Y:S01]  /*2b800*/  IMAD.MOV.U32 R74, RZ, RZ, R11 ;  /* 0x000000ffff4a7224 */ /* 0x000fe200078e000b */
[----:B------:R-:W-:Y:S01]  /*2b810*/  MOV R11, R72 ;  /* 0x00000048000b7202 */ /* 0x000fe20000000f00 */
[----:B------:R-:W-:-:S07]  /*2b820*/  IMAD.MOV.U32 R9, RZ, RZ, R12 ;  /* 0x000000ffff097224 */ /* 0x000fce00078e000c */
.L_x_2345:
[----:B------:R-:W-:Y:S05]  /*2b830*/  BSYNC B0 ;  /* 0x0000000000007941 */ /* 0x000fea0003800000 */
.L_x_2343:
        /* <DEDUP_REMOVED lines=9> */
.L_x_2347:
[----:B------:R-:W-:Y:S02]  /*2b8d0*/  IMAD.MOV.U32 R13, RZ, RZ, R8 ;  /* 0x000000ffff0d7224 */ /* 0x000fe400078e0008 */
[----:B------:R-:W-:Y:S01]  /*2b8e0*/  IMAD.MOV.U32 R73, RZ, RZ, R10 ;  /* 0x000000ffff497224 */ /* 0x000fe200078e000a */
[----:B------:R-:W-:Y:S01]  /*2b8f0*/  MOV R10, R11 ;  /* 0x0000000b000a7202 */ /* 0x000fe20000000f00 */
[----:B------:R-:W-:-:S07]  /*2b900*/  IMAD.MOV.U32 R8, RZ, RZ, R9 ;  /* 0x000000ffff087224 */ /* 0x000fce00078e0009 */
.L_x_2348:
[----:B------:R-:W-:Y:S05]  /*2b910*/  BSYNC B0 ;  /* 0x0000000000007941 */ /* 0x000fea0003800000 */
.L_x_2346:
        /* <DEDUP_REMOVED lines=9> */
.L_x_2350:
[----:B------:R-:W-:Y:S02]  /*2b9b0*/  IMAD.MOV.U32 R12, RZ, RZ, R5 ;  /* 0x000000ffff0c7224 */ /* 0x000fe400078e0005 */
[----:B------:R-:W-:Y:S01]  /*2b9c0*/  IMAD.MOV.U32 R72, RZ, RZ, R7 ;  /* 0x000000ffff487224 */ /* 0x000fe200078e0007 */
[----:B------:R-:W-:Y:S01]  /*2b9d0*/  MOV R7, R10 ;  /* 0x0000000a00077202 */ /* 0x000fe20000000f00 */
[----:B------:R-:W-:-:S07]  /*2b9e0*/  IMAD.MOV.U32 R5, RZ, RZ, R8 ;  /* 0x000000ffff057224 */ /* 0x000fce00078e0008 */
.L_x_2351:
[----:B------:R-:W-:Y:S05]  /*2b9f0*/  BSYNC B0 ;  /* 0x0000000000007941 */ /* 0x000fea0003800000 */
.L_x_2349:
        /* <DEDUP_REMOVED lines=9> */
.L_x_2353:
[----:B------:R-:W-:Y:S02]  /*2ba90*/  IMAD.MOV.U32 R9, RZ, RZ, R4 ;  /* 0x000000ffff097224 */ /* 0x000fe400078e0004 */
[----:B------:R-:W-:Y:S01]  /*2baa0*/  IMAD.MOV.U32 R11, RZ, RZ, R6 ;  /* 0x000000ffff0b7224 */ /* 0x000fe200078e0006 */
[----:B------:R-:W-:Y:S01]  /*2bab0*/  MOV R6, R7 ;  /* 0x0000000700067202 */ /* 0x000fe20000000f00 */
[----:B------:R-:W-:-:S07]  /*2bac0*/  IMAD.MOV.U32 R4, RZ, RZ, R5 ;  /* 0x000000ffff047224 */ /* 0x000fce00078e0005 */
.L_x_2354:
[----:B------:R-:W-:Y:S05]  /*2bad0*/  BSYNC B0 ;  /* 0x0000000000007941 */ /* 0x000fea0003800000 */
.L_x_2352:
        /* <DEDUP_REMOVED lines=9> */
.L_x_2356:
[----:B------:R-:W-:Y:S02]  /*2bb70*/  IMAD.MOV.U32 R8, RZ, RZ, R71 ;  /* 0x000000ffff087224 */ /* 0x000fe400078e0047 */
[----:B------:R-:W-:Y:S01]  /*2bb80*/  IMAD.MOV.U32 R10, RZ, RZ, R131 ;  /* 0x000000ffff0a7224 */ /* 0x000fe200078e0083 */
[----:B------:R-:W-:Y:S01]  /*2bb90*/  MOV R131, R6 ;  /* 0x0000000600837202 */ /* 0x000fe20000000f00 */
[----:B------:R-:W-:-:S07]  /*2bba0*/  IMAD.MOV.U32 R71, RZ, RZ, R4 ;  /* 0x000000ffff477224 */ /* 0x000fce00078e0004 */
.L_x_2357:
[----:B------:R-:W-:Y:S05]  /*2bbb0*/  BSYNC B0 ;  /* 0x0000000000007941 */ /* 0x000fea0003800000 */
.L_x_2355:
        /* <DEDUP_REMOVED lines=9> */
.L_x_2359:
[----:B------:R-:W-:Y:S02]  /*2bc50*/  IMAD.MOV.U32 R5, RZ, RZ, R132 ;  /* 0x000000ffff057224 */ /* 0x000fe400078e0084 */
[----:B------:R-:W-:Y:S01]  /*2bc60*/  IMAD.MOV.U32 R7, RZ, RZ, R134 ;  /* 0x000000ffff077224 */ /* 0x000fe200078e0086 */
[----:B------:R-:W-:Y:S01]  /*2bc70*/  MOV R134, R131 ;  /* 0x0000008300867202 */ /* 0x000fe20000000f00 */
[----:B------:R-:W-:-:S07]  /*2bc80*/  IMAD.MOV.U32 R132, RZ, RZ, R71 ;  /* 0x000000ffff847224 */ /* 0x000fce00078e0047 */
.L_x_2360:
[----:B------:R-:W-:Y:S05]  /*2bc90*/  BSYNC B0 ;  /* 0x0000000000007941 */ /* 0x000fea0003800000 */
.L_x_2358:
        /* <DEDUP_REMOVED lines=9> */
.L_x_2362:
[----:B------:R-:W-:Y:S02]  /*2bd30*/  IMAD.MOV.U32 R4, RZ, RZ, R69 ;  /* 0x000000ffff047224 */ /* 0x000fe400078e0045 */
[----:B------:R-:W-:Y:S01]  /*2bd40*/  IMAD.MOV.U32 R6, RZ, RZ, R129 ;  /* 0x000000ffff067224 */ /* 0x000fe200078e0081 */
[----:B------:R-:W-:Y:S01]  /*2bd50*/  MOV R129, R134 ;  /* 0x0000008600817202 */ /* 0x000fe20000000f00 */
[----:B------:R-:W-:-:S07]  /*2bd60*/  IMAD.MOV.U32 R69, RZ, RZ, R132 ;  /* 0x000000ffff457224 */ /* 0x000fce00078e0084 */
.L_x_2363:
[----:B------:R-:W-:Y:S05]  /*2bd70*/  BSYNC B0 ;  /* 0x0000000000007941 */ /* 0x000fea0003800000 */
.L_x_2361:
        /* <DEDUP_REMOVED lines=9> */
.L_x_2365:
[----:B------:R-:W-:Y:S02]  /*2be10*/  IMAD.MOV.U32 R71, RZ, RZ, R70 ;  /* 0x000000ffff477224 */ /* 0x000fe400078e0046 */
[----:B------:R-:W-:Y:S01]  /*2be20*/  IMAD.MOV.U32 R131, RZ, RZ, R130 ;  /* 0x000000ffff837224 */ /* 0x000fe200078e0082 */
[----:B------:R-:W-:Y:S01]  /*2be30*/  MOV R130, R129 ;  /* 0x0000008100827202 */ /* 0x000fe20000000f00 */
[----:B------:R-:W-:-:S07]  /*2be40*/  IMAD.MOV.U32 R70, RZ, RZ, R69 ;  /* 0x000000ffff467224 */ /* 0x000fce00078e0045 */
.L_x_2366:
[----:B------:R-:W-:Y:S05]  /*2be50*/  BSYNC B0 ;  /* 0x0000000000007941 */ /* 0x000fea0003800000 */
.L_x_2364:
        /* <DEDUP_REMOVED lines=9> */
.L_x_2368:
[----:B------:R-:W-:Y:S02]  /*2bef0*/  IMAD.MOV.U32 R132, RZ, RZ, R67 ;  /* 0x000000ffff847224 */ /* 0x000fe400078e0043 */
[----:B------:R-:W-:Y:S01]  /*2bf00*/  IMAD.MOV.U32 R134, RZ, RZ, R127 ;  /* 0x000000ffff867224 */ /* 0x000fe200078e007f */
[----:B------:R-:W-:Y:S01]  /*2bf10*/  MOV R127, R130 ;  /* 0x00000082007f7202 */ /* 0x000fe20000000f00 */
[----:B------:R-:W-:-:S07]  /*2bf20*/  IMAD.MOV.U32 R67, RZ, RZ, R70 ;  /* 0x000000ffff437224 */ /* 0x000fce00078e0046 */
.L_x_2369:
[----:B------:R-:W-:Y:S05]  /*2bf30*/  BSYNC B0 ;  /* 0x0000000000007941 */ /* 0x000fea0003800000 */
.L_x_2367:
        /* <DEDUP_REMOVED lines=9> */
.L_x_2371:
[----:B------:R-:W-:Y:S02]  /*2bfd0*/  IMAD.MOV.U32 R69, RZ, RZ, R68 ;  /* 0x000000ffff457224 */ /* 0x000fe400078e0044 */
[----:B------:R-:W-:Y:S01]  /*2bfe0*/  IMAD.MOV.U32 R129, RZ, RZ, R128 ;  /* 0x000000ffff817224 */ /* 0x000fe200078e0080 */
[----:B------:R-:W-:Y:S01]  /*2bff0*/  MOV R128, R127 ;  /* 0x0000007f00807202 */ /* 0x000fe20000000f00 */
[----:B------:R-:W-:-:S07]  /*2c000*/  IMAD.MOV.U32 R68, RZ, RZ, R67 ;  /* 0x000000ffff447224 */ /* 0x000fce00078e0043 */
.L_x_2372:
[----:B------:R-:W-:Y:S05]  /*2c010*/  BSYNC B0 ;  /* 0x0000000000007941 */ /* 0x000fea0003800000 */
.L_x_2370:
        /* <DEDUP_REMOVED lines=9> */
.L_x_2374:
[----:B------:R-:W-:Y:S02]  /*2c0b0*/  IMAD.MOV.U32 R70, RZ, RZ, R65 ;  /* 0x000000ffff467224 */ /* 0x000fe400078e0041 */
[----:B------:R-:W-:Y:S01]  /*2c0c0*/  IMAD.MOV.U32 R130, RZ, RZ, R125 ;  /* 0x000000ffff827224 */ /* 0x000fe200078e007d */
[----:B------:R-:W-:Y:S01]  /*2c0d0*/  MOV R125, R128 ;  /* 0x00000080007d7202 */ /* 0x000fe20000000f00 */
[----:B------:R-:W-:-:S07]  /*2c0e0*/  IMAD.MOV.U32 R65, RZ, RZ, R68 ;  /* 0x000000ffff417224 */ /* 0x000fce00078e0044 */
.L_x_2375:
[----:B------:R-:W-:Y:S05]  /*2c0f0*/  BSYNC B0 ;  /* 0x0000000000007941 */ /* 0x000fea0003800000 */
.L_x_2373:
        /* <DEDUP_REMOVED lines=9> */
.L_x_2377:
[----:B------:R-:W-:Y:S02]  /*2c190*/  IMAD.MOV.U32 R67, RZ, RZ, R66 ;  /* 0x000000ffff437224 */ /* 0x000fe400078e0042 */
[----:B------:R-:W-:Y:S01]  /*2c1a0*/  IMAD.MOV.U32 R127, RZ, RZ, R126 ;  /* 0x000000ffff7f7224 */ /* 0x000fe200078e007e */
[----:B------:R-:W-:Y:S01]  /*2c1b0*/  MOV R126, R125 ;  /* 0x0000007d007e7202 */ /* 0x000fe20000000f00 */
[----:B------:R-:W-:-:S07]  /*2c1c0*/  IMAD.MOV.U32 R66, RZ, RZ, R65 ;  /* 0x000000ffff427224 */ /* 0x000fce00078e0041 */
.L_x_2378:
[----:B------:R-:W-:Y:S05]  /*2c1d0*/  BSYNC B0 ;  /* 0x0000000000007941 */ /* 0x000fea0003800000 */
.L_x_2376:
        /* <DEDUP_REMOVED lines=9> */
.L_x_2380:
[----:B------:R-:W-:Y:S02]  /*2c270*/  IMAD.MOV.U32 R68, RZ, RZ, R63 ;  /* 0x000000ffff447224 */ /* 0x000fe400078e003f */
[----:B------:R-:W-:Y:S01]  /*2c280*/  IMAD.MOV.U32 R128, RZ, RZ, R123 ;  /* 0x000000ffff807224 */ /* 0x000fe200078e007b */
[----:B------:R-:W-:Y:S01]  /*2c290*/  MOV R123, R126 ;  /* 0x0000007e007b7202 */ /* 0x000fe20000000f00 */
[----:B------:R-:W-:-:S07]  /*2c2a0*/  IMAD.MOV.U32 R63, RZ, RZ, R66 ;  /* 0x000000ffff3f7224 */ /* 0x000fce00078e0042 */
.L_x_2381:
[----:B------:R-:W-:Y:S05]  /*2c2b0*/  BSYNC B0 ;  /* 0x0000000000007941 */ /* 0x000fea0003800000 */
.L_x_2379:
        /* <DEDUP_REMOVED lines=9> */
.L_x_2383:
[----:B------:R-:W-:Y:S02]  /*2c350*/  IMAD.MOV.U32 R65, RZ, RZ, R64 ;  /* 0x000000ffff417224 */ /* 0x000fe400078e0040 */
[----:B------:R-:W-:Y:S01]  /*2c360*/  IMAD.MOV.U32 R125, RZ, RZ, R124 ;  /* 0x000000ffff7d7224 */ /* 0x000fe200078e007c */
[----:B------:R-:W-:Y:S01]  /*2c370*/  MOV R124, R123 ;  /* 0x0000007b007c7202 */ /* 0x000fe20000000f00 */
[----:B------:R-:W-:-:S07]  /*2c380*/  IMAD.MOV.U32 R64, RZ, RZ, R63 ;  /* 0x000000ffff407224 */ /* 0x000fce00078e003f */
.L_x_2384:
[----:B------:R-:W-:Y:S05]  /*2c390*/  BSYNC B0 ;  /* 0x0000000000007941 */ /* 0x000fea0003800000 */
.L_x_2382:
        /* <DEDUP_REMOVED lines=9> */
.L_x_2386:
[----:B------:R-:W-:Y:S02]  /*2c430*/  IMAD.MOV.U32 R66, RZ, RZ, R61 ;  /* 0x000000ffff427224 */ /* 0x000fe400078e003d */
[----:B------:R-:W-:Y:S01]  /*2c440*/  IMAD.MOV.U32 R126, RZ, RZ, R121 ;  /* 0x000000ffff7e7224 */ /* 0x000fe200078e0079 */
[----:B------:R-:W-:Y:S01]  /*2c450*/  MOV R121, R124 ;  /* 0x0000007c00797202 */ /* 0x000fe20000000f00 */
[----:B------:R-:W-:-:S07]  /*2c460*/  IMAD.MOV.U32 R61, RZ, RZ, R64 ;  /* 0x000000ffff3d7224 */ /* 0x000fce00078e0040 */
.L_x_2387:
[----:B------:R-:W-:Y:S05]  /*2c470*/  BSYNC B0 ;  /* 0x0000000000007941 */ /* 0x000fea0003800000 */
.L_x_2385:
        /* <DEDUP_REMOVED lines=9> */
.L_x_2389:
[----:B------:R-:W-:Y:S02]  /*2c510*/  IMAD.MOV.U32 R63, RZ, RZ, R62 ;  /* 0x000000ffff3f7224 */ /* 0x000fe400078e003e */
[----:B------:R-:W-:Y:S01]  /*2c520*/  IMAD.MOV.U32 R123, RZ, RZ, R122 ;  /* 0x000000ffff7b7224 */ /* 0x000fe200078e007a */
[----:B------:R-:W-:Y:S01]  /*2c530*/  MOV R122, R121 ;  /* 0x00000079007a7202 */ /* 0x000fe20000000f00 */
[----:B------:R-:W-:-:S07]  /*2c540*/  IMAD.MOV.U32 R62, RZ, RZ, R61 ;  /* 0x000000ffff3e7224 */ /* 0x000fce00078e003d */
.L_x_2390:
[----:B------:R-:W-:Y:S05]  /*2c550*/  BSYNC B0 ;  /* 0x0000000000007941 */ /* 0x000fea0003800000 */
.L_x_2388:
        /* <DEDUP_REMOVED lines=9> */
.L_x_2392:
[----:B------:R-:W-:Y:S02]  /*2c5f0*/  IMAD.MOV.U32 R64, RZ, RZ, R59 ;  /* 0x000000ffff407224 */ /* 0x000fe400078e003b */
[----:B------:R-:W-:Y:S01]  /*2c600*/  IMAD.MOV.U32 R124, RZ, RZ, R119 ;  /* 0x000000ffff7c7224 */ /* 0x000fe200078e0077 */
[----:B------:R-:W-:Y:S01]  /*2c610*/  MOV R119, R122 ;  /* 0x0000007a00777202 */ /* 0x000fe20000000f00 */
[----:B------:R-:W-:-:S07]  /*2c620*/  IMAD.MOV.U32 R59, RZ, RZ, R62 ;  /* 0x000000ffff3b7224 */ /* 0x000fce00078e003e */
.L_x_2393:
[----:B------:R-:W-:Y:S05]  /*2c630*/  BSYNC B0 ;  /* 0x0000000000007941 */ /* 0x000fea0003800000 */
.L_x_2391:
        /* <DEDUP_REMOVED lines=9> */
.L_x_2395:
[----:B------:R-:W-:Y:S02]  /*2c6d0*/  IMAD.MOV.U32 R61, RZ, RZ, R60 ;  /* 0x000000ffff3d7224 */ /* 0x000fe400078e003c */
[----:B------:R-:W-:Y:S01]  /*2c6e0*/  IMAD.MOV.U32 R121, RZ, RZ, R120 ;  /* 0x000000ffff797224 */ /* 0x000fe200078e0078 */
[----:B------:R-:W-:Y:S01]  /*2c6f0*/  MOV R120, R119 ;  /* 0x0000007700787202 */ /* 0x000fe20000000f00 */
[----:B------:R-:W-:-:S07]  /*2c700*/  IMAD.MOV.U32 R60, RZ, RZ, R59 ;  /* 0x000000ffff3c7224 */ /* 0x000fce00078e003b */
.L_x_2396:
[----:B------:R-:W-:Y:S05]  /*2c710*/  BSYNC B0 ;  /* 0x0000000000007941 */ /* 0x000fea0003800000 */
.L_x_2394:
        /* <DEDUP_REMOVED lines=9> */
.L_x_2398:
[----:B------:R-:W-:Y:S02]  /*2c7b0*/  IMAD.MOV.U32 R62, RZ, RZ, R57 ;  /* 0x000000ffff3e7224 */ /* 0x000fe400078e0039 */
[----:B------:R-:W-:Y:S01]  /*2c7c0*/  IMAD.MOV.U32 R122, RZ, RZ, R117 ;  /* 0x000000ffff7a7224 */ /* 0x000fe200078e0075 */
[----:B------:R-:W-:Y:S01]  /*2c7d0*/  MOV R117, R120 ;  /* 0x0000007800757202 */ /* 0x000fe20000000f00 */
[----:B------:R-:W-:-:S07]  /*2c7e0*/  IMAD.MOV.U32 R57, RZ, RZ, R60 ;  /* 0x000000ffff397224 */ /* 0x000fce00078e003c */
.L_x_2399:
[----:B------:R-:W-:Y:S05]  /*2c7f0*/  BSYNC B0 ;  /* 0x0000000000007941 */ /* 0x000fea0003800000 */
.L_x_2397:
        /* <DEDUP_REMOVED lines=9> */
.L_x_2401:
[----:B------:R-:W-:Y:S02]  /*2c890*/  IMAD.MOV.U32 R59, RZ, RZ, R58 ;  /* 0x000000ffff3b7224 */ /* 0x000fe400078e003a */
[----:B------:R-:W-:Y:S01]  /*2c8a0*/  IMAD.MOV.U32 R119, RZ, RZ, R118 ;  /* 0x000000ffff777224 */ /* 0x000fe200078e0076 */
[----:B------:R-:W-:Y:S01]  /*2c8b0*/  MOV R118, R117 ;  /* 0x0000007500767202 */ /* 0x000fe20000000f00 */
[----:B------:R-:W-:-:S07]  /*2c8c0*/  IMAD.MOV.U32 R58, RZ, RZ, R57 ;  /* 0x000000ffff3a7224 */ /* 0x000fce00078e0039 */
.L_x_2402:
[----:B------:R-:W-:Y:S05]  /*2c8d0*/  BSYNC B0 ;  /* 0x0000000000007941 */ /* 0x000fea0003800000 */
.L_x_2400:
        /* <DEDUP_REMOVED lines=9> */
.L_x_2404:
[----:B------:R-:W-:Y:S02]  /*2c970*/  IMAD.MOV.U32 R60, RZ, RZ, R55 ;  /* 0x000000ffff3c7224 */ /* 0x000fe400078e0037 */
[----:B------:R-:W-:Y:S01]  /*2c980*/  IMAD.MOV.U32 R120, RZ, RZ, R115 ;  /* 0x000000ffff787224 */ /* 0x000fe200078e0073 */
[----:B------:R-:W-:Y:S01]  /*2c990*/  MOV R115, R118 ;  /* 0x0000007600737202 */ /* 0x000fe20000000f00 */
[----:B------:R-:W-:-:S07]  /*2c9a0*/  IMAD.MOV.U32 R55, RZ, RZ, R58 ;  /* 0x000000ffff377224 */ /* 0x000fce00078e003a */
.L_x_2405:
[----:B------:R-:W-:Y:S05]  /*2c9b0*/  BSYNC B0 ;  /* 0x0000000000007941 */ /* 0x000fea0003800000 */
.L_x_2403:
        /* <DEDUP_REMOVED lines=9> */
.L_x_2407:
[----:B------:R-:W-:Y:S02]  /*2ca50*/  IMAD.MOV.U32 R57, RZ, RZ, R56 ;  /* 0x000000ffff397224 */ /* 0x000fe400078e0038 */
[----:B------:R-:W-:Y:S01]  /*2ca60*/  IMAD.MOV.U32 R117, RZ, RZ, R116 ;  /* 0x000000ffff757224 */ /* 0x000fe200078e0074 */
[----:B------:R-:W-:Y:S01]  /*2ca70*/  MOV R116, R115 ;  /* 0x0000007300747202 */ /* 0x000fe20000000f00 */
[----:B------:R-:W-:-:S07]  /*2ca80*/  IMAD.MOV.U32 R56, RZ, RZ, R55 ;  /* 0x000000ffff387224 */ /* 0x000fce00078e0037 */
.L_x_2408:
[----:B------:R-:W-:Y:S05]  /*2ca90*/  BSYNC B0 ;  /* 0x0000000000007941 */ /* 0x000fea0003800000 */
.L_x_2406:
        /* <DEDUP_REMOVED lines=9> */
.L_x_2410:
[----:B------:R-:W-:Y:S02]  /*2cb30*/  IMAD.MOV.U32 R58, RZ, RZ, R53 ;  /* 0x000000ffff3a7224 */ /* 0x000fe400078e0035 */
[----:B------:R-:W-:Y:S01]  /*2cb40*/  IMAD.MOV.U32 R118, RZ, RZ, R113 ;  /* 0x000000ffff767224 */ /* 0x000fe200078e0071 */
[----:B------:R-:W-:Y:S01]  /*2cb50*/  MOV R113, R116 ;  /* 0x0000007400717202 */ /* 0x000fe20000000f00 */
[----:B------:R-:W-:-:S07]  /*2cb60*/  IMAD.MOV.U32 R53, RZ, RZ, R56 ;  /* 0x000000ffff357224 */ /* 0x000fce00078e0038 */
.L_x_2411:
[----:B------:R-:W-:Y:S05]  /*2cb70*/  BSYNC B0 ;  /* 0x0000000000007941 */ /* 0x000fea0003800000 */
.L_x_2409:
        /* <DEDUP_REMOVED lines=9> */
.L_x_2413:
[----:B------:R-:W-:Y:S02]  /*2cc10*/  IMAD.MOV.U32 R55, RZ, RZ, R54 ;  /* 0x000000ffff377224 */ /* 0x000fe400078e0036 */
[----:B------:R-:W-:Y:S01]  /*2cc20*/  IMAD.MOV.U32 R115, RZ, RZ, R114 ;  /* 0x000000ffff737224 */ /* 0x000fe200078e0072 */
[----:B------:R-:W-:Y:S01]  /*2cc30*/  MOV R114, R113 ;  /* 0x0000007100727202 */ /* 0x000fe20000000f00 */
[----:B------:R-:W-:-:S07]  /*2cc40*/  IMAD.MOV.U32 R54, RZ, RZ, R53 ;  /* 0x000000ffff367224 */ /* 0x000fce00078e0035 */
.L_x_2414:
[----:B------:R-:W-:Y:S05]  /*2cc50*/  BSYNC B0 ;  /* 0x0000000000007941 */ /* 0x000fea0003800000 */
.L_x_2412:
        /* <DEDUP_REMOVED lines=9> */
.L_x_2416:
[----:B------:R-:W-:Y:S02]  /*2ccf0*/  IMAD.MOV.U32 R56, RZ, RZ, R51 ;  /* 0x000000ffff387224 */ /* 0x000fe400078e0033 */
[----:B------:R-:W-:Y:S01]  /*2cd00*/  IMAD.MOV.U32 R116, RZ, RZ, R111 ;  /* 0x000000ffff747224 */ /* 0x000fe200078e006f */
[----:B------:R-:W-:Y:S01]  /*2cd10*/  MOV R111, R114 ;  /* 0x00000072006f7202 */ /* 0x000fe20000000f00 */
[----:B------:R-:W-:-:S07]  /*2cd20*/  IMAD.MOV.U32 R51, RZ, RZ, R54 ;  /* 0x000000ffff337224 */ /* 0x000fce00078e0036 */
.L_x_2417:
[----:B------:R-:W-:Y:S05]  /*2cd30*/  BSYNC B0 ;  /* 0x0000000000007941 */ /* 0x000fea0003800000 */
.L_x_2415:
        /* <DEDUP_REMOVED lines=9> */
.L_x_2419:
[----:B------:R-:W-:Y:S02]  /*2cdd0*/  IMAD.MOV.U32 R53, RZ, RZ, R52 ;  /* 0x000000ffff357224 */ /* 0x000fe400078e0034 */
[----:B------:R-:W-:Y:S01]  /*2cde0*/  IMAD.MOV.U32 R113, RZ, RZ, R112 ;  /* 0x000000ffff717224 */ /* 0x000fe200078e0070 */
[----:B------:R-:W-:Y:S01]  /*2cdf0*/  MOV R112, R111 ;  /* 0x0000006f00707202 */ /* 0x000fe20000000f00 */
[----:B------:R-:W-:-:S07]  /*2ce00*/  IMAD.MOV.U32 R52, RZ, RZ, R51 ;  /* 0x000000ffff347224 */ /* 0x000fce00078e0033 */
.L_x_2420:
[----:B------:R-:W-:Y:S05]  /*2ce10*/  BSYNC B0 ;  /* 0x0000000000007941 */ /* 0x000fea0003800000 */
.L_x_2418:
        /* <DEDUP_REMOVED lines=9> */
.L_x_2422:
[----:B------:R-:W-:Y:S02]  /*2ceb0*/  IMAD.MOV.U32 R54, RZ, RZ, R49 ;  /* 0x000000ffff367224 */ /* 0x000fe400078e0031 */
[----:B------:R-:W-:Y:S01]  /*2cec0*/  IMAD.MOV.U32 R114, RZ, RZ, R109 ;  /* 0x000000ffff727224 */ /* 0x000fe200078e006d */
[----:B------:R-:W-:Y:S01]  /*2ced0*/  MOV R109, R112 ;  /* 0x00000070006d7202 */ /* 0x000fe20000000f00 */
[----:B------:R-:W-:-:S07]  /*2cee0*/  IMAD.MOV.U32 R49, RZ, RZ, R52 ;  /* 0x000000ffff317224 */ /* 0x000fce00078e0034 */
.L_x_2423:
[----:B------:R-:W-:Y:S05]  /*2cef0*/  BSYNC B0 ;  /* 0x0000000000007941 */ /* 0x000fea0003800000 */
.L_x_2421:
        /* <DEDUP_REMOVED lines=9> */
.L_x_2425:
[----:B------:R-:W-:Y:S02]  /*2cf90*/  IMAD.MOV.U32 R51, RZ, RZ, R50 ;  /* 0x000000ffff337224 */ /* 0x000fe400078e0032 */
[----:B------:R-:W-:Y:S01]  /*2cfa0*/  IMAD.MOV.U32 R111, RZ, RZ, R110 ;  /* 0x000000ffff6f7224 */ /* 0x000fe200078e006e */
[----:B------:R-:W-:Y:S01]  /*2cfb0*/  MOV R110, R109 ;  /* 0x0000006d006e7202 */ /* 0x000fe20000000f00 */
[----:B------:R-:W-:-:S07]  /*2cfc0*/  IMAD.MOV.U32 R50, RZ, RZ, R49 ;  /* 0x000000ffff327224 */ /* 0x000fce00078e0031 */
.L_x_2426:
[----:B------:R-:W-:Y:S05]  /*2cfd0*/  BSYNC B0 ;  /* 0x0000000000007941 */ /* 0x000fea0003800000 */
.L_x_2424:
        /* <DEDUP_REMOVED lines=9> */
.L_x_2428:
[----:B------:R-:W-:Y:S02]  /*2d070*/  IMAD.MOV.U32 R52, RZ, RZ, R47 ;  /* 0x000000ffff347224 */ /* 0x000fe400078e002f */
[----:B------:R-:W-:Y:S01]  /*2d080*/  IMAD.MOV.U32 R112, RZ, RZ, R107 ;  /* 0x000000ffff707224 */ /* 0x000fe200078e006b */
[----:B------:R-:W-:Y:S01]  /*2d090*/  MOV R107, R110 ;  /* 0x0000006e006b7202 */ /* 0x000fe20000000f00 */
[----:B------:R-:W-:-:S07]  /*2d0a0*/  IMAD.MOV.U32 R47, RZ, RZ, R50 ;  /* 0x000000ffff2f7224 */ /* 0x000fce00078e0032 */
.L_x_2429:
[----:B------:R-:W-:Y:S05]  /*2d0b0*/  BSYNC B0 ;  /* 0x0000000000007941 */ /* 0x000fea0003800000 */
.L_x_2427:
        /* <DEDUP_REMOVED lines=9> */
.L_x_2431:
[----:B------:R-:W-:Y:S02]  /*2d150*/  IMAD.MOV.U32 R49, RZ, RZ, R48 ;  /* 0x000000ffff317224 */ /* 0x000fe400078e0030 */
[----:B------:R-:W-:Y:S01]  /*2d160*/  IMAD.MOV.U32 R109, RZ, RZ, R108 ;  /* 0x000000ffff6d7224 */ /* 0x000fe200078e006c */
[----:B------:R-:W-:Y:S01]  /*2d170*/  MOV R108, R107 ;  /* 0x0000006b006c7202 */ /* 0x000fe20000000f00 */
[----:B------:R-:W-:-:S07]  /*2d180*/  IMAD.MOV.U32 R48, RZ, RZ, R47 ;  /* 0x000000ffff307224 */ /* 0x000fce00078e002f */
.L_x_2432:
[----:B------:R-:W-:Y:S05]  /*2d190*/  BSYNC B0 ;  /* 0x0000000000007941 */ /* 0x000fea0003800000 */
.L_x_2430:
        /* <DEDUP_REMOVED lines=9> */
.L_x_2434:
[----:B------:R-:W-:Y:S02]  /*2d230*/  IMAD.MOV.U32 R50, RZ, RZ, R45 ;  /* 0x000000ffff327224 */ /* 0x000fe400078e002d */
[----:B------:R-:W-:Y:S01]  /*2d240*/  IMAD.MOV.U32 R110, RZ, RZ, R105 ;  /* 0x000000ffff6e7224 */ /* 0x000fe200078e0069 */
[----:B------:R-:W-:Y:S01]  /*2d250*/  MOV R105, R108 ;  /* 0x0000006c00697202 */ /* 0x000fe20000000f00 */
[----:B------:R-:W-:-:S07]  /*2d260*/  IMAD.MOV.U32 R45, RZ, RZ, R48 ;  /* 0x000000ffff2d7224 */ /* 0x000fce00078e0030 */
.L_x_2435:
[----:B------:R-:W-:Y:S05]  /*2d270*/  BSYNC B0 ;  /* 0x0000000000007941 */ /* 0x000fea0003800000 */
.L_x_2433:
        /* <DEDUP_REMOVED lines=9> */
.L_x_2437:
[----:B------:R-:W-:Y:S02]  /*2d310*/  IMAD.MOV.U32 R47, RZ, RZ, R46 ;  /* 0x000000ffff2f7224 */ /* 0x000fe400078e002e */
[----:B------:R-:W-:Y:S01]  /*2d320*/  IMAD.MOV.U32 R107, RZ, RZ, R106 ;  /* 0x000000ffff6b7224 */ /* 0x000fe200078e006a */
[----:B------:R-:W-:Y:S01]  /*2d330*/  MOV R106, R105 ;  /* 0x00000069006a7202 */ /* 0x000fe20000000f00 */
[----:B------:R-:W-:-:S07]  /*2d340*/  IMAD.MOV.U32 R46, RZ, RZ, R45 ;  /* 0x000000ffff2e7224 */ /* 0x000fce00078e002d */
.L_x_2438:
[----:B------:R-:W-:Y:S05]  /*2d350*/  BSYNC B0 ;  /* 0x0000000000007941 */ /* 0x000fea0003800000 */
.L_x_2436:
        /* <DEDUP_REMOVED lines=9> */
.L_x_2440:
[----:B------:R-:W-:Y:S02]  /*2d3f0*/  IMAD.MOV.U32 R48, RZ, RZ, R43 ;  /* 0x000000ffff307224 */ /* 0x000fe400078e002b */
[----:B------:R-:W-:Y:S01]  /*2d400*/  IMAD.MOV.U32 R108, RZ, RZ, R103 ;  /* 0x000000ffff6c7224 */ /* 0x000fe200078e0067 */
[----:B------:R-:W-:Y:S01]  /*2d410*/  MOV R103, R106 ;  /* 0x0000006a00677202 */ /* 0x000fe20000000f00 */
[----:B------:R-:W-:-:S07]  /*2d420*/  IMAD.MOV.U32 R43, RZ, RZ, R46 ;  /* 0x000000ffff2b7224 */ /* 0x000fce00078e002e */
.L_x_2441:
[----:B------:R-:W-:Y:S05]  /*2d430*/  BSYNC B0 ;  /* 0x0000000000007941 */ /* 0x000fea0003800000 */
.L_x_2439:
        /* <DEDUP_REMOVED lines=9> */
.L_x_2443:
[----:B------:R-:W-:Y:S02]  /*2d4d0*/  IMAD.MOV.U32 R45, RZ, RZ, R44 ;  /* 0x000000ffff2d7224 */ /* 0x000fe400078e002c */
[----:B------:R-:W-:Y:S01]  /*2d4e0*/  IMAD.MOV.U32 R105, RZ, RZ, R104 ;  /* 0x000000ffff697224 */ /* 0x000fe200078e0068 */
[----:B------:R-:W-:Y:S01]  /*2d4f0*/  MOV R104, R103 ;  /* 0x0000006700687202 */ /* 0x000fe20000000f00 */
[----:B------:R-:W-:-:S07]  /*2d500*/  IMAD.MOV.U32 R44, RZ, RZ, R43 ;  /* 0x000000ffff2c7224 */ /* 0x000fce00078e002b */
.L_x_2444:
[----:B------:R-:W-:Y:S05]  /*2d510*/  BSYNC B0 ;  /* 0x0000000000007941 */ /* 0x000fea0003800000 */
.L_x_2442:
        /* <DEDUP_REMOVED lines=9> */
.L_x_2446:
[----:B------:R-:W-:Y:S02]  /*2d5b0*/  IMAD.MOV.U32 R46, RZ, RZ, R41 ;  /* 0x000000ffff2e7224 */ /* 0x000fe400078e0029 */
[----:B------:R-:W-:Y:S01]  /*2d5c0*/  IMAD.MOV.U32 R106, RZ, RZ, R101 ;  /* 0x000000ffff6a7224 */ /* 0x000fe200078e0065 */
[----:B------:R-:W-:Y:S01]  /*2d5d0*/  MOV R101, R104 ;  /* 0x0000006800657202 */ /* 0x000fe20000000f00 */
[----:B------:R-:W-:-:S07]  /*2d5e0*/  IMAD.MOV.U32 R41, RZ, RZ, R44 ;  /* 0x000000ffff297224 */ /* 0x000fce00078e002c */
.L_x_2447:
[----:B------:R-:W-:Y:S05]  /*2d5f0*/  BSYNC B0 ;  /* 0x0000000000007941 */ /* 0x000fea0003800000 */
.L_x_2445:
        /* <DEDUP_REMOVED lines=9> */
.L_x_2449:
[----:B------:R-:W-:Y:S02]  /*2d690*/  IMAD.MOV.U32 R43, RZ, RZ, R42 ;  /* 0x000000ffff2b7224 */ /* 0x000fe400078e002a */
[----:B------:R-:W-:Y:S01]  /*2d6a0*/  IMAD.MOV.U32 R103, RZ, RZ, R102 ;  /* 0x000000ffff677224 */ /* 0x000fe200078e0066 */
[----:B------:R-:W-:Y:S01]  /*2d6b0*/  MOV R102, R101 ;  /* 0x0000006500667202 */ /* 0x000fe20000000f00 */
[----:B------:R-:W-:-:S07]  /*2d6c0*/  IMAD.MOV.U32 R42, RZ, RZ, R41 ;  /* 0x000000ffff2a7224 */ /* 0x000fce00078e0029 */
.L_x_2450:
[----:B------:R-:W-:Y:S05]  /*2d6d0*/  BSYNC B0 ;  /* 0x0000000000007941 */ /* 0x000fea0003800000 */
.L_x_2448:
        /* <DEDUP_REMOVED lines=9> */
.L_x_2452:
[----:B------:R-:W-:Y:S02]  /*2d770*/  IMAD.MOV.U32 R44, RZ, RZ, R39 ;  /* 0x000000ffff2c7224 */ /* 0x000fe400078e0027 */
[----:B------:R-:W-:Y:S01]  /*2d780*/  IMAD.MOV.U32 R104, RZ, RZ, R99 ;  /* 0x000000ffff687224 */ /* 0x000fe200078e0063 */
[----:B------:R-:W-:Y:S01]  /*2d790*/  MOV R99, R102 ;  /* 0x0000006600637202 */ /* 0x000fe20000000f00 */
[----:B------:R-:W-:-:S07]  /*2d7a0*/  IMAD.MOV.U32 R39, RZ, RZ, R42 ;  /* 0x000000ffff277224 */ /* 0x000fce00078e002a */
.L_x_2453:
[----:B------:R-:W-:Y:S05]  /*2d7b0*/  BSYNC B0 ;  /* 0x0000000000007941 */ /* 0x000fea0003800000 */
.L_x_2451:
        /* <DEDUP_REMOVED lines=9> */
.L_x_2455:
[----:B------:R-:W-:Y:S02]  /*2d850*/  IMAD.MOV.U32 R41, RZ, RZ, R40 ;  /* 0x000000ffff297224 */ /* 0x000fe400078e0028 */
[----:B------:R-:W-:Y:S01]  /*2d860*/  IMAD.MOV.U32 R101, RZ, RZ, R100 ;  /* 0x000000ffff657224 */ /* 0x000fe200078e0064 */
[----:B------:R-:W-:Y:S01]  /*2d870*/  MOV R100, R99 ;  /* 0x0000006300647202 */ /* 0x000fe20000000f00 */
[----:B------:R-:W-:-:S07]  /*2d880*/  IMAD.MOV.U32 R40, RZ, RZ, R39 ;  /* 0x000000ffff287224 */ /* 0x000fce00078e0027 */
.L_x_2456:
[----:B------:R-:W-:Y:S05]  /*2d890*/  BSYNC B0 ;  /* 0x0000000000007941 */ /* 0x000fea0003800000 */
.L_x_2454:
        /* <DEDUP_REMOVED lines=9> */
.L_x_2458:
[----:B------:R-:W-:Y:S02]  /*2d930*/  IMAD.MOV.U32 R42, RZ, RZ, R37 ;  /* 0x000000ffff2a7224 */ /* 0x000fe400078e0025 */
[----:B------:R-:W-:Y:S01]  /*2d940*/  IMAD.MOV.U32 R102, RZ, RZ, R97 ;  /* 0x000000ffff667224 */ /* 0x000fe200078e0061 */
[----:B------:R-:W-:Y:S01]  /*2d950*/  MOV R97, R100 ;  /* 0x0000006400617202 */ /* 0x000fe20000000f00 */
[----:B------:R-:W-:-:S07]  /*2d960*/  IMAD.MOV.U32 R37, RZ, RZ, R40 ;  /* 0x000000ffff257224 */ /* 0x000fce00078e0028 */
.L_x_2459:
[----:B------:R-:W-:Y:S05]  /*2d970*/  BSYNC B0 ;  /* 0x0000000000007941 */ /* 0x000fea0003800000 */
.L_x_2457:
        /* <DEDUP_REMOVED lines=9> */
.L_x_2461:
[----:B------:R-:W-:Y:S02]  /*2da10*/  IMAD.MOV.U32 R39, RZ, RZ, R38 ;  /* 0x000000ffff277224 */ /* 0x000fe400078e0026 */
[----:B------:R-:W-:Y:S01]  /*2da20*/  IMAD.MOV.U32 R99, RZ, RZ, R98 ;  /* 0x000000ffff637224 */ /* 0x000fe200078e0062 */
[----:B------:R-:W-:Y:S01]  /*2da30*/  MOV R98, R97 ;  /* 0x0000006100627202 */ /* 0x000fe20000000f00 */
[----:B------:R-:W-:-:S07]  /*2da40*/  IMAD.MOV.U32 R38, RZ, RZ, R37 ;  /* 0x000000ffff267224 */ /* 0x000fce00078e0025 */
.L_x_2462:
[----:B------:R-:W-:Y:S05]  /*2da50*/  BSYNC B0 ;  /* 0x0000000000007941 */ /* 0x000fea0003800000 */
.L_x_2460:
        /* <DEDUP_REMOVED lines=9> */
.L_x_2464:
[----:B------:R-:W-:Y:S02]  /*2daf0*/  IMAD.MOV.U32 R40, RZ, RZ, R35 ;  /* 0x000000ffff287224 */ /* 0x000fe400078e0023 */
[----:B------:R-:W-:Y:S01]  /*2db00*/  IMAD.MOV.U32 R100, RZ, RZ, R95 ;  /* 0x000000ffff647224 */ /* 0x000fe200078e005f */
[----:B------:R-:W-:Y:S01]  /*2db10*/  MOV R95, R98 ;  /* 0x00000062005f7202 */ /* 0x000fe20000000f00 */
[----:B------:R-:W-:-:S07]  /*2db20*/  IMAD.MOV.U32 R35, RZ, RZ, R38 ;  /* 0x000000ffff237224 */ /* 0x000fce00078e0026 */
.L_x_2465:
[----:B------:R-:W-:Y:S05]  /*2db30*/  BSYNC B0 ;  /* 0x0000000000007941 */ /* 0x000fea0003800000 */
.L_x_2463:
        /* <DEDUP_REMOVED lines=9> */
.L_x_2467:
[----:B------:R-:W-:Y:S02]  /*2dbd0*/  IMAD.MOV.U32 R37, RZ, RZ, R36 ;  /* 0x000000ffff257224 */ /* 0x000fe400078e0024 */
[----:B------:R-:W-:Y:S01]  /*2dbe0*/  IMAD.MOV.U32 R97, RZ, RZ, R96 ;  /* 0x000000ffff617224 */ /* 0x000fe200078e0060 */
[----:B------:R-:W-:Y:S01]  /*2dbf0*/  MOV R96, R95 ;  /* 0x0000005f00607202 */ /* 0x000fe20000000f00 */
[----:B------:R-:W-:-:S07]  /*2dc00*/  IMAD.MOV.U32 R36, RZ, RZ, R35 ;  /* 0x000000ffff247224 */ /* 0x000fce00078e0023 */
.L_x_2468:
[----:B------:R-:W-:Y:S05]  /*2dc10*/  BSYNC B0 ;  /* 0x0000000000007941 */ /* 0x000fea0003800000 */
.L_x_2466:
        /* <DEDUP_REMOVED lines=9> */
.L_x_2470:
[----:B------:R-:W-:Y:S01]  /*2dcb0*/  IMAD.MOV.U32 R38, RZ, RZ, R133 ;  /* 0x000000ffff267224 */ /* 0x000fe200078e0085 */
[----:B------:R-:W-:Y:S01]  /*2dcc0*/  MOV R133, R36 ;  /* 0x0000002400857202 */ /* 0x000fe20000000f00 */
[----:B------:R-:W-:Y:S02]  /*2dcd0*/  IMAD.MOV.U32 R98, RZ, RZ, R3 ;  /* 0x000000ffff627224 */ /* 0x000fe400078e0003 */
[----:B------:R-:W-:-:S07]  /*2dce0*/  IMAD.MOV.U32 R3, RZ, RZ, R96 ;  /* 0x000000ffff037224 */ /* 0x000fce00078e0060 */
.L_x_2471:
[----:B------:R-:W-:Y:S05]  /*2dcf0*/  BSYNC B0 ;  /* 0x0000000000007941 */ /* 0x000fea0003800000 */
.L_x_2469:
        /* <DEDUP_REMOVED lines=18> */
.L_x_2473:
[----:B------:R-:W-:Y:S01]  /*2de20*/  IMAD.MOV.U32 R36, RZ, RZ, R33 ;  /* 0x000000ffff247224 */ /* 0x000fe200078e0021 */
[----:B------:R-:W-:Y:S01]  /*2de30*/  MOV R96, R93 ;  /* 0x0000005d00607202 */ /* 0x000fe20000000f00 */
[----:B------:R-:W-:Y:S02]  /*2de40*/  IMAD.MOV.U32 R33, RZ, RZ, R34 ;  /* 0x000000ffff217224 */ /* 0x000fe400078e0022 */
[----:B------:R-:W-:-:S07]  /*2de50*/  IMAD.MOV.U32 R93, RZ, RZ, R94 ;  /* 0x000000ffff5d7224 */ /* 0x000fce00078e005e */
.L_x_2474:
[----:B------:R-:W-:Y:S05]  /*2de60*/  BSYNC B0 ;  /* 0x0000000000007941 */ /* 0x000fea0003800000 */
.L_x_2472:
        /* <DEDUP_REMOVED lines=9> */
.L_x_2476:
[----:B------:R-:W-:Y:S01]  /*2df00*/  IMAD.MOV.U32 R35, RZ, RZ, R32 ;  /* 0x000000ffff237224 */ /* 0x000fe200078e0020 */
[----:B------:R-:W-:Y:S01]  /*2df10*/  MOV R95, R92 ;  /* 0x0000005c005f7202 */ /* 0x000fe20000000f00 */
[----:B------:R-:W-:Y:S02]  /*2df20*/  IMAD.MOV.U32 R32, RZ, RZ, R33 ;  /* 0x000000ffff207224 */ /* 0x000fe400078e0021 */
[----:B------:R-:W-:-:S07]  /*2df30*/  IMAD.MOV.U32 R92, RZ, RZ, R93 ;  /* 0x000000ffff5c7224 */ /* 0x000fce00078e005d */
.L_x_2477:
[----:B------:R-:W-:Y:S05]  /*2df40*/  BSYNC B0 ;  /* 0x0000000000007941 */ /* 0x000fea0003800000 */
.L_x_2475:
        /* <DEDUP_REMOVED lines=9> */
.L_x_2479:
[----:B------:R-:W-:Y:S01]  /*2dfe0*/  IMAD.MOV.U32 R34, RZ, RZ, R31 ;  /* 0x000000ffff227224 */ /* 0x000fe200078e001f */
[----:B------:R-:W-:Y:S01]  /*2dff0*/  MOV R94, R91 ;  /* 0x0000005b005e7202 */ /* 0x000fe20000000f00 */
[----:B------:R-:W-:Y:S02]  /*2e000*/  IMAD.MOV.U32 R31, RZ, RZ, R32 ;  /* 0x000000ffff1f7224 */ /* 0x000fe400078e0020 */
[----:B------:R-:W-:-:S07]  /*2e010*/  IMAD.MOV.U32 R91, RZ, RZ, R92 ;  /* 0x000000ffff5b7224 */ /* 0x000fce00078e005c */
.L_x_2480:
[----:B------:R-:W-:Y:S05]  /*2e020*/  BSYNC B0 ;  /* 0x0000000000007941 */ /* 0x000fea0003800000 */
.L_x_2478:
        /* <DEDUP_REMOVED lines=9> */
.L_x_2482:
[----:B------:R-:W-:Y:S01]  /*2e0c0*/  IMAD.MOV.U32 R33, RZ, RZ, R30 ;  /* 0x000000ffff217224 */ /* 0x000fe200078e001e */
[----:B------:R-:W-:Y:S01]  /*2e0d0*/  MOV R93, R90 ;  /* 0x0000005a005d7202 */ /* 0x000fe20000000f00 */
[----:B------:R-:W-:Y:S02]  /*2e0e0*/  IMAD.MOV.U32 R30, RZ, RZ, R31 ;  /* 0x000000ffff1e7224 */ /* 0x000fe400078e001f */
[----:B------:R-:W-:-:S07]  /*2e0f0*/  IMAD.MOV.U32 R90, RZ, RZ, R91 ;  /* 0x000000ffff5a7224 */ /* 0x000fce00078e005b */
.L_x_2483:
[----:B------:R-:W-:Y:S05]  /*2e100*/  BSYNC B0 ;  /* 0x0000000000007941 */ /* 0x000fea0003800000 */
.L_x_2481:
        /* <DEDUP_REMOVED lines=9> */
.L_x_2485:
[----:B------:R-:W-:Y:S01]  /*2e1a0*/  IMAD.MOV.U32 R32, RZ, RZ, R29 ;  /* 0x000000ffff207224 */ /* 0x000fe200078e001d */
[----:B------:R-:W-:Y:S01]  /*2e1b0*/  MOV R92, R89 ;  /* 0x00000059005c7202 */ /* 0x000fe20000000f00 */
[----:B------:R-:W-:Y:S02]  /*2e1c0*/  IMAD.MOV.U32 R29, RZ, RZ, R30 ;  /* 0x000000ffff1d7224 */ /* 0x000fe400078e001e */
[----:B------:R-:W-:-:S07]  /*2e1d0*/  IMAD.MOV.U32 R89, RZ, RZ, R90 ;  /* 0x000000ffff597224 */ /* 0x000fce00078e005a */
.L_x_2486:
[----:B------:R-:W-:Y:S05]  /*2e1e0*/  BSYNC B0 ;  /* 0x0000000000007941 */ /* 0x000fea0003800000 */
.L_x_2484:
        /* <DEDUP_REMOVED lines=9> */
.L_x_2488:
[----:B------:R-:W-:Y:S01]  /*2e280*/  IMAD.MOV.U32 R31, RZ, RZ, R28 ;  /* 0x000000ffff1f7224 */ /* 0x000fe200078e001c */
[----:B------:R-:W-:Y:S01]  /*2e290*/  MOV R91, R88 ;  /* 0x00000058005b7202 */ /* 0x000fe20000000f00 */
[----:B------:R-:W-:Y:S02]  /*2e2a0*/  IMAD.MOV.U32 R28, RZ, RZ, R29 ;  /* 0x000000ffff1c7224 */ /* 0x000fe400078e001d */
[----:B------:R-:W-:-:S07]  /*2e2b0*/  IMAD.MOV.U32 R88, RZ, RZ, R89 ;  /* 0x000000ffff587224 */ /* 0x000fce00078e0059 */
.L_x_2489:
[----:B------:R-:W-:Y:S05]  /*2e2c0*/  BSYNC B0 ;  /* 0x0000000000007941 */ /* 0x000fea0003800000 */
.L_x_2487:
        /* <DEDUP_REMOVED lines=9> */
.L_x_2491:
[----:B------:R-:W-:Y:S01]  /*2e360*/  IMAD.MOV.U32 R30, RZ, RZ, R27 ;  /* 0x000000ffff1e7224 */ /* 0x000fe200078e001b */
[----:B------:R-:W-:Y:S01]  /*2e370*/  MOV R90, R87 ;  /* 0x00000057005a7202 */ /* 0x000fe20000000f00 */
[----:B------:R-:W-:Y:S02]  /*2e380*/  IMAD.MOV.U32 R27, RZ, RZ, R28 ;  /* 0x000000ffff1b7224 */ /* 0x000fe400078e001c */
[----:B------:R-:W-:-:S07]  /*2e390*/  IMAD.MOV.U32 R87, RZ, RZ, R88 ;  /* 0x000000ffff577224 */ /* 0x000fce00078e0058 */
.L_x_2492:
[----:B------:R-:W-:Y:S05]  /*2e3a0*/  BSYNC B0 ;  /* 0x0000000000007941 */ /* 0x000fea0003800000 */
.L_x_2490:
        /* <DEDUP_REMOVED lines=9> */
.L_x_2494:
[----:B------:R-:W-:Y:S01]  /*2e440*/  IMAD.MOV.U32 R29, RZ, RZ, R26 ;  /* 0x000000ffff1d7224 */ /* 0x000fe200078e001a */
[----:B------:R-:W-:Y:S01]  /*2e450*/  MOV R89, R86 ;  /* 0x0000005600597202 */ /* 0x000fe20000000f00 */
[----:B------:R-:W-:Y:S02]  /*2e460*/  IMAD.MOV.U32 R26, RZ, RZ, R27 ;  /* 0x000000ffff1a7224 */ /* 0x000fe400078e001b */
[----:B------:R-:W-:-:S07]  /*2e470*/  IMAD.MOV.U32 R86, RZ, RZ, R87 ;  /* 0x000000ffff567224 */ /* 0x000fce00078e0057 */
.L_x_2495:
[----:B------:R-:W-:Y:S05]  /*2e480*/  BSYNC B0 ;  /* 0x0000000000007941 */ /* 0x000fea0003800000 */
.L_x_2493:
        /* <DEDUP_REMOVED lines=9> */
.L_x_2497:
[----:B------:R-:W-:Y:S01]  /*2e520*/  IMAD.MOV.U32 R28, RZ, RZ, R25 ;  /* 0x000000ffff1c7224 */ /* 0x000fe200078e0019 */
[----:B------:R-:W-:Y:S01]  /*2e530*/  MOV R88, R85 ;  /* 0x0000005500587202 */ /* 0x000fe20000000f00 */
[----:B------:R-:W-:Y:S02]  /*2e540*/  IMAD.MOV.U32 R25, RZ, RZ, R26 ;  /* 0x000000ffff197224 */ /* 0x000fe400078e001a */
[----:B------:R-:W-:-:S07]  /*2e550*/  IMAD.MOV.U32 R85, RZ, RZ, R86 ;  /* 0x000000ffff557224 */ /* 0x000fce00078e0056 */
.L_x_2498:
[----:B------:R-:W-:Y:S05]  /*2e560*/  BSYNC B0 ;  /* 0x0000000000007941 */ /* 0x000fea0003800000 */
.L_x_2496:
        /* <DEDUP_REMOVED lines=9> */
.L_x_2500:
[----:B------:R-:W-:Y:S01]  /*2e600*/  IMAD.MOV.U32 R27, RZ, RZ, R24 ;  /* 0x000000ffff1b7224 */ /* 0x000fe200078e0018 */
[----:B------:R-:W-:Y:S01]  /*2e610*/  MOV R87, R84 ;  /* 0x0000005400577202 */ /* 0x000fe20000000f00 */
[----:B------:R-:W-:Y:S02]  /*2e620*/  IMAD.MOV.U32 R24, RZ, RZ, R25 ;  /* 0x000000ffff187224 */ /* 0x000fe400078e0019 */
[----:B------:R-:W-:-:S07]  /*2e630*/  IMAD.MOV.U32 R84, RZ, RZ, R85 ;  /* 0x000000ffff547224 */ /* 0x000fce00078e0055 */
.L_x_2501:
[----:B------:R-:W-:Y:S05]  /*2e640*/  BSYNC B0 ;  /* 0x0000000000007941 */ /* 0x000fea0003800000 */
.L_x_2499:
        /* <DEDUP_REMOVED lines=9> */
.L_x_2503:
[----:B------:R-:W-:Y:S01]  /*2e6e0*/  IMAD.MOV.U32 R26, RZ, RZ, R23 ;  /* 0x000000ffff1a7224 */ /* 0x000fe200078e0017 */
[----:B------:R-:W-:Y:S01]  /*2e6f0*/  MOV R86, R83 ;  /* 0x0000005300567202 */ /* 0x000fe20000000f00 */
[----:B------:R-:W-:Y:S02]  /*2e700*/  IMAD.MOV.U32 R23, RZ, RZ, R24 ;  /* 0x000000ffff177224 */ /* 0x000fe400078e0018 */
[----:B------:R-:W-:-:S07]  /*2e710*/  IMAD.MOV.U32 R83, RZ, RZ, R84 ;  /* 0x000000ffff537224 */ /* 0x000fce00078e0054 */
.L_x_2504:
[----:B------:R-:W-:Y:S05]  /*2e720*/  BSYNC B0 ;  /* 0x0000000000007941 */ /* 0x000fea0003800000 */
.L_x_2502:
        /* <DEDUP_REMOVED lines=9> */
.L_x_2506:
[----:B------:R-:W-:Y:S01]  /*2e7c0*/  IMAD.MOV.U32 R25, RZ, RZ, R22 ;  /* 0x000000ffff197224 */ /* 0x000fe200078e0016 */
[----:B------:R-:W-:Y:S01]  /*2e7d0*/  MOV R85, R82 ;  /* 0x0000005200557202 */ /* 0x000fe20000000f00 */
[----:B------:R-:W-:Y:S02]  /*2e7e0*/  IMAD.MOV.U32 R22, RZ, RZ, R23 ;  /* 0x000000ffff167224 */ /* 0x000fe400078e0017 */
[----:B------:R-:W-:-:S07]  /*2e7f0*/  IMAD.MOV.U32 R82, RZ, RZ, R83 ;  /* 0x000000ffff527224 */ /* 0x000fce00078e0053 */
.L_x_2507:
[----:B------:R-:W-:Y:S05]  /*2e800*/  BSYNC B0 ;  /* 0x0000000000007941 */ /* 0x000fea0003800000 */
.L_x_2505:
        /* <DEDUP_REMOVED lines=9> */
.L_x_2509:
[----:B------:R-:W-:Y:S01]  /*2e8a0*/  IMAD.MOV.U32 R24, RZ, RZ, R21 ;  /* 0x000000ffff187224 */ /* 0x000fe200078e0015 */
[----:B------:R-:W-:Y:S01]  /*2e8b0*/  MOV R84, R81 ;  /* 0x0000005100547202 */ /* 0x000fe20000000f00 */
[----:B------:R-:W-:Y:S02]  /*2e8c0*/  IMAD.MOV.U32 R21, RZ, RZ, R22 ;  /* 0x000000ffff157224 */ /* 0x000fe400078e0016 */
[----:B------:R-:W-:-:S07]  /*2e8d0*/  IMAD.MOV.U32 R81, RZ, RZ, R82 ;  /* 0x000000ffff517224 */ /* 0x000fce00078e0052 */
.L_x_2510:
[----:B------:R-:W-:Y:S05]  /*2e8e0*/  BSYNC B0 ;  /* 0x0000000000007941 */ /* 0x000fea0003800000 */
.L_x_2508:
        /* <DEDUP_REMOVED lines=9> */
.L_x_2512:
[----:B------:R-:W-:Y:S01]  /*2e980*/  IMAD.MOV.U32 R23, RZ, RZ, R20 ;  /* 0x000000ffff177224 */ /* 0x000fe200078e0014 */
[----:B------:R-:W-:Y:S01]  /*2e990*/  MOV R83, R80 ;  /* 0x0000005000537202 */ /* 0x000fe20000000f00 */
[----:B------:R-:W-:Y:S02]  /*2e9a0*/  IMAD.MOV.U32 R20, RZ, RZ, R21 ;  /* 0x000000ffff147224 */ /* 0x000fe400078e0015 */
[----:B------:R-:W-:-:S07]  /*2e9b0*/  IMAD.MOV.U32 R80, RZ, RZ, R81 ;  /* 0x000000ffff507224 */ /* 0x000fce00078e0051 */
.L_x_2513:
[----:B------:R-:W-:Y:S05]  /*2e9c0*/  BSYNC B0 ;  /* 0x0000000000007941 */ /* 0x000fea0003800000 */
.L_x_2511:
        /* <DEDUP_REMOVED lines=9> */
.L_x_2515:
[----:B------:R-:W-:Y:S01]  /*2ea60*/  IMAD.MOV.U32 R22, RZ, RZ, R19 ;  /* 0x000000ffff167224 */ /* 0x000fe200078e0013 */
[----:B------:R-:W-:Y:S01]  /*2ea70*/  MOV R82, R79 ;  /* 0x0000004f00527202 */ /* 0x000fe20000000f00 */
[----:B------:R-:W-:Y:S02]  /*2ea80*/  IMAD.MOV.U32 R19, RZ, RZ, R20 ;  /* 0x000000ffff137224 */ /* 0x000fe400078e0014 */
[----:B------:R-:W-:-:S07]  /*2ea90*/  IMAD.MOV.U32 R79, RZ, RZ, R80 ;  /* 0x000000ffff4f7224 */ /* 0x000fce00078e0050 */
.L_x_2516:
[----:B------:R-:W-:Y:S05]  /*2eaa0*/  BSYNC B0 ;  /* 0x0000000000007941 */ /* 0x000fea0003800000 */
.L_x_2514:
        /* <DEDUP_REMOVED lines=9> */
.L_x_2518:
[----:B------:R-:W-:Y:S01]  /*2eb40*/  IMAD.MOV.U32 R21, RZ, RZ, R18 ;  /* 0x000000ffff157224 */ /* 0x000fe200078e0012 */
[----:B------:R-:W-:Y:S01]  /*2eb50*/  MOV R81, R78 ;  /* 0x0000004e00517202 */ /* 0x000fe20000000f00 */
[----:B------:R-:W-:Y:S02]  /*2eb60*/  IMAD.MOV.U32 R18, RZ, RZ, R19 ;  /* 0x000000ffff127224 */ /* 0x000fe400078e0013 */
[----:B------:R-:W-:-:S07]  /*2eb70*/  IMAD.MOV.U32 R78, RZ, RZ, R79 ;  /* 0x000000ffff4e7224 */ /* 0x000fce00078e004f */
.L_x_2519:
[----:B------:R-:W-:Y:S05]  /*2eb80*/  BSYNC B0 ;  /* 0x0000000000007941 */ /* 0x000fea0003800000 */
.L_x_2517:
        /* <DEDUP_REMOVED lines=9> */
.L_x_2521:
[----:B------:R-:W-:Y:S01]  /*2ec20*/  IMAD.MOV.U32 R20, RZ, RZ, R17 ;  /* 0x000000ffff147224 */ /* 0x000fe200078e0011 */
[----:B------:R-:W-:Y:S01]  /*2ec30*/  MOV R80, R77 ;  /* 0x0000004d00507202 */ /* 0x000fe20000000f00 */
[----:B------:R-:W-:Y:S02]  /*2ec40*/  IMAD.MOV.U32 R17, RZ, RZ, R18 ;  /* 0x000000ffff117224 */ /* 0x000fe400078e0012 */
[----:B------:R-:W-:-:S07]  /*2ec50*/  IMAD.MOV.U32 R77, RZ, RZ, R78 ;  /* 0x000000ffff4d7224 */ /* 0x000fce00078e004e */
.L_x_2522:
[----:B------:R-:W-:Y:S05]  /*2ec60*/  BSYNC B0 ;  /* 0x0000000000007941 */ /* 0x000fea0003800000 */
.L_x_2520:
        /* <DEDUP_REMOVED lines=9> */
.L_x_2524:
[----:B------:R-:W-:Y:S01]  /*2ed00*/  IMAD.MOV.U32 R19, RZ, RZ, R16 ;  /* 0x000000ffff137224 */ /* 0x000fe200078e0010 */
[----:B------:R-:W-:Y:S01]  /*2ed10*/  MOV R79, R76 ;  /* 0x0000004c004f7202 */ /* 0x000fe20000000f00 */
[----:B------:R-:W-:Y:S02]  /*2ed20*/  IMAD.MOV.U32 R16, RZ, RZ, R17 ;  /* 0x000000ffff107224 */ /* 0x000fe400078e0011 */
[----:B------:R-:W-:-:S07]  /*2ed30*/  IMAD.MOV.U32 R76, RZ, RZ, R77 ;  /* 0x000000ffff4c7224 */ /* 0x000fce00078e004d */
.L_x_2525:
[----:B------:R-:W-:Y:S05]  /*2ed40*/  BSYNC B0 ;  /* 0x0000000000007941 */ /* 0x000fea0003800000 */
.L_x_2523:
        /* <DEDUP_REMOVED lines=9> */
.L_x_2527:
[----:B------:R-:W-:Y:S01]  /*2ede0*/  IMAD.MOV.U32 R18, RZ, RZ, R15 ;  /* 0x000000ffff127224 */ /* 0x000fe200078e000f */
[----:B------:R-:W-:Y:S01]  /*2edf0*/  MOV R78, R75 ;  /* 0x0000004b004e7202 */ /* 0x000fe20000000f00 */
[----:B------:R-:W-:Y:S02]  /*2ee00*/  IMAD.MOV.U32 R15, RZ, RZ, R16 ;  /* 0x000000ffff0f7224 */ /* 0x000fe400078e0010 */
[----:B------:R-:W-:-:S07]  /*2ee10*/  IMAD.MOV.U32 R75, RZ, RZ, R76 ;  /* 0x000000ffff4b7224 */ /* 0x000fce00078e004c */
.L_x_2528:
[----:B------:R-:W-:Y:S05]  /*2ee20*/  BSYNC B0 ;  /* 0x0000000000007941 */ /* 0x000fea0003800000 */
.L_x_2526:
        /* <DEDUP_REMOVED lines=9> */
.L_x_2530:
[----:B------:R-:W-:Y:S01]  /*2eec0*/  IMAD.MOV.U32 R17, RZ, RZ, R14 ;  /* 0x000000ffff117224 */ /* 0x000fe200078e000e */
[----:B------:R-:W-:Y:S01]  /*2eed0*/  MOV R77, R74 ;  /* 0x0000004a004d7202 */ /* 0x000fe20000000f00 */
[----:B------:R-:W-:Y:S02]  /*2eee0*/  IMAD.MOV.U32 R14, RZ, RZ, R15 ;  /* 0x000000ffff0e7224 */ /* 0x000fe400078e000f */
[----:B------:R-:W-:-:S07]  /*2eef0*/  IMAD.MOV.U32 R74, RZ, RZ, R75 ;  /* 0x000000ffff4a7224 */ /* 0x000fce00078e004b */
.L_x_2531:
[----:B------:R-:W-:Y:S05]  /*2ef00*/  BSYNC B0 ;  /* 0x0000000000007941 */ /* 0x000fea0003800000 */
.L_x_2529:
        /* <DEDUP_REMOVED lines=9> */
.L_x_2533:
[----:B------:R-:W-:Y:S01]  /*2efa0*/  IMAD.MOV.U32 R16, RZ, RZ, R13 ;  /* 0x000000ffff107224 */ /* 0x000fe200078e000d */
[----:B------:R-:W-:Y:S01]  /*2efb0*/  MOV R76, R73 ;  /* 0x00000049004c7202 */ /* 0x000fe20000000f00 */
[----:B------:R-:W-:Y:S02]  /*2efc0*/  IMAD.MOV.U32 R13, RZ, RZ, R14 ;  /* 0x000000ffff0d7224 */ /* 0x000fe400078e000e */
[----:B------:R-:W-:-:S07]  /*2efd0*/  IMAD.MOV.U32 R73, RZ, RZ, R74 ;  /* 0x000000ffff497224 */ /* 0x000fce00078e004a */
.L_x_2534:
[----:B------:R-:W-:Y:S05]  /*2efe0*/  BSYNC B0 ;  /* 0x0000000000007941 */ /* 0x000fea0003800000 */
.L_x_2532:
        /* <DEDUP_REMOVED lines=9> */
.L_x_2536:
[----:B------:R-:W-:Y:S01]  /*2f080*/  IMAD.MOV.U32 R15, RZ, RZ, R12 ;  /* 0x000000ffff0f7224 */ /* 0x000fe200078e000c */
[----:B------:R-:W-:Y:S01]  /*2f090*/  MOV R75, R72 ;  /* 0x00000048004b7202 */ /* 0x000fe20000000f00 */
[----:B------:R-:W-:Y:S02]  /*2f0a0*/  IMAD.MOV.U32 R12, RZ, RZ, R13 ;  /* 0x000000ffff0c7224 */ /* 0x000fe400078e000d */
[----:B------:R-:W-:-:S07]  /*2f0b0*/  IMAD.MOV.U32 R72, RZ, RZ, R73 ;  /* 0x000000ffff487224 */ /* 0x000fce00078e0049 */
.L_x_2537:
[----:B------:R-:W-:Y:S05]  /*2f0c0*/  BSYNC B0 ;  /* 0x0000000000007941 */ /* 0x000fea0003800000 */
.L_x_2535:
        /* <DEDUP_REMOVED lines=9> */
.L_x_2539:
[----:B------:R-:W-:Y:S01]  /*2f160*/  IMAD.MOV.U32 R14, RZ, RZ, R9 ;  /* 0x000000ffff0e7224 */ /* 0x000fe200078e0009 */
[----:B------:R-:W-:Y:S01]  /*2f170*/  MOV R74, R11 ;  /* 0x0000000b004a7202 */ /* 0x000fe20000000f00 */
[----:B------:R-:W-:Y:S02]  /*2f180*/  IMAD.MOV.U32 R9, RZ, RZ, R12 ;  /* 0x000000ffff097224 */ /* 0x000fe400078e000c */
[----:B------:R-:W-:-:S07]  /*2f190*/  IMAD.MOV.U32 R11, RZ, RZ, R72 ;  /* 0x000000ffff0b7224 */ /* 0x000fce00078e0048 */
.L_x_2540:
[----:B------:R-:W-:Y:S05]  /*2f1a0*/  BSYNC B0 ;  /* 0x0000000000007941 */ /* 0x000fea0003800000 */
.L_x_2538:
        /* <DEDUP_REMOVED lines=9> */
.L_x_2542:
[----:B------:R-:W-:Y:S01]  /*2f240*/  IMAD.MOV.U32 R13, RZ, RZ, R8 ;  /* 0x000000ffff0d7224 */ /* 0x000fe200078e0008 */
[----:B------:R-:W-:Y:S01]  /*2f250*/  MOV R73, R10 ;  /* 0x0000000a00497202 */ /* 0x000fe20000000f00 */
[----:B------:R-:W-:Y:S02]  /*2f260*/  IMAD.MOV.U32 R8, RZ, RZ, R9 ;  /* 0x000000ffff087224 */ /* 0x000fe400078e0009 */
[----:B------:R-:W-:-:S07]  /*2f270*/  IMAD.MOV.U32 R10, RZ, RZ, R11 ;  /* 0x000000ffff0a7224 */ /* 0x000fce00078e000b */
.L_x_2543:
[----:B------:R-:W-:Y:S05]  /*2f280*/  BSYNC B0 ;  /* 0x0000000000007941 */ /* 0x000fea0003800000 */
.L_x_2541:
        /* <DEDUP_REMOVED lines=9> */
.L_x_2545:
[----:B------:R-:W-:Y:S01]  /*2f320*/  IMAD.MOV.U32 R12, RZ, RZ, R5 ;  /* 0x000000ffff0c7224 */ /* 0x000fe200078e0005 */
[----:B------:R-:W-:Y:S01]  /*2f330*/  MOV R72, R7 ;  /* 0x0000000700487202 */ /* 0x000fe20000000f00 */
[----:B------:R-:W-:Y:S02]  /*2f340*/  IMAD.MOV.U32 R5, RZ, RZ, R8 ;  /* 0x000000ffff057224 */ /* 0x000fe400078e0008 */
[----:B------:R-:W-:-:S07]  /*2f350*/  IMAD.MOV.U32 R7, RZ, RZ, R10 ;  /* 0x000000ffff077224 */ /* 0x000fce00078e000a */
.L_x_2546:
[----:B------:R-:W-:Y:S05]  /*2f360*/  BSYNC B0 ;  /* 0x0000000000007941 */ /* 0x000fea0003800000 */
.L_x_2544:
        /* <DEDUP_REMOVED lines=9> */
.L_x_2548:
[----:B------:R-:W-:Y:S01]  /*2f400*/  IMAD.MOV.U32 R9, RZ, RZ, R4 ;  /* 0x000000ffff097224 */ /* 0x000fe200078e0004 */
[----:B------:R-:W-:Y:S01]  /*2f410*/  MOV R11, R6 ;  /* 0x00000006000b7202 */ /* 0x000fe20000000f00 */
[----:B------:R-:W-:Y:S02]  /*2f420*/  IMAD.MOV.U32 R4, RZ, RZ, R5 ;  /* 0x000000ffff047224 */ /* 0x000fe400078e0005 */
[----:B------:R-:W-:-:S07]  /*2f430*/  IMAD.MOV.U32 R6, RZ, RZ, R7 ;  /* 0x000000ffff067224 */ /* 0x000fce00078e0007 */
.L_x_2549:
[----:B------:R-:W-:Y:S05]  /*2f440*/  BSYNC B0 ;  /* 0x0000000000007941 */ /* 0x000fea0003800000 */
.L_x_2547:
        /* <DEDUP_REMOVED lines=9> */
.L_x_2551:
[----:B------:R-:W-:Y:S01]  /*2f4e0*/  IMAD.MOV.U32 R8, RZ, RZ, R71 ;  /* 0x000000ffff087224 */ /* 0x000fe200078e0047 */
[----:B------:R-:W-:Y:S01]  /*2f4f0*/  MOV R10, R131 ;  /* 0x00000083000a7202 */ /* 0x000fe20000000f00 */
[----:B------:R-:W-:Y:S02]  /*2f500*/  IMAD.MOV.U32 R71, RZ, RZ, R4 ;  /* 0x000000ffff477224 */ /* 0x000fe400078e0004 */
[----:B------:R-:W-:-:S07]  /*2f510*/  IMAD.MOV.U32 R131, RZ, RZ, R6 ;  /* 0x000000ffff837224 */ /* 0x000fce00078e0006 */
.L_x_2552:
[----:B------:R-:W-:Y:S05]  /*2f520*/  BSYNC B0 ;  /* 0x0000000000007941 */ /* 0x000fea0003800000 */
.L_x_2550:
        /* <DEDUP_REMOVED lines=9> */
.L_x_2554:
[----:B------:R-:W-:Y:S01]  /*2f5c0*/  IMAD.MOV.U32 R5, RZ, RZ, R132 ;  /* 0x000000ffff057224 */ /* 0x000fe200078e0084 */
[----:B------:R-:W-:Y:S01]  /*2f5d0*/  MOV R7, R134 ;  /* 0x0000008600077202 */ /* 0x000fe20000000f00 */
[----:B------:R-:W-:Y:S02]  /*2f5e0*/  IMAD.MOV.U32 R132, RZ, RZ, R71 ;  /* 0x000000ffff847224 */ /* 0x000fe400078e0047 */
[----:B------:R-:W-:-:S07]  /*2f5f0*/  IMAD.MOV.U32 R134, RZ, RZ, R131 ;  /* 0x000000ffff867224 */ /* 0x000fce00078e0083 */
.L_x_2555:
[----:B------:R-:W-:Y:S05]  /*2f600*/  BSYNC B0 ;  /* 0x0000000000007941 */ /* 0x000fea0003800000 */
.L_x_2553:
        /* <DEDUP_REMOVED lines=9> */
.L_x_2557:
[----:B------:R-:W-:Y:S01]  /*2f6a0*/  IMAD.MOV.U32 R4, RZ, RZ, R69 ;  /* 0x000000ffff047224 */ /* 0x000fe200078e0045 */
[----:B------:R-:W-:Y:S01]  /*2f6b0*/  MOV R6, R129 ;  /* 0x0000008100067202 */ /* 0x000fe20000000f00 */
[----:B------:R-:W-:Y:S02]  /*2f6c0*/  IMAD.MOV.U32 R69, RZ, RZ, R132 ;  /* 0x000000ffff457224 */ /* 0x000fe400078e0084 */
[----:B------:R-:W-:-:S07]  /*2f6d0*/  IMAD.MOV.U32 R129, RZ, RZ, R134 ;  /* 0x000000ffff817224 */ /* 0x000fce00078e0086 */
.L_x_2558:
[----:B------:R-:W-:Y:S05]  /*2f6e0*/  BSYNC B0 ;  /* 0x0000000000007941 */ /* 0x000fea0003800000 */
.L_x_2556:
        /* <DEDUP_REMOVED lines=9> */
.L_x_2560:
[----:B------:R-:W-:Y:S01]  /*2f780*/  IMAD.MOV.U32 R71, RZ, RZ, R70 ;  /* 0x000000ffff477224 */ /* 0x000fe200078e0046 */
[----:B------:R-:W-:Y:S01]  /*2f790*/  MOV R131, R130 ;  /* 0x0000008200837202 */ /* 0x000fe20000000f00 */
[----:B------:R-:W-:Y:S02]  /*2f7a0*/  IMAD.MOV.U32 R70, RZ, RZ, R69 ;  /* 0x000000ffff467224 */ /* 0x000fe400078e0045 */
[----:B------:R-:W-:-:S07]  /*2f7b0*/  IMAD.MOV.U32 R130, RZ, RZ, R129 ;  /* 0x000000ffff827224 */ /* 0x000fce00078e0081 */
.L_x_2561:
[----:B------:R-:W-:Y:S05]  /*2f7c0*/  BSYNC B0 ;  /* 0x0000000000007941 */ /* 0x000fea0003800000 */
.L_x_2559:
        /* <DEDUP_REMOVED lines=9> */
.L_x_2563:
[----:B------:R-:W-:Y:S01]  /*2f860*/  IMAD.MOV.U32 R132, RZ, RZ, R67 ;  /* 0x000000ffff847224 */ /* 0x000fe200078e0043 */
[----:B------:R-:W-:Y:S01]  /*2f870*/  MOV R134, R127 ;  /* 0x0000007f00867202 */ /* 0x000fe20000000f00 */
[----:B------:R-:W-:Y:S02]  /*2f880*/  IMAD.MOV.U32 R67, RZ, RZ, R70 ;  /* 0x000000ffff437224 */ /* 0x000fe400078e0046 */
[----:B------:R-:W-:-:S07]  /*2f890*/  IMAD.MOV.U32 R127, RZ, RZ, R130 ;  /* 0x000000ffff7f7224 */ /* 0x000fce00078e0082 */
.L_x_2564:
[----:B------:R-:W-:Y:S05]  /*2f8a0*/  BSYNC B0 ;  /* 0x0000000000007941 */ /* 0x000fea0003800000 */
.L_x_2562:
        /* <DEDUP_REMOVED lines=9> */
.L_x_2566:
[----:B------:R-:W-:Y:S01]  /*2f940*/  IMAD.MOV.U32 R69, RZ, RZ, R68 ;  /* 0x000000ffff457224 */ /* 0x000fe200078e0044 */
[----:B------:R-:W-:Y:S01]  /*2f950*/  MOV R129, R128 ;  /* 0x0000008000817202 */ /* 0x000fe20000000f00 */
[----:B------:R-:W-:Y:S02]  /*2f960*/  IMAD.MOV.U32 R68, RZ, RZ, R67 ;  /* 0x000000ffff447224 */ /* 0x000fe400078e0043 */
[----:B------:R-:W-:-:S07]  /*2f970*/  IMAD.MOV.U32 R128, RZ, RZ, R127 ;  /* 0x000000ffff807224 */ /* 0x000fce00078e007f */
.L_x_2567:
[----:B------:R-:W-:Y:S05]  /*2f980*/  BSYNC B0 ;  /* 0x0000000000007941 */ /* 0x000fea0003800000 */
.L_x_2565:
        /* <DEDUP_REMOVED lines=9> */
.L_x_2569:
[----:B------:R-:W-:Y:S01]  /*2fa20*/  IMAD.MOV.U32 R70, RZ, RZ, R65 ;  /* 0x000000ffff467224 */ /* 0x000fe200078e0041 */
[----:B------:R-:W-:Y:S01]  /*2fa30*/  MOV R130, R125 ;  /* 0x0000007d00827202 */ /* 0x000fe20000000f00 */
[----:B------:R-:W-:Y:S02]  /*2fa40*/  IMAD.MOV.U32 R65, RZ, RZ, R68 ;  /* 0x000000ffff417224 */ /* 0x000fe400078e0044 */
[----:B------:R-:W-:-:S07]  /*2fa50*/  IMAD.MOV.U32 R125, RZ, RZ, R128 ;  /* 0x000000ffff7d7224 */ /* 0x000fce00078e0080 */
.L_x_2570:
[----:B------:R-:W-:Y:S05]  /*2fa60*/  BSYNC B0 ;  /* 0x0000000000007941 */ /* 0x000fea0003800000 */
.L_x_2568:
        /* <DEDUP_REMOVED lines=9> */
.L_x_2572:
[----:B------:R-:W-:Y:S01]  /*2fb00*/  IMAD.MOV.U32 R67, RZ, RZ, R66 ;  /* 0x000000ffff437224 */ /* 0x000fe200078e0042 */
[----:B------:R-:W-:Y:S01]  /*2fb10*/  MOV R127, R126 ;  /* 0x0000007e007f7202 */ /* 0x000fe20000000f00 */
[----:B------:R-:W-:Y:S02]  /*2fb20*/  IMAD.MOV.U32 R66, RZ, RZ, R65 ;  /* 0x000000ffff427224 */ /* 0x000fe400078e0041 */
[----:B------:R-:W-:-:S07]  /*2fb30*/  IMAD.MOV.U32 R126, RZ, RZ, R125 ;  /* 0x000000ffff7e7224 */ /* 0x000fce00078e007d */
.L_x_2573:
[----:B------:R-:W-:Y:S05]  /*2fb40*/  BSYNC B0 ;  /* 0x0000000000007941 */ /* 0x000fea0003800000 */
.L_x_2571:
        /* <DEDUP_REMOVED lines=9> */
.L_x_2575:
[----:B------:R-:W-:Y:S01]  /*2fbe0*/  IMAD.MOV.U32 R68, RZ, RZ, R63 ;  /* 0x000000ffff447224 */ /* 0x000fe200078e003f */
[----:B------:R-:W-:Y:S01]  /*2fbf0*/  MOV R128, R123 ;  /* 0x0000007b00807202 */ /* 0x000fe20000000f00 */
[----:B------:R-:W-:Y:S02]  /*2fc00*/  IMAD.MOV.U32 R63, RZ, RZ, R66 ;  /* 0x000000ffff3f7224 */ /* 0x000fe400078e0042 */
[----:B------:R-:W-:-:S07]  /*2fc10*/  IMAD.MOV.U32 R123, RZ, RZ, R126 ;  /* 0x000000ffff7b7224 */ /* 0x000fce00078e007e */
.L_x_2576:
[----:B------:R-:W-:Y:S05]  /*2fc20*/  BSYNC B0 ;  /* 0x0000000000007941 */ /* 0x000fea0003800000 */
.L_x_2574:
        /* <DEDUP_REMOVED lines=9> */
.L_x_2578:
[----:B------:R-:W-:Y:S01]  /*2fcc0*/  IMAD.MOV.U32 R65, RZ, RZ, R64 ;  /* 0x000000ffff417224 */ /* 0x000fe200078e0040 */
[----:B------:R-:W-:Y:S01]  /*2fcd0*/  MOV R125, R124 ;  /* 0x0000007c007d7202 */ /* 0x000fe20000000f00 */
[----:B------:R-:W-:Y:S02]  /*2fce0*/  IMAD.MOV.U32 R64, RZ, RZ, R63 ;  /* 0x000000ffff407224 */ /* 0x000fe400078e003f */
[----:B------:R-:W-:-:S07]  /*2fcf0*/  IMAD.MOV.U32 R124, RZ, RZ, R123 ;  /* 0x000000ffff7c7224 */ /* 0x000fce00078e007b */
.L_x_2579:
[----:B------:R-:W-:Y:S05]  /*2fd00*/  BSYNC B0 ;  /* 0x0000000000007941 */ /* 0x000fea0003800000 */
.L_x_2577:
        /* <DEDUP_REMOVED lines=9> */
.L_x_2581:
[----:B------:R-:W-:Y:S01]  /*2fda0*/  IMAD.MOV.U32 R66, RZ, RZ, R61 ;  /* 0x000000ffff427224 */ /* 0x000fe200078e003d */
[----:B------:R-:W-:Y:S01]  /*2fdb0*/  MOV R126, R121 ;  /* 0x00000079007e7202 */ /* 0x000fe20000000f00 */
[----:B------:R-:W-:Y:S02]  /*2fdc0*/  IMAD.MOV.U32 R61, RZ, RZ, R64 ;  /* 0x000000ffff3d7224 */ /* 0x000fe400078e0040 */
[----:B------:R-:W-:-:S07]  /*2fdd0*/  IMAD.MOV.U32 R121, RZ, RZ, R124 ;  /* 0x000000ffff797224 */ /* 0x000fce00078e007c */
.L_x_2582:
[----:B------:R-:W-:Y:S05]  /*2fde0*/  BSYNC B0 ;  /* 0x0000000000007941 */ /* 0x000fea0003800000 */
.L_x_2580:
        /* <DEDUP_REMOVED lines=9> */
.L_x_2584:
[----:B------:R-:W-:Y:S01]  /*2fe80*/  IMAD.MOV.U32 R63, RZ, RZ, R62 ;  /* 0x000000ffff3f7224 */ /* 0x000fe200078e003e */
[----:B------:R-:W-:Y:S01]  /*2fe90*/  MOV R123, R122 ;  /* 0x0000007a007b7202 */ /* 0x000fe20000000f00 */
[----:B------:R-:W-:Y:S02]  /*2fea0*/  IMAD.MOV.U32 R62, RZ, RZ, R61 ;  /* 0x000000ffff3e7224 */ /* 0x000fe400078e003d */
[----:B------:R-:W-:-:S07]  /*2feb0*/  IMAD.MOV.U32 R122, RZ, RZ, R121 ;  /* 0x000000ffff7a7224 */ /* 0x000fce00078e0079 */
.L_x_2585:
[----:B------:R-:W-:Y:S05]  /*2fec0*/  BSYNC B0 ;  /* 0x0000000000007941 */ /* 0x000fea0003800000 */
.L_x_2583:
        /* <DEDUP_REMOVED lines=9> */
.L_x_2587:
[----:B------:R-:W-:Y:S01]  /*2ff60*/  IMAD.MOV.U32 R64, RZ, RZ, R59 ;  /* 0x000000ffff407224 */ /* 0x000fe200078e003b */
[----:B------:R-:W-:Y:S01]  /*2ff70*/  MOV R124, R119 ;  /* 0x00000077007c7202 */ /* 0x000fe20000000f00 */
[----:B------:R-:W-:Y:S02]  /*2ff80*/  IMAD.MOV.U32 R59, RZ, RZ, R62 ;  /* 0x000000ffff3b7224 */ /* 0x000fe400078e003e */
[----:B------:R-:W-:-:S07]  /*2ff90*/  IMAD.MOV.U32 R119, RZ, RZ, R122 ;  /* 0x000000ffff777224 */ /* 0x000fce00078e007a */
.L_x_2588:
[----:B------:R-:W-:Y:S05]  /*2ffa0*/  BSYNC B0 ;  /* 0x0000000000007941 */ /* 0x000fea0003800000 */
.L_x_2586:
        /* <DEDUP_REMOVED lines=9> */
.L_x_2590:
[----:B------:R-:W-:Y:S01]  /*30040*/  IMAD.MOV.U32 R61, RZ, RZ, R60 ;  /* 0x000000ffff3d7224 */ /* 0x000fe200078e003c */
[----:B------:R-:W-:Y:S01]  /*30050*/  MOV R121, R120 ;  /* 0x0000007800797202 */ /* 0x000fe20000000f00 */
[----:B------:R-:W-:Y:S02]  /*30060*/  IMAD.MOV.U32 R60, RZ, RZ, R59 ;  /* 0x000000ffff3c7224 */ /* 0x000fe400078e003b */
[----:B------:R-:W-:-:S07]  /*30070*/  IMAD.MOV.U32 R120, RZ, RZ, R119 ;  /* 0x000000ffff787224 */ /* 0x000fce00078e0077 */
.L_x_2591:
[----:B------:R-:W-:Y:S05]  /*30080*/  BSYNC B0 ;  /* 0x0000000000007941 */ /* 0x000fea0003800000 */
.L_x_2589:
        /* <DEDUP_REMOVED lines=9> */
.L_x_2593:
[----:B------:R-:W-:Y:S01]  /*30120*/  IMAD.MOV.U32 R62, RZ, RZ, R57 ;  /* 0x000000ffff3e7224 */ /* 0x000fe200078e0039 */
[----:B------:R-:W-:Y:S01]  /*30130*/  MOV R122, R117 ;  /* 0x00000075007a7202 */ /* 0x000fe20000000f00 */
[----:B------:R-:W-:Y:S02]  /*30140*/  IMAD.MOV.U32 R57, RZ, RZ, R60 ;  /* 0x000000ffff397224 */ /* 0x000fe400078e003c */
[----:B------:R-:W-:-:S07]  /*30150*/  IMAD.MOV.U32 R117, RZ, RZ, R120 ;  /* 0x000000ffff757224 */ /* 0x000fce00078e0078 */
.L_x_2594:
[----:B------:R-:W-:Y:S05]  /*30160*/  BSYNC B0 ;  /* 0x0000000000007941 */ /* 0x000fea0003800000 */
.L_x_2592:
        /* <DEDUP_REMOVED lines=9> */
.L_x_2596:
[----:B------:R-:W-:Y:S01]  /*30200*/  IMAD.MOV.U32 R59, RZ, RZ, R58 ;  /* 0x000000ffff3b7224 */ /* 0x000fe200078e003a */
[----:B------:R-:W-:Y:S01]  /*30210*/  MOV R119, R118 ;  /* 0x0000007600777202 */ /* 0x000fe20000000f00 */
[----:B------:R-:W-:Y:S02]  /*30220*/  IMAD.MOV.U32 R58, RZ, RZ, R57 ;  /* 0x000000ffff3a7224 */ /* 0x000fe400078e0039 */
[----:B------:R-:W-:-:S07]  /*30230*/  IMAD.MOV.U32 R118, RZ, RZ, R117 ;  /* 0x000000ffff767224 */ /* 0x000fce00078e0075 */
.L_x_2597:
[----:B------:R-:W-:Y:S05]  /*30240*/  BSYNC B0 ;  /* 0x0000000000007941 */ /* 0x000fea0003800000 */
.L_x_2595:
        /* <DEDUP_REMOVED lines=9> */
.L_x_2599:
[----:B------:R-:W-:Y:S01]  /*302e0*/  IMAD.MOV.U32 R60, RZ, RZ, R55 ;  /* 0x000000ffff3c7224 */ /* 0x000fe200078e0037 */
[----:B------:R-:W-:Y:S01]  /*302f0*/  MOV R120, R115 ;  /* 0x0000007300787202 */ /* 0x000fe20000000f00 */
[----:B------:R-:W-:Y:S02]  /*30300*/  IMAD.MOV.U32 R55, RZ, RZ, R58 ;  /* 0x000000ffff377224 */ /* 0x000fe400078e003a */
[----:B------:R-:W-:-:S07]  /*30310*/  IMAD.MOV.U32 R115, RZ, RZ, R118 ;  /* 0x000000ffff737224 */ /* 0x000fce00078e0076 */
.L_x_2600:
[----:B------:R-:W-:Y:S05]  /*30320*/  BSYNC B0 ;  /* 0x0000000000007941 */ /* 0x000fea0003800000 */
.L_x_2598:
        /* <DEDUP_REMOVED lines=9> */
.L_x_2602:
[----:B------:R-:W-:Y:S01]  /*303c0*/  IMAD.MOV.U32 R57, RZ, RZ, R56 ;  /* 0x000000ffff397224 */ /* 0x000fe200078e0038 */
[----:B------:R-:W-:Y:S01]  /*303d0*/  MOV R117, R116 ;  /* 0x0000007400757202 */ /* 0x000fe20000000f00 */
[----:B------:R-:W-:Y:S02]  /*303e0*/  IMAD.MOV.U32 R56, RZ, RZ, R55 ;  /* 0x000000ffff387224 */ /* 0x000fe400078e0037 */
[----:B------:R-:W-:-:S07]  /*303f0*/  IMAD.MOV.U32 R116, RZ, RZ, R115 ;  /* 0x000000ffff747224 */ /* 0x000fce00078e0073 */
.L_x_2603:
[----:B------:R-:W-:Y:S05]  /*30400*/  BSYNC B0 ;  /* 0x0000000000007941 */ /* 0x000fea0003800000 */
.L_x_2601:
        /* <DEDUP_REMOVED lines=9> */
.L_x_2605:
[----:B------:R-:W-:Y:S01]  /*304a0*/  IMAD.MOV.U32 R58, RZ, RZ, R53 ;  /* 0x000000ffff3a7224 */ /* 0x000fe200078e0035 */
[----:B------:R-:W-:Y:S01]  /*304b0*/  MOV R118, R113 ;  /* 0x0000007100767202 */ /* 0x000fe20000000f00 */
[----:B------:R-:W-:Y:S02]  /*304c0*/  IMAD.MOV.U32 R53, RZ, RZ, R56 ;  /* 0x000000ffff357224 */ /* 0x000fe400078e0038 */
[----:B------:R-:W-:-:S07]  /*304d0*/  IMAD.MOV.U32 R113, RZ, RZ, R116 ;  /* 0x000000ffff717224 */ /* 0x000fce00078e0074 */
.L_x_2606:
[----:B------:R-:W-:Y:S05]  /*304e0*/  BSYNC B0 ;  /* 0x0000000000007941 */ /* 0x000fea0003800000 */
.L_x_2604:
        /* <DEDUP_REMOVED lines=9> */
.L_x_2608:
[----:B------:R-:W-:Y:S01]  /*30580*/  IMAD.MOV.U32 R55, RZ, RZ, R54 ;  /* 0x000000ffff377224 */ /* 0x000fe200078e0036 */
[----:B------:R-:W-:Y:S01]  /*30590*/  MOV R115, R114 ;  /* 0x0000007200737202 */ /* 0x000fe20000000f00 */
[----:B------:R-:W-:Y:S02]  /*305a0*/  IMAD.MOV.U32 R54, RZ, RZ, R53 ;  /* 0x000000ffff367224 */ /* 0x000fe400078e0035 */
[----:B------:R-:W-:-:S07]  /*305b0*/  IMAD.MOV.U32 R114, RZ, RZ, R113 ;  /* 0x000000ffff727224 */ /* 0x000fce00078e0071 */
.L_x_2609:
[----:B------:R-:W-:Y:S05]  /*305c0*/  BSYNC B0 ;  /* 0x0000000000007941 */ /* 0x000fea0003800000 */
.L_x_2607:
        /* <DEDUP_REMOVED lines=9> */
.L_x_2611:
[----:B------:R-:W-:Y:S01]  /*30660*/  IMAD.MOV.U32 R56, RZ, RZ, R51 ;  /* 0x000000ffff387224 */ /* 0x000fe200078e0033 */
[----:B------:R-:W-:Y:S01]  /*30670*/  MOV R116, R111 ;  /* 0x0000006f00747202 */ /* 0x000fe20000000f00 */
[----:B------:R-:W-:Y:S02]  /*30680*/  IMAD.MOV.U32 R51, RZ, RZ, R54 ;  /* 0x000000ffff337224 */ /* 0x000fe400078e0036 */
[----:B------:R-:W-:-:S07]  /*30690*/  IMAD.MOV.U32 R111, RZ, RZ, R114 ;  /* 0x000000ffff6f7224 */ /* 0x000fce00078e0072 */
.L_x_2612:
[----:B------:R-:W-:Y:S05]  /*306a0*/  BSYNC B0 ;  /* 0x0000000000007941 */ /* 0x000fea0003800000 */
.L_x_2610:
        /* <DEDUP_REMOVED lines=9> */
.L_x_2614:
[----:B------:R-:W-:Y:S01]  /*30740*/  IMAD.MOV.U32 R53, RZ, RZ, R52 ;  /* 0x000000ffff357224 */ /* 0x000fe200078e0034 */
[----:B------:R-:W-:Y:S01]  /*30750*/  MOV R113, R112 ;  /* 0x0000007000717202 */ /* 0x000fe20000000f00 */
[----:B------:R-:W-:Y:S02]  /*30760*/  IMAD.MOV.U32 R52, RZ, RZ, R51 ;  /* 0x000000ffff347224 */ /* 0x000fe400078e0033 */
[----:B------:R-:W-:-:S07]  /*30770*/  IMAD.MOV.U32 R112, RZ, RZ, R111 ;  /* 0x000000ffff707224 */ /* 0x000fce00078e006f */
.L_x_2615:
[----:B------:R-:W-:Y:S05]  /*30780*/  BSYNC B0 ;  /* 0x0000000000007941 */ /* 0x000fea0003800000 */
.L_x_2613:
        /* <DEDUP_REMOVED lines=9> */
.L_x_2617:
[----:B------:R-:W-:Y:S01]  /*30820*/  IMAD.MOV.U32 R54, RZ, RZ, R49 ;  /* 0x000000ffff367224 */ /* 0x000fe200078e0031 */
[----:B------:R-:W-:Y:S01]  /*30830*/  MOV R114, R109 ;  /* 0x0000006d00727202 */ /* 0x000fe20000000f00 */
[----:B------:R-:W-:Y:S02]  /*30840*/  IMAD.MOV.U32 R49, RZ, RZ, R52 ;  /* 0x000000ffff317224 */ /* 0x000fe400078e0034 */
[----:B------:R-:W-:-:S07]  /*30850*/  IMAD.MOV.U32 R109, RZ, RZ, R112 ;  /* 0x000000ffff6d7224 */ /* 0x000fce00078e0070 */
.L_x_2618:
[----:B------:R-:W-:Y:S05]  /*30860*/  BSYNC B0 ;  /* 0x0000000000007941 */ /* 0x000fea0003800000 */
.L_x_2616:
        /* <DEDUP_REMOVED lines=9> */
.L_x_2620:
[----:B------:R-:W-:Y:S01]  /*30900*/  IMAD.MOV.U32 R51, RZ, RZ, R50 ;  /* 0x000000ffff337224 */ /* 0x000fe200078e0032 */
[----:B------:R-:W-:Y:S01]  /*30910*/  MOV R111, R110 ;  /* 0x0000006e006f7202 */ /* 0x000fe20000000f00 */
[----:B------:R-:W-:Y:S02]  /*30920*/  IMAD.MOV.U32 R50, RZ, RZ, R49 ;  /* 0x000000ffff327224 */ /* 0x000fe400078e0031 */
[----:B------:R-:W-:-:S07]  /*30930*/  IMAD.MOV.U32 R110, RZ, RZ, R109 ;  /* 0x000000ffff6e7224 */ /* 0x000fce00078e006d */
.L_x_2621:
[----:B------:R-:W-:Y:S05]  /*30940*/  BSYNC B0 ;  /* 0x0000000000007941 */ /* 0x000fea0003800000 */
.L_x_2619:
        /* <DEDUP_REMOVED lines=9> */
.L_x_2623:
[----:B------:R-:W-:Y:S01]  /*309e0*/  IMAD.MOV.U32 R52, RZ, RZ, R47 ;  /* 0x000000ffff347224 */ /* 0x000fe200078e002f */
[----:B------:R-:W-:Y:S01]  /*309f0*/  MOV R112, R107 ;  /* 0x0000006b00707202 */ /* 0x000fe20000000f00 */
[----:B------:R-:W-:Y:S02]  /*30a00*/  IMAD.MOV.U32 R47, RZ, RZ, R50 ;  /* 0x000000ffff2f7224 */ /* 0x000fe400078e0032 */
[----:B------:R-:W-:-:S07]  /*30a10*/  IMAD.MOV.U32 R107, RZ, RZ, R110 ;  /* 0x000000ffff6b7224 */ /* 0x000fce00078e006e */
.L_x_2624:
[----:B------:R-:W-:Y:S05]  /*30a20*/  BSYNC B0 ;  /* 0x0000000000007941 */ /* 0x000fea0003800000 */
.L_x_2622:
        /* <DEDUP_REMOVED lines=9> */
.L_x_2626:
[----:B------:R-:W-:Y:S01]  /*30ac0*/  IMAD.MOV.U32 R49, RZ, RZ, R48 ;  /* 0x000000ffff317224 */ /* 0x000fe200078e0030 */
[----:B------:R-:W-:Y:S01]  /*30ad0*/  MOV R109, R108 ;  /* 0x0000006c006d7202 */ /* 0x000fe20000000f00 */
[----:B------:R-:W-:Y:S02]  /*30ae0*/  IMAD.MOV.U32 R48, RZ, RZ, R47 ;  /* 0x000000ffff307224 */ /* 0x000fe400078e002f */
[----:B------:R-:W-:-:S07]  /*30af0*/  IMAD.MOV.U32 R108, RZ, RZ, R107 ;  /* 0x000000ffff6c7224 */ /* 0x000fce00078e006b */
.L_x_2627:
[----:B------:R-:W-:Y:S05]  /*30b00*/  BSYNC B0 ;  /* 0x0000000000007941 */ /* 0x000fea0003800000 */
.L_x_2625:
        /* <DEDUP_REMOVED lines=9> */
.L_x_2629:
[----:B------:R-:W-:Y:S01]  /*30ba0*/  IMAD.MOV.U32 R50, RZ, RZ, R45 ;  /* 0x000000ffff327224 */ /* 0x000fe200078e002d */
[----:B------:R-:W-:Y:S01]  /*30bb0*/  MOV R110, R105 ;  /* 0x00000069006e7202 */ /* 0x000fe20000000f00 */
[----:B------:R-:W-:Y:S02]  /*30bc0*/  IMAD.MOV.U32 R45, RZ, RZ, R48 ;  /* 0x000000ffff2d7224 */ /* 0x000fe400078e0030 */
[----:B------:R-:W-:-:S07]  /*30bd0*/  IMAD.MOV.U32 R105, RZ, RZ, R108 ;  /* 0x000000ffff697224 */ /* 0x000fce00078e006c */
.L_x_2630:
[----:B------:R-:W-:Y:S05]  /*30be0*/  BSYNC B0 ;  /* 0x0000000000007941 */ /* 0x000fea0003800000 */
.L_x_2628:
        /* <DEDUP_REMOVED lines=9> */
.L_x_2632:
[----:B------:R-:W-:Y:S01]  /*30c80*/  IMAD.MOV.U32 R47, RZ, RZ, R46 ;  /* 0x000000ffff2f7224 */ /* 0x000fe200078e002e */
[----:B------:R-:W-:Y:S01]  /*30c90*/  MOV R107, R106 ;  /* 0x0000006a006b7202 */ /* 0x000fe20000000f00 */
[----:B------:R-:W-:Y:S02]  /*30ca0*/  IMAD.MOV.U32 R46, RZ, RZ, R45 ;  /* 0x000000ffff2e7224 */ /* 0x000fe400078e002d */
[----:B------:R-:W-:-:S07]  /*30cb0*/  IMAD.MOV.U32 R106, RZ, RZ, R105 ;  /* 0x000000ffff6a7224 */ /* 0x000fce00078e0069 */
.L_x_2633:
[----:B------:R-:W-:Y:S05]  /*30cc0*/  BSYNC B0 ;  /* 0x0000000000007941 */ /* 0x000fea0003800000 */
.L_x_2631:
        /* <DEDUP_REMOVED lines=9> */
.L_x_2635:
[----:B------:R-:W-:Y:S01]  /*30d60*/  IMAD.MOV.U32 R48, RZ, RZ, R43 ;  /* 0x000000ffff307224 */ /* 0x000fe200078e002b */
[----:B------:R-:W-:Y:S01]  /*30d70*/  MOV R108, R103 ;  /* 0x00000067006c7202 */ /* 0x000fe20000000f00 */
[----:B------:R-:W-:Y:S02]  /*30d80*/  IMAD.MOV.U32 R43, RZ, RZ, R46 ;  /* 0x000000ffff2b7224 */ /* 0x000fe400078e002e */
[----:B------:R-:W-:-:S07]  /*30d90*/  IMAD.MOV.U32 R103, RZ, RZ, R106 ;  /* 0x000000ffff677224 */ /* 0x000fce00078e006a */
.L_x_2636:
[----:B------:R-:W-:Y:S05]  /*30da0*/  BSYNC B0 ;  /* 0x0000000000007941 */ /* 0x000fea0003800000 */
.L_x_2634:
        /* <DEDUP_REMOVED lines=9> */
.L_x_2638:
[----:B------:R-:W-:Y:S01]  /*30e40*/  IMAD.MOV.U32 R45, RZ, RZ, R44 ;  /* 0x000000ffff2d7224 */ /* 0x000fe200078e002c */
[----:B------:R-:W-:Y:S01]  /*30e50*/  MOV R105, R104 ;  /* 0x0000006800697202 */ /* 0x000fe20000000f00 */
[----:B------:R-:W-:Y:S02]  /*30e60*/  IMAD.MOV.U32 R44, RZ, RZ, R43 ;  /* 0x000000ffff2c7224 */ /* 0x000fe400078e002b */
[----:B------:R-:W-:-:S07]  /*30e70*/  IMAD.MOV.U32 R104, RZ, RZ, R103 ;  /* 0x000000ffff687224 */ /* 0x000fce00078e0067 */
.L_x_2639:
[----:B------:R-:W-:Y:S05]  /*30e80*/  BSYNC B0 ;  /* 0x0000000000007941 */ /* 0x000fea0003800000 */
.L_x_2637:
        /* <DEDUP_REMOVED lines=9> */
.L_x_2641:
[----:B------:R-:W-:Y:S01]  /*30f20*/  IMAD.MOV.U32 R46, RZ, RZ, R41 ;  /* 0x000000ffff2e7224 */ /* 0x000fe200078e0029 */
[----:B------:R-:W-:Y:S01]  /*30f30*/  MOV R106, R101 ;  /* 0x00000065006a7202 */ /* 0x000fe20000000f00 */
[----:B------:R-:W-:Y:S02]  /*30f40*/  IMAD.MOV.U32 R41, RZ, RZ, R44 ;  /* 0x000000ffff297224 */ /* 0x000fe400078e002c */
[----:B------:R-:W-:-:S07]  /*30f50*/  IMAD.MOV.U32 R101, RZ, RZ, R104 ;  /* 0x000000ffff657224 */ /* 0x000fce00078e0068 */
.L_x_2642:
[----:B------:R-:W-:Y:S05]  /*30f60*/  BSYNC B0 ;  /* 0x0000000000007941 */ /* 0x000fea0003800000 */
.L_x_2640:
        /* <DEDUP_REMOVED lines=9> */
.L_x_2644:
[----:B------:R-:W-:Y:S01]  /*31000*/  IMAD.MOV.U32 R43, RZ, RZ, R42 ;  /* 0x000000ffff2b7224 */ /* 0x000fe200078e002a */
[----:B------:R-:W-:Y:S01]  /*31010*/  MOV R103, R102 ;  /* 0x0000006600677202 */ /* 0x000fe20000000f00 */
[----:B------:R-:W-:Y:S02]  /*31020*/  IMAD.MOV.U32 R42, RZ, RZ, R41 ;  /* 0x000000ffff2a7224 */ /* 0x000fe400078e0029 */
[----:B------:R-:W-:-:S07]  /*31030*/  IMAD.MOV.U32 R102, RZ, RZ, R101 ;  /* 0x000000ffff667224 */ /* 0x000fce00078e0065 */
.L_x_2645:
[----:B------:R-:W-:Y:S05]  /*31040*/  BSYNC B0 ;  /* 0x0000000000007941 */ /* 0x000fea0003800000 */
.L_x_2643:
        /* <DEDUP_REMOVED lines=9> */
.L_x_2647:
[----:B------:R-:W-:Y:S01]  /*310e0*/  IMAD.MOV.U32 R44, RZ, RZ, R39 ;  /* 0x000000ffff2c7224 */ /* 0x000fe200078e0027 */
[----:B------:R-:W-:Y:S01]  /*310f0*/  MOV R104, R99 ;  /* 0x0000006300687202 */ /* 0x000fe20000000f00 */
[----:B------:R-:W-:Y:S02]  /*31100*/  IMAD.MOV.U32 R39, RZ, RZ, R42 ;  /* 0x000000ffff277224 */ /* 0x000fe400078e002a */
[----:B------:R-:W-:-:S07]  /*31110*/  IMAD.MOV.U32 R99, RZ, RZ, R102 ;  /* 0x000000ffff637224 */ /* 0x000fce00078e0066 */
.L_x_2648:
[----:B------:R-:W-:Y:S05]  /*31120*/  BSYNC B0 ;  /* 0x0000000000007941 */ /* 0x000fea0003800000 */
.L_x_2646:
        /* <DEDUP_REMOVED lines=9> */
.L_x_2650:
[----:B------:R-:W-:Y:S01]  /*311c0*/  IMAD.MOV.U32 R41, RZ, RZ, R40 ;  /* 0x000000ffff297224 */ /* 0x000fe200078e0028 */
[----:B------:R-:W-:Y:S01]  /*311d0*/  MOV R101, R100 ;  /* 0x0000006400657202 */ /* 0x000fe20000000f00 */
[----:B------:R-:W-:Y:S02]  /*311e0*/  IMAD.MOV.U32 R40, RZ, RZ, R39 ;  /* 0x000000ffff287224 */ /* 0x000fe400078e0027 */
[----:B------:R-:W-:-:S07]  /*311f0*/  IMAD.MOV.U32 R100, RZ, RZ, R99 ;  /* 0x000000ffff647224 */ /* 0x000fce00078e0063 */
.L_x_2651:
[----:B------:R-:W-:Y:S05]  /*31200*/  BSYNC B0 ;  /* 0x0000000000007941 */ /* 0x000fea0003800000 */
.L_x_2649:
        /* <DEDUP_REMOVED lines=9> */
.L_x_2653:
[----:B------:R-:W-:Y:S01]  /*312a0*/  IMAD.MOV.U32 R42, RZ, RZ, R37 ;  /* 0x000000ffff2a7224 */ /* 0x000fe200078e0025 */
[----:B------:R-:W-:Y:S01]  /*312b0*/  MOV R102, R97 ;  /* 0x0000006100667202 */ /* 0x000fe20000000f00 */
[----:B------:R-:W-:Y:S02]  /*312c0*/  IMAD.MOV.U32 R37, RZ, RZ, R40 ;  /* 0x000000ffff257224 */ /* 0x000fe400078e0028 */
[----:B------:R-:W-:-:S07]  /*312d0*/  IMAD.MOV.U32 R97, RZ, RZ, R100 ;  /* 0x000000ffff617224 */ /* 0x000fce00078e0064 */
.L_x_2654:
[----:B------:R-:W-:Y:S05]  /*312e0*/  BSYNC B0 ;  /* 0x0000000000007941 */ /* 0x000fea0003800000 */
.L_x_2652:
        /* <DEDUP_REMOVED lines=9> */
.L_x_2656:
[----:B------:R-:W-:Y:S01]  /*31380*/  IMAD.MOV.U32 R39, RZ, RZ, R38 ;  /* 0x000000ffff277224 */ /* 0x000fe200078e0026 */
[----:B------:R-:W-:Y:S01]  /*31390*/  MOV R99, R98 ;  /* 0x0000006200637202 */ /* 0x000fe20000000f00 */
[----:B------:R-:W-:Y:S02]  /*313a0*/  IMAD.MOV.U32 R38, RZ, RZ, R37 ;  /* 0x000000ffff267224 */ /* 0x000fe400078e0025 */
[----:B------:R-:W-:-:S07]  /*313b0*/  IMAD.MOV.U32 R98, RZ, RZ, R97 ;  /* 0x000000ffff627224 */ /* 0x000fce00078e0061 */
.L_x_2657:
[----:B------:R-:W-:Y:S05]  /*313c0*/  BSYNC B0 ;  /* 0x0000000000007941 */ /* 0x000fea0003800000 */
.L_x_2655:
        /* <DEDUP_REMOVED lines=9> */
.L_x_2659:
[----:B------:R-:W-:Y:S01]  /*31460*/  IMAD.MOV.U32 R40, RZ, RZ, R133 ;  /* 0x000000ffff287224 */ /* 0x000fe200078e0085 */
[----:B------:R-:W-:Y:S01]  /*31470*/  MOV R100, R3 ;  /* 0x0000000300647202 */ /* 0x000fe20000000f00 */
[----:B------:R-:W-:Y:S02]  /*31480*/  IMAD.MOV.U32 R3, RZ, RZ, R98 ;  /* 0x000000ffff037224 */ /* 0x000fe400078e0062 */
[----:B------:R-:W-:-:S07]  /*31490*/  IMAD.MOV.U32 R133, RZ, RZ, R38 ;  /* 0x000000ffff857224 */ /* 0x000fce00078e0026 */
.L_x_2660:
[----:B------:R-:W-:Y:S05]  /*314a0*/  BSYNC B0 ;  /* 0x0000000000007941 */ /* 0x000fea0003800000 */
.L_x_2658:
        /* <DEDUP_REMOVED lines=18> */
.L_x_2662:
[----:B------:R-:W-:Y:S02]  /*315d0*/  IMAD.MOV.U32 R38, RZ, RZ, R35 ;  /* 0x000000ffff267224 */ /* 0x000fe400078e0023 */
[----:B------:R-:W-:Y:S02]  /*315e0*/  IMAD.MOV.U32 R98, RZ, RZ, R95 ;  /* 0x000000ffff627224 */ /* 0x000fe400078e005f */
[----:B------:R-:W-:Y:S02]  /*315f0*/  IMAD.MOV.U32 R35, RZ, RZ, R36 ;  /* 0x000000ffff237224 */ /* 0x000fe400078e0024 */
[----:B------:R-:W-:-:S07]  /*31600*/  IMAD.MOV.U32 R95, RZ, RZ, R96 ;  /* 0x000000ffff5f7224 */ /* 0x000fce00078e0060 */
.L_x_2663:
[----:B------:R-:W-:Y:S05]  /*31610*/  BSYNC B0 ;  /* 0x0000000000007941 */ /* 0x000fea0003800000 */
.L_x_2661:
        /* <DEDUP_REMOVED lines=9> */
.L_x_2665:
[----:B------:R-:W-:Y:S02]  /*316b0*/  IMAD.MOV.U32 R37, RZ, RZ, R34 ;  /* 0x000000ffff257224 */ /* 0x000fe400078e0022 */
[----:B------:R-:W-:Y:S02]  /*316c0*/  IMAD.MOV.U32 R97, RZ, RZ, R94 ;  /* 0x000000ffff617224 */ /* 0x000fe400078e005e */
[----:B------:R-:W-:Y:S02]  /*316d0*/  IMAD.MOV.U32 R34, RZ, RZ, R35 ;  /* 0x000000ffff227224 */ /* 0x000fe400078e0023 */
[----:B------:R-:W-:-:S07]  /*316e0*/  IMAD.MOV.U32 R94, RZ, RZ, R95 ;  /* 0x000000ffff5e7224 */ /* 0x000fce00078e005f */
.L_x_2666:
[----:B------:R-:W-:Y:S05]  /*316f0*/  BSYNC B0 ;  /* 0x0000000000007941 */ /* 0x000fea0003800000 */
.L_x_2664:
        /* <DEDUP_REMOVED lines=9> */
.L_x_2668:
[----:B------:R-:W-:Y:S02]  /*31790*/  IMAD.MOV.U32 R36, RZ, RZ, R33 ;  /* 0x000000ffff247224 */ /* 0x000fe400078e0021 */
[----:B------:R-:W-:Y:S02]  /*317a0*/  IMAD.MOV.U32 R96, RZ, RZ, R93 ;  /* 0x000000ffff607224 */ /* 0x000fe400078e005d */
[----:B------:R-:W-:Y:S02]  /*317b0*/  IMAD.MOV.U32 R33, RZ, RZ, R34 ;  /* 0x000000ffff217224 */ /* 0x000fe400078e0022 */
[----:B------:R-:W-:-:S07]  /*317c0*/  IMAD.MOV.U32 R93, RZ, RZ, R94 ;  /* 0x000000ffff5d7224 */ /* 0x000fce00078e005e */
.L_x_2669:
[----:B------:R-:W-:Y:S05]  /*317d0*/  BSYNC B0 ;  /* 0x0000000000007941 */ /* 0x000fea0003800000 */
.L_x_2667:
        /* <DEDUP_REMOVED lines=9> */
.L_x_2671:
[----:B------:R-:W-:Y:S02]  /*31870*/  IMAD.MOV.U32 R35, RZ, RZ, R32 ;  /* 0x000000ffff237224 */ /* 0x000fe400078e0020 */
[----:B------:R-:W-:Y:S02]  /*31880*/  IMAD.MOV.U32 R95, RZ, RZ, R92 ;  /* 0x000000ffff5f7224 */ /* 0x000fe400078e005c */
[----:B------:R-:W-:Y:S02]  /*31890*/  IMAD.MOV.U32 R32, RZ, RZ, R33 ;  /* 0x000000ffff207224 */ /* 0x000fe400078e0021 */
[----:B------:R-:W-:-:S07]  /*318a0*/  IMAD.MOV.U32 R92, RZ, RZ, R93 ;  /* 0x000000ffff5c7224 */ /* 0x000fce00078e005d */
.L_x_2672:
[----:B------:R-:W-:Y:S05]  /*318b0*/  BSYNC B0 ;  /* 0x0000000000007941 */ /* 0x000fea0003800000 */
.L_x_2670:
        /* <DEDUP_REMOVED lines=9> */
.L_x_2674:
[----:B------:R-:W-:Y:S02]  /*31950*/  IMAD.MOV.U32 R34, RZ, RZ, R31 ;  /* 0x000000ffff227224 */ /* 0x000fe400078e001f */
[----:B------:R-:W-:Y:S02]  /*31960*/  IMAD.MOV.U32 R94, RZ, RZ, R91 ;  /* 0x000000ffff5e7224 */ /* 0x000fe400078e005b */
[----:B------:R-:W-:Y:S02]  /*31970*/  IMAD.MOV.U32 R31, RZ, RZ, R32 ;  /* 0x000000ffff1f7224 */ /* 0x000fe400078e0020 */
[----:B------:R-:W-:-:S07]  /*31980*/  IMAD.MOV.U32 R91, RZ, RZ, R92 ;  /* 0x000000ffff5b7224 */ /* 0x000fce00078e005c */
.L_x_2675:
[----:B------:R-:W-:Y:S05]  /*31990*/  BSYNC B0 ;  /* 0x0000000000007941 */ /* 0x000fea0003800000 */
.L_x_2673:
        /* <DEDUP_REMOVED lines=9> */
.L_x_2677:
[----:B------:R-:W-:Y:S02]  /*31a30*/  IMAD.MOV.U32 R33, RZ, RZ, R30 ;  /* 0x000000ffff217224 */ /* 0x000fe400078e001e */
[----:B------:R-:W-:Y:S02]  /*31a40*/  IMAD.MOV.U32 R93, RZ, RZ, R90 ;  /* 0x000000ffff5d7224 */ /* 0x000fe400078e005a */
[----:B------:R-:W-:Y:S02]  /*31a50*/  IMAD.MOV.U32 R30, RZ, RZ, R31 ;  /* 0x000000ffff1e7224 */ /* 0x000fe400078e001f */
[----:B------:R-:W-:-:S07]  /*31a60*/  IMAD.MOV.U32 R90, RZ, RZ, R91 ;  /* 0x000000ffff5a7224 */ /* 0x000fce00078e005b */
.L_x_2678:
[----:B------:R-:W-:Y:S05]  /*31a70*/  BSYNC B0 ;  /* 0x0000000000007941 */ /* 0x000fea0003800000 */
.L_x_2676:
        /* <DEDUP_REMOVED lines=9> */
.L_x_2680:
[----:B------:R-:W-:Y:S02]  /*31b10*/  IMAD.MOV.U32 R32, RZ, RZ, R29 ;  /* 0x000000ffff207224 */ /* 0x000fe400078e001d */
[----:B------:R-:W-:Y:S02]  /*31b20*/  IMAD.MOV.U32 R92, RZ, RZ, R89 ;  /* 0x000000ffff5c7224 */ /* 0x000fe400078e0059 */
[----:B------:R-:W-:Y:S02]  /*31b30*/  IMAD.MOV.U32 R29, RZ, RZ, R30 ;  /* 0x000000ffff1d7224 */ /* 0x000fe400078e001e */
[----:B------:R-:W-:-:S07]  /*31b40*/  IMAD.MOV.U32 R89, RZ, RZ, R90 ;  /* 0x000000ffff597224 */ /* 0x000fce00078e005a */
.L_x_2681:
[----:B------:R-:W-:Y:S05]  /*31b50*/  BSYNC B0 ;  /* 0x0000000000007941 */ /* 0x000fea0003800000 */
.L_x_2679:
        /* <DEDUP_REMOVED lines=9> */
.L_x_2683:
[----:B------:R-:W-:Y:S02]  /*31bf0*/  IMAD.MOV.U32 R31, RZ, RZ, R28 ;  /* 0x000000ffff1f7224 */ /* 0x000fe400078e001c */
[----:B------:R-:W-:Y:S02]  /*31c00*/  IMAD.MOV.U32 R91, RZ, RZ, R88 ;  /* 0x000000ffff5b7224 */ /* 0x000fe400078e0058 */
[----:B------:R-:W-:Y:S02]  /*31c10*/  IMAD.MOV.U32 R28, RZ, RZ, R29 ;  /* 0x000000ffff1c7224 */ /* 0x000fe400078e001d */
[----:B------:R-:W-:-:S07]  /*31c20*/  IMAD.MOV.U32 R88, RZ, RZ, R89 ;  /* 0x000000ffff587224 */ /* 0x000fce00078e0059 */
.L_x_2684:
[----:B------:R-:W-:Y:S05]  /*31c30*/  BSYNC B0 ;  /* 0x0000000000007941 */ /* 0x000fea0003800000 */
.L_x_2682:
        /* <DEDUP_REMOVED lines=9> */
.L_x_2686:
[----:B------:R-:W-:Y:S02]  /*31cd0*/  IMAD.MOV.U32 R30, RZ, RZ, R27 ;  /* 0x000000ffff1e7224 */ /* 0x000fe400078e001b */
[----:B------:R-:W-:Y:S02]  /*31ce0*/  IMAD.MOV.U32 R90, RZ, RZ, R87 ;  /* 0x000000ffff5a7224 */ /* 0x000fe400078e0057 */
[----:B------:R-:W-:Y:S02]  /*31cf0*/  IMAD.MOV.U32 R27, RZ, RZ, R28 ;  /* 0x000000ffff1b7224 */ /* 0x000fe400078e001c */
[----:B------:R-:W-:-:S07]  /*31d00*/  IMAD.MOV.U32 R87, RZ, RZ, R88 ;  /* 0x000000ffff577224 */ /* 0x000fce00078e0058 */
.L_x_2687:
[----:B------:R-:W-:Y:S05]  /*31d10*/  BSYNC B0 ;  /* 0x0000000000007941 */ /* 0x000fea0003800000 */
.L_x_2685:
        /* <DEDUP_REMOVED lines=9> */
.L_x_2689:
[----:B------:R-:W-:Y:S02]  /*31db0*/  IMAD.MOV.U32 R29, RZ, RZ, R26 ;  /* 0x000000ffff1d7224 */ /* 0x000fe400078e001a */
[----:B------:R-:W-:Y:S02]  /*31dc0*/  IMAD.MOV.U32 R89, RZ, RZ, R86 ;  /* 0x000000ffff597224 */ /* 0x000fe400078e0056 */
[----:B------:R-:W-:Y:S02]  /*31dd0*/  IMAD.MOV.U32 R26, RZ, RZ, R27 ;  /* 0x000000ffff1a7224 */ /* 0x000fe400078e001b */
[----:B------:R-:W-:-:S07]  /*31de0*/  IMAD.MOV.U32 R86, RZ, RZ, R87 ;  /* 0x000000ffff567224 */ /* 0x000fce00078e0057 */
.L_x_2690:
[----:B------:R-:W-:Y:S05]  /*31df0*/  BSYNC B0 ;  /* 0x0000000000007941 */ /* 0x000fea0003800000 */
.L_x_2688:
        /* <DEDUP_REMOVED lines=9> */
.L_x_2692:
[----:B------:R-:W-:Y:S02]  /*31e90*/  IMAD.MOV.U32 R28, RZ, RZ, R25 ;  /* 0x000000ffff1c7224 */ /* 0x000fe400078e0019 */
[----:B------:R-:W-:Y:S02]  /*31ea0*/  IMAD.MOV.U32 R88, RZ, RZ, R85 ;  /* 0x000000ffff587224 */ /* 0x000fe400078e0055 */
[----:B------:R-:W-:Y:S02]  /*31eb0*/  IMAD.MOV.U32 R25, RZ, RZ, R26 ;  /* 0x000000ffff197224 */ /* 0x000fe400078e001a */
[----:B------:R-:W-:-:S07]  /*31ec0*/  IMAD.MOV.U32 R85, RZ, RZ, R86 ;  /* 0x000000ffff557224 */ /* 0x000fce00078e0056 */
.L_x_2693:
[----:B------:R-:W-:Y:S05]  /*31ed0*/  BSYNC B0 ;  /* 0x0000000000007941 */ /* 0x000fea0003800000 */
.L_x_2691:
        /* <DEDUP_REMOVED lines=9> */
.L_x_2695:
[----:B------:R-:W-:Y:S02]  /*31f70*/  IMAD.MOV.U32 R27, RZ, RZ, R24 ;  /* 0x000000ffff1b7224 */ /* 0x000fe400078e0018 */
[----:B------:R-:W-:Y:S02]  /*31f80*/  IMAD.MOV.U32 R87, RZ, RZ, R84 ;  /* 0x000000ffff577224 */ /* 0x000fe400078e0054 */
[----:B------:R-:W-:Y:S02]  /*31f90*/  IMAD.MOV.U32 R24, RZ, RZ, R25 ;  /* 0x000000ffff187224 */ /* 0x000fe400078e0019 */
[----:B------:R-:W-:-:S07]  /*31fa0*/  IMAD.MOV.U32 R84, RZ, RZ, R85 ;  /* 0x000000ffff547224 */ /* 0x000fce00078e0055 */
.L_x_2696:
[----:B------:R-:W-:Y:S05]  /*31fb0*/  BSYNC B0 ;  /* 0x0000000000007941 */ /* 0x000fea0003800000 */
.L_x_2694:
        /* <DEDUP_REMOVED lines=9> */
.L_x_2698:
[----:B------:R-:W-:Y:S02]  /*32050*/  IMAD.MOV.U32 R26, RZ, RZ, R23 ;  /* 0x000000ffff1a7224 */ /* 0x000fe400078e0017 */
[----:B------:R-:W-:Y:S02]  /*32060*/  IMAD.MOV.U32 R86, RZ, RZ, R83 ;  /* 0x000000ffff567224 */ /* 0x000fe400078e0053 */
[----:B------:R-:W-:Y:S02]  /*32070*/  IMAD.MOV.U32 R23, RZ, RZ, R24 ;  /* 0x000000ffff177224 */ /* 0x000fe400078e0018 */
[----:B------:R-:W-:-:S07]  /*32080*/  IMAD.MOV.U32 R83, RZ, RZ, R84 ;  /* 0x000000ffff537224 */ /* 0x000fce00078e0054 */
.L_x_2699:
[----:B------:R-:W-:Y:S05]  /*32090*/  BSYNC B0 ;  /* 0x0000000000007941 */ /* 0x000fea0003800000 */
.L_x_2697:
        /* <DEDUP_REMOVED lines=9> */
.L_x_2701:
[----:B------:R-:W-:Y:S02]  /*32130*/  IMAD.MOV.U32 R25, RZ, RZ, R22 ;  /* 0x000000ffff197224 */ /* 0x000fe400078e0016 */
[----:B------:R-:W-:Y:S02]  /*32140*/  IMAD.MOV.U32 R85, RZ, RZ, R82 ;  /* 0x000000ffff557224 */ /* 0x000fe400078e0052 */
[----:B------:R-:W-:Y:S02]  /*32150*/  IMAD.MOV.U32 R22, RZ, RZ, R23 ;  /* 0x000000ffff167224 */ /* 0x000fe400078e0017 */
[----:B------:R-:W-:-:S07]  /*32160*/  IMAD.MOV.U32 R82, RZ, RZ, R83 ;  /* 0x000000ffff527224 */ /* 0x000fce00078e0053 */
.L_x_2702:
[----:B------:R-:W-:Y:S05]  /*32170*/  BSYNC B0 ;  /* 0x0000000000007941 */ /* 0x000fea0003800000 */
.L_x_2700:
        /* <DEDUP_REMOVED lines=9> */
.L_x_2704:
[----:B------:R-:W-:Y:S02]  /*32210*/  IMAD.MOV.U32 R24, RZ, RZ, R21 ;  /* 0x000000ffff187224 */ /* 0x000fe400078e0015 */
[----:B------:R-:W-:Y:S02]  /*32220*/  IMAD.MOV.U32 R84, RZ, RZ, R81 ;  /* 0x000000ffff547224 */ /* 0x000fe400078e0051 */
[----:B------:R-:W-:Y:S02]  /*32230*/  IMAD.MOV.U32 R21, RZ, RZ, R22 ;  /* 0x000000ffff157224 */ /* 0x000fe400078e0016 */
[----:B------:R-:W-:-:S07]  /*32240*/  IMAD.MOV.U32 R81, RZ, RZ, R82 ;  /* 0x000000ffff517224 */ /* 0x000fce00078e0052 */
.L_x_2705:
[----:B------:R-:W-:Y:S05]  /*32250*/  BSYNC B0 ;  /* 0x0000000000007941 */ /* 0x000fea0003800000 */
.L_x_2703:
        /* <DEDUP_REMOVED lines=9> */
.L_x_2707:
[----:B------:R-:W-:Y:S02]  /*322f0*/  IMAD.MOV.U32 R23, RZ, RZ, R20 ;  /* 0x000000ffff177224 */ /* 0x000fe400078e0014 */
[----:B------:R-:W-:Y:S02]  /*32300*/  IMAD.MOV.U32 R83, RZ, RZ, R80 ;  /* 0x000000ffff537224 */ /* 0x000fe400078e0050 */
[----:B------:R-:W-:Y:S02]  /*32310*/  IMAD.MOV.U32 R20, RZ, RZ, R21 ;  /* 0x000000ffff147224 */ /* 0x000fe400078e0015 */
[----:B------:R-:W-:-:S07]  /*32320*/  IMAD.MOV.U32 R80, RZ, RZ, R81 ;  /* 0x000000ffff507224 */ /* 0x000fce00078e0051 */
.L_x_2708:
[----:B------:R-:W-:Y:S05]  /*32330*/  BSYNC B0 ;  /* 0x0000000000007941 */ /* 0x000fea0003800000 */
.L_x_2706:
        /* <DEDUP_REMOVED lines=9> */
.L_x_2710:
[----:B------:R-:W-:Y:S02]  /*323d0*/  IMAD.MOV.U32 R22, RZ, RZ, R19 ;  /* 0x000000ffff167224 */ /* 0x000fe400078e0013 */
[----:B------:R-:W-:Y:S02]  /*323e0*/  IMAD.MOV.U32 R82, RZ, RZ, R79 ;  /* 0x000000ffff527224 */ /* 0x000fe400078e004f */
[----:B------:R-:W-:Y:S02]  /*323f0*/  IMAD.MOV.U32 R19, RZ, RZ, R20 ;  /* 0x000000ffff137224 */ /* 0x000fe400078e0014 */
[----:B------:R-:W-:-:S07]  /*32400*/  IMAD.MOV.U32 R79, RZ, RZ, R80 ;  /* 0x000000ffff4f7224 */ /* 0x000fce00078e0050 */
.L_x_2711:
[----:B------:R-:W-:Y:S05]  /*32410*/  BSYNC B0 ;  /* 0x0000000000007941 */ /* 0x000fea0003800000 */
.L_x_2709:
        /* <DEDUP_REMOVED lines=9> */
.L_x_2713:
[----:B------:R-:W-:Y:S02]  /*324b0*/  IMAD.MOV.U32 R21, RZ, RZ, R18 ;  /* 0x000000ffff157224 */ /* 0x000fe400078e0012 */
[----:B------:R-:W-:Y:S02]  /*324c0*/  IMAD.MOV.U32 R81, RZ, RZ, R78 ;  /* 0x000000ffff517224 */ /* 0x000fe400078e004e */
[----:B------:R-:W-:Y:S02]  /*324d0*/  IMAD.MOV.U32 R18, RZ, RZ, R19 ;  /* 0x000000ffff127224 */ /* 0x000fe400078e0013 */
[----:B------:R-:W-:-:S07]  /*324e0*/  IMAD.MOV.U32 R78, RZ, RZ, R79 ;  /* 0x000000ffff4e7224 */ /* 0x000fce00078e004f */
.L_x_2714:
[----:B------:R-:W-:Y:S05]  /*324f0*/  BSYNC B0 ;  /* 0x0000000000007941 */ /* 0x000fea0003800000 */
.L_x_2712:
        /* <DEDUP_REMOVED lines=9> */
.L_x_2716:
[----:B------:R-:W-:Y:S02]  /*32590*/  IMAD.MOV.U32 R20, RZ, RZ, R17 ;  /* 0x000000ffff147224 */ /* 0x000fe400078e0011 */
[----:B------:R-:W-:Y:S02]  /*325a0*/  IMAD.MOV.U32 R80, RZ, RZ, R77 ;  /* 0x000000ffff507224 */ /* 0x000fe400078e004d */
[----:B------:R-:W-:Y:S02]  /*325b0*/  IMAD.MOV.U32 R17, RZ, RZ, R18 ;  /* 0x000000ffff117224 */ /* 0x000fe400078e0012 */
[----:B------:R-:W-:-:S07]  /*325c0*/  IMAD.MOV.U32 R77, RZ, RZ, R78 ;  /* 0x000000ffff4d7224 */ /* 0x000fce00078e004e */
.L_x_2717:
[----:B------:R-:W-:Y:S05]  /*325d0*/  BSYNC B0 ;  /* 0x0000000000007941 */ /* 0x000fea0003800000 */
.L_x_2715:
        /* <DEDUP_REMOVED lines=9> */
.L_x_2719:
[----:B------:R-:W-:Y:S02]  /*32670*/  IMAD.MOV.U32 R19, RZ, RZ, R16 ;  /* 0x000000ffff137224 */ /* 0x000fe400078e0010 */
[----:B------:R-:W-:Y:S02]  /*32680*/  IMAD.MOV.U32 R79, RZ, RZ, R76 ;  /* 0x000000ffff4f7224 */ /* 0x000fe400078e004c */
[----:B------:R-:W-:Y:S02]  /*32690*/  IMAD.MOV.U32 R16, RZ, RZ, R17 ;  /* 0x000000ffff107224 */ /* 0x000fe400078e0011 */
[----:B------:R-:W-:-:S07]  /*326a0*/  IMAD.MOV.U32 R76, RZ, RZ, R77 ;  /* 0x000000ffff4c7224 */ /* 0x000fce00078e004d */
.L_x_2720:
[----:B------:R-:W-:Y:S05]  /*326b0*/  BSYNC B0 ;  /* 0x0000000000007941 */ /* 0x000fea0003800000 */
.L_x_2718:
        /* <DEDUP_REMOVED lines=9> */
.L_x_2722:
[----:B------:R-:W-:Y:S02]  /*32750*/  IMAD.MOV.U32 R18, RZ, RZ, R15 ;  /* 0x000000ffff127224 */ /* 0x000fe400078e000f */
[----:B------:R-:W-:Y:S02]  /*32760*/  IMAD.MOV.U32 R78, RZ, RZ, R75 ;  /* 0x000000ffff4e7224 */ /* 0x000fe400078e004b */
[----:B------:R-:W-:Y:S02]  /*32770*/  IMAD.MOV.U32 R15, RZ, RZ, R16 ;  /* 0x000000ffff0f7224 */ /* 0x000fe400078e0010 */
[----:B------:R-:W-:-:S07]  /*32780*/  IMAD.MOV.U32 R75, RZ, RZ, R76 ;  /* 0x000000ffff4b7224 */ /* 0x000fce00078e004c */
.L_x_2723:
[----:B------:R-:W-:Y:S05]  /*32790*/  BSYNC B0 ;  /* 0x0000000000007941 */ /* 0x000fea0003800000 */
.L_x_2721:
        /* <DEDUP_REMOVED lines=9> */
.L_x_2725:
[----:B------:R-:W-:Y:S02]  /*32830*/  IMAD.MOV.U32 R17, RZ, RZ, R14 ;  /* 0x000000ffff117224 */ /* 0x000fe400078e000e */
[----:B------:R-:W-:Y:S02]  /*32840*/  IMAD.MOV.U32 R77, RZ, RZ, R74 ;  /* 0x000000ffff4d7224 */ /* 0x000fe400078e004a */
[----:B------:R-:W-:Y:S02]  /*32850*/  IMAD.MOV.U32 R14, RZ, RZ, R15 ;  /* 0x000000ffff0e7224 */ /* 0x000fe400078e000f */
[----:B------:R-:W-:-:S07]  /*32860*/  IMAD.MOV.U32 R74, RZ, RZ, R75 ;  /* 0x000000ffff4a7224 */ /* 0x000fce00078e004b */
.L_x_2726:
[----:B------:R-:W-:Y:S05]  /*32870*/  BSYNC B0 ;  /* 0x0000000000007941 */ /* 0x000fea0003800000 */
.L_x_2724:
        /* <DEDUP_REMOVED lines=9> */
.L_x_2728:
[----:B------:R-:W-:Y:S02]  /*32910*/  IMAD.MOV.U32 R16, RZ, RZ, R13 ;  /* 0x000000ffff107224 */ /* 0x000fe400078e000d */
[----:B------:R-:W-:Y:S02]  /*32920*/  IMAD.MOV.U32 R76, RZ, RZ, R73 ;  /* 0x000000ffff4c7224 */ /* 0x000fe400078e0049 */
[----:B------:R-:W-:Y:S02]  /*32930*/  IMAD.MOV.U32 R13, RZ, RZ, R14 ;  /* 0x000000ffff0d7224 */ /* 0x000fe400078e000e */
[----:B------:R-:W-:-:S07]  /*32940*/  IMAD.MOV.U32 R73, RZ, RZ, R74 ;  /* 0x000000ffff497224 */ /* 0x000fce00078e004a */
.L_x_2729:
[----:B------:R-:W-:Y:S05]  /*32950*/  BSYNC B0 ;  /* 0x0000000000007941 */ /* 0x000fea0003800000 */
.L_x_2727:
        /* <DEDUP_REMOVED lines=9> */
.L_x_2731:
[----:B------:R-:W-:Y:S02]  /*329f0*/  IMAD.MOV.U32 R15, RZ, RZ, R12 ;  /* 0x000000ffff0f7224 */ /* 0x000fe400078e000c */
[----:B------:R-:W-:Y:S02]  /*32a00*/  IMAD.MOV.U32 R75, RZ, RZ, R72 ;  /* 0x000000ffff4b7224 */ /* 0x000fe400078e0048 */
[----:B------:R-:W-:Y:S02]  /*32a10*/  IMAD.MOV.U32 R12, RZ, RZ, R13 ;  /* 0x000000ffff0c7224 */ /* 0x000fe400078e000d */
[----:B------:R-:W-:-:S07]  /*32a20*/  IMAD.MOV.U32 R72, RZ, RZ, R73 ;  /* 0x000000ffff487224 */ /* 0x000fce00078e0049 */
.L_x_2732:
[----:B------:R-:W-:Y:S05]  /*32a30*/  BSYNC B0 ;  /* 0x0000000000007941 */ /* 0x000fea0003800000 */
.L_x_2730:
        /* <DEDUP_REMOVED lines=9> */
.L_x_2734:
[----:B------:R-:W-:Y:S02]  /*32ad0*/  IMAD.MOV.U32 R14, RZ, RZ, R9 ;  /* 0x000000ffff0e7224 */ /* 0x000fe400078e0009 */
[----:B------:R-:W-:Y:S02]  /*32ae0*/  IMAD.MOV.U32 R74, RZ, RZ, R11 ;  /* 0x000000ffff4a7224 */ /* 0x000fe400078e000b */
[----:B------:R-:W-:Y:S02]  /*32af0*/  IMAD.MOV.U32 R9, RZ, RZ, R12 ;  /* 0x000000ffff097224 */ /* 0x000fe400078e000c */
[----:B------:R-:W-:-:S07]  /*32b00*/  IMAD.MOV.U32 R11, RZ, RZ, R72 ;  /* 0x000000ffff0b7224 */ /* 0x000fce00078e0048 */
.L_x_2735:
[----:B------:R-:W-:Y:S05]  /*32b10*/  BSYNC B0 ;  /* 0x0000000000007941 */ /* 0x000fea0003800000 */
.L_x_2733:
        /* <DEDUP_REMOVED lines=9> */
.L_x_2737:
[----:B------:R-:W-:Y:S02]  /*32bb0*/  IMAD.MOV.U32 R13, RZ, RZ, R8 ;  /* 0x000000ffff0d7224 */ /* 0x000fe400078e0008 */
[----:B------:R-:W-:Y:S02]  /*32bc0*/  IMAD.MOV.U32 R73, RZ, RZ, R10 ;  /* 0x000000ffff497224 */ /* 0x000fe400078e000a */
[----:B------:R-:W-:Y:S02]  /*32bd0*/  IMAD.MOV.U32 R8, RZ, RZ, R9 ;  /* 0x000000ffff087224 */ /* 0x000fe400078e0009 */
[----:B------:R-:W-:-:S07]  /*32be0*/  IMAD.MOV.U32 R10, RZ, RZ, R11 ;  /* 0x000000ffff0a7224 */ /* 0x000fce00078e000b */
.L_x_2738:
[----:B------:R-:W-:Y:S05]  /*32bf0*/  BSYNC B0 ;  /* 0x0000000000007941 */ /* 0x000fea0003800000 */
.L_x_2736:
        /* <DEDUP_REMOVED lines=9> */
.L_x_2740:
[----:B------:R-:W-:Y:S02]  /*32c90*/  IMAD.MOV.U32 R12, RZ, RZ, R5 ;  /* 0x000000ffff0c7224 */ /* 0x000fe400078e0005 */
[----:B------:R-:W-:Y:S02]  /*32ca0*/  IMAD.MOV.U32 R72, RZ, RZ, R7 ;  /* 0x000000ffff487224 */ /* 0x000fe400078e0007 */
[----:B------:R-:W-:Y:S02]  /*32cb0*/  IMAD.MOV.U32 R5, RZ, RZ, R8 ;  /* 0x000000ffff057224 */ /* 0x000fe400078e0008 */
[----:B------:R-:W-:-:S07]  /*32cc0*/  IMAD.MOV.U32 R7, RZ, RZ, R10 ;  /* 0x000000ffff077224 */ /* 0x000fce00078e000a */
.L_x_2741:
[----:B------:R-:W-:Y:S05]  /*32cd0*/  BSYNC B0 ;  /* 0x0000000000007941 */ /* 0x000fea0003800000 */
.L_x_2739:
        /* <DEDUP_REMOVED lines=9> */
.L_x_2743:
[----:B------:R-:W-:Y:S02]  /*32d70*/  IMAD.MOV.U32 R9, RZ, RZ, R4 ;  /* 0x000000ffff097224 */ /* 0x000fe400078e0004 */
[----:B------:R-:W-:Y:S02]  /*32d80*/  IMAD.MOV.U32 R11, RZ, RZ, R6 ;  /* 0x000000ffff0b7224 */ /* 0x000fe400078e0006 */
[----:B------:R-:W-:Y:S02]  /*32d90*/  IMAD.MOV.U32 R4, RZ, RZ, R5 ;  /* 0x000000ffff047224 */ /* 0x000fe400078e0005 */
[----:B------:R-:W-:-:S07]  /*32da0*/  IMAD.MOV.U32 R6, RZ, RZ, R7 ;  /* 0x000000ffff067224 */ /* 0x000fce00078e0007 */
.L_x_2744:
[----:B------:R-:W-:Y:S05]  /*32db0*/  BSYNC B0 ;  /* 0x0000000000007941 */ /* 0x000fea0003800000 */
.L_x_2742:
        /* <DEDUP_REMOVED lines=9> */
.L_x_2746:
[----:B------:R-:W-:Y:S02]  /*32e50*/  IMAD.MOV.U32 R8, RZ, RZ, R71 ;  /* 0x000000ffff087224 */ /* 0x000fe400078e0047 */
[----:B------:R-:W-:Y:S02]  /*32e60*/  IMAD.MOV.U32 R10, RZ, RZ, R131 ;  /* 0x000000ffff0a7224 */ /* 0x000fe400078e0083 */
[----:B------:R-:W-:Y:S02]  /*32e70*/  IMAD.MOV.U32 R71, RZ, RZ, R4 ;  /* 0x000000ffff477224 */ /* 0x000fe400078e0004 */
[----:B------:R-:W-:-:S07]  /*32e80*/  IMAD.MOV.U32 R131, RZ, RZ, R6 ;  /* 0x000000ffff837224 */ /* 0x000fce00078e0006 */
.L_x_2747:
[----:B------:R-:W-:Y:S05]  /*32e90*/  BSYNC B0 ;  /* 0x0000000000007941 */ /* 0x000fea0003800000 */
.L_x_2745:
        /* <DEDUP_REMOVED lines=9> */
.L_x_2749:
[----:B------:R-:W-:Y:S02]  /*32f30*/  IMAD.MOV.U32 R5, RZ, RZ, R132 ;  /* 0x000000ffff057224 */ /* 0x000fe400078e0084 */
[----:B------:R-:W-:Y:S02]  /*32f40*/  IMAD.MOV.U32 R7, RZ, RZ, R134 ;  /* 0x000000ffff077224 */ /* 0x000fe400078e0086 */
[----:B------:R-:W-:Y:S02]  /*32f50*/  IMAD.MOV.U32 R132, RZ, RZ, R71 ;  /* 0x000000ffff847224 */ /* 0x000fe400078e0047 */
[----:B------:R-:W-:-:S07]  /*32f60*/  IMAD.MOV.U32 R134, RZ, RZ, R131 ;  /* 0x000000ffff867224 */ /* 0x000fce00078e0083 */
.L_x_2750:
[----:B------:R-:W-:Y:S05]  /*32f70*/  BSYNC B0 ;  /* 0x0000000000007941 */ /* 0x000fea0003800000 */
.L_x_2748:
        /* <DEDUP_REMOVED lines=9> */
.L_x_2752:
[----:B------:R-:W-:Y:S02]  /*33010*/  IMAD.MOV.U32 R4, RZ, RZ, R69 ;  /* 0x000000ffff047224 */ /* 0x000fe400078e0045 */
[----:B------:R-:W-:Y:S02]  /*33020*/  IMAD.MOV.U32 R6, RZ, RZ, R129 ;  /* 0x000000ffff067224 */ /* 0x000fe400078e0081 */
[----:B------:R-:W-:Y:S02]  /*33030*/  IMAD.MOV.U32 R69, RZ, RZ, R132 ;  /* 0x000000ffff457224 */ /* 0x000fe400078e0084 */
[----:B------:R-:W-:-:S07]  /*33040*/  IMAD.MOV.U32 R129, RZ, RZ, R134 ;  /* 0x000000ffff817224 */ /* 0x000fce00078e0086 */
.L_x_2753:
[----:B------:R-:W-:Y:S05]  /*33050*/  BSYNC B0 ;  /* 0x0000000000007941 */ /* 0x000fea0003800000 */
.L_x_2751:
        /* <DEDUP_REMOVED lines=9> */
.L_x_2755:
[----:B------:R-:W-:Y:S02]  /*330f0*/  IMAD.MOV.U32 R71, RZ, RZ, R70 ;  /* 0x000000ffff477224 */ /* 0x000fe400078e0046 */
[----:B------:R-:W-:Y:S02]  /*33100*/  IMAD.MOV.U32 R131, RZ, RZ, R130 ;  /* 0x000000ffff837224 */ /* 0x000fe400078e0082 */
[----:B------:R-:W-:Y:S02]  /*33110*/  IMAD.MOV.U32 R70, RZ, RZ, R69 ;  /* 0x000000ffff467224 */ /* 0x000fe400078e0045 */
[----:B------:R-:W-:-:S07]  /*33120*/  IMAD.MOV.U32 R130, RZ, RZ, R129 ;  /* 0x000000ffff827224 */ /* 0x000fce00078e0081 */
.L_x_2756:
[----:B------:R-:W-:Y:S05]  /*33130*/  BSYNC B0 ;  /* 0x0000000000007941 */ /* 0x000fea0003800000 */
.L_x_2754:
        /* <DEDUP_REMOVED lines=9> */
.L_x_2758:
[----:B------:R-:W-:Y:S02]  /*331d0*/  IMAD.MOV.U32 R132, RZ, RZ, R67 ;  /* 0x000000ffff847224 */ /* 0x000fe400078e0043 */
[----:B------:R-:W-:Y:S02]  /*331e0*/  IMAD.MOV.U32 R134, RZ, RZ, R127 ;  /* 0x000000ffff867224 */ /* 0x000fe400078e007f */
[----:B------:R-:W-:Y:S02]  /*331f0*/  IMAD.MOV.U32 R67, RZ, RZ, R70 ;  /* 0x000000ffff437224 */ /* 0x000fe400078e0046 */
[----:B------:R-:W-:-:S07]  /*33200*/  IMAD.MOV.U32 R127, RZ, RZ, R130 ;  /* 0x000000ffff7f7224 */ /* 0x000fce00078e0082 */
.L_x_2759:
[----:B------:R-:W-:Y:S05]  /*33210*/  BSYNC B0 ;  /* 0x0000000000007941 */ /* 0x000fea0003800000 */
.L_x_2757:
        /* <DEDUP_REMOVED lines=9> */
.L_x_2761:
[----:B------:R-:W-:Y:S02]  /*332b0*/  IMAD.MOV.U32 R69, RZ, RZ, R68 ;  /* 0x000000ffff457224 */ /* 0x000fe400078e0044 */
[----:B------:R-:W-:Y:S02]  /*332c0*/  IMAD.MOV.U32 R129, RZ, RZ, R128 ;  /* 0x000000ffff817224 */ /* 0x000fe400078e0080 */
[----:B------:R-:W-:Y:S02]  /*332d0*/  IMAD.MOV.U32 R68, RZ, RZ, R67 ;  /* 0x000000ffff447224 */ /* 0x000fe400078e0043 */
[----:B------:R-:W-:-:S07]  /*332e0*/  IMAD.MOV.U32 R128, RZ, RZ, R127 ;  /* 0x000000ffff807224 */ /* 0x000fce00078e007f */
.L_x_2762:
[----:B------:R-:W-:Y:S05]  /*332f0*/  BSYNC B0 ;  /* 0x0000000000007941 */ /* 0x000fea0003800000 */
.L_x_2760:
        /* <DEDUP_REMOVED lines=9> */
.L_x_2764:
[----:B------:R-:W-:Y:S02]  /*33390*/  IMAD.MOV.U32 R70, RZ, RZ, R65 ;  /* 0x000000ffff467224 */ /* 0x000fe400078e0041 */
[----:B------:R-:W-:Y:S02]  /*333a0*/  IMAD.MOV.U32 R130, RZ, RZ, R125 ;  /* 0x000000ffff827224 */ /* 0x000fe400078e007d */
[----:B------:R-:W-:Y:S02]  /*333b0*/  IMAD.MOV.U32 R65, RZ, RZ, R68 ;  /* 0x000000ffff417224 */ /* 0x000fe400078e0044 */
[----:B------:R-:W-:-:S07]  /*333c0*/  IMAD.MOV.U32 R125, RZ, RZ, R128 ;  /* 0x000000ffff7d7224 */ /* 0x000fce00078e0080 */
.L_x_2765:
[----:B------:R-:W-:Y:S05]  /*333d0*/  BSYNC B0 ;  /* 0x0000000000007941 */ /* 0x000fea0003800000 */
.L_x_2763:
        /* <DEDUP_REMOVED lines=9> */
.L_x_2767:
[----:B------:R-:W-:Y:S02]  /*33470*/  IMAD.MOV.U32 R67, RZ, RZ, R66 ;  /* 0x000000ffff437224 */ /* 0x000fe400078e0042 */
[----:B------:R-:W-:Y:S02]  /*33480*/  IMAD.MOV.U32 R127, RZ, RZ, R126 ;  /* 0x000000ffff7f7224 */ /* 0x000fe400078e007e */
[----:B------:R-:W-:Y:S02]  /*33490*/  IMAD.MOV.U32 R66, RZ, RZ, R65 ;  /* 0x000000ffff427224 */ /* 0x000fe400078e0041 */
[----:B------:R-:W-:-:S07]  /*334a0*/  IMAD.MOV.U32 R126, RZ, RZ, R125 ;  /* 0x000000ffff7e7224 */ /* 0x000fce00078e007d */
.L_x_2768:
[----:B------:R-:W-:Y:S05]  /*334b0*/  BSYNC B0 ;  /* 0x0000000000007941 */ /* 0x000fea0003800000 */
.L_x_2766:
        /* <DEDUP_REMOVED lines=9> */
.L_x_2770:
[----:B------:R-:W-:Y:S02]  /*33550*/  IMAD.MOV.U32 R68, RZ, RZ, R63 ;  /* 0x000000ffff447224 */ /* 0x000fe400078e003f */
[----:B------:R-:W-:Y:S02]  /*33560*/  IMAD.MOV.U32 R128, RZ, RZ, R123 ;  /* 0x000000ffff807224 */ /* 0x000fe400078e007b */
[----:B------:R-:W-:Y:S02]  /*33570*/  IMAD.MOV.U32 R63, RZ, RZ, R66 ;  /* 0x000000ffff3f7224 */ /* 0x000fe400078e0042 */
[----:B------:R-:W-:-:S07]  /*33580*/  IMAD.MOV.U32 R123, RZ, RZ, R126 ;  /* 0x000000ffff7b7224 */ /* 0x000fce00078e007e */
.L_x_2771:
[----:B------:R-:W-:Y:S05]  /*33590*/  BSYNC B0 ;  /* 0x0000000000007941 */ /* 0x000fea0003800000 */
.L_x_2769:
        /* <DEDUP_REMOVED lines=9> */
.L_x_2773:
[----:B------:R-:W-:Y:S02]  /*33630*/  IMAD.MOV.U32 R65, RZ, RZ, R64 ;  /* 0x000000ffff417224 */ /* 0x000fe400078e0040 */
[----:B------:R-:W-:Y:S02]  /*33640*/  IMAD.MOV.U32 R125, RZ, RZ, R124 ;  /* 0x000000ffff7d7224 */ /* 0x000fe400078e007c */
[----:B------:R-:W-:Y:S02]  /*33650*/  IMAD.MOV.U32 R64, RZ, RZ, R63 ;  /* 0x000000ffff407224 */ /* 0x000fe400078e003f */
[----:B------:R-:W-:-:S07]  /*33660*/  IMAD.MOV.U32 R124, RZ, RZ, R123 ;  /* 0x000000ffff7c7224 */ /* 0x000fce00078e007b */
.L_x_2774:
[----:B------:R-:W-:Y:S05]  /*33670*/  BSYNC B0 ;  /* 0x0000000000007941 */ /* 0x000fea0003800000 */
.L_x_2772:
        /* <DEDUP_REMOVED lines=9> */
.L_x_2776:
[----:B------:R-:W-:Y:S02]  /*33710*/  IMAD.MOV.U32 R66, RZ, RZ, R61 ;  /* 0x000000ffff427224 */ /* 0x000fe400078e003d */
[----:B------:R-:W-:Y:S02]  /*33720*/  IMAD.MOV.U32 R126, RZ, RZ, R121 ;  /* 0x000000ffff7e7224 */ /* 0x000fe400078e0079 */
[----:B------:R-:W-:Y:S02]  /*33730*/  IMAD.MOV.U32 R61, RZ, RZ, R64 ;  /* 0x000000ffff3d7224 */ /* 0x000fe400078e0040 */
[----:B------:R-:W-:-:S07]  /*33740*/  IMAD.MOV.U32 R121, RZ, RZ, R124 ;  /* 0x000000ffff797224 */ /* 0x000fce00078e007c */
.L_x_2777:
[----:B------:R-:W-:Y:S05]  /*33750*/  BSYNC B0 ;  /* 0x0000000000007941 */ /* 0x000fea0003800000 */
.L_x_2775:
        /* <DEDUP_REMOVED lines=9> */
.L_x_2779:
[----:B------:R-:W-:Y:S02]  /*337f0*/  IMAD.MOV.U32 R63, RZ, RZ, R62 ;  /* 0x000000ffff3f7224 */ /* 0x000fe400078e003e */
[----:B------:R-:W-:Y:S02]  /*33800*/  IMAD.MOV.U32 R123, RZ, RZ, R122 ;  /* 0x000000ffff7b7224 */ /* 0x000fe400078e007a */
[----:B------:R-:W-:Y:S02]  /*33810*/  IMAD.MOV.U32 R62, RZ, RZ, R61 ;  /* 0x000000ffff3e7224 */ /* 0x000fe400078e003d */
[----:B------:R-:W-:-:S07]  /*33820*/  IMAD.MOV.U32 R122, RZ, RZ, R121 ;  /* 0x000000ffff7a7224 */ /* 0x000fce00078e0079 */
.L_x_2780:
[----:B------:R-:W-:Y:S05]  /*33830*/  BSYNC B0 ;  /* 0x0000000000007941 */ /* 0x000fea0003800000 */
.L_x_2778:
        /* <DEDUP_REMOVED lines=9> */
.L_x_2782:
[----:B------:R-:W-:Y:S02]  /*338d0*/  IMAD.MOV.U32 R64, RZ, RZ, R59 ;  /* 0x000000ffff407224 */ /* 0x000fe400078e003b */
[----:B------:R-:W-:Y:S02]  /*338e0*/  IMAD.MOV.U32 R124, RZ, RZ, R119 ;  /* 0x000000ffff7c7224 */ /* 0x000fe400078e0077 */
[----:B------:R-:W-:Y:S02]  /*338f0*/  IMAD.MOV.U32 R59, RZ, RZ, R62 ;  /* 0x000000ffff3b7224 */ /* 0x000fe400078e003e */
[----:B------:R-:W-:-:S07]  /*33900*/  IMAD.MOV.U32 R119, RZ, RZ, R122 ;  /* 0x000000ffff777224 */ /* 0x000fce00078e007a */
.L_x_2783:
[----:B------:R-:W-:Y:S05]  /*33910*/  BSYNC B0 ;  /* 0x0000000000007941 */ /* 0x000fea0003800000 */
.L_x_2781:
        /* <DEDUP_REMOVED lines=9> */
.L_x_2785:
[----:B------:R-:W-:Y:S02]  /*339b0*/  IMAD.MOV.U32 R61, RZ, RZ, R60 ;  /* 0x000000ffff3d7224 */ /* 0x000fe400078e003c */
[----:B------:R-:W-:Y:S02]  /*339c0*/  IMAD.MOV.U32 R121, RZ, RZ, R120 ;  /* 0x000000ffff797224 */ /* 0x000fe400078e0078 */
[----:B------:R-:W-:Y:S02]  /*339d0*/  IMAD.MOV.U32 R60, RZ, RZ, R59 ;  /* 0x000000ffff3c7224 */ /* 0x000fe400078e003b */
[----:B------:R-:W-:-:S07]  /*339e0*/  IMAD.MOV.U32 R120, RZ, RZ, R119 ;  /* 0x000000ffff787224 */ /* 0x000fce00078e0077 */
.L_x_2786:
[----:B------:R-:W-:Y:S05]  /*339f0*/  BSYNC B0 ;  /* 0x0000000000007941 */ /* 0x000fea0003800000 */
.L_x_2784:
        /* <DEDUP_REMOVED lines=9> */
.L_x_2788:
[----:B------:R-:W-:Y:S02]  /*33a90*/  IMAD.MOV.U32 R62, RZ, RZ, R57 ;  /* 0x000000ffff3e7224 */ /* 0x000fe400078e0039 */
[----:B------:R-:W-:Y:S02]  /*33aa0*/  IMAD.MOV.U32 R122, RZ, RZ, R117 ;  /* 0x000000ffff7a7224 */ /* 0x000fe400078e0075 */
[----:B------:R-:W-:Y:S02]  /*33ab0*/  IMAD.MOV.U32 R57, RZ, RZ, R60 ;  /* 0x000000ffff397224 */ /* 0x000fe400078e003c */
[----:B------:R-:W-:-:S07]  /*33ac0*/  IMAD.MOV.U32 R117, RZ, RZ, R120 ;  /* 0x000000ffff757224 */ /* 0x000fce00078e0078 */
.L_x_2789:
[----:B------:R-:W-:Y:S05]  /*33ad0*/  BSYNC B0 ;  /* 0x0000000000007941 */ /* 0x000fea0003800000 */
.L_x_2787:
        /* <DEDUP_REMOVED lines=9> */
.L_x_2791:
[----:B------:R-:W-:Y:S02]  /*33b70*/  IMAD.MOV.U32 R59, RZ, RZ, R58 ;  /* 0x000000ffff3b7224 */ /* 0x000fe400078e003a */
[----:B------:R-:W-:Y:S02]  /*33b80*/  IMAD.MOV.U32 R119, RZ, RZ, R118 ;  /* 0x000000ffff777224 */ /* 0x000fe400078e0076 */
[----:B------:R-:W-:Y:S02]  /*33b90*/  IMAD.MOV.U32 R58, RZ, RZ, R57 ;  /* 0x000000ffff3a7224 */ /* 0x000fe400078e0039 */
[----:B------:R-:W-:-:S07]  /*33ba0*/  IMAD.MOV.U32 R118, RZ, RZ, R117 ;  /* 0x000000ffff767224 */ /* 0x000fce00078e0075 */
.L_x_2792:
[----:B------:R-:W-:Y:S05]  /*33bb0*/  BSYNC B0 ;  /* 0x0000000000007941 */ /* 0x000fea0003800000 */
.L_x_2790:
        /* <DEDUP_REMOVED lines=9> */
.L_x_2794:
[----:B------:R-:W-:Y:S02]  /*33c50*/  IMAD.MOV.U32 R60, RZ, RZ, R55 ;  /* 0x000000ffff3c7224 */ /* 0x000fe400078e0037 */
[----:B------:R-:W-:Y:S02]  /*33c60*/  IMAD.MOV.U32 R120, RZ, RZ, R115 ;  /* 0x000000ffff787224 */ /* 0x000fe400078e0073 */
[----:B------:R-:W-:Y:S02]  /*33c70*/  IMAD.MOV.U32 R55, RZ, RZ, R58 ;  /* 0x000000ffff377224 */ /* 0x000fe400078e003a */
[----:B------:R-:W-:-:S07]  /*33c80*/  IMAD.MOV.U32 R115, RZ, RZ, R118 ;  /* 0x000000ffff737224 */ /* 0x000fce00078e0076 */
.L_x_2795:
[----:B------:R-:W-:Y:S05]  /*33c90*/  BSYNC B0 ;  /* 0x0000000000007941 */ /* 0x000fea0003800000 */
.L_x_2793:
        /* <DEDUP_REMOVED lines=9> */
.L_x_2797:
[----:B------:R-:W-:Y:S02]  /*33d30*/  IMAD.MOV.U32 R57, RZ, RZ, R56 ;  /* 0x000000ffff397224 */ /* 0x000fe400078e0038 */
[----:B------:R-:W-:Y:S02]  /*33d40*/  IMAD.MOV.U32 R117, RZ, RZ, R116 ;  /* 0x000000ffff757224 */ /* 0x000fe400078e0074 */
[----:B------:R-:W-:Y:S02]  /*33d50*/  IMAD.MOV.U32 R56, RZ, RZ, R55 ;  /* 0x000000ffff387224 */ /* 0x000fe400078e0037 */
[----:B------:R-:W-:-:S07]  /*33d60*/  IMAD.MOV.U32 R116, RZ, RZ, R115 ;  /* 0x000000ffff747224 */ /* 0x000fce00078e0073 */
.L_x_2798:
[----:B------:R-:W-:Y:S05]  /*33d70*/  BSYNC B0 ;  /* 0x0000000000007941 */ /* 0x000fea0003800000 */
.L_x_2796:
        /* <DEDUP_REMOVED lines=9> */
.L_x_2800:
[----:B------:R-:W-:Y:S02]  /*33e10*/  IMAD.MOV.U32 R58, RZ, RZ, R53 ;  /* 0x000000ffff3a7224 */ /* 0x000fe400078e0035 */
[----:B------:R-:W-:Y:S02]  /*33e20*/  IMAD.MOV.U32 R118, RZ, RZ, R113 ;  /* 0x000000ffff767224 */ /* 0x000fe400078e0071 */
[----:B------:R-:W-:Y:S02]  /*33e30*/  IMAD.MOV.U32 R53, RZ, RZ, R56 ;  /* 0x000000ffff357224 */ /* 0x000fe400078e0038 */
[----:B------:R-:W-:-:S07]  /*33e40*/  IMAD.MOV.U32 R113, RZ, RZ, R116 ;  /* 0x000000ffff717224 */ /* 0x000fce00078e0074 */
.L_x_2801:
[----:B------:R-:W-:Y:S05]  /*33e50*/  BSYNC B0 ;  /* 0x0000000000007941 */ /* 0x000fea0003800000 */
.L_x_2799:
        /* <DEDUP_REMOVED lines=9> */
.L_x_2803:
[----:B------:R-:W-:Y:S02]  /*33ef0*/  IMAD.MOV.U32 R55, RZ, RZ, R54 ;  /* 0x000000ffff377224 */ /* 0x000fe400078e0036 */
[----:B------:R-:W-:Y:S02]  /*33f00*/  IMAD.MOV.U32 R115, RZ, RZ, R114 ;  /* 0x000000ffff737224 */ /* 0x000fe400078e0072 */
[----:B------:R-:W-:Y:S02]  /*33f10*/  IMAD.MOV.U32 R54, RZ, RZ, R53 ;  /* 0x000000ffff367224 */ /* 0x000fe400078e0035 */
[----:B------:R-:W-:-:S07]  /*33f20*/  IMAD.MOV.U32 R114, RZ, RZ, R113 ;  /* 0x000000ffff727224 */ /* 0x000fce00078e0071 */
.L_x_2804:
[----:B------:R-:W-:Y:S05]  /*33f30*/  BSYNC B0 ;  /* 0x0000000000007941 */ /* 0x000fea0003800000 */
.L_x_2802:
        /* <DEDUP_REMOVED lines=9> */
.L_x_2806:
[----:B------:R-:W-:Y:S02]  /*33fd0*/  IMAD.MOV.U32 R56, RZ, RZ, R51 ;  /* 0x000000ffff387224 */ /* 0x000fe400078e0033 */
[----:B------:R-:W-:Y:S02]  /*33fe0*/  IMAD.MOV.U32 R116, RZ, RZ, R111 ;  /* 0x000000ffff747224 */ /* 0x000fe400078e006f */
[----:B------:R-:W-:Y:S02]  /*33ff0*/  IMAD.MOV.U32 R51, RZ, RZ, R54 ;  /* 0x000000ffff337224 */ /* 0x000fe400078e0036 */
[----:B------:R-:W-:-:S07]  /*34000*/  IMAD.MOV.U32 R111, RZ, RZ, R114 ;  /* 0x000000ffff6f7224 */ /* 0x000fce00078e0072 */
.L_x_2807:
[----:B------:R-:W-:Y:S05]  /*34010*/  BSYNC B0 ;  /* 0x0000000000007941 */ /* 0x000fea0003800000 */
.L_x_2805:
        /* <DEDUP_REMOVED lines=9> */
.L_x_2809:
[----:B------:R-:W-:Y:S02]  /*340b0*/  IMAD.MOV.U32 R53, RZ, RZ, R52 ;  /* 0x000000ffff357224 */ /* 0x000fe400078e0034 */
[----:B------:R-:W-:Y:S02]  /*340c0*/  IMAD.MOV.U32 R113, RZ, RZ, R112 ;  /* 0x000000ffff717224 */ /* 0x000fe400078e0070 */
[----:B------:R-:W-:Y:S02]  /*340d0*/  IMAD.MOV.U32 R52, RZ, RZ, R51 ;  /* 0x000000ffff347224 */ /* 0x000fe400078e0033 */
[----:B------:R-:W-:-:S07]  /*340e0*/  IMAD.MOV.U32 R112, RZ, RZ, R111 ;  /* 0x000000ffff707224 */ /* 0x000fce00078e006f */
.L_x_2810:
[----:B------:R-:W-:Y:S05]  /*340f0*/  BSYNC B0 ;  /* 0x0000000000007941 */ /* 0x000fea0003800000 */
.L_x_2808:
        /* <DEDUP_REMOVED lines=9> */
.L_x_2812:
[----:B------:R-:W-:Y:S02]  /*34190*/  IMAD.MOV.U32 R54, RZ, RZ, R49 ;  /* 0x000000ffff367224 */ /* 0x000fe400078e0031 */
[----:B------:R-:W-:Y:S02]  /*341a0*/  IMAD.MOV.U32 R114, RZ, RZ, R109 ;  /* 0x000000ffff727224 */ /* 0x000fe400078e006d */
[----:B------:R-:W-:Y:S02]  /*341b0*/  IMAD.MOV.U32 R49, RZ, RZ, R52 ;  /* 0x000000ffff317224 */ /* 0x000fe400078e0034 */
[----:B------:R-:W-:-:S07]  /*341c0*/  IMAD.MOV.U32 R109, RZ, RZ, R112 ;  /* 0x000000ffff6d7224 */ /* 0x000fce00078e0070 */
.L_x_2813:
[----:B------:R-:W-:Y:S05]  /*341d0*/  BSYNC B0 ;  /* 0x0000000000007941 */ /* 0x000fea0003800000 */
.L_x_2811:
        /* <DEDUP_REMOVED lines=9> */
.L_x_2815:
[----:B------:R-:W-:Y:S02]  /*34270*/  IMAD.MOV.U32 R51, RZ, RZ, R50 ;  /* 0x000000ffff337224 */ /* 0x000fe400078e0032 */
[----:B------:R-:W-:Y:S02]  /*34280*/  IMAD.MOV.U32 R111, RZ, RZ, R110 ;  /* 0x000000ffff6f7224 */ /* 0x000fe400078e006e */
[----:B------:R-:W-:Y:S02]  /*34290*/  IMAD.MOV.U32 R50, RZ, RZ, R49 ;  /* 0x000000ffff327224 */ /* 0x000fe400078e0031 */
[----:B------:R-:W-:-:S07]  /*342a0*/  IMAD.MOV.U32 R110, RZ, RZ, R109 ;  /* 0x000000ffff6e7224 */ /* 0x000fce00078e006d */
.L_x_2816:
[----:B------:R-:W-:Y:S05]  /*342b0*/  BSYNC B0 ;  /* 0x0000000000007941 */ /* 0x000fea0003800000 */
.L_x_2814:
        /* <DEDUP_REMOVED lines=9> */
.L_x_2818:
[----:B------:R-:W-:Y:S02]  /*34350*/  IMAD.MOV.U32 R52, RZ, RZ, R47 ;  /* 0x000000ffff347224 */ /* 0x000fe400078e002f */
[----:B------:R-:W-:Y:S02]  /*34360*/  IMAD.MOV.U32 R112, RZ, RZ, R107 ;  /* 0x000000ffff707224 */ /* 0x000fe400078e006b */
[----:B------:R-:W-:Y:S02]  /*34370*/  IMAD.MOV.U32 R47, RZ, RZ, R50 ;  /* 0x000000ffff2f7224 */ /* 0x000fe400078e0032 */
[----:B------:R-:W-:-:S07]  /*34380*/  IMAD.MOV.U32 R107, RZ, RZ, R110 ;  /* 0x000000ffff6b7224 */ /* 0x000fce00078e006e */
.L_x_2819:
[----:B------:R-:W-:Y:S05]  /*34390*/  BSYNC B0 ;  /* 0x0000000000007941 */ /* 0x000fea0003800000 */
.L_x_2817:
        /* <DEDUP_REMOVED lines=9> */
.L_x_2821:
[----:B------:R-:W-:Y:S02]  /*34430*/  IMAD.MOV.U32 R49, RZ, RZ, R48 ;  /* 0x000000ffff317224 */ /* 0x000fe400078e0030 */
[----:B------:R-:W-:Y:S02]  /*34440*/  IMAD.MOV.U32 R109, RZ, RZ, R108 ;  /* 0x000000ffff6d7224 */ /* 0x000fe400078e006c */
[----:B------:R-:W-:Y:S02]  /*34450*/  IMAD.MOV.U32 R48, RZ, RZ, R47 ;  /* 0x000000ffff307224 */ /* 0x000fe400078e002f */
[----:B------:R-:W-:-:S07]  /*34460*/  IMAD.MOV.U32 R108, RZ, RZ, R107 ;  /* 0x000000ffff6c7224 */ /* 0x000fce00078e006b */
.L_x_2822:
[----:B------:R-:W-:Y:S05]  /*34470*/  BSYNC B0 ;  /* 0x0000000000007941 */ /* 0x000fea0003800000 */
.L_x_2820:
        /* <DEDUP_REMOVED lines=9> */
.L_x_2824:
[----:B------:R-:W-:Y:S02]  /*34510*/  IMAD.MOV.U32 R50, RZ, RZ, R45 ;  /* 0x000000ffff327224 */ /* 0x000fe400078e002d */
[----:B------:R-:W-:Y:S02]  /*34520*/  IMAD.MOV.U32 R110, RZ, RZ, R105 ;  /* 0x000000ffff6e7224 */ /* 0x000fe400078e0069 */
[----:B------:R-:W-:Y:S02]  /*34530*/  IMAD.MOV.U32 R45, RZ, RZ, R48 ;  /* 0x000000ffff2d7224 */ /* 0x000fe400078e0030 */
[----:B------:R-:W-:-:S07]  /*34540*/  IMAD.MOV.U32 R105, RZ, RZ, R108 ;  /* 0x000000ffff697224 */ /* 0x000fce00078e006c */
.L_x_2825:
[----:B------:R-:W-:Y:S05]  /*34550*/  BSYNC B0 ;  /* 0x0000000000007941 */ /* 0x000fea0003800000 */
.L_x_2823:
        /* <DEDUP_REMOVED lines=9> */
.L_x_2827:
[----:B------:R-:W-:Y:S02]  /*345f0*/  IMAD.MOV.U32 R47, RZ, RZ, R46 ;  /* 0x000000ffff2f7224 */ /* 0x000fe400078e002e */
[----:B------:R-:W-:Y:S02]  /*34600*/  IMAD.MOV.U32 R107, RZ, RZ, R106 ;  /* 0x000000ffff6b7224 */ /* 0x000fe400078e006a */
[----:B------:R-:W-:Y:S02]  /*34610*/  IMAD.MOV.U32 R46, RZ, RZ, R45 ;  /* 0x000000ffff2e7224 */ /* 0x000fe400078e002d */
[----:B------:R-:W-:-:S07]  /*34620*/  IMAD.MOV.U32 R106, RZ, RZ, R105 ;  /* 0x000000ffff6a7224 */ /* 0x000fce00078e0069 */
.L_x_2828:
[----:B------:R-:W-:Y:S05]  /*34630*/  BSYNC B0 ;  /* 0x0000000000007941 */ /* 0x000fea0003800000 */
.L_x_2826:
        /* <DEDUP_REMOVED lines=9> */
.L_x_2830:
[----:B------:R-:W-:Y:S02]  /*346d0*/  IMAD.MOV.U32 R48, RZ, RZ, R43 ;  /* 0x000000ffff307224 */ /* 0x000fe400078e002b */
[----:B------:R-:W-:Y:S02]  /*346e0*/  IMAD.MOV.U32 R108, RZ, RZ, R103 ;  /* 0x000000ffff6c7224 */ /* 0x000fe400078e0067 */
[----:B------:R-:W-:Y:S02]  /*346f0*/  IMAD.MOV.U32 R43, RZ, RZ, R46 ;  /* 0x000000ffff2b7224 */ /* 0x000fe400078e002e */
[----:B------:R-:W-:-:S07]  /*34700*/  IMAD.MOV.U32 R103, RZ, RZ, R106 ;  /* 0x000000ffff677224 */ /* 0x000fce00078e006a */
.L_x_2831:
[----:B------:R-:W-:Y:S05]  /*34710*/  BSYNC B0 ;  /* 0x0000000000007941 */ /* 0x000fea0003800000 */
.L_x_2829:
        /* <DEDUP_REMOVED lines=9> */
.L_x_2833:
[----:B------:R-:W-:Y:S02]  /*347b0*/  IMAD.MOV.U32 R45, RZ, RZ, R44 ;  /* 0x000000ffff2d7224 */ /* 0x000fe400078e002c */
[----:B------:R-:W-:Y:S02]  /*347c0*/  IMAD.MOV.U32 R105, RZ, RZ, R104 ;  /* 0x000000ffff697224 */ /* 0x000fe400078e0068 */
[----:B------:R-:W-:Y:S02]  /*347d0*/  IMAD.MOV.U32 R44, RZ, RZ, R43 ;  /* 0x000000ffff2c7224 */ /* 0x000fe400078e002b */
[----:B------:R-:W-:-:S07]  /*347e0*/  IMAD.MOV.U32 R104, RZ, RZ, R103 ;  /* 0x000000ffff687224 */ /* 0x000fce00078e0067 */
.L_x_2834:
[----:B------:R-:W-:Y:S05]  /*347f0*/  BSYNC B0 ;  /* 0x0000000000007941 */ /* 0x000fea0003800000 */
.L_x_2832:
        /* <DEDUP_REMOVED lines=9> */
.L_x_2836:
[----:B------:R-:W-:Y:S02]  /*34890*/  IMAD.MOV.U32 R46, RZ, RZ, R41 ;  /* 0x000000ffff2e7224 */ /* 0x000fe400078e0029 */
[----:B------:R-:W-:Y:S02]  /*348a0*/  IMAD.MOV.U32 R106, RZ, RZ, R101 ;  /* 0x000000ffff6a7224 */ /* 0x000fe400078e0065 */
[----:B------:R-:W-:Y:S02]  /*348b0*/  IMAD.MOV.U32 R41, RZ, RZ, R44 ;  /* 0x000000ffff297224 */ /* 0x000fe400078e002c */
[----:B------:R-:W-:-:S07]  /*348c0*/  IMAD.MOV.U32 R101, RZ, RZ, R104 ;  /* 0x000000ffff657224 */ /* 0x000fce00078e0068 */
.L_x_2837:
[----:B------:R-:W-:Y:S05]  /*348d0*/  BSYNC B0 ;  /* 0x0000000000007941 */ /* 0x000fea0003800000 */
.L_x_2835:
        /* <DEDUP_REMOVED lines=9> */
.L_x_2839:
[----:B------:R-:W-:Y:S02]  /*34970*/  IMAD.MOV.U32 R43, RZ, RZ, R42 ;  /* 0x000000ffff2b7224 */ /* 0x000fe400078e002a */
[----:B------:R-:W-:Y:S02]  /*34980*/  IMAD.MOV.U32 R103, RZ, RZ, R102 ;  /* 0x000000ffff677224 */ /* 0x000fe400078e0066 */
[----:B------:R-:W-:Y:S02]  /*34990*/  IMAD.MOV.U32 R42, RZ, RZ, R41 ;  /* 0x000000ffff2a7224 */ /* 0x000fe400078e0029 */
[----:B------:R-:W-:-:S07]  /*349a0*/  IMAD.MOV.U32 R102, RZ, RZ, R101 ;  /* 0x000000ffff667224 */ /* 0x000fce00078e0065 */
.L_x_2840:
[----:B------:R-:W-:Y:S05]  /*349b0*/  BSYNC B0 ;  /* 0x0000000000007941 */ /* 0x000fea0003800000 */
.L_x_2838:
        /* <DEDUP_REMOVED lines=9> */
.L_x_2842:
[----:B------:R-:W-:Y:S02]  /*34a50*/  IMAD.MOV.U32 R44, RZ, RZ, R39 ;  /* 0x000000ffff2c7224 */ /* 0x000fe400078e0027 */
[----:B------:R-:W-:Y:S02]  /*34a60*/  IMAD.MOV.U32 R104, RZ, RZ, R99 ;  /* 0x000000ffff687224 */ /* 0x000fe400078e0063 */
[----:B------:R-:W-:Y:S02]  /*34a70*/  IMAD.MOV.U32 R39, RZ, RZ, R42 ;  /* 0x000000ffff277224 */ /* 0x000fe400078e002a */
[----:B------:R-:W-:-:S07]  /*34a80*/  IMAD.MOV.U32 R99, RZ, RZ, R102 ;  /* 0x000000ffff637224 */ /* 0x000fce00078e0066 */
.L_x_2843:
[----:B------:R-:W-:Y:S05]  /*34a90*/  BSYNC B0 ;  /* 0x0000000000007941 */ /* 0x000fea0003800000 */
.L_x_2841:
        /* <DEDUP_REMOVED lines=9> */
.L_x_2845:
[----:B------:R-:W-:Y:S02]  /*34b30*/  IMAD.MOV.U32 R41, RZ, RZ, R40 ;  /* 0x000000ffff297224 */ /* 0x000fe400078e0028 */
[----:B------:R-:W-:Y:S02]  /*34b40*/  IMAD.MOV.U32 R101, RZ, RZ, R100 ;  /* 0x000000ffff657224 */ /* 0x000fe400078e0064 */
[----:B------:R-:W-:Y:S02]  /*34b50*/  IMAD.MOV.U32 R40, RZ, RZ, R39 ;  /* 0x000000ffff287224 */ /* 0x000fe400078e0027 */
[----:B------:R-:W-:-:S07]  /*34b60*/  IMAD.MOV.U32 R100, RZ, RZ, R99 ;  /* 0x000000ffff647224 */ /* 0x000fce00078e0063 */
.L_x_2846:
[----:B------:R-:W-:Y:S05]  /*34b70*/  BSYNC B0 ;  /* 0x0000000000007941 */ /* 0x000fea0003800000 */
.L_x_2844:
        /* <DEDUP_REMOVED lines=9> */
.L_x_2848:
[----:B------:R-:W-:Y:S02]  /*34c10*/  IMAD.MOV.U32 R42, RZ, RZ, R133 ;  /* 0x000000ffff2a7224 */ /* 0x000fe400078e0085 */
[----:B------:R-:W-:Y:S02]  /*34c20*/  IMAD.MOV.U32 R102, RZ, RZ, R3 ;  /* 0x000000ffff667224 */ /* 0x000fe400078e0003 */
[----:B------:R-:W-:Y:S02]  /*34c30*/  IMAD.MOV.U32 R3, RZ, RZ, R100 ;  /* 0x000000ffff037224 */ /* 0x000fe400078e0064 */
[----:B------:R-:W-:-:S07]  /*34c40*/  IMAD.MOV.U32 R133, RZ, RZ, R40 ;  /* 0x000000ffff857224 */ /* 0x000fce00078e0028 */
.L_x_2849:
[----:B------:R-:W-:Y:S05]  /*34c50*/  BSYNC B0 ;  /* 0x0000000000007941 */ /* 0x000fea0003800000 */
.L_x_2847:
        /* <DEDUP_REMOVED lines=18> */
.L_x_2851:
[----:B------:R-:W-:Y:S02]  /*34d80*/  IMAD.MOV.U32 R40, RZ, RZ, R37 ;  /* 0x000000ffff287224 */ /* 0x000fe400078e0025 */
[----:B------:R-:W-:Y:S01]  /*34d90*/  IMAD.MOV.U32 R100, RZ, RZ, R97 ;  /* 0x000000ffff647224 */ /* 0x000fe200078e0061 */
[----:B------:R-:W-:Y:S01]  /*34da0*/  MOV R97, R98 ;  /* 0x0000006200617202 */ /* 0x000fe20000000f00 */
[----:B------:R-:W-:-:S07]  /*34db0*/  IMAD.MOV.U32 R37, RZ, RZ, R38 ;  /* 0x000000ffff257224 */ /* 0x000fce00078e0026 */
.L_x_2852:
[----:B------:R-:W-:Y:S05]  /*34dc0*/  BSYNC B0 ;  /* 0x0000000000007941 */ /* 0x000fea0003800000 */
.L_x_2850:
        /* <DEDUP_REMOVED lines=9> */
.L_x_2854:
[----:B------:R-:W-:Y:S02]  /*34e60*/  IMAD.MOV.U32 R39, RZ, RZ, R36 ;  /* 0x000000ffff277224 */ /* 0x000fe400078e0024 */
[----:B------:R-:W-:Y:S01]  /*34e70*/  IMAD.MOV.U32 R99, RZ, RZ, R96 ;  /* 0x000000ffff637224 */ /* 0x000fe200078e0060 */
[----:B------:R-:W-:Y:S01]  /*34e80*/  MOV R96, R97 ;  /* 0x0000006100607202 */ /* 0x000fe20000000f00 */
[----:B------:R-:W-:-:S07]  /*34e90*/  IMAD.MOV.U32 R36, RZ, RZ, R37 ;  /* 0x000000ffff247224 */ /* 0x000fce00078e0025 */
.L_x_2855:
[----:B------:R-:W-:Y:S05]  /*34ea0*/  BSYNC B0 ;  /* 0x0000000000007941 */ /* 0x000fea0003800000 */
.L_x_2853:
        /* <DEDUP_REMOVED lines=9> */
.L_x_2857:
[----:B------:R-:W-:Y:S02]  /*34f40*/  IMAD.MOV.U32 R38, RZ, RZ, R35 ;  /* 0x000000ffff267224 */ /* 0x000fe400078e0023 */
[----:B------:R-:W-:Y:S01]  /*34f50*/  IMAD.MOV.U32 R98, RZ, RZ, R95 ;  /* 0x000000ffff627224 */ /* 0x000fe200078e005f */
[----:B------:R-:W-:Y:S01]  /*34f60*/  MOV R95, R96 ;  /* 0x00000060005f7202 */ /* 0x000fe20000000f00 */
[----:B------:R-:W-:-:S07]  /*34f70*/  IMAD.MOV.U32 R35, RZ, RZ, R36 ;  /* 0x000000ffff237224 */ /* 0x000fce00078e0024 */
.L_x_2858:
[----:B------:R-:W-:Y:S05]  /*34f80*/  BSYNC B0 ;  /* 0x0000000000007941 */ /* 0x000fea0003800000 */
.L_x_2856:
        /* <DEDUP_REMOVED lines=9> */
.L_x_2860:
[----:B------:R-:W-:Y:S02]  /*35020*/  IMAD.MOV.U32 R37, RZ, RZ, R34 ;  /* 0x000000ffff257224 */ /* 0x000fe400078e0022 */
[----:B------:R-:W-:Y:S01]  /*35030*/  IMAD.MOV.U32 R97, RZ, RZ, R94 ;  /* 0x000000ffff617224 */ /* 0x000fe200078e005e */
[----:B------:R-:W-:Y:S01]  /*35040*/  MOV R94, R95 ;  /* 0x0000005f005e7202 */ /* 0x000fe20000000f00 */
[----:B------:R-:W-:-:S07]  /*35050*/  IMAD.MOV.U32 R34, RZ, RZ, R35 ;  /* 0x000000ffff227224 */ /* 0x000fce00078e0023 */
.L_x_2861:
[----:B------:R-:W-:Y:S05]  /*35060*/  BSYNC B0 ;  /* 0x0000000000007941 */ /* 0x000fea0003800000 */
.L_x_2859:
        /* <DEDUP_REMOVED lines=9> */
.L_x_2863:
[----:B------:R-:W-:Y:S02]  /*35100*/  IMAD.MOV.U32 R36, RZ, RZ, R33 ;  /* 0x000000ffff247224 */ /* 0x000fe400078e0021 */
[----:B------:R-:W-:Y:S01]  /*35110*/  IMAD.MOV.U32 R96, RZ, RZ, R93 ;  /* 0x000000ffff607224 */ /* 0x000fe200078e005d */
[----:B------:R-:W-:Y:S01]  /*35120*/  MOV R93, R94 ;  /* 0x0000005e005d7202 */ /* 0x000fe20000000f00 */
[----:B------:R-:W-:-:S07]  /*35130*/  IMAD.MOV.U32 R33, RZ, RZ, R34 ;  /* 0x000000ffff217224 */ /* 0x000fce00078e0022 */
.L_x_2864:
[----:B------:R-:W-:Y:S05]  /*35140*/  BSYNC B0 ;  /* 0x0000000000007941 */ /* 0x000fea0003800000 */
.L_x_2862:
        /* <DEDUP_REMOVED lines=9> */
.L_x_2866:
[----:B------:R-:W-:Y:S02]  /*351e0*/  IMAD.MOV.U32 R35, RZ, RZ, R32 ;  /* 0x000000ffff237224 */ /* 0x000fe400078e0020 */
[----:B------:R-:W-:Y:S01]  /*351f0*/  IMAD.MOV.U32 R95, RZ, RZ, R92 ;  /* 0x000000ffff5f7224 */ /* 0x000fe200078e005c */
[----:B------:R-:W-:Y:S01]  /*35200*/  MOV R92, R93 ;  /* 0x0000005d005c7202 */ /* 0x000fe20000000f00 */
[----:B------:R-:W-:-:S07]  /*35210*/  IMAD.MOV.U32 R32, RZ, RZ, R33 ;  /* 0x000000ffff207224 */ /* 0x000fce00078e0021 */
.L_x_2867:
[----:B------:R-:W-:Y:S05]  /*35220*/  BSYNC B0 ;  /* 0x0000000000007941 */ /* 0x000fea0003800000 */
.L_x_2865:
        /* <DEDUP_REMOVED lines=9> */
.L_x_2869:
[----:B------:R-:W-:Y:S02]  /*352c0*/  IMAD.MOV.U32 R34, RZ, RZ, R31 ;  /* 0x000000ffff227224 */ /* 0x000fe400078e001f */
[----:B------:R-:W-:Y:S01]  /*352d0*/  IMAD.MOV.U32 R94, RZ, RZ, R91 ;  /* 0x000000ffff5e7224 */ /* 0x000fe200078e005b */
[----:B------:R-:W-:Y:S01]  /*352e0*/  MOV R91, R92 ;  /* 0x0000005c005b7202 */ /* 0x000fe20000000f00 */
[----:B------:R-:W-:-:S07]  /*352f0*/  IMAD.MOV.U32 R31, RZ, RZ, R32 ;  /* 0x000000ffff1f7224 */ /* 0x000fce00078e0020 */
.L_x_2870:
[----:B------:R-:W-:Y:S05]  /*35300*/  BSYNC B0 ;  /* 0x0000000000007941 */ /* 0x000fea0003800000 */
.L_x_2868:
        /* <DEDUP_REMOVED lines=9> */
.L_x_2872:
[----:B------:R-:W-:Y:S02]  /*353a0*/  IMAD.MOV.U32 R33, RZ, RZ, R30 ;  /* 0x000000ffff217224 */ /* 0x000fe400078e001e */
[----:B------:R-:W-:Y:S01]  /*353b0*/  IMAD.MOV.U32 R93, RZ, RZ, R90 ;  /* 0x000000ffff5d7224 */ /* 0x000fe200078e005a */
[----:B------:R-:W-:Y:S01]  /*353c0*/  MOV R90, R91 ;  /* 0x0000005b005a7202 */ /* 0x000fe20000000f00 */
[----:B------:R-:W-:-:S07]  /*353d0*/  IMAD.MOV.U32 R30, RZ, RZ, R31 ;  /* 0x000000ffff1e7224 */ /* 0x000fce00078e001f */
.L_x_2873:
[----:B------:R-:W-:Y:S05]  /*353e0*/  BSYNC B0 ;  /* 0x0000000000007941 */ /* 0x000fea0003800000 */
.L_x_2871:
        /* <DEDUP_REMOVED lines=9> */
.L_x_2875:
[----:B------:R-:W-:Y:S02]  /*35480*/  IMAD.MOV.U32 R32, RZ, RZ, R29 ;  /* 0x000000ffff207224 */ /* 0x000fe400078e001d */
[----:B------:R-:W-:Y:S01]  /*35490*/  IMAD.MOV.U32 R92, RZ, RZ, R89 ;  /* 0x000000ffff5c7224 */ /* 0x000fe200078e0059 */
[----:B------:R-:W-:Y:S01]  /*354a0*/  MOV R89, R90 ;  /* 0x0000005a00597202 */ /* 0x000fe20000000f00 */
[----:B------:R-:W-:-:S07]  /*354b0*/  IMAD.MOV.U32 R29, RZ, RZ, R30 ;  /* 0x000000ffff1d7224 */ /* 0x000fce00078e001e */
.L_x_2876:
[----:B------:R-:W-:Y:S05]  /*354c0*/  BSYNC B0 ;  /* 0x0000000000007941 */ /* 0x000fea0003800000 */
.L_x_2874:
        /* <DEDUP_REMOVED lines=9> */
.L_x_2878:
[----:B------:R-:W-:Y:S02]  /*35560*/  IMAD.MOV.U32 R31, RZ, RZ, R28 ;  /* 0x000000ffff1f7224 */ /* 0x000fe400078e001c */
[----:B------:R-:W-:Y:S01]  /*35570*/  IMAD.MOV.U32 R91, RZ, RZ, R88 ;  /* 0x000000ffff5b7224 */ /* 0x000fe200078e0058 */
[----:B------:R-:W-:Y:S01]  /*35580*/  MOV R88, R89 ;  /* 0x0000005900587202 */ /* 0x000fe20000000f00 */
[----:B------:R-:W-:-:S07]  /*35590*/  IMAD.MOV.U32 R28, RZ, RZ, R29 ;  /* 0x000000ffff1c7224 */ /* 0x000fce00078e001d */
.L_x_2879:
[----:B------:R-:W-:Y:S05]  /*355a0*/  BSYNC B0 ;  /* 0x0000000000007941 */ /* 0x000fea0003800000 */
.L_x_2877:
        /* <DEDUP_REMOVED lines=9> */
.L_x_2881:
[----:B------:R-:W-:Y:S02]  /*35640*/  IMAD.MOV.U32 R30, RZ, RZ, R27 ;  /* 0x000000ffff1e7224 */ /* 0x000fe400078e001b */
[----:B------:R-:W-:Y:S01]  /*35650*/  IMAD.MOV.U32 R90, RZ, RZ, R87 ;  /* 0x000000ffff5a7224 */ /* 0x000fe200078e0057 */
[----:B------:R-:W-:Y:S01]  /*35660*/  MOV R87, R88 ;  /* 0x0000005800577202 */ /* 0x000fe20000000f00 */
[----:B------:R-:W-:-:S07]  /*35670*/  IMAD.MOV.U32 R27, RZ, RZ, R28 ;  /* 0x000000ffff1b7224 */ /* 0x000fce00078e001c */
.L_x_2882:
[----:B------:R-:W-:Y:S05]  /*35680*/  BSYNC B0 ;  /* 0x0000000000007941 */ /* 0x000fea0003800000 */
.L_x_2880:
        /* <DEDUP_REMOVED lines=9> */
.L_x_2884:
[----:B------:R-:W-:Y:S02]  /*35720*/  IMAD.MOV.U32 R29, RZ, RZ, R26 ;  /* 0x000000ffff1d7224 */ /* 0x000fe400078e001a */
[----:B------:R-:W-:Y:S01]  /*35730*/  IMAD.MOV.U32 R89, RZ, RZ, R86 ;  /* 0x000000ffff597224 */ /* 0x000fe200078e0056 */
[----:B------:R-:W-:Y:S01]  /*35740*/  MOV R86, R87 ;  /* 0x0000005700567202 */ /* 0x000fe20000000f00 */
[----:B------:R-:W-:-:S07]  /*35750*/  IMAD.MOV.U32 R26, RZ, RZ, R27 ;  /* 0x000000ffff1a7224 */ /* 0x000fce00078e001b */
.L_x_2885:
[----:B------:R-:W-:Y:S05]  /*35760*/  BSYNC B0 ;  /* 0x0000000000007941 */ /* 0x000fea0003800000 */
.L_x_2883:
        /* <DEDUP_REMOVED lines=9> */
.L_x_2887:
[----:B------:R-:W-:Y:S02]  /*35800*/  IMAD.MOV.U32 R28, RZ, RZ, R25 ;  /* 0x000000ffff1c7224 */ /* 0x000fe400078e0019 */
[----:B------:R-:W-:Y:S01]  /*35810*/  IMAD.MOV.U32 R88, RZ, RZ, R85 ;  /* 0x000000ffff587224 */ /* 0x000fe200078e0055 */
[----:B------:R-:W-:Y:S01]  /*35820*/  MOV R85, R86 ;  /* 0x0000005600557202 */ /* 0x000fe20000000f00 */
[----:B------:R-:W-:-:S07]  /*35830*/  IMAD.MOV.U32 R25, RZ, RZ, R26 ;  /* 0x000000ffff197224 */ /* 0x000fce00078e001a */
.L_x_2888:
[----:B------:R-:W-:Y:S05]  /*35840*/  BSYNC B0 ;  /* 0x0000000000007941 */ /* 0x000fea0003800000 */
.L_x_2886:
        /* <DEDUP_REMOVED lines=9> */
.L_x_2890:
[----:B------:R-:W-:Y:S02]  /*358e0*/  IMAD.MOV.U32 R27, RZ, RZ, R24 ;  /* 0x000000ffff1b7224 */ /* 0x000fe400078e0018 */
[----:B------:R-:W-:Y:S01]  /*358f0*/  IMAD.MOV.U32 R87, RZ, RZ, R84 ;  /* 0x000000ffff577224 */ /* 0x000fe200078e0054 */
[----:B------:R-:W-:Y:S01]  /*35900*/  MOV R84, R85 ;  /* 0x0000005500547202 */ /* 0x000fe20000000f00 */
[----:B------:R-:W-:-:S07]  /*35910*/  IMAD.MOV.U32 R24, RZ, RZ, R25 ;  /* 0x000000ffff187224 */ /* 0x000fce00078e0019 */
.L_x_2891:
[----:B------:R-:W-:Y:S05]  /*35920*/  BSYNC B0 ;  /* 0x0000000000007941 */ /* 0x000fea0003800000 */
.L_x_2889:
        /* <DEDUP_REMOVED lines=9> */
.L_x_2893:
[----:B------:R-:W-:Y:S02]  /*359c0*/  IMAD.MOV.U32 R26, RZ, RZ, R23 ;  /* 0x000000ffff1a7224 */ /* 0x000fe400078e0017 */
[----:B------:R-:W-:Y:S01]  /*359d0*/  IMAD.MOV.U32 R86, RZ, RZ, R83 ;  /* 0x000000ffff567224 */ /* 0x000fe200078e0053 */
[----:B------:R-:W-:Y:S01]  /*359e0*/  MOV R83, R84 ;  /* 0x0000005400537202 */ /* 0x000fe20000000f00 */
[----:B------:R-:W-:-:S07]  /*359f0*/  IMAD.MOV.U32 R23, RZ, RZ, R24 ;  /* 0x000000ffff177224 */ /* 0x000fce00078e0018 */
.L_x_2894:
[----:B------:R-:W-:Y:S05]  /*35a00*/  BSYNC B0 ;  /* 0x0000000000007941 */ /* 0x000fea0003800000 */
.L_x_2892:
        /* <DEDUP_REMOVED lines=9> */
.L_x_2896:
[----:B------:R-:W-:Y:S02]  /*35aa0*/  IMAD.MOV.U32 R25, RZ, RZ, R22 ;  /* 0x000000ffff197224 */ /* 0x000fe400078e0016 */
[----:B------:R-:W-:Y:S01]  /*35ab0*/  IMAD.MOV.U32 R85, RZ, RZ, R82 ;  /* 0x000000ffff557224 */ /* 0x000fe200078e0052 */
[----:B------:R-:W-:Y:S01]  /*35ac0*/  MOV R82, R83 ;  /* 0x0000005300527202 */ /* 0x000fe20000000f00 */
[----:B------:R-:W-:-:S07]  /*35ad0*/  IMAD.MOV.U32 R22, RZ, RZ, R23 ;  /* 0x000000ffff167224 */ /* 0x000fce00078e0017 */
.L_x_2897:
[----:B------:R-:W-:Y:S05]  /*35ae0*/  BSYNC B0 ;  /* 0x0000000000007941 */ /* 0x000fea0003800000 */
.L_x_2895:
        /* <DEDUP_REMOVED lines=9> */
.L_x_2899:
[----:B------:R-:W-:Y:S02]  /*35b80*/  IMAD.MOV.U32 R24, RZ, RZ, R21 ;  /* 0x000000ffff187224 */ /* 0x000fe400078e0015 */
[----:B------:R-:W-:Y:S01]  /*35b90*/  IMAD.MOV.U32 R84, RZ, RZ, R81 ;  /* 0x000000ffff547224 */ /* 0x000fe200078e0051 */
[----:B------:R-:W-:Y:S01]  /*35ba0*/  MOV R81, R82 ;  /* 0x0000005200517202 */ /* 0x000fe20000000f00 */
[----:B------:R-:W-:-:S07]  /*35bb0*/  IMAD.MOV.U32 R21, RZ, RZ, R22 ;  /* 0x000000ffff157224 */ /* 0x000fce00078e0016 */
.L_x_2900:
[----:B------:R-:W-:Y:S05]  /*35bc0*/  BSYNC B0 ;  /* 0x0000000000007941 */ /* 0x000fea0003800000 */
.L_x_2898:
        /* <DEDUP_REMOVED lines=9> */
.L_x_2902:
[----:B------:R-:W-:Y:S02]  /*35c60*/  IMAD.MOV.U32 R23, RZ, RZ, R20 ;  /* 0x000000ffff177224 */ /* 0x000fe400078e0014 */
[----:B------:R-:W-:Y:S01]  /*35c70*/  IMAD.MOV.U32 R83, RZ, RZ, R80 ;  /* 0x000000ffff537224 */ /* 0x000fe200078e0050 */
[----:B------:R-:W-:Y:S01]  /*35c80*/  MOV R80, R81 ;  /* 0x0000005100507202 */ /* 0x000fe20000000f00 */
[----:B------:R-:W-:-:S07]  /*35c90*/  IMAD.MOV.U32 R20, RZ, RZ, R21 ;  /* 0x000000ffff147224 */ /* 0x000fce00078e0015 */
.L_x_2903:
[----:B------:R-:W-:Y:S05]  /*35ca0*/  BSYNC B0 ;  /* 0x0000000000007941 */ /* 0x000fea0003800000 */
.L_x_2901:
        /* <DEDUP_REMOVED lines=9> */
.L_x_2905:
[----:B------:R-:W-:Y:S02]  /*35d40*/  IMAD.MOV.U32 R22, RZ, RZ, R19 ;  /* 0x000000ffff167224 */ /* 0x000fe400078e0013 */
[----:B------:R-:W-:Y:S01]  /*35d50*/  IMAD.MOV.U32 R82, RZ, RZ, R79 ;  /* 0x000000ffff527224 */ /* 0x000fe200078e004f */
[----:B------:R-:W-:Y:S01]  /*35d60*/  MOV R79, R80 ;  /* 0x00000050004f7202 */ /* 0x000fe20000000f00 */
[----:B------:R-:W-:-:S07]  /*35d70*/  IMAD.MOV.U32 R19, RZ, RZ, R20 ;  /* 0x000000ffff137224 */ /* 0x000fce00078e0014 */
.L_x_2906:
[----:B------:R-:W-:Y:S05]  /*35d80*/  BSYNC B0 ;  /* 0x0000000000007941 */ /* 0x000fea0003800000 */
.L_x_2904:
        /* <DEDUP_REMOVED lines=9> */
.L_x_2908:
[----:B------:R-:W-:Y:S02]  /*35e20*/  IMAD.MOV.U32 R21, RZ, RZ, R18 ;  /* 0x000000ffff157224 */ /* 0x000fe400078e0012 */
[----:B------:R-:W-:Y:S01]  /*35e30*/  IMAD.MOV.U32 R81, RZ, RZ, R78 ;  /* 0x000000ffff517224 */ /* 0x000fe200078e004e */
[----:B------:R-:W-:Y:S01]  /*35e40*/  MOV R78, R79 ;  /* 0x0000004f004e7202 */ /* 0x000fe20000000f00 */
[----:B------:R-:W-:-:S07]  /*35e50*/  IMAD.MOV.U32 R18, RZ, RZ, R19 ;  /* 0x000000ffff127224 */ /* 0x000fce00078e0013 */
.L_x_2909:
[----:B------:R-:W-:Y:S05]  /*35e60*/  BSYNC B0 ;  /* 0x0000000000007941 */ /* 0x000fea0003800000 */
.L_x_2907:
        /* <DEDUP_REMOVED lines=9> */
.L_x_2911:
[----:B------:R-:W-:Y:S02]  /*35f00*/  IMAD.MOV.U32 R20, RZ, RZ, R17 ;  /* 0x000000ffff147224 */ /* 0x000fe400078e0011 */
[----:B------:R-:W-:Y:S01]  /*35f10*/  IMAD.MOV.U32 R80, RZ, RZ, R77 ;  /* 0x000000ffff507224 */ /* 0x000fe200078e004d */
[----:B------:R-:W-:Y:S01]  /*35f20*/  MOV R77, R78 ;  /* 0x0000004e004d7202 */ /* 0x000fe20000000f00 */
[----:B------:R-:W-:-:S07]  /*35f30*/  IMAD.MOV.U32 R17, RZ, RZ, R18 ;  /* 0x000000ffff117224 */ /* 0x000fce00078e0012 */
.L_x_2912:
[----:B------:R-:W-:Y:S05]  /*35f40*/  BSYNC B0 ;  /* 0x0000000000007941 */ /* 0x000fea0003800000 */
.L_x_2910:
        /* <DEDUP_REMOVED lines=9> */
.L_x_2914:
[----:B------:R-:W-:Y:S02]  /*35fe0*/  IMAD.MOV.U32 R19, RZ, RZ, R16 ;  /* 0x000000ffff137224 */ /* 0x000fe400078e0010 */
[----:B------:R-:W-:Y:S01]  /*35ff0*/  IMAD.MOV.U32 R79, RZ, RZ, R76 ;  /* 0x000000ffff4f7224 */ /* 0x000fe200078e004c */
[----:B------:R-:W-:Y:S01]  /*36000*/  MOV R76, R77 ;  /* 0x0000004d004c7202 */ /* 0x000fe20000000f00 */
[----:B------:R-:W-:-:S07]  /*36010*/  IMAD.MOV.U32 R16, RZ, RZ, R17 ;  /* 0x000000ffff107224 */ /* 0x000fce00078e0011 */
.L_x_2915:
[----:B------:R-:W-:Y:S05]  /*36020*/  BSYNC B0 ;  /* 0x0000000000007941 */ /* 0x000fea0003800000 */
.L_x_2913:
        /* <DEDUP_REMOVED lines=9> */
.L_x_2917:
[----:B------:R-:W-:Y:S02]  /*360c0*/  IMAD.MOV.U32 R18, RZ, RZ, R15 ;  /* 0x000000ffff127224 */ /* 0x000fe400078e000f */
[----:B------:R-:W-:Y:S01]  /*360d0*/  IMAD.MOV.U32 R78, RZ, RZ, R75 ;  /* 0x000000ffff4e7224 */ /* 0x000fe200078e004b */
[----:B------:R-:W-:Y:S01]  /*360e0*/  MOV R75, R76 ;  /* 0x0000004c004b7202 */ /* 0x000fe20000000f00 */
[----:B------:R-:W-:-:S07]  /*360f0*/  IMAD.MOV.U32 R15, RZ, RZ, R16 ;  /* 0x000000ffff0f7224 */ /* 0x000fce00078e0010 */
.L_x_2918:
[----:B------:R-:W-:Y:S05]  /*36100*/  BSYNC B0 ;  /* 0x0000000000007941 */ /* 0x000fea0003800000 */
.L_x_2916:
        /* <DEDUP_REMOVED lines=9> */
.L_x_2920:
[----:B------:R-:W-:Y:S02]  /*361a0*/  IMAD.MOV.U32 R17, RZ, RZ, R14 ;  /* 0x000000ffff117224 */ /* 0x000fe400078e000e */
[----:B------:R-:W-:Y:S01]  /*361b0*/  IMAD.MOV.U32 R77, RZ, RZ, R74 ;  /* 0x000000ffff4d7224 */ /* 0x000fe200078e004a */
[----:B------:R-:W-:Y:S01]  /*361c0*/  MOV R74, R75 ;  /* 0x0000004b004a7202 */ /* 0x000fe20000000f00 */
[----:B------:R-:W-:-:S07]  /*361d0*/  IMAD.MOV.U32 R14, RZ, RZ, R15 ;  /* 0x000000ffff0e7224 */ /* 0x000fce00078e000f */
.L_x_2921:
[----:B------:R-:W-:Y:S05]  /*361e0*/  BSYNC B0 ;  /* 0x0000000000007941 */ /* 0x000fea0003800000 */
.L_x_2919:
        /* <DEDUP_REMOVED lines=9> */
.L_x_2923:
[----:B------:R-:W-:Y:S02]  /*36280*/  IMAD.MOV.U32 R16, RZ, RZ, R13 ;  /* 0x000000ffff107224 */ /* 0x000fe400078e000d */
[----:B------:R-:W-:Y:S01]  /*36290*/  IMAD.MOV.U32 R76, RZ, RZ, R73 ;  /* 0x000000ffff4c7224 */ /* 0x000fe200078e0049 */
[----:B------:R-:W-:Y:S01]  /*362a0*/  MOV R73, R74 ;  /* 0x0000004a00497202 */ /* 0x000fe20000000f00 */
[----:B------:R-:W-:-:S07]  /*362b0*/  IMAD.MOV.U32 R13, RZ, RZ, R14 ;  /* 0x000000ffff0d7224 */ /* 0x000fce00078e000e */
.L_x_2924:
[----:B------:R-:W-:Y:S05]  /*362c0*/  BSYNC B0 ;  /* 0x0000000000007941 */ /* 0x000fea0003800000 */
.L_x_2922:
        /* <DEDUP_REMOVED lines=9> */
.L_x_2926:
[----:B------:R-:W-:Y:S02]  /*36360*/  IMAD.MOV.U32 R15, RZ, RZ, R12 ;  /* 0x000000ffff0f7224 */ /* 0x000fe400078e000c */
[----:B------:R-:W-:Y:S01]  /*36370*/  IMAD.MOV.U32 R75, RZ, RZ, R72 ;  /* 0x000000ffff4b7224 */ /* 0x000fe200078e0048 */
[----:B------:R-:W-:Y:S01]  /*36380*/  MOV R72, R73 ;  /* 0x0000004900487202 */ /* 0x000fe20000000f00 */
[----:B------:R-:W-:-:S07]  /*36390*/  IMAD.MOV.U32 R12, RZ, RZ, R13 ;  /* 0x000000ffff0c7224 */ /* 0x000fce00078e000d */
.L_x_2927:
[----:B------:R-:W-:Y:S05]  /*363a0*/  BSYNC B0 ;  /* 0x0000000000007941 */ /* 0x000fea0003800000 */
.L_x_2925:
        /* <DEDUP_REMOVED lines=9> */
.L_x_2929:
[----:B------:R-:W-:Y:S02]  /*36440*/  IMAD.MOV.U32 R14, RZ, RZ, R9 ;  /* 0x000000ffff0e7224 */ /* 0x000fe400078e0009 */
[----:B------:R-:W-:Y:S01]  /*36450*/  IMAD.MOV.U32 R74, RZ, RZ, R11 ;  /* 0x000000ffff4a7224 */ /* 0x000fe200078e000b */
[----:B------:R-:W-:Y:S01]  /*36460*/  MOV R11, R72 ;  /* 0x00000048000b7202 */ /* 0x000fe20000000f00 */
[----:B------:R-:W-:-:S07]  /*36470*/  IMAD.MOV.U32 R9, RZ, RZ, R12 ;  /* 0x000000ffff097224 */ /* 0x000fce00078e000c */
.L_x_2930:
[----:B------:R-:W-:Y:S05]  /*36480*/  BSYNC B0 ;  /* 0x0000000000007941 */ /* 0x000fea0003800000 */
.L_x_2928:
        /* <DEDUP_REMOVED lines=9> */
.L_x_2932:
[----:B------:R-:W-:Y:S02]  /*36520*/  IMAD.MOV.U32 R13, RZ, RZ, R8 ;  /* 0x000000ffff0d7224 */ /* 0x000fe400078e0008 */
[----:B------:R-:W-:Y:S01]  /*36530*/  IMAD.MOV.U32 R73, RZ, RZ, R10 ;  /* 0x000000ffff497224 */ /* 0x000fe200078e000a */
[----:B------:R-:W-:Y:S01]  /*36540*/  MOV R10, R11 ;  /* 0x0000000b000a7202 */ /* 0x000fe20000000f00 */
[----:B------:R-:W-:-:S07]  /*36550*/  IMAD.MOV.U32 R8, RZ, RZ, R9 ;  /* 0x000000ffff087224 */ /* 0x000fce00078e0009 */
.L_x_2933:
[----:B------:R-:W-:Y:S05]  /*36560*/  BSYNC B0 ;  /* 0x0000000000007941 */ /* 0x000fea0003800000 */
.L_x_2931:
        /* <DEDUP_REMOVED lines=9> */
.L_x_2935:
[----:B------:R-:W-:Y:S02]  /*36600*/  IMAD.MOV.U32 R12, RZ, RZ, R5 ;  /* 0x000000ffff0c7224 */ /* 0x000fe400078e0005 */
[----:B------:R-:W-:Y:S01]  /*36610*/  IMAD.MOV.U32 R72, RZ, RZ, R7 ;  /* 0x000000ffff487224 */ /* 0x000fe200078e0007 */
[----:B------:R-:W-:Y:S01]  /*36620*/  MOV R7, R10 ;  /* 0x0000000a00077202 */ /* 0x000fe20000000f00 */
[----:B------:R-:W-:-:S07]  /*36630*/  IMAD.MOV.U32 R5, RZ, RZ, R8 ;  /* 0x000000ffff057224 */ /* 0x000fce00078e0008 */
.L_x_2936:
[----:B------:R-:W-:Y:S05]  /*36640*/  BSYNC B0 ;  /* 0x0000000000007941 */ /* 0x000fea0003800000 */
.L_x_2934:
        /* <DEDUP_REMOVED lines=9> */
.L_x_2938:
[----:B------:R-:W-:Y:S02]  /*366e0*/  IMAD.MOV.U32 R9, RZ, RZ, R4 ;  /* 0x000000ffff097224 */ /* 0x000fe400078e0004 */
[----:B------:R-:W-:Y:S01]  /*366f0*/  IMAD.MOV.U32 R11, RZ, RZ, R6 ;  /* 0x000000ffff0b7224 */ /* 0x000fe200078e0006 */
[----:B------:R-:W-:Y:S01]  /*36700*/  MOV R6, R7 ;  /* 0x0000000700067202 */ /* 0x000fe20000000f00 */
[----:B------:R-:W-:-:S07]  /*36710*/  IMAD.MOV.U32 R4, RZ, RZ, R5 ;  /* 0x000000ffff047224 */ /* 0x000fce00078e0005 */
.L_x_2939:
[----:B------:R-:W-:Y:S05]  /*36720*/  BSYNC B0 ;  /* 0x0000000000007941 */ /* 0x000fea0003800000 */
.L_x_2937:
        /* <DEDUP_REMOVED lines=9> */
.L_x_2941:
[----:B------:R-:W-:Y:S02]  /*367c0*/  IMAD.MOV.U32 R8, RZ, RZ, R71 ;  /* 0x000000ffff087224 */ /* 0x000fe400078e0047 */
[----:B------:R-:W-:Y:S01]  /*367d0*/  IMAD.MOV.U32 R10, RZ, RZ, R131 ;  /* 0x000000ffff0a7224 */ /* 0x000fe200078e0083 */
[----:B------:R-:W-:Y:S01]  /*367e0*/  MOV R131, R6 ;  /* 0x0000000600837202 */ /* 0x000fe20000000f00 */
[----:B------:R-:W-:-:S07]  /*367f0*/  IMAD.MOV.U32 R71, RZ, RZ, R4 ;  /* 0x000000ffff477224 */ /* 0x000fce00078e0004 */
.L_x_2942:
[----:B------:R-:W-:Y:S05]  /*36800*/  BSYNC B0 ;  /* 0x0000000000007941 */ /* 0x000fea0003800000 */
.L_x_2940:
        /* <DEDUP_REMOVED lines=9> */
.L_x_2944:
[----:B------:R-:W-:Y:S02]  /*368a0*/  IMAD.MOV.U32 R5, RZ, RZ, R132 ;  /* 0x000000ffff057224 */ /* 0x000fe400078e0084 */
[----:B------:R-:W-:Y:S01]  /*368b0*/  IMAD.MOV.U32 R7, RZ, RZ, R134 ;  /* 0x000000ffff077224 */ /* 0x000fe200078e0086 */
[----:B------:R-:W-:Y:S01]  /*368c0*/  MOV R134, R131 ;  /* 0x0000008300867202 */ /* 0x000fe20000000f00 */
[----:B------:R-:W-:-:S07]  /*368d0*/  IMAD.MOV.U32 R132, RZ, RZ, R71 ;  /* 0x000000ffff847224 */ /* 0x000fce00078e0047 */
.L_x_2945:
[----:B------:R-:W-:Y:S05]  /*368e0*/  BSYNC B0 ;  /* 0x0000000000007941 */ /* 0x000fea0003800000 */
.L_x_2943:
        /* <DEDUP_REMOVED lines=9> */
.L_x_2947:
[----:B------:R-:W-:Y:S02]  /*36980*/  IMAD.MOV.U32 R4, RZ, RZ, R69 ;  /* 0x000000ffff047224 */ /* 0x000fe400078e0045 */
[----:B------:R-:W-:Y:S01]  /*36990*/  IMAD.MOV.U32 R6, RZ, RZ, R129 ;  /* 0x000000ffff067224 */ /* 0x000fe200078e0081 */
[----:B------:R-:W-:Y:S01]  /*369a0*/  MOV R129, R134 ;  /* 0x0000008600817202 */ /* 0x000fe20000000f00 */
[----:B------:R-:W-:-:S07]  /*369b0*/  IMAD.MOV.U32 R69, RZ, RZ, R132 ;  /* 0x000000ffff457224 */ /* 0x000fce00078e0084 */
.L_x_2948:
[----:B------:R-:W-:Y:S05]  /*369c0*/  BSYNC B0 ;  /* 0x0000000000007941 */ /* 0x000fea0003800000 */
.L_x_2946:
        /* <DEDUP_REMOVED lines=9> */
.L_x_2950:
[----:B------:R-:W-:Y:S02]  /*36a60*/  IMAD.MOV.U32 R71, RZ, RZ, R70 ;  /* 0x000000ffff477224 */ /* 0x000fe400078e0046 */
[----:B------:R-:W-:Y:S01]  /*36a70*/  IMAD.MOV.U32 R131, RZ, RZ, R130 ;  /* 0x000000ffff837224 */ /* 0x000fe200078e0082 */
[----:B------:R-:W-:Y:S01]  /*36a80*/  MOV R130, R129 ;  /* 0x0000008100827202 */ /* 0x000fe20000000f00 */
[----:B------:R-:W-:-:S07]  /*36a90*/  IMAD.MOV.U32 R70, RZ, RZ, R69 ;  /* 0x000000ffff467224 */ /* 0x000fce00078e0045 */
.L_x_2951:
[----:B------:R-:W-:Y:S05]  /*36aa0*/  BSYNC B0 ;  /* 0x0000000000007941 */ /* 0x000fea0003800000 */
.L_x_2949:
        /* <DEDUP_REMOVED lines=9> */
.L_x_2953:
[----:B------:R-:W-:Y:S02]  /*36b40*/  IMAD.MOV.U32 R132, RZ, RZ, R67 ;  /* 0x000000ffff847224 */ /* 0x000fe400078e0043 */
[----:B------:R-:W-:Y:S01]  /*36b50*/  IMAD.MOV.U32 R134, RZ, RZ, R127 ;  /* 0x000000ffff867224 */ /* 0x000fe200078e007f */
[----:B------:R-:W-:Y:S01]  /*36b60*/  MOV R127, R130 ;  /* 0x00000082007f7202 */ /* 0x000fe20000000f00 */
[----:B------:R-:W-:-:S07]  /*36b70*/  IMAD.MOV.U32 R67, RZ, RZ, R70 ;  /* 0x000000ffff437224 */ /* 0x000fce00078e0046 */
.L_x_2954:
[----:B------:R-:W-:Y:S05]  /*36b80*/  BSYNC B0 ;  /* 0x0000000000007941 */ /* 0x000fea0003800000 */
.L_x_2952:
        /* <DEDUP_REMOVED lines=9> */
.L_x_2956:
[----:B------:R-:W-:Y:S02]  /*36c20*/  IMAD.MOV.U32 R69, RZ, RZ, R68 ;  /* 0x000000ffff457224 */ /* 0x000fe400078e0044 */
[----:B------:R-:W-:Y:S01]  /*36c30*/  IMAD.MOV.U32 R129, RZ, RZ, R128 ;  /* 0x000000ffff817224 */ /* 0x000fe200078e0080 */
[----:B------:R-:W-:Y:S01]  /*36c40*/  MOV R128, R127 ;  /* 0x0000007f00807202 */ /* 0x000fe20000000f00 */
[----:B------:R-:W-:-:S07]  /*36c50*/  IMAD.MOV.U32 R68, RZ, RZ, R67 ;  /* 0x000000ffff447224 */ /* 0x000fce00078e0043 */
.L_x_2957:
[----:B------:R-:W-:Y:S05]  /*36c60*/  BSYNC B0 ;  /* 0x0000000000007941 */ /* 0x000fea0003800000 */
.L_x_2955:
        /* <DEDUP_REMOVED lines=9> */
.L_x_2959:
[----:B------:R-:W-:Y:S02]  /*36d00*/  IMAD.MOV.U32 R70, RZ, RZ, R65 ;  /* 0x000000ffff467224 */ /* 0x000fe400078e0041 */
[----:B------:R-:W-:Y:S01]  /*36d10*/  IMAD.MOV.U32 R130, RZ, RZ, R125 ;  /* 0x000000ffff827224 */ /* 0x000fe200078e007d */
[----:B------:R-:W-:Y:S01]  /*36d20*/  MOV R125, R128 ;  /* 0x00000080007d7202 */ /* 0x000fe20000000f00 */
[----:B------:R-:W-:-:S07]  /*36d30*/  IMAD.MOV.U32 R65, RZ, RZ, R68 ;  /* 0x000000ffff417224 */ /* 0x000fce00078e0044 */
.L_x_2960:
[----:B------:R-:W-:Y:S05]  /*36d40*/  BSYNC B0 ;  /* 0x0000000000007941 */ /* 0x000fea0003800000 */
.L_x_2958:
        /* <DEDUP_REMOVED lines=9> */
.L_x_2962:
[----:B------:R-:W-:Y:S02]  /*36de0*/  IMAD.MOV.U32 R67, RZ, RZ, R66 ;  /* 0x000000ffff437224 */ /* 0x000fe400078e0042 */
[----:B------:R-:W-:Y:S01]  /*36df0*/  IMAD.MOV.U32 R127, RZ, RZ, R126 ;  /* 0x000000ffff7f7224 */ /* 0x000fe200078e007e */
[----:B------:R-:W-:Y:S01]  /*36e00*/  MOV R126, R125 ;  /* 0x0000007d007e7202 */ /* 0x000fe20000000f00 */
[----:B------:R-:W-:-:S07]  /*36e10*/  IMAD.MOV.U32 R66, RZ, RZ, R65 ;  /* 0x000000ffff427224 */ /* 0x000fce00078e0041 */
.L_x_2963:
[----:B------:R-:W-:Y:S05]  /*36e20*/  BSYNC B0 ;  /* 0x0000000000007941 */ /* 0x000fea0003800000 */
.L_x_2961:
        /* <DEDUP_REMOVED lines=9> */
.L_x_2965:
[----:B------:R-:W-:Y:S02]  /*36ec0*/  IMAD.MOV.U32 R68, RZ, RZ, R63 ;  /* 0x000000ffff447224 */ /* 0x000fe400078e003f */
[----:B------:R-:W-:Y:S01]  /*36ed0*/  IMAD.MOV.U32 R128, RZ, RZ, R123 ;  /* 0x000000ffff807224 */ /* 0x000fe200078e007b */
[----:B------:R-:W-:Y:S01]  /*36ee0*/  MOV R123, R126 ;  /* 0x0000007e007b7202 */ /* 0x000fe20000000f00 */
[----:B------:R-:W-:-:S07]  /*36ef0*/  IMAD.MOV.U32 R63, RZ, RZ, R66 ;  /* 0x000000ffff3f7224 */ /* 0x000fce00078e0042 */
.L_x_2966:
[----:B------:R-:W-:Y:S05]  /*36f00*/  BSYNC B0 ;  /* 0x0000000000007941 */ /* 0x000fea0003800000 */
.L_x_2964:
        /* <DEDUP_REMOVED lines=9> */
.L_x_2968:
[----:B------:R-:W-:Y:S02]  /*36fa0*/  IMAD.MOV.U32 R65, RZ, RZ, R64 ;  /* 0x000000ffff417224 */ /* 0x000fe400078e0040 */
[----:B------:R-:W-:Y:S01]  /*36fb0*/  IMAD.MOV.U32 R125, RZ, RZ, R124 ;  /* 0x000000ffff7d7224 */ /* 0x000fe200078e007c */
[----:B------:R-:W-:Y:S01]  /*36fc0*/  MOV R124, R123 ;  /* 0x0000007b007c7202 */ /* 0x000fe20000000f00 */
[----:B------:R-:W-:-:S07]  /*36fd0*/  IMAD.MOV.U32 R64, RZ, RZ, R63 ;  /* 0x000000ffff407224 */ /* 0x000fce00078e003f */
.L_x_2969:
[----:B------:R-:W-:Y:S05]  /*36fe0*/  BSYNC B0 ;  /* 0x0000000000007941 */ /* 0x000fea0003800000 */
.L_x_2967:
        /* <DEDUP_REMOVED lines=9> */
.L_x_2971:
[----:B------:R-:W-:Y:S02]  /*37080*/  IMAD.MOV.U32 R66, RZ, RZ, R61 ;  /* 0x000000ffff427224 */ /* 0x000fe400078e003d */
[----:B------:R-:W-:Y:S01]  /*37090*/  IMAD.MOV.U32 R126, RZ, RZ, R121 ;  /* 0x000000ffff7e7224 */ /* 0x000fe200078e0079 */
[----:B------:R-:W-:Y:S01]  /*370a0*/  MOV R121, R124 ;  /* 0x0000007c00797202 */ /* 0x000fe20000000f00 */
[----:B------:R-:W-:-:S07]  /*370b0*/  IMAD.MOV.U32 R61, RZ, RZ, R64 ;  /* 0x000000ffff3d7224 */ /* 0x000fce00078e0040 */
.L_x_2972:
[----:B------:R-:W-:Y:S05]  /*370c0*/  BSYNC B0 ;  /* 0x0000000000007941 */ /* 0x000fea0003800000 */
.L_x_2970:
        /* <DEDUP_REMOVED lines=9> */
.L_x_2974:
[----:B------:R-:W-:Y:S02]  /*37160*/  IMAD.MOV.U32 R63, RZ, RZ, R62 ;  /* 0x000000ffff3f7224 */ /* 0x000fe400078e003e */
[----:B------:R-:W-:Y:S01]  /*37170*/  IMAD.MOV.U32 R123, RZ, RZ, R122 ;  /* 0x000000ffff7b7224 */ /* 0x000fe200078e007a */
[----:B------:R-:W-:Y:S01]  /*37180*/  MOV R122, R121 ;  /* 0x00000079007a7202 */ /* 0x000fe20000000f00 */
[----:B------:R-:W-:-:S07]  /*37190*/  IMAD.MOV.U32 R62, RZ, RZ, R61 ;  /* 0x000000ffff3e7224 */ /* 0x000fce00078e003d */
.L_x_2975:
[----:B------:R-:W-:Y:S05]  /*371a0*/  BSYNC B0 ;  /* 0x0000000000007941 */ /* 0x000fea0003800000 */
.L_x_2973:
        /* <DEDUP_REMOVED lines=9> */
.L_x_2977:
[----:B------:R-:W-:Y:S02]  /*37240*/  IMAD.MOV.U32 R64, RZ, RZ, R59 ;  /* 0x000000ffff407224 */ /* 0x000fe400078e003b */
[----:B------:R-:W-:Y:S01]  /*37250*/  IMAD.MOV.U32 R124, RZ, RZ, R119 ;  /* 0x000000ffff7c7224 */ /* 0x000fe200078e0077 */
[----:B------:R-:W-:Y:S01]  /*37260*/  MOV R119, R122 ;  /* 0x0000007a00777202 */ /* 0x000fe20000000f00 */
[----:B------:R-:W-:-:S07]  /*37270*/  IMAD.MOV.U32 R59, RZ, RZ, R62 ;  /* 0x000000ffff3b7224 */ /* 0x000fce00078e003e */
.L_x_2978:
[----:B------:R-:W-:Y:S05]  /*37280*/  BSYNC B0 ;  /* 0x0000000000007941 */ /* 0x000fea0003800000 */
.L_x_2976:
        /* <DEDUP_REMOVED lines=9> */
.L_x_2980:
[----:B------:R-:W-:Y:S02]  /*37320*/  IMAD.MOV.U32 R61, RZ, RZ, R60 ;  /* 0x000000ffff3d7224 */ /* 0x000fe400078e003c */
[----:B------:R-:W-:Y:S01]  /*37330*/  IMAD.MOV.U32 R121, RZ, RZ, R120 ;  /* 0x000000ffff797224 */ /* 0x000fe200078e0078 */
[----:B------:R-:W-:Y:S01]  /*37340*/  MOV R120, R119 ;  /* 0x0000007700787202 */ /* 0x000fe20000000f00 */
[----:B------:R-:W-:-:S07]  /*37350*/  IMAD.MOV.U32 R60, RZ, RZ, R59 ;  /* 0x000000ffff3c7224 */ /* 0x000fce00078e003b */
.L_x_2981:
[----:B------:R-:W-:Y:S05]  /*37360*/  BSYNC B0 ;  /* 0x0000000000007941 */ /* 0x000fea0003800000 */
.L_x_2979:
        /* <DEDUP_REMOVED lines=9> */
.L_x_2983:
[----:B------:R-:W-:Y:S02]  /*37400*/  IMAD.MOV.U32 R62, RZ, RZ, R57 ;  /* 0x000000ffff3e7224 */ /* 0x000fe400078e0039 */
[----:B------:R-:W-:Y:S01]  /*37410*/  IMAD.MOV.U32 R122, RZ, RZ, R117 ;  /* 0x000000ffff7a7224 */ /* 0x000fe200078e0075 */
[----:B------:R-:W-:Y:S01]  /*37420*/  MOV R117, R120 ;  /* 0x0000007800757202 */ /* 0x000fe20000000f00 */
[----:B------:R-:W-:-:S07]  /*37430*/  IMAD.MOV.U32 R57, RZ, RZ, R60 ;  /* 0x000000ffff397224 */ /* 0x000fce00078e003c */
.L_x_2984:
[----:B------:R-:W-:Y:S05]  /*37440*/  BSYNC B0 ;  /* 0x0000000000007941 */ /* 0x000fea0003800000 */
.L_x_2982:
        /* <DEDUP_REMOVED lines=9> */
.L_x_2986:
[----:B------:R-:W-:Y:S02]  /*374e0*/  IMAD.MOV.U32 R59, RZ, RZ, R58 ;  /* 0x000000ffff3b7224 */ /* 0x000fe400078e003a */
[----:B------:R-:W-:Y:S01]  /*374f0*/  IMAD.MOV.U32 R119, RZ, RZ, R118 ;  /* 0x000000ffff777224 */ /* 0x000fe200078e0076 */
[----:B------:R-:W-:Y:S01]  /*37500*/  MOV R118, R117 ;  /* 0x0000007500767202 */ /* 0x000fe20000000f00 */
[----:B------:R-:W-:-:S07]  /*37510*/  IMAD.MOV.U32 R58, RZ, RZ, R57 ;  /* 0x000000ffff3a7224 */ /* 0x000fce00078e0039 */
.L_x_2987:
[----:B------:R-:W-:Y:S05]  /*37520*/  BSYNC B0 ;  /* 0x0000000000007941 */ /* 0x000fea0003800000 */
.L_x_2985:
        /* <DEDUP_REMOVED lines=9> */
.L_x_2989:
[----:B------:R-:W-:Y:S02]  /*375c0*/  IMAD.MOV.U32 R60, RZ, RZ, R55 ;  /* 0x000000ffff3c7224 */ /* 0x000fe400078e0037 */
[----:B------:R-:W-:Y:S01]  /*375d0*/  IMAD.MOV.U32 R120, RZ, RZ, R115 ;  /* 0x000000ffff787224 */ /* 0x000fe200078e0073 */
[----:B------:R-:W-:Y:S01]  /*375e0*/  MOV R115, R118 ;  /* 0x0000007600737202 */ /* 0x000fe20000000f00 */
[----:B------:R-:W-:-:S07]  /*375f0*/  IMAD.MOV.U32 R55, RZ, RZ, R58 ;  /* 0x000000ffff377224 */ /* 0x000fce00078e003a */
.L_x_2990:
[----:B------:R-:W-:Y:S05]  /*37600*/  BSYNC B0 ;  /* 0x0000000000007941 */ /* 0x000fea0003800000 */
.L_x_2988:
        /* <DEDUP_REMOVED lines=9> */
.L_x_2992:
[----:B------:R-:W-:Y:S02]  /*376a0*/  IMAD.MOV.U32 R57, RZ, RZ, R56 ;  /* 0x000000ffff397224 */ /* 0x000fe400078e0038 */
[----:B------:R-:W-:Y:S01]  /*376b0*/  IMAD.MOV.U32 R117, RZ, RZ, R116 ;  /* 0x000000ffff757224 */ /* 0x000fe200078e0074 */
[----:B------:R-:W-:Y:S01]  /*376c0*/  MOV R116, R115 ;  /* 0x0000007300747202 */ /* 0x000fe20000000f00 */
[----:B------:R-:W-:-:S07]  /*376d0*/  IMAD.MOV.U32 R56, RZ, RZ, R55 ;  /* 0x000000ffff387224 */ /* 0x000fce00078e0037 */
.L_x_2993:
[----:B------:R-:W-:Y:S05]  /*376e0*/  BSYNC B0 ;  /* 0x0000000000007941 */ /* 0x000fea0003800000 */
.L_x_2991:
        /* <DEDUP_REMOVED lines=9> */
.L_x_2995:
[----:B------:R-:W-:Y:S02]  /*37780*/  IMAD.MOV.U32 R58, RZ, RZ, R53 ;  /* 0x000000ffff3a7224 */ /* 0x000fe400078e0035 */
[----:B------:R-:W-:Y:S01]  /*37790*/  IMAD.MOV.U32 R118, RZ, RZ, R113 ;  /* 0x000000ffff767224 */ /* 0x000fe200078e0071 */
[----:B------:R-:W-:Y:S01]  /*377a0*/  MOV R113, R116 ;  /* 0x0000007400717202 */ /* 0x000fe20000000f00 */
[----:B------:R-:W-:-:S07]  /*377b0*/  IMAD.MOV.U32 R53, RZ, RZ, R56 ;  /* 0x000000ffff357224 */ /* 0x000fce00078e0038 */
.L_x_2996:
[----:B------:R-:W-:Y:S05]  /*377c0*/  BSYNC B0 ;  /* 0x0000000000007941 */ /* 0x000fea0003800000 */
.L_x_2994:
        /* <DEDUP_REMOVED lines=9> */
.L_x_2998:
[----:B------:R-:W-:Y:S02]  /*37860*/  IMAD.MOV.U32 R55, RZ, RZ, R54 ;  /* 0x000000ffff377224 */ /* 0x000fe400078e0036 */
[----:B------:R-:W-:Y:S01]  /*37870*/  IMAD.MOV.U32 R115, RZ, RZ, R114 ;  /* 0x000000ffff737224 */ /* 0x000fe200078e0072 */
[----:B------:R-:W-:Y:S01]  /*37880*/  MOV R114, R113 ;  /* 0x0000007100727202 */ /* 0x000fe20000000f00 */
[----:B------:R-:W-:-:S07]  /*37890*/  IMAD.MOV.U32 R54, RZ, RZ, R53 ;  /* 0x000000ffff367224 */ /* 0x000fce00078e0035 */
.L_x_2999:
[----:B------:R-:W-:Y:S05]  /*378a0*/  BSYNC B0 ;  /* 0x0000000000007941 */ /* 0x000fea0003800000 */
.L_x_2997:
        /* <DEDUP_REMOVED lines=9> */
.L_x_3001:
[----:B------:R-:W-:Y:S02]  /*37940*/  IMAD.MOV.U32 R56, RZ, RZ, R51 ;  /* 0x000000ffff387224 */ /* 0x000fe400078e0033 */
[----:B------:R-:W-:Y:S01]  /*37950*/  IMAD.MOV.U32 R116, RZ, RZ, R111 ;  /* 0x000000ffff747224 */ /* 0x000fe200078e006f */
[----:B------:R-:W-:Y:S01]  /*37960*/  MOV R111, R114 ;  /* 0x00000072006f7202 */ /* 0x000fe20000000f00 */
[----:B------:R-:W-:-:S07]  /*37970*/  IMAD.MOV.U32 R51, RZ, RZ, R54 ;  /* 0x000000ffff337224 */ /* 0x000fce00078e0036 */
.L_x_3002:
[----:B------:R-:W-:Y:S05]  /*37980*/  BSYNC B0 ;  /* 0x0000000000007941 */ /* 0x000fea0003800000 */
.L_x_3000:
        /* <DEDUP_REMOVED lines=9> */
.L_x_3004:
[----:B------:R-:W-:Y:S02]  /*37a20*/  IMAD.MOV.U32 R53, RZ, RZ, R52 ;  /* 0x000000ffff357224 */ /* 0x000fe400078e0034 */
[----:B------:R-:W-:Y:S01]  /*37a30*/  IMAD.MOV.U32 R113, RZ, RZ, R112 ;  /* 0x000000ffff717224 */ /* 0x000fe200078e0070 */
[----:B------:R-:W-:Y:S01]  /*37a40*/  MOV R112, R111 ;  /* 0x0000006f00707202 */ /* 0x000fe20000000f00 */
[----:B------:R-:W-:-:S07]  /*37a50*/  IMAD.MOV.U32 R52, RZ, RZ, R51 ;  /* 0x000000ffff347224 */ /* 0x000fce00078e0033 */
.L_x_3005:
[----:B------:R-:W-:Y:S05]  /*37a60*/  BSYNC B0 ;  /* 0x0000000000007941 */ /* 0x000fea0003800000 */
.L_x_3003:
        /* <DEDUP_REMOVED lines=9> */
.L_x_3007:
[----:B------:R-:W-:Y:S02]  /*37b00*/  IMAD.MOV.U32 R54, RZ, RZ, R49 ;  /* 0x000000ffff367224 */ /* 0x000fe400078e0031 */
[----:B------:R-:W-:Y:S01]  /*37b10*/  IMAD.MOV.U32 R114, RZ, RZ, R109 ;  /* 0x000000ffff727224 */ /* 0x000fe200078e006d */
[----:B------:R-:W-:Y:S01]  /*37b20*/  MOV R109, R112 ;  /* 0x00000070006d7202 */ /* 0x000fe20000000f00 */
[----:B------:R-:W-:-:S07]  /*37b30*/  IMAD.MOV.U32 R49, RZ, RZ, R52 ;  /* 0x000000ffff317224 */ /* 0x000fce00078e0034 */
.L_x_3008:
[----:B------:R-:W-:Y:S05]  /*37b40*/  BSYNC B0 ;  /* 0x0000000000007941 */ /* 0x000fea0003800000 */
.L_x_3006:
        /* <DEDUP_REMOVED lines=9> */
.L_x_3010:
[----:B------:R-:W-:Y:S02]  /*37be0*/  IMAD.MOV.U32 R51, RZ, RZ, R50 ;  /* 0x000000ffff337224 */ /* 0x000fe400078e0032 */
[----:B------:R-:W-:Y:S01]  /*37bf0*/  IMAD.MOV.U32 R111, RZ, RZ, R110 ;  /* 0x000000ffff6f7224 */ /* 0x000fe200078e006e */
[----:B------:R-:W-:Y:S01]  /*37c00*/  MOV R110, R109 ;  /* 0x0000006d006e7202 */ /* 0x000fe20000000f00 */
[----:B------:R-:W-:-:S07]  /*37c10*/  IMAD.MOV.U32 R50, RZ, RZ, R49 ;  /* 0x000000ffff327224 */ /* 0x000fce00078e0031 */
.L_x_3011:
[----:B------:R-:W-:Y:S05]  /*37c20*/  BSYNC B0 ;  /* 0x0000000000007941 */ /* 0x000fea0003800000 */
.L_x_3009:
        /* <DEDUP_REMOVED lines=9> */
.L_x_3013:
[----:B------:R-:W-:Y:S02]  /*37cc0*/  IMAD.MOV.U32 R52, RZ, RZ, R47 ;  /* 0x000000ffff347224 */ /* 0x000fe400078e002f */
[----:B------:R-:W-:Y:S01]  /*37cd0*/  IMAD.MOV.U32 R112, RZ, RZ, R107 ;  /* 0x000000ffff707224 */ /* 0x000fe200078e006b */
[----:B------:R-:W-:Y:S01]  /*37ce0*/  MOV R107, R110 ;  /* 0x0000006e006b7202 */ /* 0x000fe20000000f00 */
[----:B------:R-:W-:-:S07]  /*37cf0*/  IMAD.MOV.U32 R47, RZ, RZ, R50 ;  /* 0x000000ffff2f7224 */ /* 0x000fce00078e0032 */
.L_x_3014:
[----:B------:R-:W-:Y:S05]  /*37d00*/  BSYNC B0 ;  /* 0x0000000000007941 */ /* 0x000fea0003800000 */
.L_x_3012:
        /* <DEDUP_REMOVED lines=9> */
.L_x_3016:
[----:B------:R-:W-:Y:S02]  /*37da0*/  IMAD.MOV.U32 R49, RZ, RZ, R48 ;  /* 0x000000ffff317224 */ /* 0x000fe400078e0030 */
[----:B------:R-:W-:Y:S01]  /*37db0*/  IMAD.MOV.U32 R109, RZ, RZ, R108 ;  /* 0x000000ffff6d7224 */ /* 0x000fe200078e006c */
[----:B------:R-:W-:Y:S01]  /*37dc0*/  MOV R108, R107 ;  /* 0x0000006b006c7202 */ /* 0x000fe20000000f00 */
[----:B------:R-:W-:-:S07]  /*37dd0*/  IMAD.MOV.U32 R48, RZ, RZ, R47 ;  /* 0x000000ffff307224 */ /* 0x000fce00078e002f */
.L_x_3017:
[----:B------:R-:W-:Y:S05]  /*37de0*/  BSYNC B0 ;  /* 0x0000000000007941 */ /* 0x000fea0003800000 */
.L_x_3015:
        /* <DEDUP_REMOVED lines=9> */
.L_x_3019:
[----:B------:R-:W-:Y:S02]  /*37e80*/  IMAD.MOV.U32 R50, RZ, RZ, R45 ;  /* 0x000000ffff327224 */ /* 0x000fe400078e002d */
[----:B------:R-:W-:Y:S01]  /*37e90*/  IMAD.MOV.U32 R110, RZ, RZ, R105 ;  /* 0x000000ffff6e7224 */ /* 0x000fe200078e0069 */
[----:B------:R-:W-:Y:S01]  /*37ea0*/  MOV R105, R108 ;  /* 0x0000006c00697202 */ /* 0x000fe20000000f00 */
[----:B------:R-:W-:-:S07]  /*37eb0*/  IMAD.MOV.U32 R45, RZ, RZ, R48 ;  /* 0x000000ffff2d7224 */ /* 0x000fce00078e0030 */
.L_x_3020:
[----:B------:R-:W-:Y:S05]  /*37ec0*/  BSYNC B0 ;  /* 0x0000000000007941 */ /* 0x000fea0003800000 */
.L_x_3018:
        /* <DEDUP_REMOVED lines=9> */
.L_x_3022:
[----:B------:R-:W-:Y:S02]  /*37f60*/  IMAD.MOV.U32 R47, RZ, RZ, R46 ;  /* 0x000000ffff2f7224 */ /* 0x000fe400078e002e */
[----:B------:R-:W-:Y:S01]  /*37f70*/  IMAD.MOV.U32 R107, RZ, RZ, R106 ;  /* 0x000000ffff6b7224 */ /* 0x000fe200078e006a */
[----:B------:R-:W-:Y:S01]  /*37f80*/  MOV R106, R105 ;  /* 0x00000069006a7202 */ /* 0x000fe20000000f00 */
[----:B------:R-:W-:-:S07]  /*37f90*/  IMAD.MOV.U32 R46, RZ, RZ, R45 ;  /* 0x000000ffff2e7224 */ /* 0x000fce00078e002d */
.L_x_3023:
[----:B------:R-:W-:Y:S05]  /*37fa0*/  BSYNC B0 ;  /* 0x0000000000007941 */ /* 0x000fea0003800000 */
.L_x_3021:
        /* <DEDUP_REMOVED lines=9> */
.L_x_3025:
[----:B------:R-:W-:Y:S02]  /*38040*/  IMAD.MOV.U32 R48, RZ, RZ, R43 ;  /* 0x000000ffff307224 */ /* 0x000fe400078e002b */
[----:B------:R-:W-:Y:S01]  /*38050*/  IMAD.MOV.U32 R108, RZ, RZ, R103 ;  /* 0x000000ffff6c7224 */ /* 0x000fe200078e0067 */
[----:B------:R-:W-:Y:S01]  /*38060*/  MOV R103, R106 ;  /* 0x0000006a00677202 */ /* 0x000fe20000000f00 */
[----:B------:R-:W-:-:S07]  /*38070*/  IMAD.MOV.U32 R43, RZ, RZ, R46 ;  /* 0x000000ffff2b7224 */ /* 0x000fce00078e002e */
.L_x_3026:
[----:B------:R-:W-:Y:S05]  /*38080*/  BSYNC B0 ;  /* 0x0000000000007941 */ /* 0x000fea0003800000 */
.L_x_3024:
        /* <DEDUP_REMOVED lines=9> */
.L_x_3028:
[----:B------:R-:W-:Y:S02]  /*38120*/  IMAD.MOV.U32 R45, RZ, RZ, R44 ;  /* 0x000000ffff2d7224 */ /* 0x000fe400078e002c */
[----:B------:R-:W-:Y:S01]  /*38130*/  IMAD.MOV.U32 R105, RZ, RZ, R104 ;  /* 0x000000ffff697224 */ /* 0x000fe200078e0068 */
[----:B------:R-:W-:Y:S01]  /*38140*/  MOV R104, R103 ;  /* 0x0000006700687202 */ /* 0x000fe20000000f00 */
[----:B------:R-:W-:-:S07]  /*38150*/  IMAD.MOV.U32 R44, RZ, RZ, R43 ;  /* 0x000000ffff2c7224 */ /* 0x000fce00078e002b */
.L_x_3029:
[----:B------:R-:W-:Y:S05]  /*38160*/  BSYNC B0 ;  /* 0x0000000000007941 */ /* 0x000fea0003800000 */
.L_x_3027:
        /* <DEDUP_REMOVED lines=9> */
.L_x_3031:
[----:B------:R-:W-:Y:S02]  /*38200*/  IMAD.MOV.U32 R46, RZ, RZ, R41 ;  /* 0x000000ffff2e7224 */ /* 0x000fe400078e0029 */
[----:B------:R-:W-:Y:S01]  /*38210*/  IMAD.MOV.U32 R106, RZ, RZ, R101 ;  /* 0x000000ffff6a7224 */ /* 0x000fe200078e0065 */
[----:B------:R-:W-:Y:S01]  /*38220*/  MOV R101, R104 ;  /* 0x0000006800657202 */ /* 0x000fe20000000f00 */
[----:B------:R-:W-:-:S07]  /*38230*/  IMAD.MOV.U32 R41, RZ, RZ, R44 ;  /* 0x000000ffff297224 */ /* 0x000fce00078e002c */
.L_x_3032:
[----:B------:R-:W-:Y:S05]  /*38240*/  BSYNC B0 ;  /* 0x0000000000007941 */ /* 0x000fea0003800000 */
.L_x_3030:
        /* <DEDUP_REMOVED lines=9> */
.L_x_3034:
[----:B------:R-:W-:Y:S02]  /*382e0*/  IMAD.MOV.U32 R43, RZ, RZ, R42 ;  /* 0x000000ffff2b7224 */ /* 0x000fe400078e002a */
[----:B------:R-:W-:Y:S01]  /*382f0*/  IMAD.MOV.U32 R103, RZ, RZ, R102 ;  /* 0x000000ffff677224 */ /* 0x000fe200078e0066 */
[----:B------:R-:W-:Y:S01]  /*38300*/  MOV R102, R101 ;  /* 0x0000006500667202 */ /* 0x000fe20000000f00 */
[----:B------:R-:W-:-:S07]  /*38310*/  IMAD.MOV.U32 R42, RZ, RZ, R41 ;  /* 0x000000ffff2a7224 */ /* 0x000fce00078e0029 */
.L_x_3035:
[----:B------:R-:W-:Y:S05]  /*38320*/  BSYNC B0 ;  /* 0x0000000000007941 */ /* 0x000fea0003800000 */
.L_x_3033:
        /* <DEDUP_REMOVED lines=9> */
.L_x_3037:
[----:B------:R-:W-:Y:S01]  /*383c0*/  IMAD.MOV.U32 R44, RZ, RZ, R133 ;  /* 0x000000ffff2c7224 */ /* 0x000fe200078e0085 */
[----:B------:R-:W-:Y:S01]  /*383d0*/  MOV R133, R42 ;  /* 0x0000002a00857202 */ /* 0x000fe20000000f00 */
[----:B------:R-:W-:Y:S02]  /*383e0*/  IMAD.MOV.U32 R104, RZ, RZ, R3 ;  /* 0x000000ffff687224 */ /* 0x000fe400078e0003 */
[----:B------:R-:W-:-:S07]  /*383f0*/  IMAD.MOV.U32 R3, RZ, RZ, R102 ;  /* 0x000000ffff037224 */ /* 0x000fce00078e0066 */
.L_x_3038:
[----:B------:R-:W-:Y:S05]  /*38400*/  BSYNC B0 ;  /* 0x0000000000007941 */ /* 0x000fea0003800000 */
.L_x_3036:
        /* <DEDUP_REMOVED lines=18> */
.L_x_3040:
[----:B------:R-:W-:Y:S01]  /*38530*/  IMAD.MOV.U32 R42, RZ, RZ, R39 ;  /* 0x000000ffff2a7224 */ /* 0x000fe200078e0027 */
[----:B------:R-:W-:Y:S01]  /*38540*/  MOV R102, R99 ;  /* 0x0000006300667202 */ /* 0x000fe20000000f00 */
[----:B------:R-:W-:Y:S02]  /*38550*/  IMAD.MOV.U32 R39, RZ, RZ, R40 ;  /* 0x000000ffff277224 */ /* 0x000fe400078e0028 */
[----:B------:R-:W-:-:S07]  /*38560*/  IMAD.MOV.U32 R99, RZ, RZ, R100 ;  /* 0x000000ffff637224 */ /* 0x000fce00078e0064 */
.L_x_3041:
[----:B------:R-:W-:Y:S05]  /*38570*/  BSYNC B0 ;  /* 0x0000000000007941 */ /* 0x000fea0003800000 */
.L_x_3039:
        /* <DEDUP_REMOVED lines=9> */
.L_x_3043:
[----:B------:R-:W-:Y:S01]  /*38610*/  IMAD.MOV.U32 R41, RZ, RZ, R38 ;  /* 0x000000ffff297224 */ /* 0x000fe200078e0026 */
[----:B------:R-:W-:Y:S01]  /*38620*/  MOV R101, R98 ;  /* 0x0000006200657202 */ /* 0x000fe20000000f00 */
[----:B------:R-:W-:Y:S02]  /*38630*/  IMAD.MOV.U32 R38, RZ, RZ, R39 ;  /* 0x000000ffff267224 */ /* 0x000fe400078e0027 */
[----:B------:R-:W-:-:S07]  /*38640*/  IMAD.MOV.U32 R98, RZ, RZ, R99 ;  /* 0x000000ffff627224 */ /* 0x000fce00078e0063 */
.L_x_3044:
[----:B------:R-:W-:Y:S05]  /*38650*/  BSYNC B0 ;  /* 0x0000000000007941 */ /* 0x000fea0003800000 */
.L_x_3042:
        /* <DEDUP_REMOVED lines=9> */
.L_x_3046:
[----:B------:R-:W-:Y:S01]  /*386f0*/  IMAD.MOV.U32 R40, RZ, RZ, R37 ;  /* 0x000000ffff287224 */ /* 0x000fe200078e0025 */
[----:B------:R-:W-:Y:S01]  /*38700*/  MOV R100, R97 ;  /* 0x0000006100647202 */ /* 0x000fe20000000f00 */
[----:B------:R-:W-:Y:S02]  /*38710*/  IMAD.MOV.U32 R37, RZ, RZ, R38 ;  /* 0x000000ffff257224 */ /* 0x000fe400078e0026 */
[----:B------:R-:W-:-:S07]  /*38720*/  IMAD.MOV.U32 R97, RZ, RZ, R98 ;  /* 0x000000ffff617224 */ /* 0x000fce00078e0062 */
.L_x_3047:
[----:B------:R-:W-:Y:S05]  /*38730*/  BSYNC B0 ;  /* 0x0000000000007941 */ /* 0x000fea0003800000 */
.L_x_3045:
        /* <DEDUP_REMOVED lines=9> */
.L_x_3049:
[----:B------:R-:W-:Y:S01]  /*387d0*/  IMAD.MOV.U32 R39, RZ, RZ, R36 ;  /* 0x000000ffff277224 */ /* 0x000fe200078e0024 */
[----:B------:R-:W-:Y:S01]  /*387e0*/  MOV R99, R96 ;  /* 0x0000006000637202 */ /* 0x000fe20000000f00 */
[----:B------:R-:W-:Y:S02]  /*387f0*/  IMAD.MOV.U32 R36, RZ, RZ, R37 ;  /* 0x000000ffff247224 */ /* 0x000fe400078e0025 */
[----:B------:R-:W-:-:S07]  /*38800*/  IMAD.MOV.U32 R96, RZ, RZ, R97 ;  /* 0x000000ffff607224 */ /* 0x000fce00078e0061 */
.L_x_3050:
[----:B------:R-:W-:Y:S05]  /*38810*/  BSYNC B0 ;  /* 0x0000000000007941 */ /* 0x000fea0003800000 */
.L_x_3048:
        /* <DEDUP_REMOVED lines=9> */
.L_x_3052:
[----:B------:R-:W-:Y:S01]  /*388b0*/  IMAD.MOV.U32 R38, RZ, RZ, R35 ;  /* 0x000000ffff267224 */ /* 0x000fe200078e0023 */
[----:B------:R-:W-:Y:S01]  /*388c0*/  MOV R98, R95 ;  /* 0x0000005f00627202 */ /* 0x000fe20000000f00 */
[----:B------:R-:W-:Y:S02]  /*388d0*/  IMAD.MOV.U32 R35, RZ, RZ, R36 ;  /* 0x000000ffff237224 */ /* 0x000fe400078e0024 */
[----:B------:R-:W-:-:S07]  /*388e0*/  IMAD.MOV.U32 R95, RZ, RZ, R96 ;  /* 0x000000ffff5f7224 */ /* 0x000fce00078e0060 */
.L_x_3053:
[----:B------:R-:W-:Y:S05]  /*388f0*/  BSYNC B0 ;  /* 0x0000000000007941 */ /* 0x000fea0003800000 */
.L_x_3051:
        /* <DEDUP_REMOVED lines=9> */
.L_x_3055:
[----:B------:R-:W-:Y:S01]  /*38990*/  IMAD.MOV.U32 R37, RZ, RZ, R34 ;  /* 0x000000ffff257224 */ /* 0x000fe200078e0022 */
[----:B------:R-:W-:Y:S01]  /*389a0*/  MOV R97, R94 ;  /* 0x0000005e00617202 */ /* 0x000fe20000000f00 */
[----:B------:R-:W-:Y:S02]  /*389b0*/  IMAD.MOV.U32 R34, RZ, RZ, R35 ;  /* 0x000000ffff227224 */ /* 0x000fe400078e0023 */
[----:B------:R-:W-:-:S07]  /*389c0*/  IMAD.MOV.U32 R94, RZ, RZ, R95 ;  /* 0x000000ffff5e7224 */ /* 0x000fce00078e005f */
.L_x_3056:
[----:B------:R-:W-:Y:S05]  /*389d0*/  BSYNC B0 ;  /* 0x0000000000007941 */ /* 0x000fea0003800000 */
.L_x_3054:
        /* <DEDUP_REMOVED lines=9> */
.L_x_3058:
[----:B------:R-:W-:Y:S01]  /*38a70*/  IMAD.MOV.U32 R36, RZ, RZ, R33 ;  /* 0x000000ffff247224 */ /* 0x000fe200078e0021 */
[----:B------:R-:W-:Y:S01]  /*38a80*/  MOV R96, R93 ;  /* 0x0000005d00607202 */ /* 0x000fe20000000f00 */
[----:B------:R-:W-:Y:S02]  /*38a90*/  IMAD.MOV.U32 R33, RZ, RZ, R34 ;  /* 0x000000ffff217224 */ /* 0x000fe400078e0022 */
[----:B------:R-:W-:-:S07]  /*38aa0*/  IMAD.MOV.U32 R93, RZ, RZ, R94 ;  /* 0x000000ffff5d7224 */ /* 0x000fce00078e005e */
.L_x_3059:
[----:B------:R-:W-:Y:S05]  /*38ab0*/  BSYNC B0 ;  /* 0x0000000000007941 */ /* 0x000fea0003800000 */
.L_x_3057:
        /* <DEDUP_REMOVED lines=9> */
.L_x_3061:
[----:B------:R-:W-:Y:S01]  /*38b50*/  IMAD.MOV.U32 R35, RZ, RZ, R32 ;  /* 0x000000ffff237224 */ /* 0x000fe200078e0020 */
[----:B------:R-:W-:Y:S01]  /*38b60*/  MOV R95, R92 ;  /* 0x0000005c005f7202 */ /* 0x000fe20000000f00 */
[----:B------:R-:W-:Y:S02]  /*38b70*/  IMAD.MOV.U32 R32, RZ, RZ, R33 ;  /* 0x000000ffff207224 */ /* 0x000fe400078e0021 */
[----:B------:R-:W-:-:S07]  /*38b80*/  IMAD.MOV.U32 R92, RZ, RZ, R93 ;  /* 0x000000ffff5c7224 */ /* 0x000fce00078e005d */
.L_x_3062:
[----:B------:R-:W-:Y:S05]  /*38b90*/  BSYNC B0 ;  /* 0x0000000000007941 */ /* 0x000fea0003800000 */
.L_x_3060:
        /* <DEDUP_REMOVED lines=9> */
.L_x_3064:
[----:B------:R-:W-:Y:S01]  /*38c30*/  IMAD.MOV.U32 R34, RZ, RZ, R31 ;  /* 0x000000ffff227224 */ /* 0x000fe200078e001f */
[----:B------:R-:W-:Y:S01]  /*38c40*/  MOV R94, R91 ;  /* 0x0000005b005e7202 */ /* 0x000fe20000000f00 */
[----:B------:R-:W-:Y:S02]  /*38c50*/  IMAD.MOV.U32 R31, RZ, RZ, R32 ;  /* 0x000000ffff1f7224 */ /* 0x000fe400078e0020 */
[----:B------:R-:W-:-:S07]  /*38c60*/  IMAD.MOV.U32 R91, RZ, RZ, R92 ;  /* 0x000000ffff5b7224 */ /* 0x000fce00078e005c */
.L_x_3065:
[----:B------:R-:W-:Y:S05]  /*38c70*/  BSYNC B0 ;  /* 0x0000000000007941 */ /* 0x000fea0003800000 */
.L_x_3063:
        /* <DEDUP_REMOVED lines=9> */
.L_x_3067:
[----:B------:R-:W-:Y:S01]  /*38d10*/  IMAD.MOV.U32 R33, RZ, RZ, R30 ;  /* 0x000000ffff217224 */ /* 0x000fe200078e001e */
[----:B------:R-:W-:Y:S01]  /*38d20*/  MOV R93, R90 ;  /* 0x0000005a005d7202 */ /* 0x000fe20000000f00 */
[----:B------:R-:W-:Y:S02]  /*38d30*/  IMAD.MOV.U32 R30, RZ, RZ, R31 ;  /* 0x000000ffff1e7224 */ /* 0x000fe400078e001f */
[----:B------:R-:W-:-:S07]  /*38d40*/  IMAD.MOV.U32 R90, RZ, RZ, R91 ;  /* 0x000000ffff5a7224 */ /* 0x000fce00078e005b */
.L_x_3068:
[----:B------:R-:W-:Y:S05]  /*38d50*/  BSYNC B0 ;  /* 0x0000000000007941 */ /* 0x000fea0003800000 */
.L_x_3066:
        /* <DEDUP_REMOVED lines=9> */
.L_x_3070:
[----:B------:R-:W-:Y:S01]  /*38df0*/  IMAD.MOV.U32 R32, RZ, RZ, R29 ;  /* 0x000000ffff207224 */ /* 0x000fe200078e001d */
[----:B------:R-:W-:Y:S01]  /*38e00*/  MOV R92, R89 ;  /* 0x00000059005c7202 */ /* 0x000fe20000000f00 */
[----:B------:R-:W-:Y:S02]  /*38e10*/  IMAD.MOV.U32 R29, RZ, RZ, R30 ;  /* 0x000000ffff1d7224 */ /* 0x000fe400078e001e */
[----:B------:R-:W-:-:S07]  /*38e20*/  IMAD.MOV.U32 R89, RZ, RZ, R90 ;  /* 0x000000ffff597224 */ /* 0x000fce00078e005a */
.L_x_3071:
[----:B------:R-:W-:Y:S05]  /*38e30*/  BSYNC B0 ;  /* 0x0000000000007941 */ /* 0x000fea0003800000 */
.L_x_3069:
        /* <DEDUP_REMOVED lines=9> */
.L_x_3073:
[----:B------:R-:W-:Y:S01]  /*38ed0*/  IMAD.MOV.U32 R31, RZ, RZ, R28 ;  /* 0x000000ffff1f7224 */ /* 0x000fe200078e001c */
[----:B------:R-:W-:Y:S01]  /*38ee0*/  MOV R91, R88 ;  /* 0x00000058005b7202 */ /* 0x000fe20000000f00 */
[----:B------:R-:W-:Y:S02]  /*38ef0*/  IMAD.MOV.U32 R28, RZ, RZ, R29 ;  /* 0x000000ffff1c7224 */ /* 0x000fe400078e001d */
[----:B------:R-:W-:-:S07]  /*38f00*/  IMAD.MOV.U32 R88, RZ, RZ, R89 ;  /* 0x000000ffff587224 */ /* 0x000fce00078e0059 */
.L_x_3074:
[----:B------:R-:W-:Y:S05]  /*38f10*/  BSYNC B0 ;  /* 0x0000000000007941 */ /* 0x000fea0003800000 */
.L_x_3072:
        /* <DEDUP_REMOVED lines=9> */
.L_x_3076:
[----:B------:R-:W-:Y:S01]  /*38fb0*/  IMAD.MOV.U32 R30, RZ, RZ, R27 ;  /* 0x000000ffff1e7224 */ /* 0x000fe200078e001b */
[----:B------:R-:W-:Y:S01]  /*38fc0*/  MOV R90, R87 ;  /* 0x00000057005a7202 */ /* 0x000fe20000000f00 */
[----:B------:R-:W-:Y:S02]  /*38fd0*/  IMAD.MOV.U32 R27, RZ, RZ, R28 ;  /* 0x000000ffff1b7224 */ /* 0x000fe400078e001c */
[----:B------:R-:W-:-:S07]  /*38fe0*/  IMAD.MOV.U32 R87, RZ, RZ, R88 ;  /* 0x000000ffff577224 */ /* 0x000fce00078e0058 */
.L_x_3077:
[----:B------:R-:W-:Y:S05]  /*38ff0*/  BSYNC B0 ;  /* 0x0000000000007941 */ /* 0x000fea0003800000 */
.L_x_3075:
        /* <DEDUP_REMOVED lines=9> */
.L_x_3079:
[----:B------:R-:W-:Y:S01]  /*39090*/  IMAD.MOV.U32 R29, RZ, RZ, R26 ;  /* 0x000000ffff1d7224 */ /* 0x000fe200078e001a */
[----:B------:R-:W-:Y:S01]  /*390a0*/  MOV R89, R86 ;  /* 0x0000005600597202 */ /* 0x000fe20000000f00 */
[----:B------:R-:W-:Y:S02]  /*390b0*/  IMAD.MOV.U32 R26, RZ, RZ, R27 ;  /* 0x000000ffff1a7224 */ /* 0x000fe400078e001b */
[----:B------:R-:W-:-:S07]  /*390c0*/  IMAD.MOV.U32 R86, RZ, RZ, R87 ;  /* 0x000000ffff567224 */ /* 0x000fce00078e0057 */
.L_x_3080:
[----:B------:R-:W-:Y:S05]  /*390d0*/  BSYNC B0 ;  /* 0x0000000000007941 */ /* 0x000fea0003800000 */
.L_x_3078:
        /* <DEDUP_REMOVED lines=9> */
.L_x_3082:
[----:B------:R-:W-:Y:S01]  /*39170*/  IMAD.MOV.U32 R28, RZ, RZ, R25 ;  /* 0x000000ffff1c7224 */ /* 0x000fe200078e0019 */
[----:B------:R-:W-:Y:S01]  /*39180*/  MOV R88, R85 ;  /* 0x0000005500587202 */ /* 0x000fe20000000f00 */
[----:B------:R-:W-:Y:S02]  /*39190*/  IMAD.MOV.U32 R25, RZ, RZ, R26 ;  /* 0x000000ffff197224 */ /* 0x000fe400078e001a */
[----:B------:R-:W-:-:S07]  /*391a0*/  IMAD.MOV.U32 R85, RZ, RZ, R86 ;  /* 0x000000ffff557224 */ /* 0x000fce00078e0056 */
.L_x_3083:
[----:B------:R-:W-:Y:S05]  /*391b0*/  BSYNC B0 ;  /* 0x0000000000007941 */ /* 0x000fea0003800000 */
.L_x_3081:
        /* <DEDUP_REMOVED lines=9> */
.L_x_3085:
[----:B------:R-:W-:Y:S01]  /*39250*/  IMAD.MOV.U32 R27, RZ, RZ, R24 ;  /* 0x000000ffff1b7224 */ /* 0x000fe200078e0018 */
[----:B------:R-:W-:Y:S01]  /*39260*/  MOV R87, R84 ;  /* 0x0000005400577202 */ /* 0x000fe20000000f00 */
[----:B------:R-:W-:Y:S02]  /*39270*/  IMAD.MOV.U32 R24, RZ, RZ, R25 ;  /* 0x000000ffff187224 */ /* 0x000fe400078e0019 */
[----:B------:R-:W-:-:S07]  /*39280*/  IMAD.MOV.U32 R84, RZ, RZ, R85 ;  /* 0x000000ffff547224 */ /* 0x000fce00078e0055 */
.L_x_3086:
[----:B------:R-:W-:Y:S05]  /*39290*/  BSYNC B0 ;  /* 0x0000000000007941 */ /* 0x000fea0003800000 */
.L_x_3084:
        /* <DEDUP_REMOVED lines=9> */
.L_x_3088:
[----:B------:R-:W-:Y:S01]  /*39330*/  IMAD.MOV.U32 R26, RZ, RZ, R23 ;  /* 0x000000ffff1a7224 */ /* 0x000fe200078e0017 */
[----:B------:R-:W-:Y:S01]  /*39340*/  MOV R86, R83 ;  /* 0x0000005300567202 */ /* 0x000fe20000000f00 */
[----:B------:R-:W-:Y:S02]  /*39350*/  IMAD.MOV.U32 R23, RZ, RZ, R24 ;  /* 0x000000ffff177224 */ /* 0x000fe400078e0018 */
[----:B------:R-:W-:-:S07]  /*39360*/  IMAD.MOV.U32 R83, RZ, RZ, R84 ;  /* 0x000000ffff537224 */ /* 0x000fce00078e0054 */
.L_x_3089:
[----:B------:R-:W-:Y:S05]  /*39370*/  BSYNC B0 ;  /* 0x0000000000007941 */ /* 0x000fea0003800000 */
.L_x_3087:
        /* <DEDUP_REMOVED lines=9> */
.L_x_3091:
[----:B------:R-:W-:Y:S01]  /*39410*/  IMAD.MOV.U32 R25, RZ, RZ, R22 ;  /* 0x000000ffff197224 */ /* 0x000fe200078e0016 */
[----:B------:R-:W-:Y:S01]  /*39420*/  MOV R85, R82 ;  /* 0x0000005200557202 */ /* 0x000fe20000000f00 */
[----:B------:R-:W-:Y:S02]  /*39430*/  IMAD.MOV.U32 R22, RZ, RZ, R23 ;  /* 0x000000ffff167224 */ /* 0x000fe400078e0017 */
[----:B------:R-:W-:-:S07]  /*39440*/  IMAD.MOV.U32 R82, RZ, RZ, R83 ;  /* 0x000000ffff527224 */ /* 0x000fce00078e0053 */
.L_x_3092:
[----:B------:R-:W-:Y:S05]  /*39450*/  BSYNC B0 ;  /* 0x0000000000007941 */ /* 0x000fea0003800000 */
.L_x_3090:
        /* <DEDUP_REMOVED lines=9> */
.L_x_3094:
[----:B------:R-:W-:Y:S01]  /*394f0*/  IMAD.MOV.U32 R24, RZ, RZ, R21 ;  /* 0x000000ffff187224 */ /* 0x000fe200078e0015 */
[----:B------:R-:W-:Y:S01]  /*39500*/  MOV R84, R81 ;  /* 0x0000005100547202 */ /* 0x000fe20000000f00 */
[----:B------:R-:W-:Y:S02]  /*39510*/  IMAD.MOV.U32 R21, RZ, RZ, R22 ;  /* 0x000000ffff157224 */ /* 0x000fe400078e0016 */
[----:B------:R-:W-:-:S07]  /*39520*/  IMAD.MOV.U32 R81, RZ, RZ, R82 ;  /* 0x000000ffff517224 */ /* 0x000fce00078e0052 */
.L_x_3095:
[----:B------:R-:W-:Y:S05]  /*39530*/  BSYNC B0 ;  /* 0x0000000000007941 */ /* 0x000fea0003800000 */
.L_x_3093:
        /* <DEDUP_REMOVED lines=9> */
.L_x_3097:
[----:B------:R-:W-:Y:S01]  /*395d0*/  IMAD.MOV.U32 R23, RZ, RZ, R20 ;  /* 0x000000ffff177224 */ /* 0x000fe200078e0014 */
[----:B------:R-:W-:Y:S01]  /*395e0*/  MOV R83, R80 ;  /* 0x0000005000537202 */ /* 0x000fe20000000f00 */
[----:B------:R-:W-:Y:S02]  /*395f0*/  IMAD.MOV.U32 R20, RZ, RZ, R21 ;  /* 0x000000ffff147224 */ /* 0x000fe400078e0015 */
[----:B------:R-:W-:-:S07]  /*39600*/  IMAD.MOV.U32 R80, RZ, RZ, R81 ;  /* 0x000000ffff507224 */ /* 0x000fce00078e0051 */
.L_x_3098:
[----:B------:R-:W-:Y:S05]  /*39610*/  BSYNC B0 ;  /* 0x0000000000007941 */ /* 0x000fea0003800000 */
.L_x_3096:
        /* <DEDUP_REMOVED lines=9> */
.L_x_3100:
[----:B------:R-:W-:Y:S01]  /*396b0*/  IMAD.MOV.U32 R22, RZ, RZ, R19 ;  /* 0x000000ffff167224 */ /* 0x000fe200078e0013 */
[----:B------:R-:W-:Y:S01]  /*396c0*/  MOV R82, R79 ;  /* 0x0000004f00527202 */ /* 0x000fe20000000f00 */
[----:B------:R-:W-:Y:S02]  /*396d0*/  IMAD.MOV.U32 R19, RZ, RZ, R20 ;  /* 0x000000ffff137224 */ /* 0x000fe400078e0014 */
[----:B------:R-:W-:-:S07]  /*396e0*/  IMAD.MOV.U32 R79, RZ, RZ, R80 ;  /* 0x000000ffff4f7224 */ /* 0x000fce00078e0050 */
.L_x_3101:
[----:B------:R-:W-:Y:S05]  /*396f0*/  BSYNC B0 ;  /* 0x0000000000007941 */ /* 0x000fea0003800000 */
.L_x_3099:
        /* <DEDUP_REMOVED lines=9> */
.L_x_3103:
[----:B------:R-:W-:Y:S01]  /*39790*/  IMAD.MOV.U32 R21, RZ, RZ, R18 ;  /* 0x000000ffff157224 */ /* 0x000fe200078e0012 */
[----:B------:R-:W-:Y:S01]  /*397a0*/  MOV R81, R78 ;  /* 0x0000004e00517202 */ /* 0x000fe20000000f00 */
[----:B------:R-:W-:Y:S02]  /*397b0*/  IMAD.MOV.U32 R18, RZ, RZ, R19 ;  /* 0x000000ffff127224 */ /* 0x000fe400078e0013 */
[----:B------:R-:W-:-:S07]  /*397c0*/  IMAD.MOV.U32 R78, RZ, RZ, R79 ;  /* 0x000000ffff4e7224 */ /* 0x000fce00078e004f */
.L_x_3104:
[----:B------:R-:W-:Y:S05]  /*397d0*/  BSYNC B0 ;  /* 0x0000000000007941 */ /* 0x000fea0003800000 */
.L_x_3102:
        /* <DEDUP_REMOVED lines=9> */
.L_x_3106:
[----:B------:R-:W-:Y:S01]  /*39870*/  IMAD.MOV.U32 R20, RZ, RZ, R17 ;  /* 0x000000ffff147224 */ /* 0x000fe200078e0011 */
[----:B------:R-:W-:Y:S01]  /*39880*/  MOV R80, R77 ;  /* 0x0000004d00507202 */ /* 0x000fe20000000f00 */
[----:B------:R-:W-:Y:S02]  /*39890*/  IMAD.MOV.U32 R17, RZ, RZ, R18 ;  /* 0x000000ffff117224 */ /* 0x000fe400078e0012 */
[----:B------:R-:W-:-:S07]  /*398a0*/  IMAD.MOV.U32 R77, RZ, RZ, R78 ;  /* 0x000000ffff4d7224 */ /* 0x000fce00078e004e */
.L_x_3107:
[----:B------:R-:W-:Y:S05]  /*398b0*/  BSYNC B0 ;  /* 0x0000000000007941 */ /* 0x000fea0003800000 */
.L_x_3105:
        /* <DEDUP_REMOVED lines=9> */
.L_x_3109:
[----:B------:R-:W-:Y:S01]  /*39950*/  IMAD.MOV.U32 R19, RZ, RZ, R16 ;  /* 0x000000ffff137224 */ /* 0x000fe200078e0010 */
[----:B------:R-:W-:Y:S01]  /*39960*/  MOV R79, R76 ;  /* 0x0000004c004f7202 */ /* 0x000fe20000000f00 */
[----:B------:R-:W-:Y:S02]  /*39970*/  IMAD.MOV.U32 R16, RZ, RZ, R17 ;  /* 0x000000ffff107224 */ /* 0x000fe400078e0011 */
[----:B------:R-:W-:-:S07]  /*39980*/  IMAD.MOV.U32 R76, RZ, RZ, R77 ;  /* 0x000000ffff4c7224 */ /* 0x000fce00078e004d */
.L_x_3110:
[----:B------:R-:W-:Y:S05]  /*39990*/  BSYNC B0 ;  /* 0x0000000000007941 */ /* 0x000fea0003800000 */
.L_x_3108:
        /* <DEDUP_REMOVED lines=9> */
.L_x_3112:
[----:B------:R-:W-:Y:S01]  /*39a30*/  IMAD.MOV.U32 R18, RZ, RZ, R15 ;  /* 0x000000ffff127224 */ /* 0x000fe200078e000f */
[----:B------:R-:W-:Y:S01]  /*39a40*/  MOV R78, R75 ;  /* 0x0000004b004e7202 */ /* 0x000fe20000000f00 */
[----:B------:R-:W-:Y:S02]  /*39a50*/  IMAD.MOV.U32 R15, RZ, RZ, R16 ;  /* 0x000000ffff0f7224 */ /* 0x000fe400078e0010 */
[----:B------:R-:W-:-:S07]  /*39a60*/  IMAD.MOV.U32 R75, RZ, RZ, R76 ;  /* 0x000000ffff4b7224 */ /* 0x000fce00078e004c */
.L_x_3113:
[----:B------:R-:W-:Y:S05]  /*39a70*/  BSYNC B0 ;  /* 0x0000000000007941 */ /* 0x000fea0003800000 */
.L_x_3111:
        /* <DEDUP_REMOVED lines=9> */
.L_x_3115:
[----:B------:R-:W-:Y:S01]  /*39b10*/  IMAD.MOV.U32 R17, RZ, RZ, R14 ;  /* 0x000000ffff117224 */ /* 0x000fe200078e000e */
[----:B------:R-:W-:Y:S01]  /*39b20*/  MOV R77, R74 ;  /* 0x0000004a004d7202 */ /* 0x000fe20000000f00 */
[----:B------:R-:W-:Y:S02]  /*39b30*/  IMAD.MOV.U32 R14, RZ, RZ, R15 ;  /* 0x000000ffff0e7224 */ /* 0x000fe400078e000f */
[----:B------:R-:W-:-:S07]  /*39b40*/  IMAD.MOV.U32 R74, RZ, RZ, R75 ;  /* 0x000000ffff4a7224 */ /* 0x000fce00078e004b */
.L_x_3116:
[----:B------:R-:W-:Y:S05]  /*39b50*/  BSYNC B0 ;  /* 0x0000000000007941 */ /* 0x000fea0003800000 */
.L_x_3114:
        /* <DEDUP_REMOVED lines=9> */
.L_x_3118:
[----:B------:R-:W-:Y:S01]  /*39bf0*/  IMAD.MOV.U32 R16, RZ, RZ, R13 ;  /* 0x000000ffff107224 */ /* 0x000fe200078e000d */
[----:B------:R-:W-:Y:S01]  /*39c00*/  MOV R76, R73 ;  /* 0x00000049004c7202 */ /* 0x000fe20000000f00 */
[----:B------:R-:W-:Y:S02]  /*39c10*/  IMAD.MOV.U32 R13, RZ, RZ, R14 ;  /* 0x000000ffff0d7224 */ /* 0x000fe400078e000e */
[----:B------:R-:W-:-:S07]  /*39c20*/  IMAD.MOV.U32 R73, RZ, RZ, R74 ;  /* 0x000000ffff497224 */ /* 0x000fce00078e004a */
.L_x_3119:
[----:B------:R-:W-:Y:S05]  /*39c30*/  BSYNC B0 ;  /* 0x0000000000007941 */ /* 0x000fea0003800000 */
.L_x_3117:
        /* <DEDUP_REMOVED lines=9> */
.L_x_3121:
[----:B------:R-:W-:Y:S01]  /*39cd0*/  IMAD.MOV.U32 R15, RZ, RZ, R12 ;  /* 0x000000ffff0f7224 */ /* 0x000fe200078e000c */
[----:B------:R-:W-:Y:S01]  /*39ce0*/  MOV R75, R72 ;  /* 0x00000048004b7202 */ /* 0x000fe20000000f00 */
[----:B------:R-:W-:Y:S02]  /*39cf0*/  IMAD.MOV.U32 R12, RZ, RZ, R13 ;  /* 0x000000ffff0c7224 */ /* 0x000fe400078e000d */
[----:B------:R-:W-:-:S07]  /*39d00*/  IMAD.MOV.U32 R72, RZ, RZ, R73 ;  /* 0x000000ffff487224 */ /* 0x000fce00078e0049 */
.L_x_3122:
[----:B------:R-:W-:Y:S05]  /*39d10*/  BSYNC B0 ;  /* 0x0000000000007941 */ /* 0x000fea0003800000 */
.L_x_3120:
        /* <DEDUP_REMOVED lines=9> */
.L_x_3124:
[----:B------:R-:W-:Y:S01]  /*39db0*/  IMAD.MOV.U32 R14, RZ, RZ, R9 ;  /* 0x000000ffff0e7224 */ /* 0x000fe200078e0009 */
[----:B------:R-:W-:Y:S01]  /*39dc0*/  MOV R74, R11 ;  /* 0x0000000b004a7202 */ /* 0x000fe20000000f00 */
[----:B------:R-:W-:Y:S02]  /*39dd0*/  IMAD.MOV.U32 R9, RZ, RZ, R12 ;  /* 0x000000ffff097224 */ /* 0x000fe400078e000c */
[----:B------:R-:W-:-:S07]  /*39de0*/  IMAD.MOV.U32 R11, RZ, RZ, R72 ;  /* 0x000000ffff0b7224 */ /* 0x000fce00078e0048 */
.L_x_3125:
[----:B------:R-:W-:Y:S05]  /*39df0*/  BSYNC B0 ;  /* 0x0000000000007941 */ /* 0x000fea0003800000 */
.L_x_3123:
        /* <DEDUP_REMOVED lines=9> */
.L_x_3127:
[----:B------:R-:W-:Y:S01]  /*39e90*/  IMAD.MOV.U32 R13, RZ, RZ, R8 ;  /* 0x000000ffff0d7224 */ /* 0x000fe200078e0008 */
[----:B------:R-:W-:Y:S01]  /*39ea0*/  MOV R73, R10 ;  /* 0x0000000a00497202 */ /* 0x000fe20000000f00 */
[----:B------:R-:W-:Y:S02]  /*39eb0*/  IMAD.MOV.U32 R8, RZ, RZ, R9 ;  /* 0x000000ffff087224 */ /* 0x000fe400078e0009 */
[----:B------:R-:W-:-:S07]  /*39ec0*/  IMAD.MOV.U32 R10, RZ, RZ, R11 ;  /* 0x000000ffff0a7224 */ /* 0x000fce00078e000b */
.L_x_3128:
[----:B------:R-:W-:Y:S05]  /*39ed0*/  BSYNC B0 ;  /* 0x0000000000007941 */ /* 0x000fea0003800000 */
.L_x_3126:
        /* <DEDUP_REMOVED lines=9> */
.L_x_3130:
[----:B------:R-:W-:Y:S01]  /*39f70*/  IMAD.MOV.U32 R12, RZ, RZ, R5 ;  /* 0x000000ffff0c7224 */ /* 0x000fe200078e0005 */
[----:B------:R-:W-:Y:S01]  /*39f80*/  MOV R72, R7 ;  /* 0x0000000700487202 */ /* 0x000fe20000000f00 */
[----:B------:R-:W-:Y:S02]  /*39f90*/  IMAD.MOV.U32 R5, RZ, RZ, R8 ;  /* 0x000000ffff057224 */ /* 0x000fe400078e0008 */
[----:B------:R-:W-:-:S07]  /*39fa0*/  IMAD.MOV.U32 R7, RZ, RZ, R10 ;  /* 0x000000ffff077224 */ /* 0x000fce00078e000a */
.L_x_3131:
[----:B------:R-:W-:Y:S05]  /*39fb0*/  BSYNC B0 ;  /* 0x0000000000007941 */ /* 0x000fea0003800000 */
.L_x_3129:
        /* <DEDUP_REMOVED lines=9> */
.L_x_3133:
[----:B------:R-:W-:Y:S01]  /*3a050*/  IMAD.MOV.U32 R9, RZ, RZ, R4 ;  /* 0x000000ffff097224 */ /* 0x000fe200078e0004 */
[----:B------:R-:W-:Y:S01]  /*3a060*/  MOV R11, R6 ;  /* 0x00000006000b7202 */ /* 0x000fe20000000f00 */
[----:B------:R-:W-:Y:S02]  /*3a070*/  IMAD.MOV.U32 R4, RZ, RZ, R5 ;  /* 0x000000ffff047224 */ /* 0x000fe400078e0005 */
[----:B------:R-:W-:-:S07]  /*3a080*/  IMAD.MOV.U32 R6, RZ, RZ, R7 ;  /* 0x000000ffff067224 */ /* 0x000fce00078e0007 */
.L_x_3134:
[----:B------:R-:W-:Y:S05]  /*3a090*/  BSYNC B0 ;  /* 0x0000000000007941 */ /* 0x000fea0003800000 */
.L_x_3132:
        /* <DEDUP_REMOVED lines=9> */
.L_x_3136:
[----:B------:R-:W-:Y:S01]  /*3a130*/  IMAD.MOV.U32 R8, RZ, RZ, R71 ;  /* 0x000000ffff087224 */ /* 0x000fe200078e0047 */
[----:B------:R-:W-:Y:S01]  /*3a140*/  MOV R10, R131 ;  /* 0x00000083000a7202 */ /* 0x000fe20000000f00 */
[----:B------:R-:W-:Y:S02]  /*3a150*/  IMAD.MOV.U32 R71, RZ, RZ, R4 ;  /* 0x000000ffff477224 */ /* 0x000fe400078e0004 */
[----:B------:R-:W-:-:S07]  /*3a160*/  IMAD.MOV.U32 R131, RZ, RZ, R6 ;  /* 0x000000ffff837224 */ /* 0x000fce00078e0006 */
.L_x_3137:
[----:B------:R-:W-:Y:S05]  /*3a170*/  BSYNC B0 ;  /* 0x0000000000007941 */ /* 0x000fea0003800000 */
.L_x_3135:
        /* <DEDUP_REMOVED lines=9> */
.L_x_3139:
[----:B------:R-:W-:Y:S01]  /*3a210*/  IMAD.MOV.U32 R5, RZ, RZ, R132 ;  /* 0x000000ffff057224 */ /* 0x000fe200078e0084 */
[----:B------:R-:W-:Y:S01]  /*3a220*/  MOV R7, R134 ;  /* 0x0000008600077202 */ /* 0x000fe20000000f00 */
[----:B------:R-:W-:Y:S02]  /*3a230*/  IMAD.MOV.U32 R132, RZ, RZ, R71 ;  /* 0x000000ffff847224 */ /* 0x000fe400078e0047 */
[----:B------:R-:W-:-:S07]  /*3a240*/  IMAD.MOV.U32 R134, RZ, RZ, R131 ;  /* 0x000000ffff867224 */ /* 0x000fce00078e0083 */
.L_x_3140:
[----:B------:R-:W-:Y:S05]  /*3a250*/  BSYNC B0 ;  /* 0x0000000000007941 */ /* 0x000fea0003800000 */
.L_x_3138:
        /* <DEDUP_REMOVED lines=9> */
.L_x_3142:
[----:B------:R-:W-:Y:S01]  /*3a2f0*/  IMAD.MOV.U32 R4, RZ, RZ, R69 ;  /* 0x000000ffff047224 */ /* 0x000fe200078e0045 */
[----:B------:R-:W-:Y:S01]  /*3a300*/  MOV R6, R129 ;  /* 0x0000008100067202 */ /* 0x000fe20000000f00 */
[----:B------:R-:W-:Y:S02]  /*3a310*/  IMAD.MOV.U32 R69, RZ, RZ, R132 ;  /* 0x000000ffff457224 */ /* 0x000fe400078e0084 */
[----:B------:R-:W-:-:S07]  /*3a320*/  IMAD.MOV.U32 R129, RZ, RZ, R134 ;  /* 0x000000ffff817224 */ /* 0x000fce00078e0086 */
.L_x_3143:
[----:B------:R-:W-:Y:S05]  /*3a330*/  BSYNC B0 ;  /* 0x0000000000007941 */ /* 0x000fea0003800000 */
.L_x_3141:
        /* <DEDUP_REMOVED lines=9> */
.L_x_3145:
[----:B------:R-:W-:Y:S01]  /*3a3d0*/  IMAD.MOV.U32 R71, RZ, RZ, R70 ;  /* 0x000000ffff477224 */ /* 0x000fe200078e0046 */
[----:B------:R-:W-:Y:S01]  /*3a3e0*/  MOV R131, R130 ;  /* 0x0000008200837202 */ /* 0x000fe20000000f00 */
[----:B------:R-:W-:Y:S02]  /*3a3f0*/  IMAD.MOV.U32 R70, RZ, RZ, R69 ;  /* 0x000000ffff467224 */ /* 0x000fe400078e0045 */
[----:B------:R-:W-:-:S07]  /*3a400*/  IMAD.MOV.U32 R130, RZ, RZ, R129 ;  /* 0x000000ffff827224 */ /* 0x000fce00078e0081 */
.L_x_3146:
[----:B------:R-:W-:Y:S05]  /*3a410*/  BSYNC B0 ;  /* 0x0000000000007941 */ /* 0x000fea0003800000 */
.L_x_3144:
        /* <DEDUP_REMOVED lines=9> */
.L_x_3148:
[----:B------:R-:W-:Y:S01]  /*3a4b0*/  IMAD.MOV.U32 R132, RZ, RZ, R67 ;  /* 0x000000ffff847224 */ /* 0x000fe200078e0043 */
[----:B------:R-:W-:Y:S01]  /*3a4c0*/  MOV R134, R127 ;  /* 0x0000007f00867202 */ /* 0x000fe20000000f00 */
[----:B------:R-:W-:Y:S02]  /*3a4d0*/  IMAD.MOV.U32 R67, RZ, RZ, R70 ;  /* 0x000000ffff437224 */ /* 0x000fe400078e0046 */
[----:B------:R-:W-:-:S07]  /*3a4e0*/  IMAD.MOV.U32 R127, RZ, RZ, R130 ;  /* 0x000000ffff7f7224 */ /* 0x000fce00078e0082 */
.L_x_3149:
[----:B------:R-:W-:Y:S05]  /*3a4f0*/  BSYNC B0 ;  /* 0x0000000000007941 */ /* 0x000fea0003800000 */
.L_x_3147:
        /* <DEDUP_REMOVED lines=9> */
.L_x_3151:
[----:B------:R-:W-:Y:S01]  /*3a590*/  IMAD.MOV.U32 R69, RZ, RZ, R68 ;  /* 0x000000ffff457224 */ /* 0x000fe200078e0044 */
[----:B------:R-:W-:Y:S01]  /*3a5a0*/  MOV R129, R128 ;  /* 0x0000008000817202 */ /* 0x000fe20000000f00 */
[----:B------:R-:W-:Y:S02]  /*3a5b0*/  IMAD.MOV.U32 R68, RZ, RZ, R67 ;  /* 0x000000ffff447224 */ /* 0x000fe400078e0043 */
[----:B------:R-:W-:-:S07]  /*3a5c0*/  IMAD.MOV.U32 R128, RZ, RZ, R127 ;  /* 0x000000ffff807224 */ /* 0x000fce00078e007f */
.L_x_3152:
[----:B------:R-:W-:Y:S05]  /*3a5d0*/  BSYNC B0 ;  /* 0x0000000000007941 */ /* 0x000fea0003800000 */
.L_x_3150:
        /* <DEDUP_REMOVED lines=9> */
.L_x_3154:
[----:B------:R-:W-:Y:S01]  /*3a670*/  IMAD.MOV.U32 R70, RZ, RZ, R65 ;  /* 0x000000ffff467224 */ /* 0x000fe200078e0041 */
[----:B------:R-:W-:Y:S01]  /*3a680*/  MOV R130, R125 ;  /* 0x0000007d00827202 */ /* 0x000fe20000000f00 */
[----:B------:R-:W-:Y:S02]  /*3a690*/  IMAD.MOV.U32 R65, RZ, RZ, R68 ;  /* 0x000000ffff417224 */ /* 0x000fe400078e0044 */
[----:B------:R-:W-:-:S07]  /*3a6a0*/  IMAD.MOV.U32 R125, RZ, RZ, R128 ;  /* 0x000000ffff7d7224 */ /* 0x000fce00078e0080 */
.L_x_3155:
[----:B------:R-:W-:Y:S05]  /*3a6b0*/  BSYNC B0 ;  /* 0x0000000000007941 */ /* 0x000fea0003800000 */
.L_x_3153:
        /* <DEDUP_REMOVED lines=9> */
.L_x_3157:
[----:B------:R-:W-:Y:S01]  /*3a750*/  IMAD.MOV.U32 R67, RZ, RZ, R66 ;  /* 0x000000ffff437224 */ /* 0x000fe200078e0042 */
[----:B------:R-:W-:Y:S01]  /*3a760*/  MOV R127, R126 ;  /* 0x0000007e007f7202 */ /* 0x000fe20000000f00 */
[----:B------:R-:W-:Y:S02]  /*3a770*/  IMAD.MOV.U32 R66, RZ, RZ, R65 ;  /* 0x000000ffff427224 */ /* 0x000fe400078e0041 */
[----:B------:R-:W-:-:S07]  /*3a780*/  IMAD.MOV.U32 R126, RZ, RZ, R125 ;  /* 0x000000ffff7e7224 */ /* 0x000fce00078e007d */
.L_x_3158:
[----:B------:R-:W-:Y:S05]  /*3a790*/  BSYNC B0 ;  /* 0x0000000000007941 */ /* 0x000fea0003800000 */
.L_x_3156:
        /* <DEDUP_REMOVED lines=9> */
.L_x_3160:
[----:B------:R-:W-:Y:S01]  /*3a830*/  IMAD.MOV.U32 R68, RZ, RZ, R63 ;  /* 0x000000ffff447224 */ /* 0x000fe200078e003f */
[----:B------:R-:W-:Y:S01]  /*3a840*/  MOV R128, R123 ;  /* 0x0000007b00807202 */ /* 0x000fe20000000f00 */
[----:B------:R-:W-:Y:S02]  /*3a850*/  IMAD.MOV.U32 R63, RZ, RZ, R66 ;  /* 0x000000ffff3f7224 */ /* 0x000fe400078e0042 */
[----:B------:R-:W-:-:S07]  /*3a860*/  IMAD.MOV.U32 R123, RZ, RZ, R126 ;  /* 0x000000ffff7b7224 */ /* 0x000fce00078e007e */
.L_x_3161:
[----:B------:R-:W-:Y:S05]  /*3a870*/  BSYNC B0 ;  /* 0x0000000000007941 */ /* 0x000fea0003800000 */
.L_x_3159:
        /* <DEDUP_REMOVED lines=9> */
.L_x_3163:
[----:B------:R-:W-:Y:S01]  /*3a910*/  IMAD.MOV.U32 R65, RZ, RZ, R64 ;  /* 0x000000ffff417224 */ /* 0x000fe200078e0040 */
[----:B------:R-:W-:Y:S01]  /*3a920*/  MOV R125, R124 ;  /* 0x0000007c007d7202 */ /* 0x000fe20000000f00 */
[----:B------:R-:W-:Y:S02]  /*3a930*/  IMAD.MOV.U32 R64, RZ, RZ, R63 ;  /* 0x000000ffff407224 */ /* 0x000fe400078e003f */
[----:B------:R-:W-:-:S07]  /*3a940*/  IMAD.MOV.U32 R124, RZ, RZ, R123 ;  /* 0x000000ffff7c7224 */ /* 0x000fce00078e007b */
.L_x_3164:
[----:B------:R-:W-:Y:S05]  /*3a950*/  BSYNC B0 ;  /* 0x0000000000007941 */ /* 0x000fea0003800000 */
.L_x_3162:
        /* <DEDUP_REMOVED lines=9> */
.L_x_3166:
[----:B------:R-:W-:Y:S01]  /*3a9f0*/  IMAD.MOV.U32 R66, RZ, RZ, R61 ;  /* 0x000000ffff427224 */ /* 0x000fe200078e003d */
[----:B------:R-:W-:Y:S01]  /*3aa00*/  MOV R126, R121 ;  /* 0x00000079007e7202 */ /* 0x000fe20000000f00 */
[----:B------:R-:W-:Y:S02]  /*3aa10*/  IMAD.MOV.U32 R61, RZ, RZ, R64 ;  /* 0x000000ffff3d7224 */ /* 0x000fe400078e0040 */
[----:B------:R-:W-:-:S07]  /*3aa20*/  IMAD.MOV.U32 R121, RZ, RZ, R124 ;  /* 0x000000ffff797224 */ /* 0x000fce00078e007c */
.L_x_3167:
[----:B------:R-:W-:Y:S05]  /*3aa30*/  BSYNC B0 ;  /* 0x0000000000007941 */ /* 0x000fea0003800000 */
.L_x_3165:
        /* <DEDUP_REMOVED lines=9> */
.L_x_3169:
[----:B------:R-:W-:Y:S01]  /*3aad0*/  IMAD.MOV.U32 R63, RZ, RZ, R62 ;  /* 0x000000ffff3f7224 */ /* 0x000fe200078e003e */
[----:B------:R-:W-:Y:S01]  /*3aae0*/  MOV R123, R122 ;  /* 0x0000007a007b7202 */ /* 0x000fe20000000f00 */
[----:B------:R-:W-:Y:S02]  /*3aaf0*/  IMAD.MOV.U32 R62, RZ, RZ, R61 ;  /* 0x000000ffff3e7224 */ /* 0x000fe400078e003d */
[----:B------:R-:W-:-:S07]  /*3ab00*/  IMAD.MOV.U32 R122, RZ, RZ, R121 ;  /* 0x000000ffff7a7224 */ /* 0x000fce00078e0079 */
.L_x_3170:
[----:B------:R-:W-:Y:S05]  /*3ab10*/  BSYNC B0 ;  /* 0x0000000000007941 */ /* 0x000fea0003800000 */
.L_x_3168:
        /* <DEDUP_REMOVED lines=9> */
.L_x_3172:
[----:B------:R-:W-:Y:S01]  /*3abb0*/  IMAD.MOV.U32 R64, RZ, RZ, R59 ;  /* 0x000000ffff407224 */ /* 0x000fe200078e003b */
[----:B------:R-:W-:Y:S01]  /*3abc0*/  MOV R124, R119 ;  /* 0x00000077007c7202 */ /* 0x000fe20000000f00 */
[----:B------:R-:W-:Y:S02]  /*3abd0*/  IMAD.MOV.U32 R59, RZ, RZ, R62 ;  /* 0x000000ffff3b7224 */ /* 0x000fe400078e003e */
[----:B------:R-:W-:-:S07]  /*3abe0*/  IMAD.MOV.U32 R119, RZ, RZ, R122 ;  /* 0x000000ffff777224 */ /* 0x000fce00078e007a */
.L_x_3173:
[----:B------:R-:W-:Y:S05]  /*3abf0*/  BSYNC B0 ;  /* 0x0000000000007941 */ /* 0x000fea0003800000 */
.L_x_3171:
        /* <DEDUP_REMOVED lines=9> */
.L_x_3175:
[----:B------:R-:W-:Y:S01]  /*3ac90*/  IMAD.MOV.U32 R61, RZ, RZ, R60 ;  /* 0x000000ffff3d7224 */ /* 0x000fe200078e003c */
[----:B------:R-:W-:Y:S01]  /*3aca0*/  MOV R121, R120 ;  /* 0x0000007800797202 */ /* 0x000fe20000000f00 */
[----:B------:R-:W-:Y:S02]  /*3acb0*/  IMAD.MOV.U32 R60, RZ, RZ, R59 ;  /* 0x000000ffff3c7224 */ /* 0x000fe400078e003b */
[----:B------:R-:W-:-:S07]  /*3acc0*/  IMAD.MOV.U32 R120, RZ, RZ, R119 ;  /* 0x000000ffff787224 */ /* 0x000fce00078e0077 */
.L_x_3176:
[----:B------:R-:W-:Y:S05]  /*3acd0*/  BSYNC B0 ;  /* 0x0000000000007941 */ /* 0x000fea0003800000 */
.L_x_3174:
        /* <DEDUP_REMOVED lines=9> */
.L_x_3178:
[----:B------:R-:W-:Y:S01]  /*3ad70*/  IMAD.MOV.U32 R62, RZ, RZ, R57 ;  /* 0x000000ffff3e7224 */ /* 0x000fe200078e0039 */
[----:B------:R-:W-:Y:S01]  /*3ad80*/  MOV R122, R117 ;  /* 0x00000075007a7202 */ /* 0x000fe20000000f00 */
[----:B------:R-:W-:Y:S02]  /*3ad90*/  IMAD.MOV.U32 R57, RZ, RZ, R60 ;  /* 0x000000ffff397224 */ /* 0x000fe400078e003c */
[----:B------:R-:W-:-:S07]  /*3ada0*/  IMAD.MOV.U32 R117, RZ, RZ, R120 ;  /* 0x000000ffff757224 */ /* 0x000fce00078e0078 */
.L_x_3179:
[----:B------:R-:W-:Y:S05]  /*3adb0*/  BSYNC B0 ;  /* 0x0000000000007941 */ /* 0x000fea0003800000 */
.L_x_3177:
        /* <DEDUP_REMOVED lines=9> */
.L_x_3181:
[----:B------:R-:W-:Y:S01]  /*3ae50*/  IMAD.MOV.U32 R59, RZ, RZ, R58 ;  /* 0x000000ffff3b7224 */ /* 0x000fe200078e003a */
[----:B------:R-:W-:Y:S01]  /*3ae60*/  MOV R119, R118 ;  /* 0x0000007600777202 */ /* 0x000fe20000000f00 */
[----:B------:R-:W-:Y:S02]  /*3ae70*/  IMAD.MOV.U32 R58, RZ, RZ, R57 ;  /* 0x000000ffff3a7224 */ /* 0x000fe400078e0039 */
[----:B------:R-:W-:-:S07]  /*3ae80*/  IMAD.MOV.U32 R118, RZ, RZ, R117 ;  /* 0x000000ffff767224 */ /* 0x000fce00078e0075 */
.L_x_3182:
[----:B------:R-:W-:Y:S05]  /*3ae90*/  BSYNC B0 ;  /* 0x0000000000007941 */ /* 0x000fea0003800000 */
.L_x_3180:
        /* <DEDUP_REMOVED lines=9> */
.L_x_3184:
[----:B------:R-:W-:Y:S01]  /*3af30*/  IMAD.MOV.U32 R60, RZ, RZ, R55 ;  /* 0x000000ffff3c7224 */ /* 0x000fe200078e0037 */
[----:B------:R-:W-:Y:S01]  /*3af40*/  MOV R120, R115 ;  /* 0x0000007300787202 */ /* 0x000fe20000000f00 */
[----:B------:R-:W-:Y:S02]  /*3af50*/  IMAD.MOV.U32 R55, RZ, RZ, R58 ;  /* 0x000000ffff377224 */ /* 0x000fe400078e003a */
[----:B------:R-:W-:-:S07]  /*3af60*/  IMAD.MOV.U32 R115, RZ, RZ, R118 ;  /* 0x000000ffff737224 */ /* 0x000fce00078e0076 */
.L_x_3185:
[----:B------:R-:W-:Y:S05]  /*3af70*/  BSYNC B0 ;  /* 0x0000000000007941 */ /* 0x000fea0003800000 */
.L_x_3183:
        /* <DEDUP_REMOVED lines=9> */
.L_x_3187:
[----:B------:R-:W-:Y:S01]  /*3b010*/  IMAD.MOV.U32 R57, RZ, RZ, R56 ;  /* 0x000000ffff397224 */ /* 0x000fe200078e0038 */
[----:B------:R-:W-:Y:S01]  /*3b020*/  MOV R117, R116 ;  /* 0x0000007400757202 */ /* 0x000fe20000000f00 */
[----:B------:R-:W-:Y:S02]  /*3b030*/  IMAD.MOV.U32 R56, RZ, RZ, R55 ;  /* 0x000000ffff387224 */ /* 0x000fe400078e0037 */
[----:B------:R-:W-:-:S07]  /*3b040*/  IMAD.MOV.U32 R116, RZ, RZ, R115 ;  /* 0x000000ffff747224 */ /* 0x000fce00078e0073 */
.L_x_3188:
[----:B------:R-:W-:Y:S05]  /*3b050*/  BSYNC B0 ;  /* 0x0000000000007941 */ /* 0x000fea0003800000 */
.L_x_3186:
        /* <DEDUP_REMOVED lines=9> */
.L_x_3190:
[----:B------:R-:W-:Y:S01]  /*3b0f0*/  IMAD.MOV.U32 R58, RZ, RZ, R53 ;  /* 0x000000ffff3a7224 */ /* 0x000fe200078e0035 */
[----:B------:R-:W-:Y:S01]  /*3b100*/  MOV R118, R113 ;  /* 0x0000007100767202 */ /* 0x000fe20000000f00 */
[----:B------:R-:W-:Y:S02]  /*3b110*/  IMAD.MOV.U32 R53, RZ, RZ, R56 ;  /* 0x000000ffff357224 */ /* 0x000fe400078e0038 */
[----:B------:R-:W-:-:S07]  /*3b120*/  IMAD.MOV.U32 R113, RZ, RZ, R116 ;  /* 0x000000ffff717224 */ /* 0x000fce00078e0074 */
.L_x_3191:
[----:B------:R-:W-:Y:S05]  /*3b130*/  BSYNC B0 ;  /* 0x0000000000007941 */ /* 0x000fea0003800000 */
.L_x_3189:
        /* <DEDUP_REMOVED lines=9> */
.L_x_3193:
[----:B------:R-:W-:Y:S01]  /*3b1d0*/  IMAD.MOV.U32 R55, RZ, RZ, R54 ;  /* 0x000000ffff377224 */ /* 0x000fe200078e0036 */
[----:B------:R-:W-:Y:S01]  /*3b1e0*/  MOV R115, R114 ;  /* 0x0000007200737202 */ /* 0x000fe20000000f00 */
[----:B------:R-:W-:Y:S02]  /*3b1f0*/  IMAD.MOV.U32 R54, RZ, RZ, R53 ;  /* 0x000000ffff367224 */ /* 0x000fe400078e0035 */
[----:B------:R-:W-:-:S07]  /*3b200*/  IMAD.MOV.U32 R114, RZ, RZ, R113 ;  /* 0x000000ffff727224 */ /* 0x000fce00078e0071 */
.L_x_3194:
[----:B------:R-:W-:Y:S05]  /*3b210*/  BSYNC B0 ;  /* 0x0000000000007941 */ /* 0x000fea0003800000 */
.L_x_3192:
        /* <DEDUP_REMOVED lines=9> */
.L_x_3196:
[----:B------:R-:W-:Y:S01]  /*3b2b0*/  IMAD.MOV.U32 R56, RZ, RZ, R51 ;  /* 0x000000ffff387224 */ /* 0x000fe200078e0033 */
[----:B------:R-:W-:Y:S01]  /*3b2c0*/  MOV R116, R111 ;  /* 0x0000006f00747202 */ /* 0x000fe20000000f00 */
[----:B------:R-:W-:Y:S02]  /*3b2d0*/  IMAD.MOV.U32 R51, RZ, RZ, R54 ;  /* 0x000000ffff337224 */ /* 0x000fe400078e0036 */
[----:B------:R-:W-:-:S07]  /*3b2e0*/  IMAD.MOV.U32 R111, RZ, RZ, R114 ;  /* 0x000000ffff6f7224 */ /* 0x000fce00078e0072 */
.L_x_3197:
[----:B------:R-:W-:Y:S05]  /*3b2f0*/  BSYNC B0 ;  /* 0x0000000000007941 */ /* 0x000fea0003800000 */
.L_x_3195:
        /* <DEDUP_REMOVED lines=9> */
.L_x_3199:
[----:B------:R-:W-:Y:S01]  /*3b390*/  IMAD.MOV.U32 R53, RZ, RZ, R52 ;  /* 0x000000ffff357224 */ /* 0x000fe200078e0034 */
[----:B------:R-:W-:Y:S01]  /*3b3a0*/  MOV R113, R112 ;  /* 0x0000007000717202 */ /* 0x000fe20000000f00 */
[----:B------:R-:W-:Y:S02]  /*3b3b0*/  IMAD.MOV.U32 R52, RZ, RZ, R51 ;  /* 0x000000ffff347224 */ /* 0x000fe400078e0033 */
[----:B------:R-:W-:-:S07]  /*3b3c0*/  IMAD.MOV.U32 R112, RZ, RZ, R111 ;  /* 0x000000ffff707224 */ /* 0x000fce00078e006f */
.L_x_3200:
[----:B------:R-:W-:Y:S05]  /*3b3d0*/  BSYNC B0 ;  /* 0x0000000000007941 */ /* 0x000fea0003800000 */
.L_x_3198:
        /* <DEDUP_REMOVED lines=9> */
.L_x_3202:
[----:B------:R-:W-:Y:S01]  /*3b470*/  IMAD.MOV.U32 R54, RZ, RZ, R49 ;  /* 0x000000ffff367224 */ /* 0x000fe200078e0031 */
[----:B------:R-:W-:Y:S01]  /*3b480*/  MOV R114, R109 ;  /* 0x0000006d00727202 */ /* 0x000fe20000000f00 */
[----:B------:R-:W-:Y:S02]  /*3b490*/  IMAD.MOV.U32 R49, RZ, RZ, R52 ;  /* 0x000000ffff317224 */ /* 0x000fe400078e0034 */
[----:B------:R-:W-:-:S07]  /*3b4a0*/  IMAD.MOV.U32 R109, RZ, RZ, R112 ;  /* 0x000000ffff6d7224 */ /* 0x000fce00078e0070 */
.L_x_3203:
[----:B------:R-:W-:Y:S05]  /*3b4b0*/  BSYNC B0 ;  /* 0x0000000000007941 */ /* 0x000fea0003800000 */
.L_x_3201:
        /* <DEDUP_REMOVED lines=9> */
.L_x_3205:
[----:B------:R-:W-:Y:S01]  /*3b550*/  IMAD.MOV.U32 R51, RZ, RZ, R50 ;  /* 0x000000ffff337224 */ /* 0x000fe200078e0032 */
[----:B------:R-:W-:Y:S01]  /*3b560*/  MOV R111, R110 ;  /* 0x0000006e006f7202 */ /* 0x000fe20000000f00 */
[----:B------:R-:W-:Y:S02]  /*3b570*/  IMAD.MOV.U32 R50, RZ, RZ, R49 ;  /* 0x000000ffff327224 */ /* 0x000fe400078e0031 */
[----:B------:R-:W-:-:S07]  /*3b580*/  IMAD.MOV.U32 R110, RZ, RZ, R109 ;  /* 0x000000ffff6e7224 */ /* 0x000fce00078e006d */
.L_x_3206:
[----:B------:R-:W-:Y:S05]  /*3b590*/  BSYNC B0 ;  /* 0x0000000000007941 */ /* 0x000fea0003800000 */
.L_x_3204:
        /* <DEDUP_REMOVED lines=9> */
.L_x_3208:
[----:B------:R-:W-:Y:S01]  /*3b630*/  IMAD.MOV.U32 R52, RZ, RZ, R47 ;  /* 0x000000ffff347224 */ /* 0x000fe200078e002f */
[----:B------:R-:W-:Y:S01]  /*3b640*/  MOV R112, R107 ;  /* 0x0000006b00707202 */ /* 0x000fe20000000f00 */
[----:B------:R-:W-:Y:S02]  /*3b650*/  IMAD.MOV.U32 R47, RZ, RZ, R50 ;  /* 0x000000ffff2f7224 */ /* 0x000fe400078e0032 */
[----:B------:R-:W-:-:S07]  /*3b660*/  IMAD.MOV.U32 R107, RZ, RZ, R110 ;  /* 0x000000ffff6b7224 */ /* 0x000fce00078e006e */
.L_x_3209:
[----:B------:R-:W-:Y:S05]  /*3b670*/  BSYNC B0 ;  /* 0x0000000000007941 */ /* 0x000fea0003800000 */
.L_x_3207:
        /* <DEDUP_REMOVED lines=9> */
.L_x_3211:
[----:B------:R-:W-:Y:S01]  /*3b710*/  IMAD.MOV.U32 R49, RZ, RZ, R48 ;  /* 0x000000ffff317224 */ /* 0x000fe200078e0030 */
[----:B------:R-:W-:Y:S01]  /*3b720*/  MOV R109, R108 ;  /* 0x0000006c006d7202 */ /* 0x000fe20000000f00 */
[----:B------:R-:W-:Y:S02]  /*3b730*/  IMAD.MOV.U32 R48, RZ, RZ, R47 ;  /* 0x000000ffff307224 */ /* 0x000fe400078e002f */
[----:B------:R-:W-:-:S07]  /*3b740*/  IMAD.MOV.U32 R108, RZ, RZ, R107 ;  /* 0x000000ffff6c7224 */ /* 0x000fce00078e006b */
.L_x_3212:
[----:B------:R-:W-:Y:S05]  /*3b750*/  BSYNC B0 ;  /* 0x0000000000007941 */ /* 0x000fea0003800000 */
.L_x_3210:
        /* <DEDUP_REMOVED lines=9> */
.L_x_3214:
[----:B------:R-:W-:Y:S01]  /*3b7f0*/  IMAD.MOV.U32 R50, RZ, RZ, R45 ;  /* 0x000000ffff327224 */ /* 0x000fe200078e002d */
[----:B------:R-:W-:Y:S01]  /*3b800*/  MOV R110, R105 ;  /* 0x00000069006e7202 */ /* 0x000fe20000000f00 */
[----:B------:R-:W-:Y:S02]  /*3b810*/  IMAD.MOV.U32 R45, RZ, RZ, R48 ;  /* 0x000000ffff2d7224 */ /* 0x000fe400078e0030 */
[----:B------:R-:W-:-:S07]  /*3b820*/  IMAD.MOV.U32 R105, RZ, RZ, R108 ;  /* 0x000000ffff697224 */ /* 0x000fce00078e006c */
.L_x_3215:
[----:B------:R-:W-:Y:S05]  /*3b830*/  BSYNC B0 ;  /* 0x0000000000007941 */ /* 0x000fea0003800000 */
.L_x_3213:
        /* <DEDUP_REMOVED lines=9> */
.L_x_3217:
[----:B------:R-:W-:Y:S01]  /*3b8d0*/  IMAD.MOV.U32 R47, RZ, RZ, R46 ;  /* 0x000000ffff2f7224 */ /* 0x000fe200078e002e */
[----:B------:R-:W-:Y:S01]  /*3b8e0*/  MOV R107, R106 ;  /* 0x0000006a006b7202 */ /* 0x000fe20000000f00 */
[----:B------:R-:W-:Y:S02]  /*3b8f0*/  IMAD.MOV.U32 R46, RZ, RZ, R45 ;  /* 0x000000ffff2e7224 */ /* 0x000fe400078e002d */
[----:B------:R-:W-:-:S07]  /*3b900*/  IMAD.MOV.U32 R106, RZ, RZ, R105 ;  /* 0x000000ffff6a7224 */ /* 0x000fce00078e0069 */
.L_x_3218:
[----:B------:R-:W-:Y:S05]  /*3b910*/  BSYNC B0 ;  /* 0x0000000000007941 */ /* 0x000fea0003800000 */
.L_x_3216:
        /* <DEDUP_REMOVED lines=9> */
.L_x_3220:
[----:B------:R-:W-:Y:S01]  /*3b9b0*/  IMAD.MOV.U32 R48, RZ, RZ, R43 ;  /* 0x000000ffff307224 */ /* 0x000fe200078e002b */
[----:B------:R-:W-:Y:S01]  /*3b9c0*/  MOV R108, R103 ;  /* 0x00000067006c7202 */ /* 0x000fe20000000f00 */
[----:B------:R-:W-:Y:S02]  /*3b9d0*/  IMAD.MOV.U32 R43, RZ, RZ, R46 ;  /* 0x000000ffff2b7224 */ /* 0x000fe400078e002e */
[----:B------:R-:W-:-:S07]  /*3b9e0*/  IMAD.MOV.U32 R103, RZ, RZ, R106 ;  /* 0x000000ffff677224 */ /* 0x000fce00078e006a */
.L_x_3221:
[----:B------:R-:W-:Y:S05]  /*3b9f0*/  BSYNC B0 ;  /* 0x0000000000007941 */ /* 0x000fea0003800000 */
.L_x_3219:
        /* <DEDUP_REMOVED lines=9> */
.L_x_3223:
[----:B------:R-:W-:Y:S01]  /*3ba90*/  IMAD.MOV.U32 R45, RZ, RZ, R44 ;  /* 0x000000ffff2d7224 */ /* 0x000fe200078e002c */
[----:B------:R-:W-:Y:S01]  /*3baa0*/  MOV R105, R104 ;  /* 0x0000006800697202 */ /* 0x000fe20000000f00 */
[----:B------:R-:W-:Y:S02]  /*3bab0*/  IMAD.MOV.U32 R44, RZ, RZ, R43 ;  /* 0x000000ffff2c7224 */ /* 0x000fe400078e002b */
[----:B------:R-:W-:-:S07]  /*3bac0*/  IMAD.MOV.U32 R104, RZ, RZ, R103 ;  /* 0x000000ffff687224 */ /* 0x000fce00078e0067 */
.L_x_3224:
[----:B------:R-:W-:Y:S05]  /*3bad0*/  BSYNC B0 ;  /* 0x0000000000007941 */ /* 0x000fea0003800000 */
.L_x_3222:
        /* <DEDUP_REMOVED lines=9> */
.L_x_3226:
[----:B------:R-:W-:Y:S01]  /*3bb70*/  IMAD.MOV.U32 R46, RZ, RZ, R133 ;  /* 0x000000ffff2e7224 */ /* 0x000fe200078e0085 */
[----:B------:R-:W-:Y:S01]  /*3bb80*/  MOV R106, R3 ;  /* 0x00000003006a7202 */ /* 0x000fe20000000f00 */
[----:B------:R-:W-:Y:S02]  /*3bb90*/  IMAD.MOV.U32 R3, RZ, RZ, R104 ;  /* 0x000000ffff037224 */ /* 0x000fe400078e0068 */
[----:B------:R-:W-:-:S07]  /*3bba0*/  IMAD.MOV.U32 R133, RZ, RZ, R44 ;  /* 0x000000ffff857224 */ /* 0x000fce00078e002c */
.L_x_3227:
[----:B------:R-:W-:Y:S05]  /*3bbb0*/  BSYNC B0 ;  /* 0x0000000000007941 */ /* 0x000fea0003800000 */
.L_x_3225:
        /* <DEDUP_REMOVED lines=18> */
.L_x_3229:
[----:B------:R-:W-:Y:S02]  /*3bce0*/  IMAD.MOV.U32 R44, RZ, RZ, R41 ;  /* 0x000000ffff2c7224 */ /* 0x000fe400078e0029 */
[----:B------:R-:W-:Y:S02]  /*3bcf0*/  IMAD.MOV.U32 R104, RZ, RZ, R101 ;  /* 0x000000ffff687224 */ /* 0x000fe400078e0065 */
[----:B------:R-:W-:Y:S02]  /*3bd00*/  IMAD.MOV.U32 R41, RZ, RZ, R42 ;  /* 0x000000ffff297224 */ /* 0x000fe400078e002a */
[----:B------:R-:W-:-:S07]  /*3bd10*/  IMAD.MOV.U32 R101, RZ, RZ, R102 ;  /* 0x000000ffff657224 */ /* 0x000fce00078e0066 */
.L_x_3230:
[----:B------:R-:W-:Y:S05]  /*3bd20*/  BSYNC B0 ;  /* 0x0000000000007941 */ /* 0x000fea0003800000 */
.L_x_3228:
        /* <DEDUP_REMOVED lines=9> */
.L_x_3232:
[----:B------:R-:W-:Y:S02]  /*3bdc0*/  IMAD.MOV.U32 R43, RZ, RZ, R40 ;  /* 0x000000ffff2b7224 */ /* 0x000fe400078e0028 */
[----:B------:R-:W-:Y:S02]  /*3bdd0*/  IMAD.MOV.U32 R103, RZ, RZ, R100 ;  /* 0x000000ffff677224 */ /* 0x000fe400078e0064 */
[----:B------:R-:W-:Y:S02]  /*3bde0*/  IMAD.MOV.U32 R40, RZ, RZ, R41 ;  /* 0x000000ffff287224 */ /* 0x000fe400078e0029 */
[----:B------:R-:W-:-:S07]  /*3bdf0*/  IMAD.MOV.U32 R100, RZ, RZ, R101 ;  /* 0x000000ffff647224 */ /* 0x000fce00078e0065 */
.L_x_3233:
[----:B------:R-:W-:Y:S05]  /*3be00*/  BSYNC B0 ;  /* 0x0000000000007941 */ /* 0x000fea0003800000 */
.L_x_3231:
        /* <DEDUP_REMOVED lines=9> */
.L_x_3235:
[----:B------:R-:W-:Y:S02]  /*3bea0*/  IMAD.MOV.U32 R42, RZ, RZ, R39 ;  /* 0x000000ffff2a7224 */ /* 0x000fe400078e0027 */
[----:B------:R-:W-:Y:S02]  /*3beb0*/  IMAD.MOV.U32 R102, RZ, RZ, R99 ;  /* 0x000000ffff667224 */ /* 0x000fe400078e0063 */
[----:B------:R-:W-:Y:S02]  /*3bec0*/  IMAD.MOV.U32 R39, RZ, RZ, R40 ;  /* 0x000000ffff277224 */ /* 0x000fe400078e0028 */
[----:B------:R-:W-:-:S07]  /*3bed0*/  IMAD.MOV.U32 R99, RZ, RZ, R100 ;  /* 0x000000ffff637224 */ /* 0x000fce00078e0064 */
.L_x_3236:
[----:B------:R-:W-:Y:S05]  /*3bee0*/  BSYNC B0 ;  /* 0x0000000000007941 */ /* 0x000fea0003800000 */
.L_x_3234:
        /* <DEDUP_REMOVED lines=9> */
.L_x_3238:
[----:B------:R-:W-:Y:S02]  /*3bf80*/  IMAD.MOV.U32 R41, RZ, RZ, R38 ;  /* 0x000000ffff297224 */ /* 0x000fe400078e0026 */
[----:B------:R-:W-:Y:S02]  /*3bf90*/  IMAD.MOV.U32 R101, RZ, RZ, R98 ;  /* 0x000000ffff657224 */ /* 0x000fe400078e0062 */
[----:B------:R-:W-:Y:S02]  /*3bfa0*/  IMAD.MOV.U32 R38, RZ, RZ, R39 ;  /* 0x000000ffff267224 */ /* 0x000fe400078e0027 */
[----:B------:R-:W-:-:S07]  /*3bfb0*/  IMAD.MOV.U32 R98, RZ, RZ, R99 ;  /* 0x000000ffff627224 */ /* 0x000fce00078e0063 */
.L_x_3239:
[----:B------:R-:W-:Y:S05]  /*3bfc0*/  BSYNC B0 ;  /* 0x0000000000007941 */ /* 0x000fea0003800000 */
.L_x_3237:
        /* <DEDUP_REMOVED lines=9> */
.L_x_3241:
[----:B------:R-:W-:Y:S02]  /*3c060*/  IMAD.MOV.U32 R40, RZ, RZ, R37 ;  /* 0x000000ffff287224 */ /* 0x000fe400078e0025 */
[----:B------:R-:W-:Y:S02]  /*3c070*/  IMAD.MOV.U32 R100, RZ, RZ, R97 ;  /* 0x000000ffff647224 */ /* 0x000fe400078e0061 */
[----:B------:R-:W-:Y:S02]  /*3c080*/  IMAD.MOV.U32 R37, RZ, RZ, R38 ;  /* 0x000000ffff257224 */ /* 0x000fe400078e0026 */
[----:B------:R-:W-:-:S07]  /*3c090*/  IMAD.MOV.U32 R97, RZ, RZ, R98 ;  /* 0x000000ffff617224 */ /* 0x000fce00078e0062 */
.L_x_3242:
[----:B------:R-:W-:Y:S05]  /*3c0a0*/  BSYNC B0 ;  /* 0x0000000000007941 */ /* 0x000fea0003800000 */
.L_x_3240:
        /* <DEDUP_REMOVED lines=9> */
.L_x_3244:
[----:B------:R-:W-:Y:S02]  /*3c140*/  IMAD.MOV.U32 R39, RZ, RZ, R36 ;  /* 0x000000ffff277224 */ /* 0x000fe400078e0024 */
[----:B------:R-:W-:Y:S02]  /*3c150*/  IMAD.MOV.U32 R99, RZ, RZ, R96 ;  /* 0x000000ffff637224 */ /* 0x000fe400078e0060 */
[----:B------:R-:W-:Y:S02]  /*3c160*/  IMAD.MOV.U32 R36, RZ, RZ, R37 ;  /* 0x000000ffff247224 */ /* 0x000fe400078e0025 */
[----:B------:R-:W-:-:S07]  /*3c170*/  IMAD.MOV.U32 R96, RZ, RZ, R97 ;  /* 0x000000ffff607224 */ /* 0x000fce00078e0061 */
.L_x_3245:
[----:B------:R-:W-:Y:S05]  /*3c180*/  BSYNC B0 ;  /* 0x0000000000007941 */ /* 0x000fea0003800000 */
.L_x_3243:
        /* <DEDUP_REMOVED lines=9> */
.L_x_3247:
[----:B------:R-:W-:Y:S02]  /*3c220*/  IMAD.MOV.U32 R38, RZ, RZ, R35 ;  /* 0x000000ffff267224 */ /* 0x000fe400078e0023 */
[----:B------:R-:W-:Y:S02]  /*3c230*/  IMAD.MOV.U32 R98, RZ, RZ, R95 ;  /* 0x000000ffff627224 */ /* 0x000fe400078e005f */
[----:B------:R-:W-:Y:S02]  /*3c240*/  IMAD.MOV.U32 R35, RZ, RZ, R36 ;  /* 0x000000ffff237224 */ /* 0x000fe400078e0024 */
[----:B------:R-:W-:-:S07]  /*3c250*/  IMAD.MOV.U32 R95, RZ, RZ, R96 ;  /* 0x000000ffff5f7224 */ /* 0x000fce00078e0060 */
.L_x_3248:
[----:B------:R-:W-:Y:S05]  /*3c260*/  BSYNC B0 ;  /* 0x0000000000007941 */ /* 0x000fea0003800000 */
.L_x_3246:
        /* <DEDUP_REMOVED lines=9> */
.L_x_3250:
[----:B------:R-:W-:Y:S02]  /*3c300*/  IMAD.MOV.U32 R37, RZ, RZ, R34 ;  /* 0x000000ffff257224 */ /* 0x000fe400078e0022 */
[----:B------:R-:W-:Y:S02]  /*3c310*/  IMAD.MOV.U32 R97, RZ, RZ, R94 ;  /* 0x000000ffff617224 */ /* 0x000fe400078e005e */
[----:B------:R-:W-:Y:S02]  /*3c320*/  IMAD.MOV.U32 R34, RZ, RZ, R35 ;  /* 0x000000ffff227224 */ /* 0x000fe400078e0023 */
[----:B------:R-:W-:-:S07]  /*3c330*/  IMAD.MOV.U32 R94, RZ, RZ, R95 ;  /* 0x000000ffff5e7224 */ /* 0x000fce00078e005f */
.L_x_3251:
[----:B------:R-:W-:Y:S05]  /*3c340*/  BSYNC B0 ;  /* 0x0000000000007941 */ /* 0x000fea0003800000 */
.L_x_3249:
        /* <DEDUP_REMOVED lines=9> */
.L_x_3253:
[----:B------:R-:W-:Y:S02]  /*3c3e0*/  IMAD.MOV.U32 R36, RZ, RZ, R33 ;  /* 0x000000ffff247224 */ /* 0x000fe400078e0021 */
[----:B------:R-:W-:Y:S02]  /*3c3f0*/  IMAD.MOV.U32 R96, RZ, RZ, R93 ;  /* 0x000000ffff607224 */ /* 0x000fe400078e005d */
[----:B------:R-:W-:Y:S02]  /*3c400*/  IMAD.MOV.U32 R33, RZ, RZ, R34 ;  /* 0x000000ffff217224 */ /* 0x000fe400078e0022 */
[----:B------:R-:W-:-:S07]  /*3c410*/  IMAD.MOV.U32 R93, RZ, RZ, R94 ;  /* 0x000000ffff5d7224 */ /* 0x000fce00078e005e */
.L_x_3254:
[----:B------:R-:W-:Y:S05]  /*3c420*/  BSYNC B0 ;  /* 0x0000000000007941 */ /* 0x000fea0003800000 */
.L_x_3252:
        /* <DEDUP_REMOVED lines=9> */
.L_x_3256:
[----:B------:R-:W-:Y:S02]  /*3c4c0*/  IMAD.MOV.U32 R35, RZ, RZ, R32 ;  /* 0x000000ffff237224 */ /* 0x000fe400078e0020 */
[----:B------:R-:W-:Y:S02]  /*3c4d0*/  IMAD.MOV.U32 R95, RZ, RZ, R92 ;  /* 0x000000ffff5f7224 */ /* 0x000fe400078e005c */
[----:B------:R-:W-:Y:S02]  /*3c4e0*/  IMAD.MOV.U32 R32, RZ, RZ, R33 ;  /* 0x000000ffff207224 */ /* 0x000fe400078e0021 */
[----:B------:R-:W-:-:S07]  /*3c4f0*/  IMAD.MOV.U32 R92, RZ, RZ, R93 ;  /* 0x000000ffff5c7224 */ /* 0x000fce00078e005d */
.L_x_3257:
[----:B------:R-:W-:Y:S05]  /*3c500*/  BSYNC B0 ;  /* 0x0000000000007941 */ /* 0x000fea0003800000 */
.L_x_3255:
        /* <DEDUP_REMOVED lines=9> */
.L_x_3259:
[----:B------:R-:W-:Y:S02]  /*3c5a0*/  IMAD.MOV.U32 R34, RZ, RZ, R31 ;  /* 0x000000ffff227224 */ /* 0x000fe400078e001f */
[----:B------:R-:W-:Y:S02]  /*3c5b0*/  IMAD.MOV.U32 R94, RZ, RZ, R91 ;  /* 0x000000ffff5e7224 */ /* 0x000fe400078e005b */
[----:B------:R-:W-:Y:S02]  /*3c5c0*/  IMAD.MOV.U32 R31, RZ, RZ, R32 ;  /* 0x000000ffff1f7224 */ /* 0x000fe400078e0020 */
[----:B------:R-:W-:-:S07]  /*3c5d0*/  IMAD.MOV.U32 R91, RZ, RZ, R92 ;  /* 0x000000ffff5b7224 */ /* 0x000fce00078e005c */
.L_x_3260:
[----:B------:R-:W-:Y:S05]  /*3c5e0*/  BSYNC B0 ;  /* 0x0000000000007941 */ /* 0x000fea0003800000 */
.L_x_3258:
        /* <DEDUP_REMOVED lines=9> */
.L_x_3262:
[----:B------:R-:W-:Y:S02]  /*3c680*/  IMAD.MOV.U32 R33, RZ, RZ, R30 ;  /* 0x000000ffff217224 */ /* 0x000fe400078e001e */
[----:B------:R-:W-:Y:S02]  /*3c690*/  IMAD.MOV.U32 R93, RZ, RZ, R90 ;  /* 0x000000ffff5d7224 */ /* 0x000fe400078e005a */
[----:B------:R-:W-:Y:S02]  /*3c6a0*/  IMAD.MOV.U32 R30, RZ, RZ, R31 ;  /* 0x000000ffff1e7224 */ /* 0x000fe400078e001f */
[----:B------:R-:W-:-:S07]  /*3c6b0*/  IMAD.MOV.U32 R90, RZ, RZ, R91 ;  /* 0x000000ffff5a7224 */ /* 0x000fce00078e005b */
.L_x_3263:
[----:B------:R-:W-:Y:S05]  /*3c6c0*/  BSYNC B0 ;  /* 0x0000000000007941 */ /* 0x000fea0003800000 */
.L_x_3261:
        /* <DEDUP_REMOVED lines=9> */
.L_x_3265:
[----:B------:R-:W-:Y:S02]  /*3c760*/  IMAD.MOV.U32 R32, RZ, RZ, R29 ;  /* 0x000000ffff207224 */ /* 0x000fe400078e001d */
[----:B------:R-:W-:Y:S02]  /*3c770*/  IMAD.MOV.U32 R92, RZ, RZ, R89 ;  /* 0x000000ffff5c7224 */ /* 0x000fe400078e0059 */
[----:B------:R-:W-:Y:S02]  /*3c780*/  IMAD.MOV.U32 R29, RZ, RZ, R30 ;  /* 0x000000ffff1d7224 */ /* 0x000fe400078e001e */
[----:B------:R-:W-:-:S07]  /*3c790*/  IMAD.MOV.U32 R89, RZ, RZ, R90 ;  /* 0x000000ffff597224 */ /* 0x000fce00078e005a */
.L_x_3266:
[----:B------:R-:W-:Y:S05]  /*3c7a0*/  BSYNC B0 ;  /* 0x0000000000007941 */ /* 0x000fea0003800000 */
.L_x_3264:
        /* <DEDUP_REMOVED lines=9> */
.L_x_3268:
[----:B------:R-:W-:Y:S02]  /*3c840*/  IMAD.MOV.U32 R31, RZ, RZ, R28 ;  /* 0x000000ffff1f7224 */ /* 0x000fe400078e001c */
[----:B------:R-:W-:Y:S02]  /*3c850*/  IMAD.MOV.U32 R91, RZ, RZ, R88 ;  /* 0x000000ffff5b7224 */ /* 0x000fe400078e0058 */
[----:B------:R-:W-:Y:S02]  /*3c860*/  IMAD.MOV.U32 R28, RZ, RZ, R29 ;  /* 0x000000ffff1c7224 */ /* 0x000fe400078e001d */
[----:B------:R-:W-:-:S07]  /*3c870*/  IMAD.MOV.U32 R88, RZ, RZ, R89 ;  /* 0x000000ffff587224 */ /* 0x000fce00078e0059 */
.L_x_3269:
[----:B------:R-:W-:Y:S05]  /*3c880*/  BSYNC B0 ;  /* 0x0000000000007941 */ /* 0x000fea0003800000 */
.L_x_3267:
        /* <DEDUP_REMOVED lines=9> */
.L_x_3271:
[----:B------:R-:W-:Y:S02]  /*3c920*/  IMAD.MOV.U32 R30, RZ, RZ, R27 ;  /* 0x000000ffff1e7224 */ /* 0x000fe400078e001b */
[----:B------:R-:W-:Y:S02]  /*3c930*/  IMAD.MOV.U32 R90, RZ, RZ, R87 ;  /* 0x000000ffff5a7224 */ /* 0x000fe400078e0057 */
[----:B------:R-:W-:Y:S02]  /*3c940*/  IMAD.MOV.U32 R27, RZ, RZ, R28 ;  /* 0x000000ffff1b7224 */ /* 0x000fe400078e001c */
[----:B------:R-:W-:-:S07]  /*3c950*/  IMAD.MOV.U32 R87, RZ, RZ, R88 ;  /* 0x000000ffff577224 */ /* 0x000fce00078e0058 */
.L_x_3272:
[----:B------:R-:W-:Y:S05]  /*3c960*/  BSYNC B0 ;  /* 0x0000000000007941 */ /* 0x000fea0003800000 */
.L_x_3270:
        /* <DEDUP_REMOVED lines=9> */
.L_x_3274:
[----:B------:R-:W-:Y:S02]  /*3ca00*/  IMAD.MOV.U32 R29, RZ, RZ, R26 ;  /* 0x000000ffff1d7224 */ /* 0x000fe400078e001a */
[----:B------:R-:W-:Y:S02]  /*3ca10*/  IMAD.MOV.U32 R89, RZ, RZ, R86 ;  /* 0x000000ffff597224 */ /* 0x000fe400078e0056 */
[----:B------:R-:W-:Y:S02]  /*3ca20*/  IMAD.MOV.U32 R26, RZ, RZ, R27 ;  /* 0x000000ffff1a7224 */ /* 0x000fe400078e001b */
[----:B------:R-:W-:-:S07]  /*3ca30*/  IMAD.MOV.U32 R86, RZ, RZ, R87 ;  /* 0x000000ffff567224 */ /* 0x000fce00078e0057 */
.L_x_3275:
[----:B------:R-:W-:Y:S05]  /*3ca40*/  BSYNC B0 ;  /* 0x0000000000007941 */ /* 0x000fea0003800000 */
.L_x_3273:
        /* <DEDUP_REMOVED lines=9> */
.L_x_3277:
[----:B------:R-:W-:Y:S02]  /*3cae0*/  IMAD.MOV.U32 R28, RZ, RZ, R25 ;  /* 0x000000ffff1c7224 */ /* 0x000fe400078e0019 */
[----:B------:R-:W-:Y:S02]  /*3caf0*/  IMAD.MOV.U32 R88, RZ, RZ, R85 ;  /* 0x000000ffff587224 */ /* 0x000fe400078e0055 */
[----:B------:R-:W-:Y:S02]  /*3cb00*/  IMAD.MOV.U32 R25, RZ, RZ, R26 ;  /* 0x000000ffff197224 */ /* 0x000fe400078e001a */
[----:B------:R-:W-:-:S07]  /*3cb10*/  IMAD.MOV.U32 R85, RZ, RZ, R86 ;  /* 0x000000ffff557224 */ /* 0x000fce00078e0056 */
.L_x_3278:
[----:B------:R-:W-:Y:S05]  /*3cb20*/  BSYNC B0 ;  /* 0x0000000000007941 */ /* 0x000fea0003800000 */
.L_x_3276:
        /* <DEDUP_REMOVED lines=9> */
.L_x_3280:
[----:B------:R-:W-:Y:S02]  /*3cbc0*/  IMAD.MOV.U32 R27, RZ, RZ, R24 ;  /* 0x000000ffff1b7224 */ /* 0x000fe400078e0018 */
[----:B------:R-:W-:Y:S02]  /*3cbd0*/  IMAD.MOV.U32 R87, RZ, RZ, R84 ;  /* 0x000000ffff577224 */ /* 0x000fe400078e0054 */
[----:B------:R-:W-:Y:S02]  /*3cbe0*/  IMAD.MOV.U32 R24, RZ, RZ, R25 ;  /* 0x000000ffff187224 */ /* 0x000fe400078e0019 */
[----:B------:R-:W-:-:S07]  /*3cbf0*/  IMAD.MOV.U32 R84, RZ, RZ, R85 ;  /* 0x000000ffff547224 */ /* 0x000fce00078e0055 */
.L_x_3281:
[----:B------:R-:W-:Y:S05]  /*3cc00*/  BSYNC B0 ;  /* 0x0000000000007941 */ /* 0x000fea0003800000 */
.L_x_3279:
        /* <DEDUP_REMOVED lines=9> */
.L_x_3283:
[----:B------:R-:W-:Y:S02]  /*3cca0*/  IMAD.MOV.U32 R26, RZ, RZ, R23 ;  /* 0x000000ffff1a7224 */ /* 0x000fe400078e0017 */
[----:B------:R-:W-:Y:S02]  /*3ccb0*/  IMAD.MOV.U32 R86, RZ, RZ, R83 ;  /* 0x000000ffff567224 */ /* 0x000fe400078e0053 */
[----:B------:R-:W-:Y:S02]  /*3ccc0*/  IMAD.MOV.U32 R23, RZ, RZ, R24 ;  /* 0x000000ffff177224 */ /* 0x000fe400078e0018 */
[----:B------:R-:W-:-:S07]  /*3ccd0*/  IMAD.MOV.U32 R83, RZ, RZ, R84 ;  /* 0x000000ffff537224 */ /* 0x000fce00078e0054 */
.L_x_3284:
[----:B------:R-:W-:Y:S05]  /*3cce0*/  BSYNC B0 ;  /* 0x0000000000007941 */ /* 0x000fea0003800000 */
.L_x_3282:
        /* <DEDUP_REMOVED lines=9> */
.L_x_3286:
[----:B------:R-:W-:Y:S02]  /*3cd80*/  IMAD.MOV.U32 R25, RZ, RZ, R22 ;  /* 0x000000ffff197224 */ /* 0x000fe400078e0016 */
[----:B------:R-:W-:Y:S02]  /*3cd90*/  IMAD.MOV.U32 R85, RZ, RZ, R82 ;  /* 0x000000ffff557224 */ /* 0x000fe400078e0052 */
[----:B------:R-:W-:Y:S02]  /*3cda0*/  IMAD.MOV.U32 R22, RZ, RZ, R23 ;  /* 0x000000ffff167224 */ /* 0x000fe400078e0017 */
[----:B------:R-:W-:-:S07]  /*3cdb0*/  IMAD.MOV.U32 R82, RZ, RZ, R83 ;  /* 0x000000ffff527224 */ /* 0x000fce00078e0053 */
.L_x_3287:
[----:B------:R-:W-:Y:S05]  /*3cdc0*/  BSYNC B0 ;  /* 0x0000000000007941 */ /* 0x000fea0003800000 */
.L_x_3285:
        /* <DEDUP_REMOVED lines=9> */
.L_x_3289:
[----:B------:R-:W-:Y:S02]  /*3ce60*/  IMAD.MOV.U32 R24, RZ, RZ, R21 ;  /* 0x000000ffff187224 */ /* 0x000fe400078e0015 */
[----:B------:R-:W-:Y:S02]  /*3ce70*/  IMAD.MOV.U32 R84, RZ, RZ, R81 ;  /* 0x000000ffff547224 */ /* 0x000fe400078e0051 */
[----:B------:R-:W-:Y:S02]  /*3ce80*/  IMAD.MOV.U32 R21, RZ, RZ, R22 ;  /* 0x000000ffff157224 */ /* 0x000fe400078e0016 */
[----:B------:R-:W-:-:S07]  /*3ce90*/  IMAD.MOV.U32 R81, RZ, RZ, R82 ;  /* 0x000000ffff517224 */ /* 0x000fce00078e0052 */
.L_x_3290:
[----:B------:R-:W-:Y:S05]  /*3cea0*/  BSYNC B0 ;  /* 0x0000000000007941 */ /* 0x000fea0003800000 */
.L_x_3288:
        /* <DEDUP_REMOVED lines=9> */
.L_x_3292:
[----:B------:R-:W-:Y:S02]  /*3cf40*/  IMAD.MOV.U32 R23, RZ, RZ, R20 ;  /* 0x000000ffff177224 */ /* 0x000fe400078e0014 */
[----:B------:R-:W-:Y:S02]  /*3cf50*/  IMAD.MOV.U32 R83, RZ, RZ, R80 ;  /* 0x000000ffff537224 */ /* 0x000fe400078e0050 */
[----:B------:R-:W-:Y:S02]  /*3cf60*/  IMAD.MOV.U32 R20, RZ, RZ, R21 ;  /* 0x000000ffff147224 */ /* 0x000fe400078e0015 */
[----:B------:R-:W-:-:S07]  /*3cf70*/  IMAD.MOV.U32 R80, RZ, RZ, R81 ;  /* 0x000000ffff507224 */ /* 0x000fce00078e0051 */
.L_x_3293:
[----:B------:R-:W-:Y:S05]  /*3cf80*/  BSYNC B0 ;  /* 0x0000000000007941 */ /* 0x000fea0003800000 */
.L_x_3291:
        /* <DEDUP_REMOVED lines=9> */
.L_x_3295:
[----:B------:R-:W-:Y:S02]  /*3d020*/  IMAD.MOV.U32 R22, RZ, RZ, R19 ;  /* 0x000000ffff167224 */ /* 0x000fe400078e0013 */
[----:B------:R-:W-:Y:S02]  /*3d030*/  IMAD.MOV.U32 R82, RZ, RZ, R79 ;  /* 0x000000ffff527224 */ /* 0x000fe400078e004f */
[----:B------:R-:W-:Y:S02]  /*3d040*/  IMAD.MOV.U32 R19, RZ, RZ, R20 ;  /* 0x000000ffff137224 */ /* 0x000fe400078e0014 */
[----:B------:R-:W-:-:S07]  /*3d050*/  IMAD.MOV.U32 R79, RZ, RZ, R80 ;  /* 0x000000ffff4f7224 */ /* 0x000fce00078e0050 */
.L_x_3296:
[----:B------:R-:W-:Y:S05]  /*3d060*/  BSYNC B0 ;  /* 0x0000000000007941 */ /* 0x000fea0003800000 */
.L_x_3294:
        /* <DEDUP_REMOVED lines=9> */
.L_x_3298:
[----:B------:R-:W-:Y:S02]  /*3d100*/  IMAD.MOV.U32 R21, RZ, RZ, R18 ;  /* 0x000000ffff157224 */ /* 0x000fe400078e0012 */
[----:B------:R-:W-:Y:S02]  /*3d110*/  IMAD.MOV.U32 R81, RZ, RZ, R78 ;  /* 0x000000ffff517224 */ /* 0x000fe400078e004e */
[----:B------:R-:W-:Y:S02]  /*3d120*/  IMAD.MOV.U32 R18, RZ, RZ, R19 ;  /* 0x000000ffff127224 */ /* 0x000fe400078e0013 */
[----:B------:R-:W-:-:S07]  /*3d130*/  IMAD.MOV.U32 R78, RZ, RZ, R79 ;  /* 0x000000ffff4e7224 */ /* 0x000fce00078e004f */
.L_x_3299:
[----:B------:R-:W-:Y:S05]  /*3d140*/  BSYNC B0 ;  /* 0x0000000000007941 */ /* 0x000fea0003800000 */
.L_x_3297:
        /* <DEDUP_REMOVED lines=9> */
.L_x_3301:
[----:B------:R-:W-:Y:S02]  /*3d1e0*/  IMAD.MOV.U32 R20, RZ, RZ, R17 ;  /* 0x000000ffff147224 */ /* 0x000fe400078e0011 */
[----:B------:R-:W-:Y:S02]  /*3d1f0*/  IMAD.MOV.U32 R80, RZ, RZ, R77 ;  /* 0x000000ffff507224 */ /* 0x000fe400078e004d */
[----:B------:R-:W-:Y:S02]  /*3d200*/  IMAD.MOV.U32 R17, RZ, RZ, R18 ;  /* 0x000000ffff117224 */ /* 0x000fe400078e0012 */
[----:B------:R-:W-:-:S07]  /*3d210*/  IMAD.MOV.U32 R77, RZ, RZ, R78 ;  /* 0x000000ffff4d7224 */ /* 0x000fce00078e004e */
.L_x_3302:
[----:B------:R-:W-:Y:S05]  /*3d220*/  BSYNC B0 ;  /* 0x0000000000007941 */ /* 0x000fea0003800000 */
.L_x_3300:
        /* <DEDUP_REMOVED lines=9> */
.L_x_3304:
[----:B------:R-:W-:Y:S02]  /*3d2c0*/  IMAD.MOV.U32 R19, RZ, RZ, R16 ;  /* 0x000000ffff137224 */ /* 0x000fe400078e0010 */
[----:B------:R-:W-:Y:S02]  /*3d2d0*/  IMAD.MOV.U32 R79, RZ, RZ, R76 ;  /* 0x000000ffff4f7224 */ /* 0x000fe400078e004c */
[----:B------:R-:W-:Y:S02]  /*3d2e0*/  IMAD.MOV.U32 R16, RZ, RZ, R17 ;  /* 0x000000ffff107224 */ /* 0x000fe400078e0011 */
[----:B------:R-:W-:-:S07]  /*3d2f0*/  IMAD.MOV.U32 R76, RZ, RZ, R77 ;  /* 0x000000ffff4c7224 */ /* 0x000fce00078e004d */
.L_x_3305:
[----:B------:R-:W-:Y:S05]  /*3d300*/  BSYNC B0 ;  /* 0x0000000000007941 */ /* 0x000fea0003800000 */
.L_x_3303:
        /* <DEDUP_REMOVED lines=9> */
.L_x_3307:
[----:B------:R-:W-:Y:S02]  /*3d3a0*/  IMAD.MOV.U32 R18, RZ, RZ, R15 ;  /* 0x000000ffff127224 */ /* 0x000fe400078e000f */
[----:B------:R-:W-:Y:S02]  /*3d3b0*/  IMAD.MOV.U32 R78, RZ, RZ, R75 ;  /* 0x000000ffff4e7224 */ /* 0x000fe400078e004b */
[----:B------:R-:W-:Y:S02]  /*3d3c0*/  IMAD.MOV.U32 R15, RZ, RZ, R16 ;  /* 0x000000ffff0f7224 */ /* 0x000fe400078e0010 */
[----:B------:R-:W-:-:S07]  /*3d3d0*/  IMAD.MOV.U32 R75, RZ, RZ, R76 ;  /* 0x000000ffff4b7224 */ /* 0x000fce00078e004c */
.L_x_3308:
[----:B------:R-:W-:Y:S05]  /*3d3e0*/  BSYNC B0 ;  /* 0x0000000000007941 */ /* 0x000fea0003800000 */
.L_x_3306:
        /* <DEDUP_REMOVED lines=9> */
.L_x_3310:
[----:B------:R-:W-:Y:S02]  /*3d480*/  IMAD.MOV.U32 R17, RZ, RZ, R14 ;  /* 0x000000ffff117224 */ /* 0x000fe400078e000e */
[----:B------:R-:W-:Y:S02]  /*3d490*/  IMAD.MOV.U32 R77, RZ, RZ, R74 ;  /* 0x000000ffff4d7224 */ /* 0x000fe400078e004a */
[----:B------:R-:W-:Y:S02]  /*3d4a0*/  IMAD.MOV.U32 R14, RZ, RZ, R15 ;  /* 0x000000ffff0e7224 */ /* 0x000fe400078e000f */
[----:B------:R-:W-:-:S07]  /*3d4b0*/  IMAD.MOV.U32 R74, RZ, RZ, R75 ;  /* 0x000000ffff4a7224 */ /* 0x000fce00078e004b */
.L_x_3311:
[----:B------:R-:W-:Y:S05]  /*3d4c0*/  BSYNC B0 ;  /* 0x0000000000007941 */ /* 0x000fea0003800000 */
.L_x_3309:
        /* <DEDUP_REMOVED lines=9> */
.L_x_3313:
[----:B------:R-:W-:Y:S02]  /*3d560*/  IMAD.MOV.U32 R16, RZ, RZ, R13 ;  /* 0x000000ffff107224 */ /* 0x000fe400078e000d */
[----:B------:R-:W-:Y:S02]  /*3d570*/  IMAD.MOV.U32 R76, RZ, RZ, R73 ;  /* 0x000000ffff4c7224 */ /* 0x000fe400078e0049 */
[----:B------:R-:W-:Y:S02]  /*3d580*/  IMAD.MOV.U32 R13, RZ, RZ, R14 ;  /* 0x000000ffff0d7224 */ /* 0x000fe400078e000e */
[----:B------:R-:W-:-:S07]  /*3d590*/  IMAD.MOV.U32 R73, RZ, RZ, R74 ;  /* 0x000000ffff497224 */ /* 0x000fce00078e004a */
.L_x_3314:
[----:B------:R-:W-:Y:S05]  /*3d5a0*/  BSYNC B0 ;  /* 0x0000000000007941 */ /* 0x000fea0003800000 */
.L_x_3312:
        /* <DEDUP_REMOVED lines=9> */
.L_x_3316:
[----:B------:R-:W-:Y:S02]  /*3d640*/  IMAD.MOV.U32 R15, RZ, RZ, R12 ;  /* 0x000000ffff0f7224 */ /* 0x000fe400078e000c */
[----:B------:R-:W-:Y:S02]  /*3d650*/  IMAD.MOV.U32 R75, RZ, RZ, R72 ;  /* 0x000000ffff4b7224 */ /* 0x000fe400078e0048 */
[----:B------:R-:W-:Y:S02]  /*3d660*/  IMAD.MOV.U32 R12, RZ, RZ, R13 ;  /* 0x000000ffff0c7224 */ /* 0x000fe400078e000d */
[----:B------:R-:W-:-:S07]  /*3d670*/  IMAD.MOV.U32 R72, RZ, RZ, R73 ;  /* 0x000000ffff487224 */ /* 0x000fce00078e0049 */
.L_x_3317:
[----:B------:R-:W-:Y:S05]  /*3d680*/  BSYNC B0 ;  /* 0x0000000000007941 */ /* 0x000fea0003800000 */
.L_x_3315:
        /* <DEDUP_REMOVED lines=9> */
.L_x_3319:
[----:B------:R-:W-:Y:S02]  /*3d720*/  IMAD.MOV.U32 R14, RZ, RZ, R9 ;  /* 0x000000ffff0e7224 */ /* 0x000fe400078e0009 */
[----:B------:R-:W-:Y:S02]  /*3d730*/  IMAD.MOV.U32 R74, RZ, RZ, R11 ;  /* 0x000000ffff4a7224 */ /* 0x000fe400078e000b */
[----:B------:R-:W-:Y:S02]  /*3d740*/  IMAD.MOV.U32 R9, RZ, RZ, R12 ;  /* 0x000000ffff097224 */ /* 0x000fe400078e000c */
[----:B------:R-:W-:-:S07]  /*3d750*/  IMAD.MOV.U32 R11, RZ, RZ, R72 ;  /* 0x000000ffff0b7224 */ /* 0x000fce00078e0048 */
.L_x_3320:
[----:B------:R-:W-:Y:S05]  /*3d760*/  BSYNC B0 ;  /* 0x0000000000007941 */ /* 0x000fea0003800000 */
.L_x_3318:
        /* <DEDUP_REMOVED lines=9> */
.L_x_3322:
[----:B------:R-:W-:Y:S02]  /*3d800*/  IMAD.MOV.U32 R13, RZ, RZ, R8 ;  /* 0x000000ffff0d7224 */ /* 0x000fe400078e0008 */
[----:B------:R-:W-:Y:S02]  /*3d810*/  IMAD.MOV.U32 R73, RZ, RZ, R10 ;  /* 0x000000ffff497224 */ /* 0x000fe400078e000a */
[----:B------:R-:W-:Y:S02]  /*3d820*/  IMAD.MOV.U32 R8, RZ, RZ, R9 ;  /* 0x000000ffff087224 */ /* 0x000fe400078e0009 */
[----:B------:R-:W-:-:S07]  /*3d830*/  IMAD.MOV.U32 R10, RZ, RZ, R11 ;  /* 0x000000ffff0a7224 */ /* 0x000fce00078e000b */
.L_x_3323:
[----:B------:R-:W-:Y:S05]  /*3d840*/  BSYNC B0 ;  /* 0x0000000000007941 */ /* 0x000fea0003800000 */
.L_x_3321:
        /* <DEDUP_REMOVED lines=9> */
.L_x_3325:
[----:B------:R-:W-:Y:S02]  /*3d8e0*/  IMAD.MOV.U32 R12, RZ, RZ, R5 ;  /* 0x000000ffff0c7224 */ /* 0x000fe400078e0005 */
[----:B------:R-:W-:Y:S02]  /*3d8f0*/  IMAD.MOV.U32 R72, RZ, RZ, R7 ;  /* 0x000000ffff487224 */ /* 0x000fe400078e0007 */
[----:B------:R-:W-:Y:S02]  /*3d900*/  IMAD.MOV.U32 R5, RZ, RZ, R8 ;  /* 0x000000ffff057224 */ /* 0x000fe400078e0008 */
[----:B------:R-:W-:-:S07]  /*3d910*/  IMAD.MOV.U32 R7, RZ, RZ, R10 ;  /* 0x000000ffff077224 */ /* 0x000fce00078e000a */
.L_x_3326:
[----:B------:R-:W-:Y:S05]  /*3d920*/  BSYNC B0 ;  /* 0x0000000000007941 */ /* 0x000fea0003800000 */
.L_x_3324:
        /* <DEDUP_REMOVED lines=9> */
.L_x_3328:
[----:B------:R-:W-:Y:S02]  /*3d9c0*/  IMAD.MOV.U32 R9, RZ, RZ, R4 ;  /* 0x000000ffff097224 */ /* 0x000fe400078e0004 */
[----:B------:R-:W-:Y:S02]  /*3d9d0*/  IMAD.MOV.U32 R11, RZ, RZ, R6 ;  /* 0x000000ffff0b7224 */ /* 0x000fe400078e0006 */
[----:B------:R-:W-:Y:S02]  /*3d9e0*/  IMAD.MOV.U32 R4, RZ, RZ, R5 ;  /* 0x000000ffff047224 */ /* 0x000fe400078e0005 */
[----:B------:R-:W-:-:S07]  /*3d9f0*/  IMAD.MOV.U32 R6, RZ, RZ, R7 ;  /* 0x000000ffff067224 */ /* 0x000fce00078e0007 */
.L_x_3329:
[----:B------:R-:W-:Y:S05]  /*3da00*/  BSYNC B0 ;  /* 0x0000000000007941 */ /* 0x000fea0003800000 */
.L_x_3327:
        /* <DEDUP_REMOVED lines=9> */
.L_x_3331:
[----:B------:R-:W-:Y:S02]  /*3daa0*/  IMAD.MOV.U32 R8, RZ, RZ, R71 ;  /* 0x000000ffff087224 */ /* 0x000fe400078e0047 */
[----:B------:R-:W-:Y:S02]  /*3dab0*/  IMAD.MOV.U32 R10, RZ, RZ, R131 ;  /* 0x000000ffff0a7224 */ /* 0x000fe400078e0083 */
[----:B------:R-:W-:Y:S02]  /*3dac0*/  IMAD.MOV.U32 R71, RZ, RZ, R4 ;  /* 0x000000ffff477224 */ /* 0x000fe400078e0004 */
[----:B------:R-:W-:-:S07]  /*3dad0*/  IMAD.MOV.U32 R131, RZ, RZ, R6 ;  /* 0x000000ffff837224 */ /* 0x000fce00078e0006 */
.L_x_3332:
[----:B------:R-:W-:Y:S05]  /*3dae0*/  BSYNC B0 ;  /* 0x0000000000007941 */ /* 0x000fea0003800000 */
.L_x_3330:
        /* <DEDUP_REMOVED lines=9> */
.L_x_3334:
[----:B------:R-:W-:Y:S02]  /*3db80*/  IMAD.MOV.U32 R5, RZ, RZ, R132 ;  /* 0x000000ffff057224 */ /* 0x000fe400078e0084 */
[----:B------:R-:W-:Y:S02]  /*3db90*/  IMAD.MOV.U32 R7, RZ, RZ, R134 ;  /* 0x000000ffff077224 */ /* 0x000fe400078e0086 */
[----:B------:R-:W-:Y:S02]  /*3dba0*/  IMAD.MOV.U32 R132, RZ, RZ, R71 ;  /* 0x000000ffff847224 */ /* 0x000fe400078e0047 */
[----:B------:R-:W-:-:S07]  /*3dbb0*/  IMAD.MOV.U32 R134, RZ, RZ, R131 ;  /* 0x000000ffff867224 */ /* 0x000fce00078e0083 */
.L_x_3335:
[----:B------:R-:W-:Y:S05]  /*3dbc0*/  BSYNC B0 ;  /* 0x0000000000007941 */ /* 0x000fea0003800000 */
.L_x_3333:
        /* <DEDUP_REMOVED lines=9> */
.L_x_3337:
[----:B------:R-:W-:Y:S02]  /*3dc60*/  IMAD.MOV.U32 R4, RZ, RZ, R69 ;  /* 0x000000ffff047224 */ /* 0x000fe400078e0045 */
[----:B------:R-:W-:Y:S02]  /*3dc70*/  IMAD.MOV.U32 R6, RZ, RZ, R129 ;  /* 0x000000ffff067224 */ /* 0x000fe400078e0081 */
[----:B------:R-:W-:Y:S02]  /*3dc80*/  IMAD.MOV.U32 R69, RZ, RZ, R132 ;  /* 0x000000ffff457224 */ /* 0x000fe400078e0084 */
[----:B------:R-:W-:-:S07]  /*3dc90*/  IMAD.MOV.U32 R129, RZ, RZ, R134 ;  /* 0x000000ffff817224 */ /* 0x000fce00078e0086 */
.L_x_3338:
[----:B------:R-:W-:Y:S05]  /*3dca0*/  BSYNC B0 ;  /* 0x0000000000007941 */ /* 0x000fea0003800000 */
.L_x_3336:
        /* <DEDUP_REMOVED lines=9> */
.L_x_3340:
[----:B------:R-:W-:Y:S02]  /*3dd40*/  IMAD.MOV.U32 R71, RZ, RZ, R70 ;  /* 0x000000ffff477224 */ /* 0x000fe400078e0046 */
[----:B------:R-:W-:Y:S02]  /*3dd50*/  IMAD.MOV.U32 R131, RZ, RZ, R130 ;  /* 0x000000ffff837224 */ /* 0x000fe400078e0082 */
[----:B------:R-:W-:Y:S02]  /*3dd60*/  IMAD.MOV.U32 R70, RZ, RZ, R69 ;  /* 0x000000ffff467224 */ /* 0x000fe400078e0045 */
[----:B------:R-:W-:-:S07]  /*3dd70*/  IMAD.MOV.U32 R130, RZ, RZ, R129 ;  /* 0x000000ffff827224 */ /* 0x000fce00078e0081 */
.L_x_3341:
[----:B------:R-:W-:Y:S05]  /*3dd80*/  BSYNC B0 ;  /* 0x0000000000007941 */ /* 0x000fea0003800000 */
.L_x_3339:
        /* <DEDUP_REMOVED lines=9> */
.L_x_3343:
[----:B------:R-:W-:Y:S02]  /*3de20*/  IMAD.MOV.U32 R132, RZ, RZ, R67 ;  /* 0x000000ffff847224 */ /* 0x000fe400078e0043 */
[----:B------:R-:W-:Y:S02]  /*3de30*/  IMAD.MOV.U32 R134, RZ, RZ, R127 ;  /* 0x000000ffff867224 */ /* 0x000fe400078e007f */
[----:B------:R-:W-:Y:S02]  /*3de40*/  IMAD.MOV.U32 R67, RZ, RZ, R70 ;  /* 0x000000ffff437224 */ /* 0x000fe400078e0046 */
[----:B------:R-:W-:-:S07]  /*3de50*/  IMAD.MOV.U32 R127, RZ, RZ, R130 ;  /* 0x000000ffff7f7224 */ /* 0x000fce00078e0082 */
.L_x_3344:
[----:B------:R-:W-:Y:S05]  /*3de60*/  BSYNC B0 ;  /* 0x0000000000007941 */ /* 0x000fea0003800000 */
.L_x_3342:
        /* <DEDUP_REMOVED lines=9> */
.L_x_3346:
[----:B------:R-:W-:Y:S02]  /*3df00*/  IMAD.MOV.U32 R69, RZ, RZ, R68 ;  /* 0x000000ffff457224 */ /* 0x000fe400078e0044 */
[----:B------:R-:W-:Y:S02]  /*3df10*/  IMAD.MOV.U32 R129, RZ, RZ, R128 ;  /* 0x000000ffff817224 */ /* 0x000fe400078e0080 */
[----:B------:R-:W-:Y:S02]  /*3df20*/  IMAD.MOV.U32 R68, RZ, RZ, R67 ;  /* 0x000000ffff447224 */ /* 0x000fe400078e0043 */
[----:B------:R-:W-:-:S07]  /*3df30*/  IMAD.MOV.U32 R128, RZ, RZ, R127 ;  /* 0x000000ffff807224 */ /* 0x000fce00078e007f */
.L_x_3347:
[----:B------:R-:W-:Y:S05]  /*3df40*/  BSYNC B0 ;  /* 0x0000000000007941 */ /* 0x000fea0003800000 */
.L_x_3345:
        /* <DEDUP_REMOVED lines=9> */
.L_x_3349:
[----:B------:R-:W-:Y:S02]  /*3dfe0*/  IMAD.MOV.U32 R70, RZ, RZ, R65 ;  /* 0x000000ffff467224 */ /* 0x000fe400078e0041 */
[----:B------:R-:W-:Y:S02]  /*3dff0*/  IMAD.MOV.U32 R130, RZ, RZ, R125 ;  /* 0x000000ffff827224 */ /* 0x000fe400078e007d */
[----:B------:R-:W-:Y:S02]  /*3e000*/  IMAD.MOV.U32 R65, RZ, RZ, R68 ;  /* 0x000000ffff417224 */ /* 0x000fe400078e0044 */
[----:B------:R-:W-:-:S07]  /*3e010*/  IMAD.MOV.U32 R125, RZ, RZ, R128 ;  /* 0x000000ffff7d7224 */ /* 0x000fce00078e0080 */
.L_x_3350:
[----:B------:R-:W-:Y:S05]  /*3e020*/  BSYNC B0 ;  /* 0x0000000000007941 */ /* 0x000fea0003800000 */
.L_x_3348:
        /* <DEDUP_REMOVED lines=9> */
.L_x_3352:
[----:B------:R-:W-:Y:S02]  /*3e0c0*/  IMAD.MOV.U32 R67, RZ, RZ, R66 ;  /* 0x000000ffff437224 */ /* 0x000fe400078e0042 */
[----:B------:R-:W-:Y:S02]  /*3e0d0*/  IMAD.MOV.U32 R127, RZ, RZ, R126 ;  /* 0x000000ffff7f7224 */ /* 0x000fe400078e007e */
[----:B------:R-:W-:Y:S02]  /*3e0e0*/  IMAD.MOV.U32 R66, RZ, RZ, R65 ;  /* 0x000000ffff427224 */ /* 0x000fe400078e0041 */
[----:B------:R-:W-:-:S07]  /*3e0f0*/  IMAD.MOV.U32 R126, RZ, RZ, R125 ;  /* 0x000000ffff7e7224 */ /* 0x000fce00078e007d */
.L_x_3353:
[----:B------:R-:W-:Y:S05]  /*3e100*/  BSYNC B0 ;  /* 0x0000000000007941 */ /* 0x000fea0003800000 */
.L_x_3351:
        /* <DEDUP_REMOVED lines=9> */
.L_x_3355:
[----:B------:R-:W-:Y:S02]  /*3e1a0*/  IMAD.MOV.U32 R68, RZ, RZ, R63 ;  /* 0x000000ffff447224 */ /* 0x000fe400078e003f */
[----:B------:R-:W-:Y:S02]  /*3e1b0*/  IMAD.MOV.U32 R128, RZ, RZ, R123 ;  /* 0x000000ffff807224 */ /* 0x000fe400078e007b */
[----:B------:R-:W-:Y:S02]  /*3e1c0*/  IMAD.MOV.U32 R63, RZ, RZ, R66 ;  /* 0x000000ffff3f7224 */ /* 0x000fe400078e0042 */
[----:B------:R-:W-:-:S07]  /*3e1d0*/  IMAD.MOV.U32 R123, RZ, RZ, R126 ;  /* 0x000000ffff7b7224 */ /* 0x000fce00078e007e */
.L_x_3356:
[----:B------:R-:W-:Y:S05]  /*3e1e0*/  BSYNC B0 ;  /* 0x0000000000007941 */ /* 0x000fea0003800000 */
.L_x_3354:
        /* <DEDUP_REMOVED lines=9> */
.L_x_3358:
[----:B------:R-:W-:Y:S02]  /*3e280*/  IMAD.MOV.U32 R65, RZ, RZ, R64 ;  /* 0x000000ffff417224 */ /* 0x000fe400078e0040 */
[----:B------:R-:W-:Y:S02]  /*3e290*/  IMAD.MOV.U32 R125, RZ, RZ, R124 ;  /* 0x000000ffff7d7224 */ /* 0x000fe400078e007c */
[----:B------:R-:W-:Y:S02]  /*3e2a0*/  IMAD.MOV.U32 R64, RZ, RZ, R63 ;  /* 0x000000ffff407224 */ /* 0x000fe400078e003f */
[----:B------:R-:W-:-:S07]  /*3e2b0*/  IMAD.MOV.U32 R124, RZ, RZ, R123 ;  /* 0x000000ffff7c7224 */ /* 0x000fce00078e007b */
.L_x_3359:
[----:B------:R-:W-:Y:S05]  /*3e2c0*/  BSYNC B0 ;  /* 0x0000000000007941 */ /* 0x000fea0003800000 */
.L_x_3357:
        /* <DEDUP_REMOVED lines=9> */
.L_x_3361:
[----:B------:R-:W-:Y:S02]  /*3e360*/  IMAD.MOV.U32 R66, RZ, RZ, R61 ;  /* 0x000000ffff427224 */ /* 0x000fe400078e003d */
[----:B------:R-:W-:Y:S02]  /*3e370*/  IMAD.MOV.U32 R126, RZ, RZ, R121 ;  /* 0x000000ffff7e7224 */ /* 0x000fe400078e0079 */
[----:B------:R-:W-:Y:S02]  /*3e380*/  IMAD.MOV.U32 R61, RZ, RZ, R64 ;  /* 0x000000ffff3d7224 */ /* 0x000fe400078e0040 */
[----:B------:R-:W-:-:S07]  /*3e390*/  IMAD.MOV.U32 R121, RZ, RZ, R124 ;  /* 0x000000ffff797224 */ /* 0x000fce00078e007c */
.L_x_3362:
[----:B------:R-:W-:Y:S05]  /*3e3a0*/  BSYNC B0 ;  /* 0x0000000000007941 */ /* 0x000fea0003800000 */
.L_x_3360:
        /* <DEDUP_REMOVED lines=9> */
.L_x_3364:
[----:B------:R-:W-:Y:S02]  /*3e440*/  IMAD.MOV.U32 R63, RZ, RZ, R62 ;  /* 0x000000ffff3f7224 */ /* 0x000fe400078e003e */
[----:B------:R-:W-:Y:S02]  /*3e450*/  IMAD.MOV.U32 R123, RZ, RZ, R122 ;  /* 0x000000ffff7b7224 */ /* 0x000fe400078e007a */
[----:B------:R-:W-:Y:S02]  /*3e460*/  IMAD.MOV.U32 R62, RZ, RZ, R61 ;  /* 0x000000ffff3e7224 */ /* 0x000fe400078e003d */
[----:B------:R-:W-:-:S07]  /*3e470*/  IMAD.MOV.U32 R122, RZ, RZ, R121 ;  /* 0x000000ffff7a7224 */ /* 0x000fce00078e0079 */
.L_x_3365:
[----:B------:R-:W-:Y:S05]  /*3e480*/  BSYNC B0 ;  /* 0x0000000000007941 */ /* 0x000fea0003800000 */
.L_x_3363:
        /* <DEDUP_REMOVED lines=9> */
.L_x_3367:
[----:B------:R-:W-:Y:S02]  /*3e520*/  IMAD.MOV.U32 R64, RZ, RZ, R59 ;  /* 0x000000ffff407224 */ /* 0x000fe400078e003b */
[----:B------:R-:W-:Y:S02]  /*3e530*/  IMAD.MOV.U32 R124, RZ, RZ, R119 ;  /* 0x000000ffff7c7224 */ /* 0x000fe400078e0077 */
[----:B------:R-:W-:Y:S02]  /*3e540*/  IMAD.MOV.U32 R59, RZ, RZ, R62 ;  /* 0x000000ffff3b7224 */ /* 0x000fe400078e003e */
[----:B------:R-:W-:-:S07]  /*3e550*/  IMAD.MOV.U32 R119, RZ, RZ, R122 ;  /* 0x000000ffff777224 */ /* 0x000fce00078e007a */
.L_x_3368:
[----:B------:R-:W-:Y:S05]  /*3e560*/  BSYNC B0 ;  /* 0x0000000000007941 */ /* 0x000fea0003800000 */
.L_x_3366:
        /* <DEDUP_REMOVED lines=9> */
.L_x_3370:
[----:B------:R-:W-:Y:S02]  /*3e600*/  IMAD.MOV.U32 R61, RZ, RZ, R60 ;  /* 0x000000ffff3d7224 */ /* 0x000fe400078e003c */
[----:B------:R-:W-:Y:S02]  /*3e610*/  IMAD.MOV.U32 R121, RZ, RZ, R120 ;  /* 0x000000ffff797224 */ /* 0x000fe400078e0078 */
[----:B------:R-:W-:Y:S02]  /*3e620*/  IMAD.MOV.U32 R60, RZ, RZ, R59 ;  /* 0x000000ffff3c7224 */ /* 0x000fe400078e003b */
[----:B------:R-:W-:-:S07]  /*3e630*/  IMAD.MOV.U32 R120, RZ, RZ, R119 ;  /* 0x000000ffff787224 */ /* 0x000fce00078e0077 */
.L_x_3371:
[----:B------:R-:W-:Y:S05]  /*3e640*/  BSYNC B0 ;  /* 0x0000000000007941 */ /* 0x000fea0003800000 */
.L_x_3369:
        /* <DEDUP_REMOVED lines=9> */
.L_x_3373:
[----:B------:R-:W-:Y:S02]  /*3e6e0*/  IMAD.MOV.U32 R62, RZ, RZ, R57 ;  /* 0x000000ffff3e7224 */ /* 0x000fe400078e0039 */
[----:B------:R-:W-:Y:S02]  /*3e6f0*/  IMAD.MOV.U32 R122, RZ, RZ, R117 ;  /* 0x000000ffff7a7224 */ /* 0x000fe400078e0075 */
[----:B------:R-:W-:Y:S02]  /*3e700*/  IMAD.MOV.U32 R57, RZ, RZ, R60 ;  /* 0x000000ffff397224 */ /* 0x000fe400078e003c */
[----:B------:R-:W-:-:S07]  /*3e710*/  IMAD.MOV.U32 R117, RZ, RZ, R120 ;  /* 0x000000ffff757224 */ /* 0x000fce00078e0078 */
.L_x_3374:
[----:B------:R-:W-:Y:S05]  /*3e720*/  BSYNC B0 ;  /* 0x0000000000007941 */ /* 0x000fea0003800000 */
.L_x_3372:
        /* <DEDUP_REMOVED lines=9> */
.L_x_3376:
[----:B------:R-:W-:Y:S02]  /*3e7c0*/  IMAD.MOV.U32 R59, RZ, RZ, R58 ;  /* 0x000000ffff3b7224 */ /* 0x000fe400078e003a */
[----:B------:R-:W-:Y:S02]  /*3e7d0*/  IMAD.MOV.U32 R119, RZ, RZ, R118 ;  /* 0x000000ffff777224 */ /* 0x000fe400078e0076 */
[----:B------:R-:W-:Y:S02]  /*3e7e0*/  IMAD.MOV.U32 R58, RZ, RZ, R57 ;  /* 0x000000ffff3a7224 */ /* 0x000fe400078e0039 */
[----:B------:R-:W-:-:S07]  /*3e7f0*/  IMAD.MOV.U32 R118, RZ, RZ, R117 ;  /* 0x000000ffff767224 */ /* 0x000fce00078e0075 */
.L_x_3377:
[----:B------:R-:W-:Y:S05]  /*3e800*/  BSYNC B0 ;  /* 0x0000000000007941 */ /* 0x000fea0003800000 */
.L_x_3375:
        /* <DEDUP_REMOVED lines=9> */
.L_x_3379:
[----:B------:R-:W-:Y:S02]  /*3e8a0*/  IMAD.MOV.U32 R60, RZ, RZ, R55 ;  /* 0x000000ffff3c7224 */ /* 0x000fe400078e0037 */
[----:B------:R-:W-:Y:S02]  /*3e8b0*/  IMAD.MOV.U32 R120, RZ, RZ, R115 ;  /* 0x000000ffff787224 */ /* 0x000fe400078e0073 */
[----:B------:R-:W-:Y:S02]  /*3e8c0*/  IMAD.MOV.U32 R55, RZ, RZ, R58 ;  /* 0x000000ffff377224 */ /* 0x000fe400078e003a */
[----:B------:R-:W-:-:S07]  /*3e8d0*/  IMAD.MOV.U32 R115, RZ, RZ, R118 ;  /* 0x000000ffff737224 */ /* 0x000fce00078e0076 */
.L_x_3380:
[----:B------:R-:W-:Y:S05]  /*3e8e0*/  BSYNC B0 ;  /* 0x0000000000007941 */ /* 0x000fea0003800000 */
.L_x_3378:
        /* <DEDUP_REMOVED lines=9> */
.L_x_3382:
[----:B------:R-:W-:Y:S02]  /*3e980*/  IMAD.MOV.U32 R57, RZ, RZ, R56 ;  /* 0x000000ffff397224 */ /* 0x000fe400078e0038 */
[----:B------:R-:W-:Y:S02]  /*3e990*/  IMAD.MOV.U32 R117, RZ, RZ, R116 ;  /* 0x000000ffff757224 */ /* 0x000fe400078e0074 */
[----:B------:R-:W-:Y:S02]  /*3e9a0*/  IMAD.MOV.U32 R56, RZ, RZ, R55 ;  /* 0x000000ffff387224 */ /* 0x000fe400078e0037 */
[----:B------:R-:W-:-:S07]  /*3e9b0*/  IMAD.MOV.U32 R116, RZ, RZ, R115 ;  /* 0x000000ffff747224 */ /* 0x000fce00078e0073 */
.L_x_3383:
[----:B------:R-:W-:Y:S05]  /*3e9c0*/  BSYNC B0 ;  /* 0x0000000000007941 */ /* 0x000fea0003800000 */
.L_x_3381:
        /* <DEDUP_REMOVED lines=9> */
.L_x_3385:
[----:B------:R-:W-:Y:S02]  /*3ea60*/  IMAD.MOV.U32 R58, RZ, RZ, R53 ;  /* 0x000000ffff3a7224 */ /* 0x000fe400078e0035 */
[----:B------:R-:W-:Y:S02]  /*3ea70*/  IMAD.MOV.U32 R118, RZ, RZ, R113 ;  /* 0x000000ffff767224 */ /* 0x000fe400078e0071 */
[----:B------:R-:W-:Y:S02]  /*3ea80*/  IMAD.MOV.U32 R53, RZ, RZ, R56 ;  /* 0x000000ffff357224 */ /* 0x000fe400078e0038 */
[----:B------:R-:W-:-:S07]  /*3ea90*/  IMAD.MOV.U32 R113, RZ, RZ, R116 ;  /* 0x000000ffff717224 */ /* 0x000fce00078e0074 */
.L_x_3386:
[----:B------:R-:W-:Y:S05]  /*3eaa0*/  BSYNC B0 ;  /* 0x0000000000007941 */ /* 0x000fea0003800000 */
.L_x_3384:
        /* <DEDUP_REMOVED lines=9> */
.L_x_3388:
[----:B------:R-:W-:Y:S02]  /*3eb40*/  IMAD.MOV.U32 R55, RZ, RZ, R54 ;  /* 0x000000ffff377224 */ /* 0x000fe400078e0036 */
[----:B------:R-:W-:Y:S02]  /*3eb50*/  IMAD.MOV.U32 R115, RZ, RZ, R114 ;  /* 0x000000ffff737224 */ /* 0x000fe400078e0072 */
[----:B------:R-:W-:Y:S02]  /*3eb60*/  IMAD.MOV.U32 R54, RZ, RZ, R53 ;  /* 0x000000ffff367224 */ /* 0x000fe400078e0035 */
[----:B------:R-:W-:-:S07]  /*3eb70*/  IMAD.MOV.U32 R114, RZ, RZ, R113 ;  /* 0x000000ffff727224 */ /* 0x000fce00078e0071 */
.L_x_3389:
[----:B------:R-:W-:Y:S05]  /*3eb80*/  BSYNC B0 ;  /* 0x0000000000007941 */ /* 0x000fea0003800000 */
.L_x_3387:
        /* <DEDUP_REMOVED lines=9> */
.L_x_3391:
[----:B------:R-:W-:Y:S02]  /*3ec20*/  IMAD.MOV.U32 R56, RZ, RZ, R51 ;  /* 0x000000ffff387224 */ /* 0x000fe400078e0033 */
[----:B------:R-:W-:Y:S02]  /*3ec30*/  IMAD.MOV.U32 R116, RZ, RZ, R111 ;  /* 0x000000ffff747224 */ /* 0x000fe400078e006f */
[----:B------:R-:W-:Y:S02]  /*3ec40*/  IMAD.MOV.U32 R51, RZ, RZ, R54 ;  /* 0x000000ffff337224 */ /* 0x000fe400078e0036 */
[----:B------:R-:W-:-:S07]  /*3ec50*/  IMAD.MOV.U32 R111, RZ, RZ, R114 ;  /* 0x000000ffff6f7224 */ /* 0x000fce00078e0072 */
.L_x_3392:
[----:B------:R-:W-:Y:S05]  /*3ec60*/  BSYNC B0 ;  /* 0x0000000000007941 */ /* 0x000fea0003800000 */
.L_x_3390:
        /* <DEDUP_REMOVED lines=9> */
.L_x_3394:
[----:B------:R-:W-:Y:S02]  /*3ed00*/  IMAD.MOV.U32 R53, RZ, RZ, R52 ;  /* 0x000000ffff357224 */ /* 0x000fe400078e0034 */
[----:B------:R-:W-:Y:S02]  /*3ed10*/  IMAD.MOV.U32 R113, RZ, RZ, R112 ;  /* 0x000000ffff717224 */ /* 0x000fe400078e0070 */
[----:B------:R-:W-:Y:S02]  /*3ed20*/  IMAD.MOV.U32 R52, RZ, RZ, R51 ;  /* 0x000000ffff347224 */ /* 0x000fe400078e0033 */
[----:B------:R-:W-:-:S07]  /*3ed30*/  IMAD.MOV.U32 R112, RZ, RZ, R111 ;  /* 0x000000ffff707224 */ /* 0x000fce00078e006f */
.L_x_3395:
[----:B------:R-:W-:Y:S05]  /*3ed40*/  BSYNC B0 ;  /* 0x0000000000007941 */ /* 0x000fea0003800000 */
.L_x_3393:
        /* <DEDUP_REMOVED lines=9> */
.L_x_3397:
[----:B------:R-:W-:Y:S02]  /*3ede0*/  IMAD.MOV.U32 R54, RZ, RZ, R49 ;  /* 0x000000ffff367224 */ /* 0x000fe400078e0031 */
[----:B------:R-:W-:Y:S02]  /*3edf0*/  IMAD.MOV.U32 R114, RZ, RZ, R109 ;  /* 0x000000ffff727224 */ /* 0x000fe400078e006d */
[----:B------:R-:W-:Y:S02]  /*3ee00*/  IMAD.MOV.U32 R49, RZ, RZ, R52 ;  /* 0x000000ffff317224 */ /* 0x000fe400078e0034 */
[----:B------:R-:W-:-:S07]  /*3ee10*/  IMAD.MOV.U32 R109, RZ, RZ, R112 ;  /* 0x000000ffff6d7224 */ /* 0x000fce00078e0070 */
.L_x_3398:
[----:B------:R-:W-:Y:S05]  /*3ee20*/  BSYNC B0 ;  /* 0x0000000000007941 */ /* 0x000fea0003800000 */
.L_x_3396:
        /* <DEDUP_REMOVED lines=9> */
.L_x_3400:
[----:B------:R-:W-:Y:S02]  /*3eec0*/  IMAD.MOV.U32 R51, RZ, RZ, R50 ;  /* 0x000000ffff337224 */ /* 0x000fe400078e0032 */
[----:B------:R-:W-:Y:S02]  /*3eed0*/  IMAD.MOV.U32 R111, RZ, RZ, R110 ;  /* 0x000000ffff6f7224 */ /* 0x000fe400078e006e */
[----:B------:R-:W-:Y:S02]  /*3eee0*/  IMAD.MOV.U32 R50, RZ, RZ, R49 ;  /* 0x000000ffff327224 */ /* 0x000fe400078e0031 */
[----:B------:R-:W-:-:S07]  /*3eef0*/  IMAD.MOV.U32 R110, RZ, RZ, R109 ;  /* 0x000000ffff6e7224 */ /* 0x000fce00078e006d */
.L_x_3401:
[----:B------:R-:W-:Y:S05]  /*3ef00*/  BSYNC B0 ;  /* 0x0000000000007941 */ /* 0x000fea0003800000 */
.L_x_3399:
        /* <DEDUP_REMOVED lines=9> */
.L_x_3403:
[----:B------:R-:W-:Y:S02]  /*3efa0*/  IMAD.MOV.U32 R52, RZ, RZ, R47 ;  /* 0x000000ffff347224 */ /* 0x000fe400078e002f */
[----:B------:R-:W-:Y:S02]  /*3efb0*/  IMAD.MOV.U32 R112, RZ, RZ, R107 ;  /* 0x000000ffff707224 */ /* 0x000fe400078e006b */
[----:B------:R-:W-:Y:S02]  /*3efc0*/  IMAD.MOV.U32 R47, RZ, RZ, R50 ;  /* 0x000000ffff2f7224 */ /* 0x000fe400078e0032 */
[----:B------:R-:W-:-:S07]  /*3efd0*/  IMAD.MOV.U32 R107, RZ, RZ, R110 ;  /* 0x000000ffff6b7224 */ /* 0x000fce00078e006e */
.L_x_3404:
[----:B------:R-:W-:Y:S05]  /*3efe0*/  BSYNC B0 ;  /* 0x0000000000007941 */ /* 0x000fea0003800000 */
.L_x_3402:
        /* <DEDUP_REMOVED lines=9> */
.L_x_3406:
[----:B------:R-:W-:Y:S02]  /*3f080*/  IMAD.MOV.U32 R49, RZ, RZ, R48 ;  /* 0x000000ffff317224 */ /* 0x000fe400078e0030 */
[----:B------:R-:W-:Y:S02]  /*3f090*/  IMAD.MOV.U32 R109, RZ, RZ, R108 ;  /* 0x000000ffff6d7224 */ /* 0x000fe400078e006c */
[----:B------:R-:W-:Y:S02]  /*3f0a0*/  IMAD.MOV.U32 R48, RZ, RZ, R47 ;  /* 0x000000ffff307224 */ /* 0x000fe400078e002f */
[----:B------:R-:W-:-:S07]  /*3f0b0*/  IMAD.MOV.U32 R108, RZ, RZ, R107 ;  /* 0x000000ffff6c7224 */ /* 0x000fce00078e006b */
.L_x_3407:
[----:B------:R-:W-:Y:S05]  /*3f0c0*/  BSYNC B0 ;  /* 0x0000000000007941 */ /* 0x000fea0003800000 */
.L_x_3405:
        /* <DEDUP_REMOVED lines=9> */
.L_x_3409:
[----:B------:R-:W-:Y:S02]  /*3f160*/  IMAD.MOV.U32 R50, RZ, RZ, R45 ;  /* 0x000000ffff327224 */ /* 0x000fe400078e002d */
[----:B------:R-:W-:Y:S02]  /*3f170*/  IMAD.MOV.U32 R110, RZ, RZ, R105 ;  /* 0x000000ffff6e7224 */ /* 0x000fe400078e0069 */
[----:B------:R-:W-:Y:S02]  /*3f180*/  IMAD.MOV.U32 R45, RZ, RZ, R48 ;  /* 0x000000ffff2d7224 */ /* 0x000fe400078e0030 */
[----:B------:R-:W-:-:S07]  /*3f190*/  IMAD.MOV.U32 R105, RZ, RZ, R108 ;  /* 0x000000ffff697224 */ /* 0x000fce00078e006c */
.L_x_3410:
[----:B------:R-:W-:Y:S05]  /*3f1a0*/  BSYNC B0 ;  /* 0x0000000000007941 */ /* 0x000fea0003800000 */
.L_x_3408:
        /* <DEDUP_REMOVED lines=9> */
.L_x_3412:
[----:B------:R-:W-:Y:S02]  /*3f240*/  IMAD.MOV.U32 R47, RZ, RZ, R46 ;  /* 0x000000ffff2f7224 */ /* 0x000fe400078e002e */
[----:B------:R-:W-:Y:S02]  /*3f250*/  IMAD.MOV.U32 R107, RZ, RZ, R106 ;  /* 0x000000ffff6b7224 */ /* 0x000fe400078e006a */
[----:B------:R-:W-:Y:S02]  /*3f260*/  IMAD.MOV.U32 R46, RZ, RZ, R45 ;  /* 0x000000ffff2e7224 */ /* 0x000fe400078e002d */
[----:B------:R-:W-:-:S07]  /*3f270*/  IMAD.MOV.U32 R106, RZ, RZ, R105 ;  /* 0x000000ffff6a7224 */ /* 0x000fce00078e0069 */
.L_x_3413:
[----:B------:R-:W-:Y:S05]  /*3f280*/  BSYNC B0 ;  /* 0x0000000000007941 */ /* 0x000fea0003800000 */
.L_x_3411:
        /* <DEDUP_REMOVED lines=9> */
.L_x_3415:
[----:B------:R-:W-:Y:S02]  /*3f320*/  IMAD.MOV.U32 R48, RZ, RZ, R133 ;  /* 0x000000ffff307224 */ /* 0x000fe400078e0085 */
[----:B------:R-:W-:Y:S02]  /*3f330*/  IMAD.MOV.U32 R108, RZ, RZ, R3 ;  /* 0x000000ffff6c7224 */ /* 0x000fe400078e0003 */
[----:B------:R-:W-:Y:S02]  /*3f340*/  IMAD.MOV.U32 R3, RZ, RZ, R106 ;  /* 0x000000ffff037224 */ /* 0x000fe400078e006a */
[----:B------:R-:W-:-:S07]  /*3f350*/  IMAD.MOV.U32 R133, RZ, RZ, R46 ;  /* 0x000000ffff857224 */ /* 0x000fce00078e002e */
.L_x_3416:
[----:B------:R-:W-:Y:S05]  /*3f360*/  BSYNC B0 ;  /* 0x0000000000007941 */ /* 0x000fea0003800000 */
.L_x_3414:
        /* <DEDUP_REMOVED lines=18> */
.L_x_3418:
[----:B------:R-:W-:Y:S02]  /*3f490*/  IMAD.MOV.U32 R46, RZ, RZ, R43 ;  /* 0x000000ffff2e7224 */ /* 0x000fe400078e002b */
[----:B------:R-:W-:Y:S01]  /*3f4a0*/  IMAD.MOV.U32 R106, RZ, RZ, R103 ;  /* 0x000000ffff6a7224 */ /* 0x000fe200078e0067 */
[----:B------:R-:W-:Y:S01]  /*3f4b0*/  MOV R103, R104 ;  /* 0x0000006800677202 */ /* 0x000fe20000000f00 */
[----:B------:R-:W-:-:S07]  /*3f4c0*/  IMAD.MOV.U32 R43, RZ, RZ, R44 ;  /* 0x000000ffff2b7224 */ /* 0x000fce00078e002c */
.L_x_3419:
[----:B------:R-:W-:Y:S05]  /*3f4d0*/  BSYNC B0 ;  /* 0x0000000000007941 */ /* 0x000fea0003800000 */
.L_x_3417:
        /* <DEDUP_REMOVED lines=9> */
.L_x_3421:
[----:B------:R-:W-:Y:S02]  /*3f570*/  IMAD.MOV.U32 R45, RZ, RZ, R42 ;  /* 0x000000ffff2d7224 */ /* 0x000fe400078e002a */
[----:B------:R-:W-:Y:S01]  /*3f580*/  IMAD.MOV.U32 R105, RZ, RZ, R102 ;  /* 0x000000ffff697224 */ /* 0x000fe200078e0066 */
[----:B------:R-:W-:Y:S01]  /*3f590*/  MOV R102, R103 ;  /* 0x0000006700667202 */ /* 0x000fe20000000f00 */
[----:B------:R-:W-:-:S07]  /*3f5a0*/  IMAD.MOV.U32 R42, RZ, RZ, R43 ;  /* 0x000000ffff2a7224 */ /* 0x000fce00078e002b */
.L_x_3422:
[----:B------:R-:W-:Y:S05]  /*3f5b0*/  BSYNC B0 ;  /* 0x0000000000007941 */ /* 0x000fea0003800000 */
.L_x_3420:
        /* <DEDUP_REMOVED lines=9> */
.L_x_3424:
[----:B------:R-:W-:Y:S02]  /*3f650*/  IMAD.MOV.U32 R44, RZ, RZ, R41 ;  /* 0x000000ffff2c7224 */ /* 0x000fe400078e0029 */
[----:B------:R-:W-:Y:S01]  /*3f660*/  IMAD.MOV.U32 R104, RZ, RZ, R101 ;  /* 0x000000ffff687224 */ /* 0x000fe200078e0065 */
[----:B------:R-:W-:Y:S01]  /*3f670*/  MOV R101, R102 ;  /* 0x0000006600657202 */ /* 0x000fe20000000f00 */
[----:B------:R-:W-:-:S07]  /*3f680*/  IMAD.MOV.U32 R41, RZ, RZ, R42 ;  /* 0x000000ffff297224 */ /* 0x000fce00078e002a */
.L_x_3425:
[----:B------:R-:W-:Y:S05]  /*3f690*/  BSYNC B0 ;  /* 0x0000000000007941 */ /* 0x000fea0003800000 */
.L_x_3423:
        /* <DEDUP_REMOVED lines=9> */
.L_x_3427:
[----:B------:R-:W-:Y:S02]  /*3f730*/  IMAD.MOV.U32 R43, RZ, RZ, R40 ;  /* 0x000000ffff2b7224 */ /* 0x000fe400078e0028 */
[----:B------:R-:W-:Y:S01]  /*3f740*/  IMAD.MOV.U32 R103, RZ, RZ, R100 ;  /* 0x000000ffff677224 */ /* 0x000fe200078e0064 */
[----:B------:R-:W-:Y:S01]  /*3f750*/  MOV R100, R101 ;  /* 0x0000006500647202 */ /* 0x000fe20000000f00 */
[----:B------:R-:W-:-:S07]  /*3f760*/  IMAD.MOV.U32 R40, RZ, RZ, R41 ;  /* 0x000000ffff287224 */ /* 0x000fce00078e0029 */
.L_x_3428:
[----:B------:R-:W-:Y:S05]  /*3f770*/  BSYNC B0 ;  /* 0x0000000000007941 */ /* 0x000fea0003800000 */
.L_x_3426:
        /* <DEDUP_REMOVED lines=9> */
.L_x_3430:
[----:B------:R-:W-:Y:S02]  /*3f810*/  IMAD.MOV.U32 R42, RZ, RZ, R39 ;  /* 0x000000ffff2a7224 */ /* 0x000fe400078e0027 */
[----:B------:R-:W-:Y:S01]  /*3f820*/  IMAD.MOV.U32 R102, RZ, RZ, R99 ;  /* 0x000000ffff667224 */ /* 0x000fe200078e0063 */
[----:B------:R-:W-:Y:S01]  /*3f830*/  MOV R99, R100 ;  /* 0x0000006400637202 */ /* 0x000fe20000000f00 */
[----:B------:R-:W-:-:S07]  /*3f840*/  IMAD.MOV.U32 R39, RZ, RZ, R40 ;  /* 0x000000ffff277224 */ /* 0x000fce00078e0028 */
.L_x_3431:
[----:B------:R-:W-:Y:S05]  /*3f850*/  BSYNC B0 ;  /* 0x0000000000007941 */ /* 0x000fea0003800000 */
.L_x_3429:
        /* <DEDUP_REMOVED lines=9> */
.L_x_3433:
[----:B------:R-:W-:Y:S02]  /*3f8f0*/  IMAD.MOV.U32 R41, RZ, RZ, R38 ;  /* 0x000000ffff297224 */ /* 0x000fe400078e0026 */
[----:B------:R-:W-:Y:S01]  /*3f900*/  IMAD.MOV.U32 R101, RZ, RZ, R98 ;  /* 0x000000ffff657224 */ /* 0x000fe200078e0062 */
[----:B------:R-:W-:Y:S01]  /*3f910*/  MOV R98, R99 ;  /* 0x0000006300627202 */ /* 0x000fe20000000f00 */
[----:B------:R-:W-:-:S07]  /*3f920*/  IMAD.MOV.U32 R38, RZ, RZ, R39 ;  /* 0x000000ffff267224 */ /* 0x000fce00078e0027 */
.L_x_3434:
[----:B------:R-:W-:Y:S05]  /*3f930*/  BSYNC B0 ;  /* 0x0000000000007941 */ /* 0x000fea0003800000 */
.L_x_3432:
        /* <DEDUP_REMOVED lines=9> */
.L_x_3436:
[----:B------:R-:W-:Y:S02]  /*3f9d0*/  IMAD.MOV.U32 R40, RZ, RZ, R37 ;  /* 0x000000ffff287224 */ /* 0x000fe400078e0025 */
[----:B------:R-:W-:Y:S01]  /*3f9e0*/  IMAD.MOV.U32 R100, RZ, RZ, R97 ;  /* 0x000000ffff647224 */ /* 0x000fe200078e0061 */
[----:B------:R-:W-:Y:S01]  /*3f9f0*/  MOV R97, R98 ;  /* 0x0000006200617202 */ /* 0x000fe20000000f00 */
[----:B------:R-:W-:-:S07]  /*3fa00*/  IMAD.MOV.U32 R37, RZ, RZ, R38 ;  /* 0x000000ffff257224 */ /* 0x000fce00078e0026 */
.L_x_3437:
[----:B------:R-:W-:Y:S05]  /*3fa10*/  BSYNC B0 ;  /* 0x0000000000007941 */ /* 0x000fea0003800000 */
.L_x_3435:
        /* <DEDUP_REMOVED lines=9> */
.L_x_3439:
[----:B------:R-:W-:Y:S02]  /*3fab0*/  IMAD.MOV.U32 R39, RZ, RZ, R36 ;  /* 0x000000ffff277224 */ /* 0x000fe400078e0024 */
[----:B------:R-:W-:Y:S01]  /*3fac0*/  IMAD.MOV.U32 R99, RZ, RZ, R96 ;  /* 0x000000ffff637224 */ /* 0x000fe200078e0060 */
[----:B------:R-:W-:Y:S01]  /*3fad0*/  MOV R96, R97 ;  /* 0x0000006100607202 */ /* 0x000fe20000000f00 */
[----:B------:R-:W-:-:S07]  /*3fae0*/  IMAD.MOV.U32 R36, RZ, RZ, R37 ;  /* 0x000000ffff247224 */ /* 0x000fce00078e0025 */
.L_x_3440:
[----:B------:R-:W-:Y:S05]  /*3faf0*/  BSYNC B0 ;  /* 0x0000000000007941 */ /* 0x000fea0003800000 */
.L_x_3438:
        /* <DEDUP_REMOVED lines=9> */
.L_x_3442:
[----:B------:R-:W-:Y:S02]  /*3fb90*/  IMAD.MOV.U32 R38, RZ, RZ, R35 ;  /* 0x000000ffff267224 */ /* 0x000fe400078e0023 */
[----:B------:R-:W-:Y:S01]  /*3fba0*/  IMAD.MOV.U32 R98, RZ, RZ, R95 ;  /* 0x000000ffff627224 */ /* 0x000fe200078e005f */
[----:B------:R-:W-:Y:S01]  /*3fbb0*/  MOV R95, R96 ;  /* 0x00000060005f7202 */ /* 0x000fe20000000f00 */
[----:B------:R-:W-:-:S07]  /*3fbc0*/  IMAD.MOV.U32 R35, RZ, RZ, R36 ;  /* 0x000000ffff237224 */ /* 0x000fce00078e0024 */
.L_x_3443:
[----:B------:R-:W-:Y:S05]  /*3fbd0*/  BSYNC B0 ;  /* 0x0000000000007941 */ /* 0x000fea0003800000 */
.L_x_3441:
        /* <DEDUP_REMOVED lines=9> */
.L_x_3445:
[----:B------:R-:W-:Y:S02]  /*3fc70*/  IMAD.MOV.U32 R37, RZ, RZ, R34 ;  /* 0x000000ffff257224 */ /* 0x000fe400078e0022 */
[----:B------:R-:W-:Y:S01]  /*3fc80*/  IMAD.MOV.U32 R97, RZ, RZ, R94 ;  /* 0x000000ffff617224 */ /* 0x000fe200078e005e */
[----:B------:R-:W-:Y:S01]  /*3fc90*/  MOV R94, R95 ;  /* 0x0000005f005e7202 */ /* 0x000fe20000000f00 */
[----:B------:R-:W-:-:S07]  /*3fca0*/  IMAD.MOV.U32 R34, RZ, RZ, R35 ;  /* 0x000000ffff227224 */ /* 0x000fce00078e0023 */
.L_x_3446:
[----:B------:R-:W-:Y:S05]  /*3fcb0*/  BSYNC B0 ;  /* 0x0000000000007941 */ /* 0x000fea0003800000 */
.L_x_3444:
        /* <DEDUP_REMOVED lines=9> */
.L_x_3448:
[----:B------:R-:W-:Y:S02]  /*3fd50*/  IMAD.MOV.U32 R36, RZ, RZ, R33 ;  /* 0x000000ffff247224 */ /* 0x000fe400078e0021 */
[----:B------:R-:W-:Y:S01]  /*3fd60*/  IMAD.MOV.U32 R96, RZ, RZ, R93 ;  /* 0x000000ffff607224 */ /* 0x000fe200078e005d */
[----:B------:R-:W-:Y:S01]  /*3fd70*/  MOV R93, R94 ;  /* 0x0000005e005d7202 */ /* 0x000fe20000000f00 */
[----:B------:R-:W-:-:S07]  /*3fd80*/  IMAD.MOV.U32 R33, RZ, RZ, R34 ;  /* 0x000000ffff217224 */ /* 0x000fce00078e0022 */
.L_x_3449:
[----:B------:R-:W-:Y:S05]  /*3fd90*/  BSYNC B0 ;  /* 0x0000000000007941 */ /* 0x000fea0003800000 */
.L_x_3447:
        /* <DEDUP_REMOVED lines=9> */
.L_x_3451:
[----:B------:R-:W-:Y:S02]  /*3fe30*/  IMAD.MOV.U32 R35, RZ, RZ, R32 ;  /* 0x000000ffff237224 */ /* 0x000fe400078e0020 */
[----:B------:R-:W-:Y:S01]  /*3fe40*/  IMAD.MOV.U32 R95, RZ, RZ, R92 ;  /* 0x000000ffff5f7224 */ /* 0x000fe200078e005c */
[----:B------:R-:W-:Y:S01]  /*3fe50*/  MOV R92, R93 ;  /* 0x0000005d005c7202 */ /* 0x000fe20000000f00 */
[----:B------:R-:W-:-:S07]  /*3fe60*/  IMAD.MOV.U32 R32, RZ, RZ, R33 ;  /* 0x000000ffff207224 */ /* 0x000fce00078e0021 */
.L_x_3452:
[----:B------:R-:W-:Y:S05]  /*3fe70*/  BSYNC B0 ;  /* 0x0000000000007941 */ /* 0x000fea0003800000 */
.L_x_3450:
        /* <DEDUP_REMOVED lines=9> */
.L_x_3454:
[----:B------:R-:W-:Y:S02]  /*3ff10*/  IMAD.MOV.U32 R34, RZ, RZ, R31 ;  /* 0x000000ffff227224 */ /* 0x000fe400078e001f */
[----:B------:R-:W-:Y:S01]  /*3ff20*/  IMAD.MOV.U32 R94, RZ, RZ, R91 ;  /* 0x000000ffff5e7224 */ /* 0x000fe200078e005b */
[----:B------:R-:W-:Y:S01]  /*3ff30*/  MOV R91, R92 ;  /* 0x0000005c005b7202 */ /* 0x000fe20000000f00 */
[----:B------:R-:W-:-:S07]  /*3ff40*/  IMAD.MOV.U32 R31, RZ, RZ, R32 ;  /* 0x000000ffff1f7224 */ /* 0x000fce00078e0020 */
.L_x_3455:
[----:B------:R-:W-:Y:S05]  /*3ff50*/  BSYNC B0 ;  /* 0x0000000000007941 */ /* 0x000fea0003800000 */
.L_x_3453:
        /* <DEDUP_REMOVED lines=9> */
.L_x_3457:
[----:B------:R-:W-:Y:S02]  /*3fff0*/  IMAD.MOV.U32 R33, RZ, RZ, R30 ;  /* 0x000000ffff217224 */ /* 0x000fe400078e001e */
[----:B------:R-:W-:Y:S01]  /*40000*/  IMAD.MOV.U32 R93, RZ, RZ, R90 ;  /* 0x000000ffff5d7224 */ /* 0x000fe200078e005a */
[----:B------:R-:W-:Y:S01]  /*40010*/  MOV R90, R91 ;  /* 0x0000005b005a7202 */ /* 0x000fe20000000f00 */
[----:B------:R-:W-:-:S07]  /*40020*/  IMAD.MOV.U32 R30, RZ, RZ, R31 ;  /* 0x000000ffff1e7224 */ /* 0x000fce00078e001f */
.L_x_3458:
[----:B------:R-:W-:Y:S05]  /*40030*/  BSYNC B0 ;  /* 0x0000000000007941 */ /* 0x000fea0003800000 */
.L_x_3456:
        /* <DEDUP_REMOVED lines=9> */
.L_x_3460:
[----:B------:R-:W-:Y:S02]  /*400d0*/  IMAD.MOV.U32 R32, RZ, RZ, R29 ;  /* 0x000000ffff207224 */ /* 0x000fe400078e001d */
[----:B------:R-:W-:Y:S01]  /*400e0*/  IMAD.MOV.U32 R92, RZ, RZ, R89 ;  /* 0x000000ffff5c7224 */ /* 0x000fe200078e0059 */
[----:B------:R-:W-:Y:S01]  /*400f0*/  MOV R89, R90 ;  /* 0x0000005a00597202 */ /* 0x000fe20000000f00 */
[----:B------:R-:W-:-:S07]  /*40100*/  IMAD.MOV.U32 R29, RZ, RZ, R30 ;  /* 0x000000ffff1d7224 */ /* 0x000fce00078e001e */
.L_x_3461:
[----:B------:R-:W-:Y:S05]  /*40110*/  BSYNC B0 ;  /* 0x0000000000007941 */ /* 0x000fea0003800000 */
.L_x_3459:
        /* <DEDUP_REMOVED lines=9> */
.L_x_3463:
[----:B------:R-:W-:Y:S02]  /*401b0*/  IMAD.MOV.U32 R31, RZ, RZ, R28 ;  /* 0x000000ffff1f7224 */ /* 0x000fe400078e001c */
[----:B------:R-:W-:Y:S01]  /*401c0*/  IMAD.MOV.U32 R91, RZ, RZ, R88 ;  /* 0x000000ffff5b7224 */ /* 0x000fe200078e0058 */
[----:B------:R-:W-:Y:S01]  /*401d0*/  MOV R88, R89 ;  /* 0x0000005900587202 */ /* 0x000fe20000000f00 */
[----:B------:R-:W-:-:S07]  /*401e0*/  IMAD.MOV.U32 R28, RZ, RZ, R29 ;  /* 0x000000ffff1c7224 */ /* 0x000fce00078e001d */
.L_x_3464:
[----:B------:R-:W-:Y:S05]  /*401f0*/  BSYNC B0 ;  /* 0x0000000000007941 */ /* 0x000fea0003800000 */
.L_x_3462:
        /* <DEDUP_REMOVED lines=9> */
.L_x_3466:
[----:B------:R-:W-:Y:S02]  /*40290*/  IMAD.MOV.U32 R30, RZ, RZ, R27 ;  /* 0x000000ffff1e7224 */ /* 0x000fe400078e001b */
[----:B------:R-:W-:Y:S01]  /*402a0*/  IMAD.MOV.U32 R90, RZ, RZ, R87 ;  /* 0x000000ffff5a7224 */ /* 0x000fe200078e0057 */
[----:B------:R-:W-:Y:S01]  /*402b0*/  MOV R87, R88 ;  /* 0x0000005800577202 */ /* 0x000fe20000000f00 */
[----:B------:R-:W-:-:S07]  /*402c0*/  IMAD.MOV.U32 R27, RZ, RZ, R28 ;  /* 0x000000ffff1b7224 */ /* 0x000fce00078e001c */
.L_x_3467:
[----:B------:R-:W-:Y:S05]  /*402d0*/  BSYNC B0 ;  /* 0x0000000000007941 */ /* 0x000fea0003800000 */
.L_x_3465:
        /* <DEDUP_REMOVED lines=9> */
.L_x_3469:
[----:B------:R-:W-:Y:S02]  /*40370*/  IMAD.MOV.U32 R29, RZ, RZ, R26 ;  /* 0x000000ffff1d7224 */ /* 0x000fe400078e001a */
[----:B------:R-:W-:Y:S01]  /*40380*/  IMAD.MOV.U32 R89, RZ, RZ, R86 ;  /* 0x000000ffff597224 */ /* 0x000fe200078e0056 */
[----:B------:R-:W-:Y:S01]  /*40390*/  MOV R86, R87 ;  /* 0x0000005700567202 */ /* 0x000fe20000000f00 */
[----:B------:R-:W-:-:S07]  /*403a0*/  IMAD.MOV.U32 R26, RZ, RZ, R27 ;  /* 0x000000ffff1a7224 */ /* 0x000fce00078e001b */
.L_x_3470:
[----:B------:R-:W-:Y:S05]  /*403b0*/  BSYNC B0 ;  /* 0x0000000000007941 */ /* 0x000fea0003800000 */
.L_x_3468:
        /* <DEDUP_REMOVED lines=9> */
.L_x_3472:
[----:B------:R-:W-:Y:S02]  /*40450*/  IMAD.MOV.U32 R28, RZ, RZ, R25 ;  /* 0x000000ffff1c7224 */ /* 0x000fe400078e0019 */
[----:B------:R-:W-:Y:S01]  /*40460*/  IMAD.MOV.U32 R88, RZ, RZ, R85 ;  /* 0x000000ffff587224 */ /* 0x000fe200078e0055 */
[----:B------:R-:W-:Y:S01]  /*40470*/  MOV R85, R86 ;  /* 0x0000005600557202 */ /* 0x000fe20000000f00 */
[----:B------:R-:W-:-:S07]  /*40480*/  IMAD.MOV.U32 R25, RZ, RZ, R26 ;  /* 0x000000ffff197224 */ /* 0x000fce00078e001a */
.L_x_3473:
[----:B------:R-:W-:Y:S05]  /*40490*/  BSYNC B0 ;  /* 0x0000000000007941 */ /* 0x000fea0003800000 */
.L_x_3471:
        /* <DEDUP_REMOVED lines=9> */
.L_x_3475:
[----:B------:R-:W-:Y:S02]  /*40530*/  IMAD.MOV.U32 R27, RZ, RZ, R24 ;  /* 0x000000ffff1b7224 */ /* 0x000fe400078e0018 */
[----:B------:R-:W-:Y:S01]  /*40540*/  IMAD.MOV.U32 R87, RZ, RZ, R84 ;  /* 0x000000ffff577224 */ /* 0x000fe200078e0054 */
[----:B------:R-:W-:Y:S01]  /*40550*/  MOV R84, R85 ;  /* 0x0000005500547202 */ /* 0x000fe20000000f00 */
[----:B------:R-:W-:-:S07]  /*40560*/  IMAD.MOV.U32 R24, RZ, RZ, R25 ;  /* 0x000000ffff187224 */ /* 0x000fce00078e0019 */
.L_x_3476:
[----:B------:R-:W-:Y:S05]  /*40570*/  BSYNC B0 ;  /* 0x0000000000007941 */ /* 0x000fea0003800000 */
.L_x_3474:
        /* <DEDUP_REMOVED lines=9> */
.L_x_3478:
[----:B------:R-:W-:Y:S02]  /*40610*/  IMAD.MOV.U32 R26, RZ, RZ, R23 ;  /* 0x000000ffff1a7224 */ /* 0x000fe400078e0017 */
[----:B------:R-:W-:Y:S01]  /*40620*/  IMAD.MOV.U32 R86, RZ, RZ, R83 ;  /* 0x000000ffff567224 */ /* 0x000fe200078e0053 */
[----:B------:R-:W-:Y:S01]  /*40630*/  MOV R83, R84 ;  /* 0x0000005400537202 */ /* 0x000fe20000000f00 */
[----:B------:R-:W-:-:S07]  /*40640*/  IMAD.MOV.U32 R23, RZ, RZ, R24 ;  /* 0x000000ffff177224 */ /* 0x000fce00078e0018 */
.L_x_3479:
[----:B------:R-:W-:Y:S05]  /*40650*/  BSYNC B0 ;  /* 0x0000000000007941 */ /* 0x000fea0003800000 */
.L_x_3477:
        /* <DEDUP_REMOVED lines=9> */
.L_x_3481:
[----:B------:R-:W-:Y:S02]  /*406f0*/  IMAD.MOV.U32 R25, RZ, RZ, R22 ;  /* 0x000000ffff197224 */ /* 0x000fe400078e0016 */
[----:B------:R-:W-:Y:S01]  /*40700*/  IMAD.MOV.U32 R85, RZ, RZ, R82 ;  /* 0x000000ffff557224 */ /* 0x000fe200078e0052 */
[----:B------:R-:W-:Y:S01]  /*40710*/  MOV R82, R83 ;  /* 0x0000005300527202 */ /* 0x000fe20000000f00 */
[----:B------:R-:W-:-:S07]  /*40720*/  IMAD.MOV.U32 R22, RZ, RZ, R23 ;  /* 0x000000ffff167224 */ /* 0x000fce00078e0017 */
.L_x_3482:
[----:B------:R-:W-:Y:S05]  /*40730*/  BSYNC B0 ;  /* 0x0000000000007941 */ /* 0x000fea0003800000 */
.L_x_3480:
        /* <DEDUP_REMOVED lines=9> */
.L_x_3484:
[----:B------:R-:W-:Y:S02]  /*407d0*/  IMAD.MOV.U32 R24, RZ, RZ, R21 ;  /* 0x000000ffff187224 */ /* 0x000fe400078e0015 */
[----:B------:R-:W-:Y:S01]  /*407e0*/  IMAD.MOV.U32 R84, RZ, RZ, R81 ;  /* 0x000000ffff547224 */ /* 0x000fe200078e0051 */
[----:B------:R-:W-:Y:S01]  /*407f0*/  MOV R81, R82 ;  /* 0x0000005200517202 */ /* 0x000fe20000000f00 */
[----:B------:R-:W-:-:S07]  /*40800*/  IMAD.MOV.U32 R21, RZ, RZ, R22 ;  /* 0x000000ffff157224 */ /* 0x000fce00078e0016 */
.L_x_3485:
[----:B------:R-:W-:Y:S05]  /*40810*/  BSYNC B0 ;  /* 0x0000000000007941 */ /* 0x000fea0003800000 */
.L_x_3483:
        /* <DEDUP_REMOVED lines=9> */
.L_x_3487:
[----:B------:R-:W-:Y:S02]  /*408b0*/  IMAD.MOV.U32 R23, RZ, RZ, R20 ;  /* 0x000000ffff177224 */ /* 0x000fe400078e0014 */
[----:B------:R-:W-:Y:S01]  /*408c0*/  IMAD.MOV.U32 R83, RZ, RZ, R80 ;  /* 0x000000ffff537224 */ /* 0x000fe200078e0050 */
[----:B------:R-:W-:Y:S01]  /*408d0*/  MOV R80, R81 ;  /* 0x0000005100507202 */ /* 0x000fe20000000f00 */
[----:B------:R-:W-:-:S07]  /*408e0*/  IMAD.MOV.U32 R20, RZ, RZ, R21 ;  /* 0x000000ffff147224 */ /* 0x000fce00078e0015 */
.L_x_3488:
[----:B------:R-:W-:Y:S05]  /*408f0*/  BSYNC B0 ;  /* 0x0000000000007941 */ /* 0x000fea0003800000 */
.L_x_3486:
        /* <DEDUP_REMOVED lines=9> */
.L_x_3490:
[----:B------:R-:W-:Y:S02]  /*40990*/  IMAD.MOV.U32 R22, RZ, RZ, R19 ;  /* 0x000000ffff167224 */ /* 0x000fe400078e0013 */
[----:B------:R-:W-:Y:S01]  /*409a0*/  IMAD.MOV.U32 R82, RZ, RZ, R79 ;  /* 0x000000ffff527224 */ /* 0x000fe200078e004f */
[----:B------:R-:W-:Y:S01]  /*409b0*/  MOV R79, R80 ;  /* 0x00000050004f7202 */ /* 0x000fe20000000f00 */
[----:B------:R-:W-:-:S07]  /*409c0*/  IMAD.MOV.U32 R19, RZ, RZ, R20 ;  /* 0x000000ffff137224 */ /* 0x000fce00078e0014 */
.L_x_3491:
[----:B------:R-:W-:Y:S05]  /*409d0*/  BSYNC B0 ;  /* 0x0000000000007941 */ /* 0x000fea0003800000 */
.L_x_3489:
        /* <DEDUP_REMOVED lines=9> */
.L_x_3493:
[----:B------:R-:W-:Y:S02]  /*40a70*/  IMAD.MOV.U32 R21, RZ, RZ, R18 ;  /* 0x000000ffff157224 */ /* 0x000fe400078e0012 */
[----:B------:R-:W-:Y:S01]  /*40a80*/  IMAD.MOV.U32 R81, RZ, RZ, R78 ;  /* 0x000000ffff517224 */ /* 0x000fe200078e004e */
[----:B------:R-:W-:Y:S01]  /*40a90*/  MOV R78, R79 ;  /* 0x0000004f004e7202 */ /* 0x000fe20000000f00 */
[----:B------:R-:W-:-:S07]  /*40aa0*/  IMAD.MOV.U32 R18, RZ, RZ, R19 ;  /* 0x000000ffff127224 */ /* 0x000fce00078e0013 */
.L_x_3494:
[----:B------:R-:W-:Y:S05]  /*40ab0*/  BSYNC B0 ;  /* 0x0000000000007941 */ /* 0x000fea0003800000 */
.L_x_3492:
        /* <DEDUP_REMOVED lines=9> */
.L_x_3496:
[----:B------:R-:W-:Y:S02]  /*40b50*/  IMAD.MOV.U32 R20, RZ, RZ, R17 ;  /* 0x000000ffff147224 */ /* 0x000fe400078e0011 */
[----:B------:R-:W-:Y:S01]  /*40b60*/  IMAD.MOV.U32 R80, RZ, RZ, R77 ;  /* 0x000000ffff507224 */ /* 0x000fe200078e004d */
[----:B------:R-:W-:Y:S01]  /*40b70*/  MOV R77, R78 ;  /* 0x0000004e004d7202 */ /* 0x000fe20000000f00 */
[----:B------:R-:W-:-:S07]  /*40b80*/  IMAD.MOV.U32 R17, RZ, RZ, R18 ;  /* 0x000000ffff117224 */ /* 0x000fce00078e0012 */
.L_x_3497:
[----:B------:R-:W-:Y:S05]  /*40b90*/  BSYNC B0 ;  /* 0x0000000000007941 */ /* 0x000fea0003800000 */
.L_x_3495:
        /* <DEDUP_REMOVED lines=9> */
.L_x_3499:
[----:B------:R-:W-:Y:S02]  /*40c30*/  IMAD.MOV.U32 R19, RZ, RZ, R16 ;  /* 0x000000ffff137224 */ /* 0x000fe400078e0010 */
[----:B------:R-:W-:Y:S01]  /*40c40*/  IMAD.MOV.U32 R79, RZ, RZ, R76 ;  /* 0x000000ffff4f7224 */ /* 0x000fe200078e004c */
[----:B------:R-:W-:Y:S01]  /*40c50*/  MOV R76, R77 ;  /* 0x0000004d004c7202 */ /* 0x000fe20000000f00 */
[----:B------:R-:W-:-:S07]  /*40c60*/  IMAD.MOV.U32 R16, RZ, RZ, R17 ;  /* 0x000000ffff107224 */ /* 0x000fce00078e0011 */
.L_x_3500:
[----:B------:R-:W-:Y:S05]  /*40c70*/  BSYNC B0 ;  /* 0x0000000000007941 */ /* 0x000fea0003800000 */
.L_x_3498:
        /* <DEDUP_REMOVED lines=9> */
.L_x_3502:
[----:B------:R-:W-:Y:S02]  /*40d10*/  IMAD.MOV.U32 R18, RZ, RZ, R15 ;  /* 0x000000ffff127224 */ /* 0x000fe400078e000f */
[----:B------:R-:W-:Y:S01]  /*40d20*/  IMAD.MOV.U32 R78, RZ, RZ, R75 ;  /* 0x000000ffff4e7224 */ /* 0x000fe200078e004b */
[----:B------:R-:W-:Y:S01]  /*40d30*/  MOV R75, R76 ;  /* 0x0000004c004b7202 */ /* 0x000fe20000000f00 */
[----:B------:R-:W-:-:S07]  /*40d40*/  IMAD.MOV.U32 R15, RZ, RZ, R16 ;  /* 0x000000ffff0f7224 */ /* 0x000fce00078e0010 */
.L_x_3503:
[----:B------:R-:W-:Y:S05]  /*40d50*/  BSYNC B0 ;  /* 0x0000000000007941 */ /* 0x000fea0003800000 */
.L_x_3501:
        /* <DEDUP_REMOVED lines=9> */
.L_x_3505:
[----:B------:R-:W-:Y:S02]  /*40df0*/  IMAD.MOV.U32 R17, RZ, RZ, R14 ;  /* 0x000000ffff117224 */ /* 0x000fe400078e000e */
[----:B------:R-:W-:Y:S01]  /*40e00*/  IMAD.MOV.U32 R77, RZ, RZ, R74 ;  /* 0x000000ffff4d7224 */ /* 0x000fe200078e004a */
[----:B------:R-:W-:Y:S01]  /*40e10*/  MOV R74, R75 ;  /* 0x0000004b004a7202 */ /* 0x000fe20000000f00 */
[----:B------:R-:W-:-:S07]  /*40e20*/  IMAD.MOV.U32 R14, RZ, RZ, R15 ;  /* 0x000000ffff0e7224 */ /* 0x000fce00078e000f */
.L_x_3506:
[----:B------:R-:W-:Y:S05]  /*40e30*/  BSYNC B0 ;  /* 0x0000000000007941 */ /* 0x000fea0003800000 */
.L_x_3504:
        /* <DEDUP_REMOVED lines=9> */
.L_x_3508:
[----:B------:R-:W-:Y:S02]  /*40ed0*/  IMAD.MOV.U32 R16, RZ, RZ, R13 ;  /* 0x000000ffff107224 */ /* 0x000fe400078e000d */
[----:B------:R-:W-:Y:S01]  /*40ee0*/  IMAD.MOV.U32 R76, RZ, RZ, R73 ;  /* 0x000000ffff4c7224 */ /* 0x000fe200078e0049 */
[----:B------:R-:W-:Y:S01]  /*40ef0*/  MOV R73, R74 ;  /* 0x0000004a00497202 */ /* 0x000fe20000000f00 */
[----:B------:R-:W-:-:S07]  /*40f00*/  IMAD.MOV.U32 R13, RZ, RZ, R14 ;  /* 0x000000ffff0d7224 */ /* 0x000fce00078e000e */
.L_x_3509:
[----:B------:R-:W-:Y:S05]  /*40f10*/  BSYNC B0 ;  /* 0x0000000000007941 */ /* 0x000fea0003800000 */
.L_x_3507:
        /* <DEDUP_REMOVED lines=9> */
.L_x_3511:
[----:B------:R-:W-:Y:S02]  /*40fb0*/  IMAD.MOV.U32 R15, RZ, RZ, R12 ;  /* 0x000000ffff0f7224 */ /* 0x000fe400078e000c */
[----:B------:R-:W-:Y:S01]  /*40fc0*/  IMAD.MOV.U32 R75, RZ, RZ, R72 ;  /* 0x000000ffff4b7224 */ /* 0x000fe200078e0048 */
[----:B------:R-:W-:Y:S01]  /*40fd0*/  MOV R72, R73 ;  /* 0x0000004900487202 */ /* 0x000fe20000000f00 */
[----:B------:R-:W-:-:S07]  /*40fe0*/  IMAD.MOV.U32 R12, RZ, RZ, R13 ;  /* 0x000000ffff0c7224 */ /* 0x000fce00078e000d */
.L_x_3512:
[----:B------:R-:W-:Y:S05]  /*40ff0*/  BSYNC B0 ;  /* 0x0000000000007941 */ /* 0x000fea0003800000 */
.L_x_3510:
        /* <DEDUP_REMOVED lines=9> */
.L_x_3514:
[----:B------:R-:W-:Y:S02]  /*41090*/  IMAD.MOV.U32 R14, RZ, RZ, R9 ;  /* 0x000000ffff0e7224 */ /* 0x000fe400078e0009 */
[----:B------:R-:W-:Y:S01]  /*410a0*/  IMAD.MOV.U32 R74, RZ, RZ, R11 ;  /* 0x000000ffff4a7224 */ /* 0x000fe200078e000b */
[----:B------:R-:W-:Y:S01]  /*410b0*/  MOV R11, R72 ;  /* 0x00000048000b7202 */ /* 0x000fe20000000f00 */
[----:B------:R-:W-:-:S07]  /*410c0*/  IMAD.MOV.U32 R9, RZ, RZ, R12 ;  /* 0x000000ffff097224 */ /* 0x000fce00078e000c */
.L_x_3515:
[----:B------:R-:W-:Y:S05]  /*410d0*/  BSYNC B0 ;  /* 0x0000000000007941 */ /* 0x000fea0003800000 */
.L_x_3513:
        /* <DEDUP_REMOVED lines=9> */
.L_x_3517:
[----:B------:R-:W-:Y:S02]  /*41170*/  IMAD.MOV.U32 R13, RZ, RZ, R8 ;  /* 0x000000ffff0d7224 */ /* 0x000fe400078e0008 */
[----:B------:R-:W-:Y:S01]  /*41180*/  IMAD.MOV.U32 R73, RZ, RZ, R10 ;  /* 0x000000ffff497224 */ /* 0x000fe200078e000a */
[----:B------:R-:W-:Y:S01]  /*41190*/  MOV R10, R11 ;  /* 0x0000000b000a7202 */ /* 0x000fe20000000f00 */
[----:B------:R-:W-:-:S07]  /*411a0*/  IMAD.MOV.U32 R8, RZ, RZ, R9 ;  /* 0x000000ffff087224 */ /* 0x000fce00078e0009 */
.L_x_3518:
[----:B------:R-:W-:Y:S05]  /*411b0*/  BSYNC B0 ;  /* 0x0000000000007941 */ /* 0x000fea0003800000 */
.L_x_3516:
        /* <DEDUP_REMOVED lines=9> */
.L_x_3520:
[----:B------:R-:W-:Y:S02]  /*41250*/  IMAD.MOV.U32 R12, RZ, RZ, R5 ;  /* 0x000000ffff0c7224 */ /* 0x000fe400078e0005 */
[----:B------:R-:W-:Y:S01]  /*41260*/  IMAD.MOV.U32 R72, RZ, RZ, R7 ;  /* 0x000000ffff487224 */ /* 0x000fe200078e0007 */
[----:B------:R-:W-:Y:S01]  /*41270*/  MOV R7, R10 ;  /* 0x0000000a00077202 */ /* 0x000fe20000000f00 */
[----:B------:R-:W-:-:S07]  /*41280*/  IMAD.MOV.U32 R5, RZ, RZ, R8 ;  /* 0x000000ffff057224 */ /* 0x000fce00078e0008 */
.L_x_3521:
[----:B------:R-:W-:Y:S05]  /*41290*/  BSYNC B0 ;  /* 0x0000000000007941 */ /* 0x000fea0003800000 */
.L_x_3519:
        /* <DEDUP_REMOVED lines=9> */
.L_x_3523:
[----:B------:R-:W-:Y:S02]  /*41330*/  IMAD.MOV.U32 R9, RZ, RZ, R4 ;  /* 0x000000ffff097224 */ /* 0x000fe400078e0004 */
[----:B------:R-:W-:Y:S01]  /*41340*/  IMAD.MOV.U32 R11, RZ, RZ, R6 ;  /* 0x000000ffff0b7224 */ /* 0x000fe200078e0006 */
[----:B------:R-:W-:Y:S01]  /*41350*/  MOV R6, R7 ;  /* 0x0000000700067202 */ /* 0x000fe20000000f00 */
[----:B------:R-:W-:-:S07]  /*41360*/  IMAD.MOV.U32 R4, RZ, RZ, R5 ;  /* 0x000000ffff047224 */ /* 0x000fce00078e0005 */
.L_x_3524:
[----:B------:R-:W-:Y:S05]  /*41370*/  BSYNC B0 ;  /* 0x0000000000007941 */ /* 0x000fea0003800000 */
.L_x_3522:
        /* <DEDUP_REMOVED lines=9> */
.L_x_3526:
[----:B------:R-:W-:Y:S02]  /*41410*/  IMAD.MOV.U32 R8, RZ, RZ, R71 ;  /* 0x000000ffff087224 */ /* 0x000fe400078e0047 */
[----:B------:R-:W-:Y:S01]  /*41420*/  IMAD.MOV.U32 R10, RZ, RZ, R131 ;  /* 0x000000ffff0a7224 */ /* 0x000fe200078e0083 */
[----:B------:R-:W-:Y:S01]  /*41430*/  MOV R131, R6 ;  /* 0x0000000600837202 */ /* 0x000fe20000000f00 */
[----:B------:R-:W-:-:S07]  /*41440*/  IMAD.MOV.U32 R71, RZ, RZ, R4 ;  /* 0x000000ffff477224 */ /* 0x000fce00078e0004 */
.L_x_3527:
[----:B------:R-:W-:Y:S05]  /*41450*/  BSYNC B0 ;  /* 0x0000000000007941 */ /* 0x000fea0003800000 */
.L_x_3525:
        /* <DEDUP_REMOVED lines=9> */
.L_x_3529:
[----:B------:R-:W-:Y:S02]  /*414f0*/  IMAD.MOV.U32 R5, RZ, RZ, R132 ;  /* 0x000000ffff057224 */ /* 0x000fe400078e0084 */
[----:B------:R-:W-:Y:S01]  /*41500*/  IMAD.MOV.U32 R7, RZ, RZ, R134 ;  /* 0x000000ffff077224 */ /* 0x000fe200078e0086 */
[----:B------:R-:W-:Y:S01]  /*41510*/  MOV R134, R131 ;  /* 0x0000008300867202 */ /* 0x000fe20000000f00 */
[----:B------:R-:W-:-:S07]  /*41520*/  IMAD.MOV.U32 R132, RZ, RZ, R71 ;  /* 0x000000ffff847224 */ /* 0x000fce00078e0047 */
.L_x_3530:
[----:B------:R-:W-:Y:S05]  /*41530*/  BSYNC B0 ;  /* 0x0000000000007941 */ /* 0x000fea0003800000 */
.L_x_3528:
        /* <DEDUP_REMOVED lines=9> */
.L_x_3532:
[----:B------:R-:W-:Y:S02]  /*415d0*/  IMAD.MOV.U32 R4, RZ, RZ, R69 ;  /* 0x000000ffff047224 */ /* 0x000fe400078e0045 */
[----:B------:R-:W-:Y:S01]  /*415e0*/  IMAD.MOV.U32 R6, RZ, RZ, R129 ;  /* 0x000000ffff067224 */ /* 0x000fe200078e0081 */
[----:B------:R-:W-:Y:S01]  /*415f0*/  MOV R129, R134 ;  /* 0x0000008600817202 */ /* 0x000fe20000000f00 */
[----:B------:R-:W-:-:S07]  /*41600*/  IMAD.MOV.U32 R69, RZ, RZ, R132 ;  /* 0x000000ffff457224 */ /* 0x000fce00078e0084 */
.L_x_3533:
[----:B------:R-:W-:Y:S05]  /*41610*/  BSYNC B0 ;  /* 0x0000000000007941 */ /* 0x000fea0003800000 */
.L_x_3531:
        /* <DEDUP_REMOVED lines=9> */
.L_x_3535:
[----:B------:R-:W-:Y:S02]  /*416b0*/  IMAD.MOV.U32 R71, RZ, RZ, R70 ;  /* 0x000000ffff477224 */ /* 0x000fe400078e0046 */
[----:B------:R-:W-:Y:S01]  /*416c0*/  IMAD.MOV.U32 R131, RZ, RZ, R130 ;  /* 0x000000ffff837224 */ /* 0x000fe200078e0082 */
[----:B------:R-:W-:Y:S01]  /*416d0*/  MOV R130, R129 ;  /* 0x0000008100827202 */ /* 0x000fe20000000f00 */
[----:B------:R-:W-:-:S07]  /*416e0*/  IMAD.MOV.U32 R70, RZ, RZ, R69 ;  /* 0x000000ffff467224 */ /* 0x000fce00078e0045 */
.L_x_3536:
[----:B------:R-:W-:Y:S05]  /*416f0*/  BSYNC B0 ;  /* 0x0000000000007941 */ /* 0x000fea0003800000 */
.L_x_3534:
        /* <DEDUP_REMOVED lines=9> */
.L_x_3538:
[----:B------:R-:W-:Y:S02]  /*41790*/  IMAD.MOV.U32 R132, RZ, RZ, R67 ;  /* 0x000000ffff847224 */ /* 0x000fe400078e0043 */
[----:B------:R-:W-:Y:S01]  /*417a0*/  IMAD.MOV.U32 R134, RZ, RZ, R127 ;  /* 0x000000ffff867224 */ /* 0x000fe200078e007f */
[----:B------:R-:W-:Y:S01]  /*417b0*/  MOV R127, R130 ;  /* 0x00000082007f7202 */ /* 0x000fe20000000f00 */
[----:B------:R-:W-:-:S07]  /*417c0*/  IMAD.MOV.U32 R67, RZ, RZ, R70 ;  /* 0x000000ffff437224 */ /* 0x000fce00078e0046 */
.L_x_3539:
[----:B------:R-:W-:Y:S05]  /*417d0*/  BSYNC B0 ;  /* 0x0000000000007941 */ /* 0x000fea0003800000 */
.L_x_3537:
        /* <DEDUP_REMOVED lines=9> */
.L_x_3541:
[----:B------:R-:W-:Y:S02]  /*41870*/  IMAD.MOV.U32 R69, RZ, RZ, R68 ;  /* 0x000000ffff457224 */ /* 0x000fe400078e0044 */
[----:B------:R-:W-:Y:S01]  /*41880*/  IMAD.MOV.U32 R129, RZ, RZ, R128 ;  /* 0x000000ffff817224 */ /* 0x000fe200078e0080 */
[----:B------:R-:W-:Y:S01]  /*41890*/  MOV R128, R127 ;  /* 0x0000007f00807202 */ /* 0x000fe20000000f00 */
[----:B------:R-:W-:-:S07]  /*418a0*/  IMAD.MOV.U32 R68, RZ, RZ, R67 ;  /* 0x000000ffff447224 */ /* 0x000fce00078e0043 */
.L_x_3542:
[----:B------:R-:W-:Y:S05]  /*418b0*/  BSYNC B0 ;  /* 0x0000000000007941 */ /* 0x000fea0003800000 */
.L_x_3540:
        /* <DEDUP_REMOVED lines=9> */
.L_x_3544:
[----:B------:R-:W-:Y:S02]  /*41950*/  IMAD.MOV.U32 R70, RZ, RZ, R65 ;  /* 0x000000ffff467224 */ /* 0x000fe400078e0041 */
[----:B------:R-:W-:Y:S01]  /*41960*/  IMAD.MOV.U32 R130, RZ, RZ, R125 ;  /* 0x000000ffff827224 */ /* 0x000fe200078e007d */
[----:B------:R-:W-:Y:S01]  /*41970*/  MOV R125, R128 ;  /* 0x00000080007d7202 */ /* 0x000fe20000000f00 */
[----:B------:R-:W-:-:S07]  /*41980*/  IMAD.MOV.U32 R65, RZ, RZ, R68 ;  /* 0x000000ffff417224 */ /* 0x000fce00078e0044 */
.L_x_3545:
[----:B------:R-:W-:Y:S05]  /*41990*/  BSYNC B0 ;  /* 0x0000000000007941 */ /* 0x000fea0003800000 */
.L_x_3543:
        /* <DEDUP_REMOVED lines=9> */
.L_x_3547:
[----:B------:R-:W-:Y:S02]  /*41a30*/  IMAD.MOV.U32 R67, RZ, RZ, R66 ;  /* 0x000000ffff437224 */ /* 0x000fe400078e0042 */
[----:B------:R-:W-:Y:S01]  /*41a40*/  IMAD.MOV.U32 R127, RZ, RZ, R126 ;  /* 0x000000ffff7f7224 */ /* 0x000fe200078e007e */
[----:B------:R-:W-:Y:S01]  /*41a50*/  MOV R126, R125 ;  /* 0x0000007d007e7202 */ /* 0x000fe20000000f00 */
[----:B------:R-:W-:-:S07]  /*41a60*/  IMAD.MOV.U32 R66, RZ, RZ, R65 ;  /* 0x000000ffff427224 */ /* 0x000fce00078e0041 */
.L_x_3548:
[----:B------:R-:W-:Y:S05]  /*41a70*/  BSYNC B0 ;  /* 0x0000000000007941 */ /* 0x000fea0003800000 */
.L_x_3546:
        /* <DEDUP_REMOVED lines=9> */
.L_x_3550:
[----:B------:R-:W-:Y:S02]  /*41b10*/  IMAD.MOV.U32 R68, RZ, RZ, R63 ;  /* 0x000000ffff447224 */ /* 0x000fe400078e003f */
[----:B------:R-:W-:Y:S01]  /*41b20*/  IMAD.MOV.U32 R128, RZ, RZ, R123 ;  /* 0x000000ffff807224 */ /* 0x000fe200078e007b */
[----:B------:R-:W-:Y:S01]  /*41b30*/  MOV R123, R126 ;  /* 0x0000007e007b7202 */ /* 0x000fe20000000f00 */
[----:B------:R-:W-:-:S07]  /*41b40*/  IMAD.MOV.U32 R63, RZ, RZ, R66 ;  /* 0x000000ffff3f7224 */ /* 0x000fce00078e0042 */
.L_x_3551:
[----:B------:R-:W-:Y:S05]  /*41b50*/  BSYNC B0 ;  /* 0x0000000000007941 */ /* 0x000fea0003800000 */
.L_x_3549:
        /* <DEDUP_REMOVED lines=9> */
.L_x_3553:
[----:B------:R-:W-:Y:S02]  /*41bf0*/  IMAD.MOV.U32 R65, RZ, RZ, R64 ;  /* 0x000000ffff417224 */ /* 0x000fe400078e0040 */
[----:B------:R-:W-:Y:S01]  /*41c00*/  IMAD.MOV.U32 R125, RZ, RZ, R124 ;  /* 0x000000ffff7d7224 */ /* 0x000fe200078e007c */
[----:B------:R-:W-:Y:S01]  /*41c10*/  MOV R124, R123 ;  /* 0x0000007b007c7202 */ /* 0x000fe20000000f00 */
[----:B------:R-:W-:-:S07]  /*41c20*/  IMAD.MOV.U32 R64, RZ, RZ, R63 ;  /* 0x000000ffff407224 */ /* 0x000fce00078e003f */
.L_x_3554:
[----:B------:R-:W-:Y:S05]  /*41c30*/  BSYNC B0 ;  /* 0x0000000000007941 */ /* 0x000fea0003800000 */
.L_x_3552:
        /* <DEDUP_REMOVED lines=9> */
.L_x_3556:
[----:B------:R-:W-:Y:S02]  /*41cd0*/  IMAD.MOV.U32 R66, RZ, RZ, R61 ;  /* 0x000000ffff427224 */ /* 0x000fe400078e003d */
[----:B------:R-:W-:Y:S01]  /*41ce0*/  IMAD.MOV.U32 R126, RZ, RZ, R121 ;  /* 0x000000ffff7e7224 */ /* 0x000fe200078e0079 */
[----:B------:R-:W-:Y:S01]  /*41cf0*/  MOV R121, R124 ;  /* 0x0000007c00797202 */ /* 0x000fe20000000f00 */
[----:B------:R-:W-:-:S07]  /*41d00*/  IMAD.MOV.U32 R61, RZ, RZ, R64 ;  /* 0x000000ffff3d7224 */ /* 0x000fce00078e0040 */
.L_x_3557:
[----:B------:R-:W-:Y:S05]  /*41d10*/  BSYNC B0 ;  /* 0x0000000000007941 */ /* 0x000fea0003800000 */
.L_x_3555:
        /* <DEDUP_REMOVED lines=9> */
.L_x_3559:
[----:B------:R-:W-:Y:S02]  /*41db0*/  IMAD.MOV.U32 R63, RZ, RZ, R62 ;  /* 0x000000ffff3f7224 */ /* 0x000fe400078e003e */
[----:B------:R-:W-:Y:S01]  /*41dc0*/  IMAD.MOV.U32 R123, RZ, RZ, R122 ;  /* 0x000000ffff7b7224 */ /* 0x000fe200078e007a */
[----:B------:R-:W-:Y:S01]  /*41dd0*/  MOV R122, R121 ;  /* 0x00000079007a7202 */ /* 0x000fe20000000f00 */
[----:B------:R-:W-:-:S07]  /*41de0*/  IMAD.MOV.U32 R62, RZ, RZ, R61 ;  /* 0x000000ffff3e7224 */ /* 0x000fce00078e003d */
.L_x_3560:
[----:B------:R-:W-:Y:S05]  /*41df0*/  BSYNC B0 ;  /* 0x0000000000007941 */ /* 0x000fea0003800000 */
.L_x_3558:
        /* <DEDUP_REMOVED lines=9> */
.L_x_3562:
[----:B------:R-:W-:Y:S02]  /*41e90*/  IMAD.MOV.U32 R64, RZ, RZ, R59 ;  /* 0x000000ffff407224 */ /* 0x000fe400078e003b */
[----:B------:R-:W-:Y:S01]  /*41ea0*/  IMAD.MOV.U32 R124, RZ, RZ, R119 ;  /* 0x000000ffff7c7224 */ /* 0x000fe200078e0077 */
[----:B------:R-:W-:Y:S01]  /*41eb0*/  MOV R119, R122 ;  /* 0x0000007a00777202 */ /* 0x000fe20000000f00 */
[----:B------:R-:W-:-:S07]  /*41ec0*/  IMAD.MOV.U32 R59, RZ, RZ, R62 ;  /* 0x000000ffff3b7224 */ /* 0x000fce00078e003e */
.L_x_3563:
[----:B------:R-:W-:Y:S05]  /*41ed0*/  BSYNC B0 ;  /* 0x0000000000007941 */ /* 0x000fea0003800000 */
.L_x_3561:
        /* <DEDUP_REMOVED lines=9> */
.L_x_3565:
[----:B------:R-:W-:Y:S02]  /*41f70*/  IMAD.MOV.U32 R61, RZ, RZ, R60 ;  /* 0x000000ffff3d7224 */ /* 0x000fe400078e003c */
[----:B------:R-:W-:Y:S01]  /*41f80*/  IMAD.MOV.U32 R121, RZ, RZ, R120 ;  /* 0x000000ffff797224 */ /* 0x000fe200078e0078 */
[----:B------:R-:W-:Y:S01]  /*41f90*/  MOV R120, R119 ;  /* 0x0000007700787202 */ /* 0x000fe20000000f00 */
[----:B------:R-:W-:-:S07]  /*41fa0*/  IMAD.MOV.U32 R60, RZ, RZ, R59 ;  /* 0x000000ffff3c7224 */ /* 0x000fce00078e003b */
.L_x_3566:
[----:B------:R-:W-:Y:S05]  /*41fb0*/  BSYNC B0 ;  /* 0x0000000000007941 */ /* 0x000fea0003800000 */
.L_x_3564:
        /* <DEDUP_REMOVED lines=9> */
.L_x_3568:
[----:B------:R-:W-:Y:S02]  /*42050*/  IMAD.MOV.U32 R62, RZ, RZ, R57 ;  /* 0x000000ffff3e7224 */ /* 0x000fe400078e0039 */
[----:B------:R-:W-:Y:S01]  /*42060*/  IMAD.MOV.U32 R122, RZ, RZ, R117 ;  /* 0x000000ffff7a7224 */ /* 0x000fe200078e0075 */
[----:B------:R-:W-:Y:S01]  /*42070*/  MOV R117, R120 ;  /* 0x0000007800757202 */ /* 0x000fe20000000f00 */
[----:B------:R-:W-:-:S07]  /*42080*/  IMAD.MOV.U32 R57, RZ, RZ, R60 ;  /* 0x000000ffff397224 */ /* 0x000fce00078e003c */
.L_x_3569:
[----:B------:R-:W-:Y:S05]  /*42090*/  BSYNC B0 ;  /* 0x0000000000007941 */ /* 0x000fea0003800000 */
.L_x_3567:
        /* <DEDUP_REMOVED lines=9> */
.L_x_3571:
[----:B------:R-:W-:Y:S02]  /*42130*/  IMAD.MOV.U32 R59, RZ, RZ, R58 ;  /* 0x000000ffff3b7224 */ /* 0x000fe400078e003a */
[----:B------:R-:W-:Y:S01]  /*42140*/  IMAD.MOV.U32 R119, RZ, RZ, R118 ;  /* 0x000000ffff777224 */ /* 0x000fe200078e0076 */
[----:B------:R-:W-:Y:S01]  /*42150*/  MOV R118, R117 ;  /* 0x0000007500767202 */ /* 0x000fe20000000f00 */
[----:B------:R-:W-:-:S07]  /*42160*/  IMAD.MOV.U32 R58, RZ, RZ, R57 ;  /* 0x000000ffff3a7224 */ /* 0x000fce00078e0039 */
.L_x_3572:
[----:B------:R-:W-:Y:S05]  /*42170*/  BSYNC B0 ;  /* 0x0000000000007941 */ /* 0x000fea0003800000 */
.L_x_3570:
        /* <DEDUP_REMOVED lines=9> */
.L_x_3574:
[----:B------:R-:W-:Y:S02]  /*42210*/  IMAD.MOV.U32 R60, RZ, RZ, R55 ;  /* 0x000000ffff3c7224 */ /* 0x000fe400078e0037 */
[----:B------:R-:W-:Y:S01]  /*42220*/  IMAD.MOV.U32 R120, RZ, RZ, R115 ;  /* 0x000000ffff787224 */ /* 0x000fe200078e0073 */
[----:B------:R-:W-:Y:S01]  /*42230*/  MOV R115, R118 ;  /* 0x0000007600737202 */ /* 0x000fe20000000f00 */
[----:B------:R-:W-:-:S07]  /*42240*/  IMAD.MOV.U32 R55, RZ, RZ, R58 ;  /* 0x000000ffff377224 */ /* 0x000fce00078e003a */
.L_x_3575:
[----:B------:R-:W-:Y:S05]  /*42250*/  BSYNC B0 ;  /* 0x0000000000007941 */ /* 0x000fea0003800000 */
.L_x_3573:
        /* <DEDUP_REMOVED lines=9> */
.L_x_3577:
[----:B------:R-:W-:Y:S02]  /*422f0*/  IMAD.MOV.U32 R57, RZ, RZ, R56 ;  /* 0x000000ffff397224 */ /* 0x000fe400078e0038 */
[----:B------:R-:W-:Y:S01]  /*42300*/  IMAD.MOV.U32 R117, RZ, RZ, R116 ;  /* 0x000000ffff757224 */ /* 0x000fe200078e0074 */
[----:B------:R-:W-:Y:S01]  /*42310*/  MOV R116, R115 ;  /* 0x0000007300747202 */ /* 0x000fe20000000f00 */
[----:B------:R-:W-:-:S07]  /*42320*/  IMAD.MOV.U32 R56, RZ, RZ, R55 ;  /* 0x000000ffff387224 */ /* 0x000fce00078e0037 */
.L_x_3578:
[----:B------:R-:W-:Y:S05]  /*42330*/  BSYNC B0 ;  /* 0x0000000000007941 */ /* 0x000fea0003800000 */
.L_x_3576:
        /* <DEDUP_REMOVED lines=9> */
.L_x_3580:
[----:B------:R-:W-:Y:S02]  /*423d0*/  IMAD.MOV.U32 R58, RZ, RZ, R53 ;  /* 0x000000ffff3a7224 */ /* 0x000fe400078e0035 */
[----:B------:R-:W-:Y:S01]  /*423e0*/  IMAD.MOV.U32 R118, RZ, RZ, R113 ;  /* 0x000000ffff767224 */ /* 0x000fe200078e0071 */
[----:B------:R-:W-:Y:S01]  /*423f0*/  MOV R113, R116 ;  /* 0x0000007400717202 */ /* 0x000fe20000000f00 */
[----:B------:R-:W-:-:S07]  /*42400*/  IMAD.MOV.U32 R53, RZ, RZ, R56 ;  /* 0x000000ffff357224 */ /* 0x000fce00078e0038 */
.L_x_3581:
[----:B------:R-:W-:Y:S05]  /*42410*/  BSYNC B0 ;  /* 0x0000000000007941 */ /* 0x000fea0003800000 */
.L_x_3579:
        /* <DEDUP_REMOVED lines=9> */
.L_x_3583:
[----:B------:R-:W-:Y:S02]  /*424b0*/  IMAD.MOV.U32 R55, RZ, RZ, R54 ;  /* 0x000000ffff377224 */ /* 0x000fe400078e0036 */
[----:B------:R-:W-:Y:S01]  /*424c0*/  IMAD.MOV.U32 R115, RZ, RZ, R114 ;  /* 0x000000ffff737224 */ /* 0x000fe200078e0072 */
[----:B------:R-:W-:Y:S01]  /*424d0*/  MOV R114, R113 ;  /* 0x0000007100727202 */ /* 0x000fe20000000f00 */
[----:B------:R-:W-:-:S07]  /*424e0*/  IMAD.MOV.U32 R54, RZ, RZ, R53 ;  /* 0x000000ffff367224 */ /* 0x000fce00078e0035 */
.L_x_3584:
[----:B------:R-:W-:Y:S05]  /*424f0*/  BSYNC B0 ;  /* 0x0000000000007941 */ /* 0x000fea0003800000 */
.L_x_3582:
        /* <DEDUP_REMOVED lines=9> */
.L_x_3586:
[----:B------:R-:W-:Y:S02]  /*42590*/  IMAD.MOV.U32 R56, RZ, RZ, R51 ;  /* 0x000000ffff387224 */ /* 0x000fe400078e0033 */
[----:B------:R-:W-:Y:S01]  /*425a0*/  IMAD.MOV.U32 R116, RZ, RZ, R111 ;  /* 0x000000ffff747224 */ /* 0x000fe200078e006f */
[----:B------:R-:W-:Y:S01]  /*425b0*/  MOV R111, R114 ;  /* 0x00000072006f7202 */ /* 0x000fe20000000f00 */
[----:B------:R-:W-:-:S07]  /*425c0*/  IMAD.MOV.U32 R51, RZ, RZ, R54 ;  /* 0x000000ffff337224 */ /* 0x000fce00078e0036 */
.L_x_3587:
[----:B------:R-:W-:Y:S05]  /*425d0*/  BSYNC B0 ;  /* 0x0000000000007941 */ /* 0x000fea0003800000 */
.L_x_3585:
        /* <DEDUP_REMOVED lines=9> */
.L_x_3589:
[----:B------:R-:W-:Y:S02]  /*42670*/  IMAD.MOV.U32 R53, RZ, RZ, R52 ;  /* 0x000000ffff357224 */ /* 0x000fe400078e0034 */
[----:B------:R-:W-:Y:S01]  /*42680*/  IMAD.MOV.U32 R113, RZ, RZ, R112 ;  /* 0x000000ffff717224 */ /* 0x000fe200078e0070 */
[----:B------:R-:W-:Y:S01]  /*42690*/  MOV R112, R111 ;  /* 0x0000006f00707202 */ /* 0x000fe20000000f00 */
[----:B------:R-:W-:-:S07]  /*426a0*/  IMAD.MOV.U32 R52, RZ, RZ, R51 ;  /* 0x000000ffff347224 */ /* 0x000fce00078e0033 */
.L_x_3590:
[----:B------:R-:W-:Y:S05]  /*426b0*/  BSYNC B0 ;  /* 0x0000000000007941 */ /* 0x000fea0003800000 */
.L_x_3588:
        /* <DEDUP_REMOVED lines=9> */
.L_x_3592:
[----:B------:R-:W-:Y:S02]  /*42750*/  IMAD.MOV.U32 R54, RZ, RZ, R49 ;  /* 0x000000ffff367224 */ /* 0x000fe400078e0031 */
[----:B------:R-:W-:Y:S01]  /*42760*/  IMAD.MOV.U32 R114, RZ, RZ, R109 ;  /* 0x000000ffff727224 */ /* 0x000fe200078e006d */
[----:B------:R-:W-:Y:S01]  /*42770*/  MOV R109, R112 ;  /* 0x00000070006d7202 */ /* 0x000fe20000000f00 */
[----:B------:R-:W-:-:S07]  /*42780*/  IMAD.MOV.U32 R49, RZ, RZ, R52 ;  /* 0x000000ffff317224 */ /* 0x000fce00078e0034 */
.L_x_3593:
[----:B------:R-:W-:Y:S05]  /*42790*/  BSYNC B0 ;  /* 0x0000000000007941 */ /* 0x000fea0003800000 */
.L_x_3591:
        /* <DEDUP_REMOVED lines=9> */
.L_x_3595:
[----:B------:R-:W-:Y:S02]  /*42830*/  IMAD.MOV.U32 R51, RZ, RZ, R50 ;  /* 0x000000ffff337224 */ /* 0x000fe400078e0032 */
[----:B------:R-:W-:Y:S01]  /*42840*/  IMAD.MOV.U32 R111, RZ, RZ, R110 ;  /* 0x000000ffff6f7224 */ /* 0x000fe200078e006e */
[----:B------:R-:W-:Y:S01]  /*42850*/  MOV R110, R109 ;  /* 0x0000006d006e7202 */ /* 0x000fe20000000f00 */
[----:B------:R-:W-:-:S07]  /*42860*/  IMAD.MOV.U32 R50, RZ, RZ, R49 ;  /* 0x000000ffff327224 */ /* 0x000fce00078e0031 */
.L_x_3596:
[----:B------:R-:W-:Y:S05]  /*42870*/  BSYNC B0 ;  /* 0x0000000000007941 */ /* 0x000fea0003800000 */
.L_x_3594:
        /* <DEDUP_REMOVED lines=9> */
.L_x_3598:
[----:B------:R-:W-:Y:S02]  /*42910*/  IMAD.MOV.U32 R52, RZ, RZ, R47 ;  /* 0x000000ffff347224 */ /* 0x000fe400078e002f */
[----:B------:R-:W-:Y:S01]  /*42920*/  IMAD.MOV.U32 R112, RZ, RZ, R107 ;  /* 0x000000ffff707224 */ /* 0x000fe200078e006b */
[----:B------:R-:W-:Y:S01]  /*42930*/  MOV R107, R110 ;  /* 0x0000006e006b7202 */ /* 0x000fe20000000f00 */
[----:B------:R-:W-:-:S07]  /*42940*/  IMAD.MOV.U32 R47, RZ, RZ, R50 ;  /* 0x000000ffff2f7224 */ /* 0x000fce00078e0032 */
.L_x_3599:
[----:B------:R-:W-:Y:S05]  /*42950*/  BSYNC B0 ;  /* 0x0000000000007941 */ /* 0x000fea0003800000 */
.L_x_3597:
        /* <DEDUP_REMOVED lines=9> */
.L_x_3601:
[----:B------:R-:W-:Y:S02]  /*429f0*/  IMAD.MOV.U32 R49, RZ, RZ, R48 ;  /* 0x000000ffff317224 */ /* 0x000fe400078e0030 */
[----:B------:R-:W-:Y:S01]  /*42a00*/  IMAD.MOV.U32 R109, RZ, RZ, R108 ;  /* 0x000000ffff6d7224 */ /* 0x000fe200078e006c */
[----:B------:R-:W-:Y:S01]  /*42a10*/  MOV R108, R107 ;  /* 0x0000006b006c7202 */ /* 0x000fe20000000f00 */
[----:B------:R-:W-:-:S07]  /*42a20*/  IMAD.MOV.U32 R48, RZ, RZ, R47 ;  /* 0x000000ffff307224 */ /* 0x000fce00078e002f */
.L_x_3602:
[----:B------:R-:W-:Y:S05]  /*42a30*/  BSYNC B0 ;  /* 0x0000000000007941 */ /* 0x000fea0003800000 */
.L_x_3600:
        /* <DEDUP_REMOVED lines=9> */
.L_x_3604:
[----:B------:R-:W-:Y:S01]  /*42ad0*/  IMAD.MOV.U32 R50, RZ, RZ, R133 ;  /* 0x000000ffff327224 */ /* 0x000fe200078e0085 */
[----:B------:R-:W-:Y:S01]  /*42ae0*/  MOV R133, R48 ;  /* 0x0000003000857202 */ /* 0x000fe20000000f00 */
[----:B------:R-:W-:Y:S02]  /*42af0*/  IMAD.MOV.U32 R110, RZ, RZ, R3 ;  /* 0x000000ffff6e7224 */ /* 0x000fe400078e0003 */
[----:B------:R-:W-:-:S07]  /*42b00*/  IMAD.MOV.U32 R3, RZ, RZ, R108 ;  /* 0x000000ffff037224 */ /* 0x000fce00078e006c */
.L_x_3605:
[----:B------:R-:W-:Y:S05]  /*42b10*/  BSYNC B0 ;  /* 0x0000000000007941 */ /* 0x000fea0003800000 */
.L_x_3603:
        /* <DEDUP_REMOVED lines=18> */
.L_x_3607:
[----:B------:R-:W-:Y:S01]  /*42c40*/  IMAD.MOV.U32 R48, RZ, RZ, R45 ;  /* 0x000000ffff307224 */ /* 0x000fe200078e002d */
[----:B------:R-:W-:Y:S01]  /*42c50*/  MOV R108, R105 ;  /* 0x00000069006c7202 */ /* 0x000fe20000000f00 */
[----:B------:R-:W-:Y:S02]  /*42c60*/  IMAD.MOV.U32 R45, RZ, RZ, R46 ;  /* 0x000000ffff2d7224 */ /* 0x000fe400078e002e */
[----:B------:R-:W-:-:S07]  /*42c70*/  IMAD.MOV.U32 R105, RZ, RZ, R106 ;  /* 0x000000ffff697224 */ /* 0x000fce00078e006a */
.L_x_3608:
[----:B------:R-:W-:Y:S05]  /*42c80*/  BSYNC B0 ;  /* 0x0000000000007941 */ /* 0x000fea0003800000 */
.L_x_3606:
        /* <DEDUP_REMOVED lines=9> */
.L_x_3610:
[----:B------:R-:W-:Y:S01]  /*42d20*/  IMAD.MOV.U32 R47, RZ, RZ, R44 ;  /* 0x000000ffff2f7224 */ /* 0x000fe200078e002c */
[----:B------:R-:W-:Y:S01]  /*42d30*/  MOV R107, R104 ;  /* 0x00000068006b7202 */ /* 0x000fe20000000f00 */
[----:B------:R-:W-:Y:S02]  /*42d40*/  IMAD.MOV.U32 R44, RZ, RZ, R45 ;  /* 0x000000ffff2c7224 */ /* 0x000fe400078e002d */
[----:B------:R-:W-:-:S07]  /*42d50*/  IMAD.MOV.U32 R104, RZ, RZ, R105 ;  /* 0x000000ffff687224 */ /* 0x000fce00078e0069 */
.L_x_3611:
[----:B------:R-:W-:Y:S05]  /*42d60*/  BSYNC B0 ;  /* 0x0000000000007941 */ /* 0x000fea0003800000 */
.L_x_3609:
        /* <DEDUP_REMOVED lines=9> */
.L_x_3613:
[----:B------:R-:W-:Y:S01]  /*42e00*/  IMAD.MOV.U32 R46, RZ, RZ, R43 ;  /* 0x000000ffff2e7224 */ /* 0x000fe200078e002b */
[----:B------:R-:W-:Y:S01]  /*42e10*/  MOV R106, R103 ;  /* 0x00000067006a7202 */ /* 0x000fe20000000f00 */
[----:B------:R-:W-:Y:S02]  /*42e20*/  IMAD.MOV.U32 R43, RZ, RZ, R44 ;  /* 0x000000ffff2b7224 */ /* 0x000fe400078e002c */
[----:B------:R-:W-:-:S07]  /*42e30*/  IMAD.MOV.U32 R103, RZ, RZ, R104 ;  /* 0x000000ffff677224 */ /* 0x000fce00078e0068 */
.L_x_3614:
[----:B------:R-:W-:Y:S05]  /*42e40*/  BSYNC B0 ;  /* 0x0000000000007941 */ /* 0x000fea0003800000 */
.L_x_3612:
        /* <DEDUP_REMOVED lines=9> */
.L_x_3616:
[----:B------:R-:W-:Y:S01]  /*42ee0*/  IMAD.MOV.U32 R45, RZ, RZ, R42 ;  /* 0x000000ffff2d7224 */ /* 0x000fe200078e002a */
[----:B------:R-:W-:Y:S01]  /*42ef0*/  MOV R105, R102 ;  /* 0x0000006600697202 */ /* 0x000fe20000000f00 */
[----:B------:R-:W-:Y:S02]  /*42f00*/  IMAD.MOV.U32 R42, RZ, RZ, R43 ;  /* 0x000000ffff2a7224 */ /* 0x000fe400078e002b */
[----:B------:R-:W-:-:S07]  /*42f10*/  IMAD.MOV.U32 R102, RZ, RZ, R103 ;  /* 0x000000ffff667224 */ /* 0x000fce00078e0067 */
.L_x_3617:
[----:B------:R-:W-:Y:S05]  /*42f20*/  BSYNC B0 ;  /* 0x0000000000007941 */ /* 0x000fea0003800000 */
.L_x_3615:
        /* <DEDUP_REMOVED lines=9> */
.L_x_3619:
[----:B------:R-:W-:Y:S01]  /*42fc0*/  IMAD.MOV.U32 R44, RZ, RZ, R41 ;  /* 0x000000ffff2c7224 */ /* 0x000fe200078e0029 */
[----:B------:R-:W-:Y:S01]  /*42fd0*/  MOV R104, R101 ;  /* 0x0000006500687202 */ /* 0x000fe20000000f00 */
[----:B------:R-:W-:Y:S02]  /*42fe0*/  IMAD.MOV.U32 R41, RZ, RZ, R42 ;  /* 0x000000ffff297224 */ /* 0x000fe400078e002a */
[----:B------:R-:W-:-:S07]  /*42ff0*/  IMAD.MOV.U32 R101, RZ, RZ, R102 ;  /* 0x000000ffff657224 */ /* 0x000fce00078e0066 */
.L_x_3620:
[----:B------:R-:W-:Y:S05]  /*43000*/  BSYNC B0 ;  /* 0x0000000000007941 */ /* 0x000fea0003800000 */
.L_x_3618:
        /* <DEDUP_REMOVED lines=9> */
.L_x_3622:
[----:B------:R-:W-:Y:S01]  /*430a0*/  IMAD.MOV.U32 R43, RZ, RZ, R40 ;  /* 0x000000ffff2b7224 */ /* 0x000fe200078e0028 */
[----:B------:R-:W-:Y:S01]  /*430b0*/  MOV R103, R100 ;  /* 0x0000006400677202 */ /* 0x000fe20000000f00 */
[----:B------:R-:W-:Y:S02]  /*430c0*/  IMAD.MOV.U32 R40, RZ, RZ, R41 ;  /* 0x000000ffff287224 */ /* 0x000fe400078e0029 */
[----:B------:R-:W-:-:S07]  /*430d0*/  IMAD.MOV.U32 R100, RZ, RZ, R101 ;  /* 0x000000ffff647224 */ /* 0x000fce00078e0065 */
.L_x_3623:
[----:B------:R-:W-:Y:S05]  /*430e0*/  BSYNC B0 ;  /* 0x0000000000007941 */ /* 0x000fea0003800000 */
.L_x_3621:
        /* <DEDUP_REMOVED lines=9> */
.L_x_3625:
[----:B------:R-:W-:Y:S01]  /*43180*/  IMAD.MOV.U32 R42, RZ, RZ, R39 ;  /* 0x000000ffff2a7224 */ /* 0x000fe200078e0027 */
[----:B------:R-:W-:Y:S01]  /*43190*/  MOV R102, R99 ;  /* 0x0000006300667202 */ /* 0x000fe20000000f00 */
[----:B------:R-:W-:Y:S02]  /*431a0*/  IMAD.MOV.U32 R39, RZ, RZ, R40 ;  /* 0x000000ffff277224 */ /* 0x000fe400078e0028 */
[----:B------:R-:W-:-:S07]  /*431b0*/  IMAD.MOV.U32 R99, RZ, RZ, R100 ;  /* 0x000000ffff637224 */ /* 0x000fce00078e0064 */
.L_x_3626:
[----:B------:R-:W-:Y:S05]  /*431c0*/  BSYNC B0 ;  /* 0x0000000000007941 */ /* 0x000fea0003800000 */
.L_x_3624:
        /* <DEDUP_REMOVED lines=9> */
.L_x_3628:
[----:B------:R-:W-:Y:S01]  /*43260*/  IMAD.MOV.U32 R41, RZ, RZ, R38 ;  /* 0x000000ffff297224 */ /* 0x000fe200078e0026 */
[----:B------:R-:W-:Y:S01]  /*43270*/  MOV R101, R98 ;  /* 0x0000006200657202 */ /* 0x000fe20000000f00 */
[----:B------:R-:W-:Y:S02]  /*43280*/  IMAD.MOV.U32 R38, RZ, RZ, R39 ;  /* 0x000000ffff267224 */ /* 0x000fe400078e0027 */
[----:B------:R-:W-:-:S07]  /*43290*/  IMAD.MOV.U32 R98, RZ, RZ, R99 ;  /* 0x000000ffff627224 */ /* 0x000fce00078e0063 */
.L_x_3629:
[----:B------:R-:W-:Y:S05]  /*432a0*/  BSYNC B0 ;  /* 0x0000000000007941 */ /* 0x000fea0003800000 */
.L_x_3627:
        /* <DEDUP_REMOVED lines=9> */
.L_x_3631:
[----:B------:R-:W-:Y:S01]  /*43340*/  IMAD.MOV.U32 R40, RZ, RZ, R37 ;  /* 0x000000ffff287224 */ /* 0x000fe200078e0025 */
[----:B------:R-:W-:Y:S01]  /*43350*/  MOV R100, R97 ;  /* 0x0000006100647202 */ /* 0x000fe20000000f00 */
[----:B------:R-:W-:Y:S02]  /*43360*/  IMAD.MOV.U32 R37, RZ, RZ, R38 ;  /* 0x000000ffff257224 */ /* 0x000fe400078e0026 */
[----:B------:R-:W-:-:S07]  /*43370*/  IMAD.MOV.U32 R97, RZ, RZ, R98 ;  /* 0x000000ffff617224 */ /* 0x000fce00078e0062 */
.L_x_3632:
[----:B------:R-:W-:Y:S05]  /*43380*/  BSYNC B0 ;  /* 0x0000000000007941 */ /* 0x000fea0003800000 */
.L_x_3630:
        /* <DEDUP_REMOVED lines=9> */
.L_x_3634:
[----:B------:R-:W-:Y:S01]  /*43420*/  IMAD.MOV.U32 R39, RZ, RZ, R36 ;  /* 0x000000ffff277224 */ /* 0x000fe200078e0024 */
[----:B------:R-:W-:Y:S01]  /*43430*/  MOV R99, R96 ;  /* 0x0000006000637202 */ /* 0x000fe20000000f00 */
[----:B------:R-:W-:Y:S02]  /*43440*/  IMAD.MOV.U32 R36, RZ, RZ, R37 ;  /* 0x000000ffff247224 */ /* 0x000fe400078e0025 */
[----:B------:R-:W-:-:S07]  /*43450*/  IMAD.MOV.U32 R96, RZ, RZ, R97 ;  /* 0x000000ffff607224 */ /* 0x000fce00078e0061 */
.L_x_3635:
[----:B------:R-:W-:Y:S05]  /*43460*/  BSYNC B0 ;  /* 0x0000000000007941 */ /* 0x000fea0003800000 */
.L_x_3633:
        /* <DEDUP_REMOVED lines=9> */
.L_x_3637:
[----:B------:R-:W-:Y:S01]  /*43500*/  IMAD.MOV.U32 R38, RZ, RZ, R35 ;  /* 0x000000ffff267224 */ /* 0x000fe200078e0023 */
[----:B------:R-:W-:Y:S01]  /*43510*/  MOV R98, R95 ;  /* 0x0000005f00627202 */ /* 0x000fe20000000f00 */
[----:B------:R-:W-:Y:S02]  /*43520*/  IMAD.MOV.U32 R35, RZ, RZ, R36 ;  /* 0x000000ffff237224 */ /* 0x000fe400078e0024 */
[----:B------:R-:W-:-:S07]  /*43530*/  IMAD.MOV.U32 R95, RZ, RZ, R96 ;  /* 0x000000ffff5f7224 */ /* 0x000fce00078e0060 */
.L_x_3638:
[----:B------:R-:W-:Y:S05]  /*43540*/  BSYNC B0 ;  /* 0x0000000000007941 */ /* 0x000fea0003800000 */
.L_x_3636:
        /* <DEDUP_REMOVED lines=9> */
.L_x_3640:
[----:B------:R-:W-:Y:S01]  /*435e0*/  IMAD.MOV.U32 R37, RZ, RZ, R34 ;  /* 0x000000ffff257224 */ /* 0x000fe200078e0022 */
[----:B------:R-:W-:Y:S01]  /*435f0*/  MOV R97, R94 ;  /* 0x0000005e00617202 */ /* 0x000fe20000000f00 */
[----:B------:R-:W-:Y:S02]  /*43600*/  IMAD.MOV.U32 R34, RZ, RZ, R35 ;  /* 0x000000ffff227224 */ /* 0x000fe400078e0023 */
[----:B------:R-:W-:-:S07]  /*43610*/  IMAD.MOV.U32 R94, RZ, RZ, R95 ;  /* 0x000000ffff5e7224 */ /* 0x000fce00078e005f */
.L_x_3641:
[----:B------:R-:W-:Y:S05]  /*43620*/  BSYNC B0 ;  /* 0x0000000000007941 */ /* 0x000fea0003800000 */
.L_x_3639:
        /* <DEDUP_REMOVED lines=9> */
.L_x_3643:
[----:B------:R-:W-:Y:S01]  /*436c0*/  IMAD.MOV.U32 R36, RZ, RZ, R33 ;  /* 0x000000ffff247224 */ /* 0x000fe200078e0021 */
[----:B------:R-:W-:Y:S01]  /*436d0*/  MOV R96, R93 ;  /* 0x0000005d00607202 */ /* 0x000fe20000000f00 */
[----:B------:R-:W-:Y:S02]  /*436e0*/  IMAD.MOV.U32 R33, RZ, RZ, R34 ;  /* 0x000000ffff217224 */ /* 0x000fe400078e0022 */
[----:B------:R-:W-:-:S07]  /*436f0*/  IMAD.MOV.U32 R93, RZ, RZ, R94 ;  /* 0x000000ffff5d7224 */ /* 0x000fce00078e005e */
.L_x_3644:
[----:B------:R-:W-:Y:S05]  /*43700*/  BSYNC B0 ;  /* 0x0000000000007941 */ /* 0x000fea0003800000 */
.L_x_3642:
        /* <DEDUP_REMOVED lines=9> */
.L_x_3646:
[----:B------:R-:W-:Y:S01]  /*437a0*/  IMAD.MOV.U32 R35, RZ, RZ, R32 ;  /* 0x000000ffff237224 */ /* 0x000fe200078e0020 */
[----:B------:R-:W-:Y:S01]  /*437b0*/  MOV R95, R92 ;  /* 0x0000005c005f7202 */ /* 0x000fe20000000f00 */
[----:B------:R-:W-:Y:S02]  /*437c0*/  IMAD.MOV.U32 R32, RZ, RZ, R33 ;  /* 0x000000ffff207224 */ /* 0x000fe400078e0021 */
[----:B------:R-:W-:-:S07]  /*437d0*/  IMAD.MOV.U32 R92, RZ, RZ, R93 ;  /* 0x000000ffff5c7224 */ /* 0x000fce00078e005d */
.L_x_3647:
[----:B------:R-:W-:Y:S05]  /*437e0*/  BSYNC B0 ;  /* 0x0000000000007941 */ /* 0x000fea0003800000 */
.L_x_3645:
        /* <DEDUP_REMOVED lines=9> */
.L_x_3649:
[----:B------:R-:W-:Y:S01]  /*43880*/  IMAD.MOV.U32 R34, RZ, RZ, R31 ;  /* 0x000000ffff227224 */ /* 0x000fe200078e001f */
[----:B------:R-:W-:Y:S01]  /*43890*/  MOV R94, R91 ;  /* 0x0000005b005e7202 */ /* 0x000fe20000000f00 */
[----:B------:R-:W-:Y:S02]  /*438a0*/  IMAD.MOV.U32 R31, RZ, RZ, R32 ;  /* 0x000000ffff1f7224 */ /* 0x000fe400078e0020 */
[----:B------:R-:W-:-:S07]  /*438b0*/  IMAD.MOV.U32 R91, RZ, RZ, R92 ;  /* 0x000000ffff5b7224 */ /* 0x000fce00078e005c */
.L_x_3650:
[----:B------:R-:W-:Y:S05]  /*438c0*/  BSYNC B0 ;  /* 0x0000000000007941 */ /* 0x000fea0003800000 */
.L_x_3648:
        /* <DEDUP_REMOVED lines=9> */
.L_x_3652:
[----:B------:R-:W-:Y:S01]  /*43960*/  IMAD.MOV.U32 R33, RZ, RZ, R30 ;  /* 0x000000ffff217224 */ /* 0x000fe200078e001e */
[----:B------:R-:W-:Y:S01]  /*43970*/  MOV R93, R90 ;  /* 0x0000005a005d7202 */ /* 0x000fe20000000f00 */
[----:B------:R-:W-:Y:S02]  /*43980*/  IMAD.MOV.U32 R30, RZ, RZ, R31 ;  /* 0x000000ffff1e7224 */ /* 0x000fe400078e001f */
[----:B------:R-:W-:-:S07]  /*43990*/  IMAD.MOV.U32 R90, RZ, RZ, R91 ;  /* 0x000000ffff5a7224 */ /* 0x000fce00078e005b */
.L_x_3653:
[----:B------:R-:W-:Y:S05]  /*439a0*/  BSYNC B0 ;  /* 0x0000000000007941 */ /* 0x000fea0003800000 */
.L_x_3651:
        /* <DEDUP_REMOVED lines=9> */
.L_x_3655:
[----:B------:R-:W-:Y:S01]  /*43a40*/  IMAD.MOV.U32 R32, RZ, RZ, R29 ;  /* 0x000000ffff207224 */ /* 0x000fe200078e001d */
[----:B------:R-:W-:Y:S01]  /*43a50*/  MOV R92, R89 ;  /* 0x00000059005c7202 */ /* 0x000fe20000000f00 */
[----:B------:R-:W-:Y:S02]  /*43a60*/  IMAD.MOV.U32 R29, RZ, RZ, R30 ;  /* 0x000000ffff1d7224 */ /* 0x000fe400078e001e */
[----:B------:R-:W-:-:S07]  /*43a70*/  IMAD.MOV.U32 R89, RZ, RZ, R90 ;  /* 0x000000ffff597224 */ /* 0x000fce00078e005a */
.L_x_3656:
[----:B------:R-:W-:Y:S05]  /*43a80*/  BSYNC B0 ;  /* 0x0000000000007941 */ /* 0x000fea0003800000 */
.L_x_3654:
        /* <DEDUP_REMOVED lines=9> */
.L_x_3658:
[----:B------:R-:W-:Y:S01]  /*43b20*/  IMAD.MOV.U32 R31, RZ, RZ, R28 ;  /* 0x000000ffff1f7224 */ /* 0x000fe200078e001c */
[----:B------:R-:W-:Y:S01]  /*43b30*/  MOV R91, R88 ;  /* 0x00000058005b7202 */ /* 0x000fe20000000f00 */
[----:B------:R-:W-:Y:S02]  /*43b40*/  IMAD.MOV.U32 R28, RZ, RZ, R29 ;  /* 0x000000ffff1c7224 */ /* 0x000fe400078e001d */
[----:B------:R-:W-:-:S07]  /*43b50*/  IMAD.MOV.U32 R88, RZ, RZ, R89 ;  /* 0x000000ffff587224 */ /* 0x000fce00078e0059 */
.L_x_3659:
[----:B------:R-:W-:Y:S05]  /*43b60*/  BSYNC B0 ;  /* 0x0000000000007941 */ /* 0x000fea0003800000 */
.L_x_3657:
        /* <DEDUP_REMOVED lines=9> */
.L_x_3661:
[----:B------:R-:W-:Y:S01]  /*43c00*/  IMAD.MOV.U32 R30, RZ, RZ, R27 ;  /* 0x000000ffff1e7224 */ /* 0x000fe200078e001b */
[----:B------:R-:W-:Y:S01]  /*43c10*/  MOV R90, R87 ;  /* 0x00000057005a7202 */ /* 0x000fe20000000f00 */
[----:B------:R-:W-:Y:S02]  /*43c20*/  IMAD.MOV.U32 R27, RZ, RZ, R28 ;  /* 0x000000ffff1b7224 */ /* 0x000fe400078e001c */
[----:B------:R-:W-:-:S07]  /*43c30*/  IMAD.MOV.U32 R87, RZ, RZ, R88 ;  /* 0x000000ffff577224 */ /* 0x000fce00078e0058 */
.L_x_3662:
[----:B------:R-:W-:Y:S05]  /*43c40*/  BSYNC B0 ;  /* 0x0000000000007941 */ /* 0x000fea0003800000 */
.L_x_3660:
        /* <DEDUP_REMOVED lines=9> */
.L_x_3664:
[----:B------:R-:W-:Y:S01]  /*43ce0*/  IMAD.MOV.U32 R29, RZ, RZ, R26 ;  /* 0x000000ffff1d7224 */ /* 0x000fe200078e001a */
[----:B------:R-:W-:Y:S01]  /*43cf0*/  MOV R89, R86 ;  /* 0x0000005600597202 */ /* 0x000fe20000000f00 */
[----:B------:R-:W-:Y:S02]  /*43d00*/  IMAD.MOV.U32 R26, RZ, RZ, R27 ;  /* 0x000000ffff1a7224 */ /* 0x000fe400078e001b */
[----:B------:R-:W-:-:S07]  /*43d10*/  IMAD.MOV.U32 R86, RZ, RZ, R87 ;  /* 0x000000ffff567224 */ /* 0x000fce00078e0057 */
.L_x_3665:
[----:B------:R-:W-:Y:S05]  /*43d20*/  BSYNC B0 ;  /* 0x0000000000007941 */ /* 0x000fea0003800000 */
.L_x_3663:
        /* <DEDUP_REMOVED lines=9> */
.L_x_3667:
[----:B------:R-:W-:Y:S01]  /*43dc0*/  IMAD.MOV.U32 R28, RZ, RZ, R25 ;  /* 0x000000ffff1c7224 */ /* 0x000fe200078e0019 */
[----:B------:R-:W-:Y:S01]  /*43dd0*/  MOV R88, R85 ;  /* 0x0000005500587202 */ /* 0x000fe20000000f00 */
[----:B------:R-:W-:Y:S02]  /*43de0*/  IMAD.MOV.U32 R25, RZ, RZ, R26 ;  /* 0x000000ffff197224 */ /* 0x000fe400078e001a */
[----:B------:R-:W-:-:S07]  /*43df0*/  IMAD.MOV.U32 R85, RZ, RZ, R86 ;  /* 0x000000ffff557224 */ /* 0x000fce00078e0056 */
.L_x_3668:
[----:B------:R-:W-:Y:S05]  /*43e00*/  BSYNC B0 ;  /* 0x0000000000007941 */ /* 0x000fea0003800000 */
.L_x_3666:
        /* <DEDUP_REMOVED lines=9> */
.L_x_3670:
[----:B------:R-:W-:Y:S01]  /*43ea0*/  IMAD.MOV.U32 R27, RZ, RZ, R24 ;  /* 0x000000ffff1b7224 */ /* 0x000fe200078e0018 */
[----:B------:R-:W-:Y:S01]  /*43eb0*/  MOV R87, R84 ;  /* 0x0000005400577202 */ /* 0x000fe20000000f00 */
[----:B------:R-:W-:Y:S02]  /*43ec0*/  IMAD.MOV.U32 R24, RZ, RZ, R25 ;  /* 0x000000ffff187224 */ /* 0x000fe400078e0019 */
[----:B------:R-:W-:-:S07]  /*43ed0*/  IMAD.MOV.U32 R84, RZ, RZ, R85 ;  /* 0x000000ffff547224 */ /* 0x000fce00078e0055 */
.L_x_3671:
[----:B------:R-:W-:Y:S05]  /*43ee0*/  BSYNC B0 ;  /* 0x0000000000007941 */ /* 0x000fea0003800000 */
.L_x_3669:
        /* <DEDUP_REMOVED lines=9> */
.L_x_3673:
[----:B------:R-:W-:Y:S01]  /*43f80*/  IMAD.MOV.U32 R26, RZ, RZ, R23 ;  /* 0x000000ffff1a7224 */ /* 0x000fe200078e0017 */
[----:B------:R-:W-:Y:S01]  /*43f90*/  MOV R86, R83 ;  /* 0x0000005300567202 */ /* 0x000fe20000000f00 */
[----:B------:R-:W-:Y:S02]  /*43fa0*/  IMAD.MOV.U32 R23, RZ, RZ, R24 ;  /* 0x000000ffff177224 */ /* 0x000fe400078e0018 */
[----:B------:R-:W-:-:S07]  /*43fb0*/  IMAD.MOV.U32 R83, RZ, RZ, R84 ;  /* 0x000000ffff537224 */ /* 0x000fce00078e0054 */
.L_x_3674:
[----:B------:R-:W-:Y:S05]  /*43fc0*/  BSYNC B0 ;  /* 0x0000000000007941 */ /* 0x000fea0003800000 */
.L_x_3672:
        /* <DEDUP_REMOVED lines=9> */
.L_x_3676:
[----:B------:R-:W-:Y:S01]  /*44060*/  IMAD.MOV.U32 R25, RZ, RZ, R22 ;  /* 0x000000ffff197224 */ /* 0x000fe200078e0016 */
[----:B------:R-:W-:Y:S01]  /*44070*/  MOV R85, R82 ;  /* 0x0000005200557202 */ /* 0x000fe20000000f00 */
[----:B------:R-:W-:Y:S02]  /*44080*/  IMAD.MOV.U32 R22, RZ, RZ, R23 ;  /* 0x000000ffff167224 */ /* 0x000fe400078e0017 */
[----:B------:R-:W-:-:S07]  /*44090*/  IMAD.MOV.U32 R82, RZ, RZ, R83 ;  /* 0x000000ffff527224 */ /* 0x000fce00078e0053 */
.L_x_3677:
[----:B------:R-:W-:Y:S05]  /*440a0*/  BSYNC B0 ;  /* 0x0000000000007941 */ /* 0x000fea0003800000 */
.L_x_3675:
        /* <DEDUP_REMOVED lines=9> */
.L_x_3679:
[----:B------:R-:W-:Y:S01]  /*44140*/  IMAD.MOV.U32 R24, RZ, RZ, R21 ;  /* 0x000000ffff187224 */ /* 0x000fe200078e0015 */
[----:B------:R-:W-:Y:S01]  /*44150*/  MOV R84, R81 ;  /* 0x0000005100547202 */ /* 0x000fe20000000f00 */
[----:B------:R-:W-:Y:S02]  /*44160*/  IMAD.MOV.U32 R21, RZ, RZ, R22 ;  /* 0x000000ffff157224 */ /* 0x000fe400078e0016 */
[----:B------:R-:W-:-:S07]  /*44170*/  IMAD.MOV.U32 R81, RZ, RZ, R82 ;  /* 0x000000ffff517224 */ /* 0x000fce00078e0052 */
.L_x_3680:
[----:B------:R-:W-:Y:S05]  /*44180*/  BSYNC B0 ;  /* 0x0000000000007941 */ /* 0x000fea0003800000 */
.L_x_3678:
        /* <DEDUP_REMOVED lines=9> */
.L_x_3682:
[----:B------:R-:W-:Y:S01]  /*44220*/  IMAD.MOV.U32 R23, RZ, RZ, R20 ;  /* 0x000000ffff177224 */ /* 0x000fe200078e0014 */
[----:B------:R-:W-:Y:S01]  /*44230*/  MOV R83, R80 ;  /* 0x0000005000537202 */ /* 0x000fe20000000f00 */
[----:B------:R-:W-:Y:S02]  /*44240*/  IMAD.MOV.U32 R20, RZ, RZ, R21 ;  /* 0x000000ffff147224 */ /* 0x000fe400078e0015 */
[----:B------:R-:W-:-:S07]  /*44250*/  IMAD.MOV.U32 R80, RZ, RZ, R81 ;  /* 0x000000ffff507224 */ /* 0x000fce00078e0051 */
.L_x_3683:
[----:B------:R-:W-:Y:S05]  /*44260*/  BSYNC B0 ;  /* 0x0000000000007941 */ /* 0x000fea0003800000 */
.L_x_3681:
        /* <DEDUP_REMOVED lines=9> */
.L_x_3685:
[----:B------:R-:W-:Y:S01]  /*44300*/  IMAD.MOV.U32 R22, RZ, RZ, R19 ;  /* 0x000000ffff167224 */ /* 0x000fe200078e0013 */
[----:B------:R-:W-:Y:S01]  /*44310*/  MOV R82, R79 ;  /* 0x0000004f00527202 */ /* 0x000fe20000000f00 */
[----:B------:R-:W-:Y:S02]  /*44320*/  IMAD.MOV.U32 R19, RZ, RZ, R20 ;  /* 0x000000ffff137224 */ /* 0x000fe400078e0014 */
[----:B------:R-:W-:-:S07]  /*44330*/  IMAD.MOV.U32 R79, RZ, RZ, R80 ;  /* 0x000000ffff4f7224 */ /* 0x000fce00078e0050 */
.L_x_3686:
[----:B------:R-:W-:Y:S05]  /*44340*/  BSYNC B0 ;  /* 0x0000000000007941 */ /* 0x000fea0003800000 */
.L_x_3684:
        /* <DEDUP_REMOVED lines=9> */
.L_x_3688:
[----:B------:R-:W-:Y:S01]  /*443e0*/  IMAD.MOV.U32 R21, RZ, RZ, R18 ;  /* 0x000000ffff157224 */ /* 0x000fe200078e0012 */
[----:B------:R-:W-:Y:S01]  /*443f0*/  MOV R81, R78 ;  /* 0x0000004e00517202 */ /* 0x000fe20000000f00 */
[----:B------:R-:W-:Y:S02]  /*44400*/  IMAD.MOV.U32 R18, RZ, RZ, R19 ;  /* 0x000000ffff127224 */ /* 0x000fe400078e0013 */
[----:B------:R-:W-:-:S07]  /*44410*/  IMAD.MOV.U32 R78, RZ, RZ, R79 ;  /* 0x000000ffff4e7224 */ /* 0x000fce00078e004f */
.L_x_3689:
[----:B------:R-:W-:Y:S05]  /*44420*/  BSYNC B0 ;  /* 0x0000000000007941 */ /* 0x000fea0003800000 */
.L_x_3687:
        /* <DEDUP_REMOVED lines=9> */
.L_x_3691:
[----:B------:R-:W-:Y:S01]  /*444c0*/  IMAD.MOV.U32 R20, RZ, RZ, R17 ;  /* 0x000000ffff147224 */ /* 0x000fe200078e0011 */
[----:B------:R-:W-:Y:S01]  /*444d0*/  MOV R80, R77 ;  /* 0x0000004d00507202 */ /* 0x000fe20000000f00 */
[----:B------:R-:W-:Y:S02]  /*444e0*/  IMAD.MOV.U32 R17, RZ, RZ, R18 ;  /* 0x000000ffff117224 */ /* 0x000fe400078e0012 */
[----:B------:R-:W-:-:S07]  /*444f0*/  IMAD.MOV.U32 R77, RZ, RZ, R78 ;  /* 0x000000ffff4d7224 */ /* 0x000fce00078e004e */
.L_x_3692:
[----:B------:R-:W-:Y:S05]  /*44500*/  BSYNC B0 ;  /* 0x0000000000007941 */ /* 0x000fea0003800000 */
.L_x_3690:
        /* <DEDUP_REMOVED lines=9> */
.L_x_3694:
[----:B------:R-:W-:Y:S01]  /*445a0*/  IMAD.MOV.U32 R19, RZ, RZ, R16 ;  /* 0x000000ffff137224 */ /* 0x000fe200078e0010 */
[----:B------:R-:W-:Y:S01]  /*445b0*/  MOV R79, R76 ;  /* 0x0000004c004f7202 */ /* 0x000fe20000000f00 */
[----:B------:R-:W-:Y:S02]  /*445c0*/  IMAD.MOV.U32 R16, RZ, RZ, R17 ;  /* 0x000000ffff107224 */ /* 0x000fe400078e0011 */
[----:B------:R-:W-:-:S07]  /*445d0*/  IMAD.MOV.U32 R76, RZ, RZ, R77 ;  /* 0x000000ffff4c7224 */ /* 0x000fce00078e004d */
.L_x_3695:
[----:B------:R-:W-:Y:S05]  /*445e0*/  BSYNC B0 ;  /* 0x0000000000007941 */ /* 0x000fea0003800000 */
.L_x_3693:
        /* <DEDUP_REMOVED lines=9> */
.L_x_3697:
[----:B------:R-:W-:Y:S01]  /*44680*/  IMAD.MOV.U32 R18, RZ, RZ, R15 ;  /* 0x000000ffff127224 */ /* 0x000fe200078e000f */
[----:B------:R-:W-:Y:S01]  /*44690*/  MOV R78, R75 ;  /* 0x0000004b004e7202 */ /* 0x000fe20000000f00 */
[----:B------:R-:W-:Y:S02]  /*446a0*/  IMAD.MOV.U32 R15, RZ, RZ, R16 ;  /* 0x000000ffff0f7224 */ /* 0x000fe400078e0010 */
[----:B------:R-:W-:-:S07]  /*446b0*/  IMAD.MOV.U32 R75, RZ, RZ, R76 ;  /* 0x000000ffff4b7224 */ /* 0x000fce00078e004c */
.L_x_3698:
[----:B------:R-:W-:Y:S05]  /*446c0*/  BSYNC B0 ;  /* 0x0000000000007941 */ /* 0x000fea0003800000 */
.L_x_3696:
        /* <DEDUP_REMOVED lines=9> */
.L_x_3700:
[----:B------:R-:W-:Y:S01]  /*44760*/  IMAD.MOV.U32 R17, RZ, RZ, R14 ;  /* 0x000000ffff117224 */ /* 0x000fe200078e000e */
[----:B------:R-:W-:Y:S01]  /*44770*/  MOV R77, R74 ;  /* 0x0000004a004d7202 */ /* 0x000fe20000000f00 */
[----:B------:R-:W-:Y:S02]  /*44780*/  IMAD.MOV.U32 R14, RZ, RZ, R15 ;  /* 0x000000ffff0e7224 */ /* 0x000fe400078e000f */
[----:B------:R-:W-:-:S07]  /*44790*/  IMAD.MOV.U32 R74, RZ, RZ, R75 ;  /* 0x000000ffff4a7224 */ /* 0x000fce00078e004b */
.L_x_3701:
[----:B------:R-:W-:Y:S05]  /*447a0*/  BSYNC B0 ;  /* 0x0000000000007941 */ /* 0x000fea0003800000 */
.L_x_3699:
        /* <DEDUP_REMOVED lines=9> */
.L_x_3703:
[----:B------:R-:W-:Y:S01]  /*44840*/  IMAD.MOV.U32 R16, RZ, RZ, R13 ;  /* 0x000000ffff107224 */ /* 0x000fe200078e000d */
[----:B------:R-:W-:Y:S01]  /*44850*/  MOV R76, R73 ;  /* 0x00000049004c7202 */ /* 0x000fe20000000f00 */
[----:B------:R-:W-:Y:S02]  /*44860*/  IMAD.MOV.U32 R13, RZ, RZ, R14 ;  /* 0x000000ffff0d7224 */ /* 0x000fe400078e000e */
[----:B------:R-:W-:-:S07]  /*44870*/  IMAD.MOV.U32 R73, RZ, RZ, R74 ;  /* 0x000000ffff497224 */ /* 0x000fce00078e004a */
.L_x_3704:
[----:B------:R-:W-:Y:S05]  /*44880*/  BSYNC B0 ;  /* 0x0000000000007941 */ /* 0x000fea0003800000 */
.L_x_3702:
        /* <DEDUP_REMOVED lines=9> */
.L_x_3706:
[----:B------:R-:W-:Y:S01]  /*44920*/  IMAD.MOV.U32 R15, RZ, RZ, R12 ;  /* 0x000000ffff0f7224 */ /* 0x000fe200078e000c */
[----:B------:R-:W-:Y:S01]  /*44930*/  MOV R75, R72 ;  /* 0x00000048004b7202 */ /* 0x000fe20000000f00 */
[----:B------:R-:W-:Y:S02]  /*44940*/  IMAD.MOV.U32 R12, RZ, RZ, R13 ;  /* 0x000000ffff0c7224 */ /* 0x000fe400078e000d */
[----:B------:R-:W-:-:S07]  /*44950*/  IMAD.MOV.U32 R72, RZ, RZ, R73 ;  /* 0x000000ffff487224 */ /* 0x000fce00078e0049 */
.L_x_3707:
[----:B------:R-:W-:Y:S05]  /*44960*/  BSYNC B0 ;  /* 0x0000000000007941 */ /* 0x000fea0003800000 */
.L_x_3705:
        /* <DEDUP_REMOVED lines=9> */
.L_x_3709:
[----:B------:R-:W-:Y:S01]  /*44a00*/  IMAD.MOV.U32 R14, RZ, RZ, R9 ;  /* 0x000000ffff0e7224 */ /* 0x000fe200078e0009 */
[----:B------:R-:W-:Y:S01]  /*44a10*/  MOV R74, R11 ;  /* 0x0000000b004a7202 */ /* 0x000fe20000000f00 */
[----:B------:R-:W-:Y:S02]  /*44a20*/  IMAD.MOV.U32 R9, RZ, RZ, R12 ;  /* 0x000000ffff097224 */ /* 0x000fe400078e000c */
[----:B------:R-:W-:-:S07]  /*44a30*/  IMAD.MOV.U32 R11, RZ, RZ, R72 ;  /* 0x000000ffff0b7224 */ /* 0x000fce00078e0048 */
.L_x_3710:
[----:B------:R-:W-:Y:S05]  /*44a40*/  BSYNC B0 ;  /* 0x0000000000007941 */ /* 0x000fea0003800000 */
.L_x_3708:
        /* <DEDUP_REMOVED lines=9> */
.L_x_3712:
[----:B------:R-:W-:Y:S01]  /*44ae0*/  IMAD.MOV.U32 R13, RZ, RZ, R8 ;  /* 0x000000ffff0d7224 */ /* 0x000fe200078e0008 */
[----:B------:R-:W-:Y:S01]  /*44af0*/  MOV R73, R10 ;  /* 0x0000000a00497202 */ /* 0x000fe20000000f00 */
[----:B------:R-:W-:Y:S02]  /*44b00*/  IMAD.MOV.U32 R8, RZ, RZ, R9 ;  /* 0x000000ffff087224 */ /* 0x000fe400078e0009 */
[----:B------:R-:W-:-:S07]  /*44b10*/  IMAD.MOV.U32 R10, RZ, RZ, R11 ;  /* 0x000000ffff0a7224 */ /* 0x000fce00078e000b */
.L_x_3713:
[----:B------:R-:W-:Y:S05]  /*44b20*/  BSYNC B0 ;  /* 0x0000000000007941 */ /* 0x000fea0003800000 */
.L_x_3711:
        /* <DEDUP_REMOVED lines=9> */
.L_x_3715:
[----:B------:R-:W-:Y:S01]  /*44bc0*/  IMAD.MOV.U32 R12, RZ, RZ, R5 ;  /* 0x000000ffff0c7224 */ /* 0x000fe200078e0005 */
[----:B------:R-:W-:Y:S01]  /*44bd0*/  MOV R72, R7 ;  /* 0x0000000700487202 */ /* 0x000fe20000000f00 */
[----:B------:R-:W-:Y:S02]  /*44be0*/  IMAD.MOV.U32 R5, RZ, RZ, R8 ;  /* 0x000000ffff057224 */ /* 0x000fe400078e0008 */
[----:B------:R-:W-:-:S07]  /*44bf0*/  IMAD.MOV.U32 R7, RZ, RZ, R10 ;  /* 0x000000ffff077224 */ /* 0x000fce00078e000a */
.L_x_3716:
[----:B------:R-:W-:Y:S05]  /*44c00*/  BSYNC B0 ;  /* 0x0000000000007941 */ /* 0x000fea0003800000 */
.L_x_3714:
        /* <DEDUP_REMOVED lines=9> */
.L_x_3718:
[----:B------:R-:W-:Y:S01]  /*44ca0*/  IMAD.MOV.U32 R9, RZ, RZ, R4 ;  /* 0x000000ffff097224 */ /* 0x000fe200078e0004 */
[----:B------:R-:W-:Y:S01]  /*44cb0*/  MOV R11, R6 ;  /* 0x00000006000b7202 */ /* 0x000fe20000000f00 */
[----:B------:R-:W-:Y:S02]  /*44cc0*/  IMAD.MOV.U32 R4, RZ, RZ, R5 ;  /* 0x000000ffff047224 */ /* 0x000fe400078e0005 */
[----:B------:R-:W-:-:S07]  /*44cd0*/  IMAD.MOV.U32 R6, RZ, RZ, R7 ;  /* 0x000000ffff067224 */ /* 0x000fce00078e0007 */
.L_x_3719:
[----:B------:R-:W-:Y:S05]  /*44ce0*/  BSYNC B0 ;  /* 0x0000000000007941 */ /* 0x000fea0003800000 */
.L_x_3717:
        /* <DEDUP_REMOVED lines=9> */
.L_x_3721:
[----:B------:R-:W-:Y:S01]  /*44d80*/  IMAD.MOV.U32 R8, RZ, RZ, R71 ;  /* 0x000000ffff087224 */ /* 0x000fe200078e0047 */
[----:B------:R-:W-:Y:S01]  /*44d90*/  MOV R10, R131 ;  /* 0x00000083000a7202 */ /* 0x000fe20000000f00 */
[----:B------:R-:W-:Y:S02]  /*44da0*/  IMAD.MOV.U32 R71, RZ, RZ, R4 ;  /* 0x000000ffff477224 */ /* 0x000fe400078e0004 */
[----:B------:R-:W-:-:S07]  /*44db0*/  IMAD.MOV.U32 R131, RZ, RZ, R6 ;  /* 0x000000ffff837224 */ /* 0x000fce00078e0006 */
.L_x_3722:
[----:B------:R-:W-:Y:S05]  /*44dc0*/  BSYNC B0 ;  /* 0x0000000000007941 */ /* 0x000fea0003800000 */
.L_x_3720:
        /* <DEDUP_REMOVED lines=9> */
.L_x_3724:
[----:B------:R-:W-:Y:S01]  /*44e60*/  IMAD.MOV.U32 R5, RZ, RZ, R132 ;  /* 0x000000ffff057224 */ /* 0x000fe200078e0084 */
[----:B------:R-:W-:Y:S01]  /*44e70*/  MOV R7, R134 ;  /* 0x0000008600077202 */ /* 0x000fe20000000f00 */
[----:B------:R-:W-:Y:S02]  /*44e80*/  IMAD.MOV.U32 R132, RZ, RZ, R71 ;  /* 0x000000ffff847224 */ /* 0x000fe400078e0047 */
[----:B------:R-:W-:-:S07]  /*44e90*/  IMAD.MOV.U32 R134, RZ, RZ, R131 ;  /* 0x000000ffff867224 */ /* 0x000fce00078e0083 */
.L_x_3725:
[----:B------:R-:W-:Y:S05]  /*44ea0*/  BSYNC B0 ;  /* 0x0000000000007941 */ /* 0x000fea0003800000 */
.L_x_3723:
        /* <DEDUP_REMOVED lines=9> */
.L_x_3727:
[----:B------:R-:W-:Y:S01]  /*44f40*/  IMAD.MOV.U32 R4, RZ, RZ, R69 ;  /* 0x000000ffff047224 */ /* 0x000fe200078e0045 */
[----:B------:R-:W-:Y:S01]  /*44f50*/  MOV R6, R129 ;  /* 0x0000008100067202 */ /* 0x000fe20000000f00 */
[----:B------:R-:W-:Y:S02]  /*44f60*/  IMAD.MOV.U32 R69, RZ, RZ, R132 ;  /* 0x000000ffff457224 */ /* 0x000fe400078e0084 */
[----:B------:R-:W-:-:S07]  /*44f70*/  IMAD.MOV.U32 R129, RZ, RZ, R134 ;  /* 0x000000ffff817224 */ /* 0x000fce00078e0086 */
.L_x_3728:
[----:B------:R-:W-:Y:S05]  /*44f80*/  BSYNC B0 ;  /* 0x0000000000007941 */ /* 0x000fea0003800000 */
.L_x_3726:
        /* <DEDUP_REMOVED lines=9> */
.L_x_3730:
[----:B------:R-:W-:Y:S01]  /*45020*/  IMAD.MOV.U32 R71, RZ, RZ, R70 ;  /* 0x000000ffff477224 */ /* 0x000fe200078e0046 */
[----:B------:R-:W-:Y:S01]  /*45030*/  MOV R131, R130 ;  /* 0x0000008200837202 */ /* 0x000fe20000000f00 */
[----:B------:R-:W-:Y:S02]  /*45040*/  IMAD.MOV.U32 R70, RZ, RZ, R69 ;  /* 0x000000ffff467224 */ /* 0x000fe400078e0045 */
[----:B------:R-:W-:-:S07]  /*45050*/  IMAD.MOV.U32 R130, RZ, RZ, R129 ;  /* 0x000000ffff827224 */ /* 0x000fce00078e0081 */
.L_x_3731:
[----:B------:R-:W-:Y:S05]  /*45060*/  BSYNC B0 ;  /* 0x0000000000007941 */ /* 0x000fea0003800000 */
.L_x_3729:
        /* <DEDUP_REMOVED lines=9> */
.L_x_3733:
[----:B------:R-:W-:Y:S01]  /*45100*/  IMAD.MOV.U32 R132, RZ, RZ, R67 ;  /* 0x000000ffff847224 */ /* 0x000fe200078e0043 */
[----:B------:R-:W-:Y:S01]  /*45110*/  MOV R134, R127 ;  /* 0x0000007f00867202 */ /* 0x000fe20000000f00 */
[----:B------:R-:W-:Y:S02]  /*45120*/  IMAD.MOV.U32 R67, RZ, RZ, R70 ;  /* 0x000000ffff437224 */ /* 0x000fe400078e0046 */
[----:B------:R-:W-:-:S07]  /*45130*/  IMAD.MOV.U32 R127, RZ, RZ, R130 ;  /* 0x000000ffff7f7224 */ /* 0x000fce00078e0082 */
.L_x_3734:
[----:B------:R-:W-:Y:S05]  /*45140*/  BSYNC B0 ;  /* 0x0000000000007941 */ /* 0x000fea0003800000 */
.L_x_3732:
        /* <DEDUP_REMOVED lines=9> */
.L_x_3736:
[----:B------:R-:W-:Y:S01]  /*451e0*/  IMAD.MOV.U32 R69, RZ, RZ, R68 ;  /* 0x000000ffff457224 */ /* 0x000fe200078e0044 */
[----:B------:R-:W-:Y:S01]  /*451f0*/  MOV R129, R128 ;  /* 0x0000008000817202 */ /* 0x000fe20000000f00 */
[----:B------:R-:W-:Y:S02]  /*45200*/  IMAD.MOV.U32 R68, RZ, RZ, R67 ;  /* 0x000000ffff447224 */ /* 0x000fe400078e0043 */
[----:B------:R-:W-:-:S07]  /*45210*/  IMAD.MOV.U32 R128, RZ, RZ, R127 ;  /* 0x000000ffff807224 */ /* 0x000fce00078e007f */
.L_x_3737:
[----:B------:R-:W-:Y:S05]  /*45220*/  BSYNC B0 ;  /* 0x0000000000007941 */ /* 0x000fea0003800000 */
.L_x_3735:
        /* <DEDUP_REMOVED lines=9> */
.L_x_3739:
[----:B------:R-:W-:Y:S01]  /*452c0*/  IMAD.MOV.U32 R70, RZ, RZ, R65 ;  /* 0x000000ffff467224 */ /* 0x000fe200078e0041 */
[----:B------:R-:W-:Y:S01]  /*452d0*/  MOV R130, R125 ;  /* 0x0000007d00827202 */ /* 0x000fe20000000f00 */
[----:B------:R-:W-:Y:S02]  /*452e0*/  IMAD.MOV.U32 R65, RZ, RZ, R68 ;  /* 0x000000ffff417224 */ /* 0x000fe400078e0044 */
[----:B------:R-:W-:-:S07]  /*452f0*/  IMAD.MOV.U32 R125, RZ, RZ, R128 ;  /* 0x000000ffff7d7224 */ /* 0x000fce00078e0080 */
.L_x_3740:
[----:B------:R-:W-:Y:S05]  /*45300*/  BSYNC B0 ;  /* 0x0000000000007941 */ /* 0x000fea0003800000 */
.L_x_3738:
        /* <DEDUP_REMOVED lines=9> */
.L_x_3742:
[----:B------:R-:W-:Y:S01]  /*453a0*/  IMAD.MOV.U32 R67, RZ, RZ, R66 ;  /* 0x000000ffff437224 */ /* 0x000fe200078e0042 */
[----:B------:R-:W-:Y:S01]  /*453b0*/  MOV R127, R126 ;  /* 0x0000007e007f7202 */ /* 0x000fe20000000f00 */
[----:B------:R-:W-:Y:S02]  /*453c0*/  IMAD.MOV.U32 R66, RZ, RZ, R65 ;  /* 0x000000ffff427224 */ /* 0x000fe400078e0041 */
[----:B------:R-:W-:-:S07]  /*453d0*/  IMAD.MOV.U32 R126, RZ, RZ, R125 ;  /* 0x000000ffff7e7224 */ /* 0x000fce00078e007d */
.L_x_3743:
[----:B------:R-:W-:Y:S05]  /*453e0*/  BSYNC B0 ;  /* 0x0000000000007941 */ /* 0x000fea0003800000 */
.L_x_3741:
        /* <DEDUP_REMOVED lines=9> */
.L_x_3745:
[----:B------:R-:W-:Y:S01]  /*45480*/  IMAD.MOV.U32 R68, RZ, RZ, R63 ;  /* 0x000000ffff447224 */ /* 0x000fe200078e003f */
[----:B------:R-:W-:Y:S01]  /*45490*/  MOV R128, R123 ;  /* 0x0000007b00807202 */ /* 0x000fe20000000f00 */
[----:B------:R-:W-:Y:S02]  /*454a0*/  IMAD.MOV.U32 R63, RZ, RZ, R66 ;  /* 0x000000ffff3f7224 */ /* 0x000fe400078e0042 */
[----:B------:R-:W-:-:S07]  /*454b0*/  IMAD.MOV.U32 R123, RZ, RZ, R126 ;  /* 0x000000ffff7b7224 */ /* 0x000fce00078e007e */
.L_x_3746:
[----:B------:R-:W-:Y:S05]  /*454c0*/  BSYNC B0 ;  /* 0x0000000000007941 */ /* 0x000fea0003800000 */
.L_x_3744:
        /* <DEDUP_REMOVED lines=9> */
.L_x_3748:
[----:B------:R-:W-:Y:S01]  /*45560*/  IMAD.MOV.U32 R65, RZ, RZ, R64 ;  /* 0x000000ffff417224 */ /* 0x000fe200078e0040 */
[----:B------:R-:W-:Y:S01]  /*45570*/  MOV R125, R124 ;  /* 0x0000007c007d7202 */ /* 0x000fe20000000f00 */
[----:B------:R-:W-:Y:S02]  /*45580*/  IMAD.MOV.U32 R64, RZ, RZ, R63 ;  /* 0x000000ffff407224 */ /* 0x000fe400078e003f */
[----:B------:R-:W-:-:S07]  /*45590*/  IMAD.MOV.U32 R124, RZ, RZ, R123 ;  /* 0x000000ffff7c7224 */ /* 0x000fce00078e007b */
.L_x_3749:
[----:B------:R-:W-:Y:S05]  /*455a0*/  BSYNC B0 ;  /* 0x0000000000007941 */ /* 0x000fea0003800000 */
.L_x_3747:
        /* <DEDUP_REMOVED lines=9> */
.L_x_3751:
[----:B------:R-:W-:Y:S01]  /*45640*/  IMAD.MOV.U32 R66, RZ, RZ, R61 ;  /* 0x000000ffff427224 */ /* 0x000fe200078e003d */
[----:B------:R-:W-:Y:S01]  /*45650*/  MOV R126, R121 ;  /* 0x00000079007e7202 */ /* 0x000fe20000000f00 */
[----:B------:R-:W-:Y:S02]  /*45660*/  IMAD.MOV.U32 R61, RZ, RZ, R64 ;  /* 0x000000ffff3d7224 */ /* 0x000fe400078e0040 */
[----:B------:R-:W-:-:S07]  /*45670*/  IMAD.MOV.U32 R121, RZ, RZ, R124 ;  /* 0x000000ffff797224 */ /* 0x000fce00078e007c */
.L_x_3752:
[----:B------:R-:W-:Y:S05]  /*45680*/  BSYNC B0 ;  /* 0x0000000000007941 */ /* 0x000fea0003800000 */
.L_x_3750:
        /* <DEDUP_REMOVED lines=9> */
.L_x_3754:
[----:B------:R-:W-:Y:S01]  /*45720*/  IMAD.MOV.U32 R63, RZ, RZ, R62 ;  /* 0x000000ffff3f7224 */ /* 0x000fe200078e003e */
[----:B------:R-:W-:Y:S01]  /*45730*/  MOV R123, R122 ;  /* 0x0000007a007b7202 */ /* 0x000fe20000000f00 */
[----:B------:R-:W-:Y:S02]  /*45740*/  IMAD.MOV.U32 R62, RZ, RZ, R61 ;  /* 0x000000ffff3e7224 */ /* 0x000fe400078e003d */
[----:B------:R-:W-:-:S07]  /*45750*/  IMAD.MOV.U32 R122, RZ, RZ, R121 ;  /* 0x000000ffff7a7224 */ /* 0x000fce00078e0079 */
.L_x_3755:
[----:B------:R-:W-:Y:S05]  /*45760*/  BSYNC B0 ;  /* 0x0000000000007941 */ /* 0x000fea0003800000 */
.L_x_3753:
        /* <DEDUP_REMOVED lines=9> */
.L_x_3757:
[----:B------:R-:W-:Y:S01]  /*45800*/  IMAD.MOV.U32 R64, RZ, RZ, R59 ;  /* 0x000000ffff407224 */ /* 0x000fe200078e003b */
[----:B------:R-:W-:Y:S01]  /*45810*/  MOV R124, R119 ;  /* 0x00000077007c7202 */ /* 0x000fe20000000f00 */
[----:B------:R-:W-:Y:S02]  /*45820*/  IMAD.MOV.U32 R59, RZ, RZ, R62 ;  /* 0x000000ffff3b7224 */ /* 0x000fe400078e003e */
[----:B------:R-:W-:-:S07]  /*45830*/  IMAD.MOV.U32 R119, RZ, RZ, R122 ;  /* 0x000000ffff777224 */ /* 0x000fce00078e007a */
.L_x_3758:
[----:B------:R-:W-:Y:S05]  /*45840*/  BSYNC B0 ;  /* 0x0000000000007941 */ /* 0x000fea0003800000 */
.L_x_3756:
        /* <DEDUP_REMOVED lines=9> */
.L_x_3760:
[----:B------:R-:W-:Y:S01]  /*458e0*/  IMAD.MOV.U32 R61, RZ, RZ, R60 ;  /* 0x000000ffff3d7224 */ /* 0x000fe200078e003c */
[----:B------:R-:W-:Y:S01]  /*458f0*/  MOV R121, R120 ;  /* 0x0000007800797202 */ /* 0x000fe20000000f00 */
[----:B------:R-:W-:Y:S02]  /*45900*/  IMAD.MOV.U32 R60, RZ, RZ, R59 ;  /* 0x000000ffff3c7224 */ /* 0x000fe400078e003b */
[----:B------:R-:W-:-:S07]  /*45910*/  IMAD.MOV.U32 R120, RZ, RZ, R119 ;  /* 0x000000ffff787224 */ /* 0x000fce00078e0077 */
.L_x_3761:
[----:B------:R-:W-:Y:S05]  /*45920*/  BSYNC B0 ;  /* 0x0000000000007941 */ /* 0x000fea0003800000 */
.L_x_3759:
        /* <DEDUP_REMOVED lines=9> */
.L_x_3763:
[----:B------:R-:W-:Y:S01]  /*459c0*/  IMAD.MOV.U32 R62, RZ, RZ, R57 ;  /* 0x000000ffff3e7224 */ /* 0x000fe200078e0039 */
[----:B------:R-:W-:Y:S01]  /*459d0*/  MOV R122, R117 ;  /* 0x00000075007a7202 */ /* 0x000fe20000000f00 */
[----:B------:R-:W-:Y:S02]  /*459e0*/  IMAD.MOV.U32 R57, RZ, RZ, R60 ;  /* 0x000000ffff397224 */ /* 0x000fe400078e003c */
[----:B------:R-:W-:-:S07]  /*459f0*/  IMAD.MOV.U32 R117, RZ, RZ, R120 ;  /* 0x000000ffff757224 */ /* 0x000fce00078e0078 */
.L_x_3764:
[----:B------:R-:W-:Y:S05]  /*45a00*/  BSYNC B0 ;  /* 0x0000000000007941 */ /* 0x000fea0003800000 */
.L_x_3762:
        /* <DEDUP_REMOVED lines=9> */
.L_x_3766:
[----:B------:R-:W-:Y:S01]  /*45aa0*/  IMAD.MOV.U32 R59, RZ, RZ, R58 ;  /* 0x000000ffff3b7224 */ /* 0x000fe200078e003a */
[----:B------:R-:W-:Y:S01]  /*45ab0*/  MOV R119, R118 ;  /* 0x0000007600777202 */ /* 0x000fe20000000f00 */
[----:B------:R-:W-:Y:S02]  /*45ac0*/  IMAD.MOV.U32 R58, RZ, RZ, R57 ;  /* 0x000000ffff3a7224 */ /* 0x000fe400078e0039 */
[----:B------:R-:W-:-:S07]  /*45ad0*/  IMAD.MOV.U32 R118, RZ, RZ, R117 ;  /* 0x000000ffff767224 */ /* 0x000fce00078e0075 */
.L_x_3767:
[----:B------:R-:W-:Y:S05]  /*45ae0*/  BSYNC B0 ;  /* 0x0000000000007941 */ /* 0x000fea0003800000 */
.L_x_3765:
        /* <DEDUP_REMOVED lines=9> */
.L_x_3769:
[----:B------:R-:W-:Y:S01]  /*45b80*/  IMAD.MOV.U32 R60, RZ, RZ, R55 ;  /* 0x000000ffff3c7224 */ /* 0x000fe200078e0037 */
[----:B------:R-:W-:Y:S01]  /*45b90*/  MOV R120, R115 ;  /* 0x0000007300787202 */ /* 0x000fe20000000f00 */
[----:B------:R-:W-:Y:S02]  /*45ba0*/  IMAD.MOV.U32 R55, RZ, RZ, R58 ;  /* 0x000000ffff377224 */ /* 0x000fe400078e003a */
[----:B------:R-:W-:-:S07]  /*45bb0*/  IMAD.MOV.U32 R115, RZ, RZ, R118 ;  /* 0x000000ffff737224 */ /* 0x000fce00078e0076 */
.L_x_3770:
[----:B------:R-:W-:Y:S05]  /*45bc0*/  BSYNC B0 ;  /* 0x0000000000007941 */ /* 0x000fea0003800000 */
.L_x_3768:
        /* <DEDUP_REMOVED lines=9> */
.L_x_3772:
[----:B------:R-:W-:Y:S01]  /*45c60*/  IMAD.MOV.U32 R57, RZ, RZ, R56 ;  /* 0x000000ffff397224 */ /* 0x000fe200078e0038 */
[----:B------:R-:W-:Y:S01]  /*45c70*/  MOV R117, R116 ;  /* 0x0000007400757202 */ /* 0x000fe20000000f00 */
[----:B------:R-:W-:Y:S02]  /*45c80*/  IMAD.MOV.U32 R56, RZ, RZ, R55 ;  /* 0x000000ffff387224 */ /* 0x000fe400078e0037 */
[----:B------:R-:W-:-:S07]  /*45c90*/  IMAD.MOV.U32 R116, RZ, RZ, R115 ;  /* 0x000000ffff747224 */ /* 0x000fce00078e0073 */
.L_x_3773:
[----:B------:R-:W-:Y:S05]  /*45ca0*/  BSYNC B0 ;  /* 0x0000000000007941 */ /* 0x000fea0003800000 */
.L_x_3771:
        /* <DEDUP_REMOVED lines=9> */
.L_x_3775:
[----:B------:R-:W-:Y:S01]  /*45d40*/  IMAD.MOV.U32 R58, RZ, RZ, R53 ;  /* 0x000000ffff3a7224 */ /* 0x000fe200078e0035 */
[----:B------:R-:W-:Y:S01]  /*45d50*/  MOV R118, R113 ;  /* 0x0000007100767202 */ /* 0x000fe20000000f00 */
[----:B------:R-:W-:Y:S02]  /*45d60*/  IMAD.MOV.U32 R53, RZ, RZ, R56 ;  /* 0x000000ffff357224 */ /* 0x000fe400078e0038 */
[----:B------:R-:W-:-:S07]  /*45d70*/  IMAD.MOV.U32 R113, RZ, RZ, R116 ;  /* 0x000000ffff717224 */ /* 0x000fce00078e0074 */
.L_x_3776:
[----:B------:R-:W-:Y:S05]  /*45d80*/  BSYNC B0 ;  /* 0x0000000000007941 */ /* 0x000fea0003800000 */
.L_x_3774:
        /* <DEDUP_REMOVED lines=9> */
.L_x_3778:
[----:B------:R-:W-:Y:S01]  /*45e20*/  IMAD.MOV.U32 R55, RZ, RZ, R54 ;  /* 0x000000ffff377224 */ /* 0x000fe200078e0036 */
[----:B------:R-:W-:Y:S01]  /*45e30*/  MOV R115, R114 ;  /* 0x0000007200737202 */ /* 0x000fe20000000f00 */
[----:B------:R-:W-:Y:S02]  /*45e40*/  IMAD.MOV.U32 R54, RZ, RZ, R53 ;  /* 0x000000ffff367224 */ /* 0x000fe400078e0035 */
[----:B------:R-:W-:-:S07]  /*45e50*/  IMAD.MOV.U32 R114, RZ, RZ, R113 ;  /* 0x000000ffff727224 */ /* 0x000fce00078e0071 */
.L_x_3779:
[----:B------:R-:W-:Y:S05]  /*45e60*/  BSYNC B0 ;  /* 0x0000000000007941 */ /* 0x000fea0003800000 */
.L_x_3777:
        /* <DEDUP_REMOVED lines=9> */
.L_x_3781:
[----:B------:R-:W-:Y:S01]  /*45f00*/  IMAD.MOV.U32 R56, RZ, RZ, R51 ;  /* 0x000000ffff387224 */ /* 0x000fe200078e0033 */
[----:B------:R-:W-:Y:S01]  /*45f10*/  MOV R116, R111 ;  /* 0x0000006f00747202 */ /* 0x000fe20000000f00 */
[----:B------:R-:W-:Y:S02]  /*45f20*/  IMAD.MOV.U32 R51, RZ, RZ, R54 ;  /* 0x000000ffff337224 */ /* 0x000fe400078e0036 */
[----:B------:R-:W-:-:S07]  /*45f30*/  IMAD.MOV.U32 R111, RZ, RZ, R114 ;  /* 0x000000ffff6f7224 */ /* 0x000fce00078e0072 */
.L_x_3782:
[----:B------:R-:W-:Y:S05]  /*45f40*/  BSYNC B0 ;  /* 0x0000000000007941 */ /* 0x000fea0003800000 */
.L_x_3780:
        /* <DEDUP_REMOVED lines=9> */
.L_x_3784:
[----:B------:R-:W-:Y:S01]  /*45fe0*/  IMAD.MOV.U32 R53, RZ, RZ, R52 ;  /* 0x000000ffff357224 */ /* 0x000fe200078e0034 */
[----:B------:R-:W-:Y:S01]  /*45ff0*/  MOV R113, R112 ;  /* 0x0000007000717202 */ /* 0x000fe20000000f00 */
[----:B------:R-:W-:Y:S02]  /*46000*/  IMAD.MOV.U32 R52, RZ, RZ, R51 ;  /* 0x000000ffff347224 */ /* 0x000fe400078e0033 */
[----:B------:R-:W-:-:S07]  /*46010*/  IMAD.MOV.U32 R112, RZ, RZ, R111 ;  /* 0x000000ffff707224 */ /* 0x000fce00078e006f */
.L_x_3785:
[----:B------:R-:W-:Y:S05]  /*46020*/  BSYNC B0 ;  /* 0x0000000000007941 */ /* 0x000fea0003800000 */
.L_x_3783:
        /* <DEDUP_REMOVED lines=9> */
.L_x_3787:
[----:B------:R-:W-:Y:S01]  /*460c0*/  IMAD.MOV.U32 R54, RZ, RZ, R49 ;  /* 0x000000ffff367224 */ /* 0x000fe200078e0031 */
[----:B------:R-:W-:Y:S01]  /*460d0*/  MOV R114, R109 ;  /* 0x0000006d00727202 */ /* 0x000fe20000000f00 */
[----:B------:R-:W-:Y:S02]  /*460e0*/  IMAD.MOV.U32 R49, RZ, RZ, R52 ;  /* 0x000000ffff317224 */ /* 0x000fe400078e0034 */
[----:B------:R-:W-:-:S07]  /*460f0*/  IMAD.MOV.U32 R109, RZ, RZ, R112 ;  /* 0x000000ffff6d7224 */ /* 0x000fce00078e0070 */
.L_x_3788:
[----:B------:R-:W-:Y:S05]  /*46100*/  BSYNC B0 ;  /* 0x0000000000007941 */ /* 0x000fea0003800000 */
.L_x_3786:
        /* <DEDUP_REMOVED lines=9> */
.L_x_3790:
[----:B------:R-:W-:Y:S01]  /*461a0*/  IMAD.MOV.U32 R51, RZ, RZ, R50 ;  /* 0x000000ffff337224 */ /* 0x000fe200078e0032 */
[----:B------:R-:W-:Y:S01]  /*461b0*/  MOV R111, R110 ;  /* 0x0000006e006f7202 */ /* 0x000fe20000000f00 */
[----:B------:R-:W-:Y:S02]  /*461c0*/  IMAD.MOV.U32 R50, RZ, RZ, R49 ;  /* 0x000000ffff327224 */ /* 0x000fe400078e0031 */
[----:B------:R-:W-:-:S07]  /*461d0*/  IMAD.MOV.U32 R110, RZ, RZ, R109 ;  /* 0x000000ffff6e7224 */ /* 0x000fce00078e006d */
.L_x_3791:
[----:B------:R-:W-:Y:S05]  /*461e0*/  BSYNC B0 ;  /* 0x0000000000007941 */ /* 0x000fea0003800000 */
.L_x_3789:
        /* <DEDUP_REMOVED lines=9> */
.L_x_3793:
[----:B------:R-:W-:Y:S01]  /*46280*/  IMAD.MOV.U32 R52, RZ, RZ, R133 ;  /* 0x000000ffff347224 */ /* 0x000fe200078e0085 */
[----:B------:R-:W-:Y:S01]  /*46290*/  MOV R112, R3 ;  /* 0x0000000300707202 */ /* 0x000fe20000000f00 */
[----:B------:R-:W-:Y:S02]  /*462a0*/  IMAD.MOV.U32 R3, RZ, RZ, R110 ;  /* 0x000000ffff037224 */ /* 0x000fe400078e006e */
[----:B------:R-:W-:-:S07]  /*462b0*/  IMAD.MOV.U32 R133, RZ, RZ, R50 ;  /* 0x000000ffff857224 */ /* 0x000fce00078e0032 */
.L_x_3794:
[----:B------:R-:W-:Y:S05]  /*462c0*/  BSYNC B0 ;  /* 0x0000000000007941 */ /* 0x000fea0003800000 */
.L_x_3792:
        /* <DEDUP_REMOVED lines=18> */
.L_x_3796:
[----:B------:R-:W-:Y:S02]  /*463f0*/  IMAD.MOV.U32 R50, RZ, RZ, R47 ;  /* 0x000000ffff327224 */ /* 0x000fe400078e002f */
[----:B------:R-:W-:Y:S02]  /*46400*/  IMAD.MOV.U32 R110, RZ, RZ, R107 ;  /* 0x000000ffff6e7224 */ /* 0x000fe400078e006b */
[----:B------:R-:W-:Y:S02]  /*46410*/  IMAD.MOV.U32 R47, RZ, RZ, R48 ;  /* 0x000000ffff2f7224 */ /* 0x000fe400078e0030 */
[----:B------:R-:W-:-:S07]  /*46420*/  IMAD.MOV.U32 R107, RZ, RZ, R108 ;  /* 0x000000ffff6b7224 */ /* 0x000fce00078e006c */
.L_x_3797:
[----:B------:R-:W-:Y:S05]  /*46430*/  BSYNC B0 ;  /* 0x0000000000007941 */ /* 0x000fea0003800000 */
.L_x_3795:
        /* <DEDUP_REMOVED lines=9> */
.L_x_3799:
[----:B------:R-:W-:Y:S02]  /*464d0*/  IMAD.MOV.U32 R49, RZ, RZ, R46 ;  /* 0x000000ffff317224 */ /* 0x000fe400078e002e */
[----:B------:R-:W-:Y:S02]  /*464e0*/  IMAD.MOV.U32 R109, RZ, RZ, R106 ;  /* 0x000000ffff6d7224 */ /* 0x000fe400078e006a */
[----:B------:R-:W-:Y:S02]  /*464f0*/  IMAD.MOV.U32 R46, RZ, RZ, R47 ;  /* 0x000000ffff2e7224 */ /* 0x000fe400078e002f */
[----:B------:R-:W-:-:S07]  /*46500*/  IMAD.MOV.U32 R106, RZ, RZ, R107 ;  /* 0x000000ffff6a7224 */ /* 0x000fce00078e006b */
.L_x_3800:
[----:B------:R-:W-:Y:S05]  /*46510*/  BSYNC B0 ;  /* 0x0000000000007941 */ /* 0x000fea0003800000 */
.L_x_3798:
        /* <DEDUP_REMOVED lines=9> */
.L_x_3802:
[----:B------:R-:W-:Y:S02]  /*465b0*/  IMAD.MOV.U32 R48, RZ, RZ, R45 ;  /* 0x000000ffff307224 */ /* 0x000fe400078e002d */
[----:B------:R-:W-:Y:S02]  /*465c0*/  IMAD.MOV.U32 R108, RZ, RZ, R105 ;  /* 0x000000ffff6c7224 */ /* 0x000fe400078e0069 */
[----:B------:R-:W-:Y:S02]  /*465d0*/  IMAD.MOV.U32 R45, RZ, RZ, R46 ;  /* 0x000000ffff2d7224 */ /* 0x000fe400078e002e */
[----:B------:R-:W-:-:S07]  /*465e0*/  IMAD.MOV.U32 R105, RZ, RZ, R106 ;  /* 0x000000ffff697224 */ /* 0x000fce00078e006a */
.L_x_3803:
[----:B------:R-:W-:Y:S05]  /*465f0*/  BSYNC B0 ;  /* 0x0000000000007941 */ /* 0x000fea0003800000 */
.L_x_3801:
        /* <DEDUP_REMOVED lines=9> */
.L_x_3805:
[----:B------:R-:W-:Y:S02]  /*46690*/  IMAD.MOV.U32 R47, RZ, RZ, R44 ;  /* 0x000000ffff2f7224 */ /* 0x000fe400078e002c */
[----:B------:R-:W-:Y:S02]  /*466a0*/  IMAD.MOV.U32 R107, RZ, RZ, R104 ;  /* 0x000000ffff6b7224 */ /* 0x000fe400078e0068 */
[----:B------:R-:W-:Y:S02]  /*466b0*/  IMAD.MOV.U32 R44, RZ, RZ, R45 ;  /* 0x000000ffff2c7224 */ /* 0x000fe400078e002d */
[----:B------:R-:W-:-:S07]  /*466c0*/  IMAD.MOV.U32 R104, RZ, RZ, R105 ;  /* 0x000000ffff687224 */ /* 0x000fce00078e0069 */
.L_x_3806:
[----:B------:R-:W-:Y:S05]  /*466d0*/  BSYNC B0 ;  /* 0x0000000000007941 */ /* 0x000fea0003800000 */
.L_x_3804:
        /* <DEDUP_REMOVED lines=9> */
.L_x_3808:
[----:B------:R-:W-:Y:S02]  /*46770*/  IMAD.MOV.U32 R46, RZ, RZ, R43 ;  /* 0x000000ffff2e7224 */ /* 0x000fe400078e002b */
[----:B------:R-:W-:Y:S02]  /*46780*/  IMAD.MOV.U32 R106, RZ, RZ, R103 ;  /* 0x000000ffff6a7224 */ /* 0x000fe400078e0067 */
[----:B------:R-:W-:Y:S02]  /*46790*/  IMAD.MOV.U32 R43, RZ, RZ, R44 ;  /* 0x000000ffff2b7224 */ /* 0x000fe400078e002c */
[----:B------:R-:W-:-:S07]  /*467a0*/  IMAD.MOV.U32 R103, RZ, RZ, R104 ;  /* 0x000000ffff677224 */ /* 0x000fce00078e0068 */
.L_x_3809:
[----:B------:R-:W-:Y:S05]  /*467b0*/  BSYNC B0 ;  /* 0x0000000000007941 */ /* 0x000fea0003800000 */
.L_x_3807:
        /* <DEDUP_REMOVED lines=9> */
.L_x_3811:
[----:B------:R-:W-:Y:S02]  /*46850*/  IMAD.MOV.U32 R45, RZ, RZ, R42 ;  /* 0x000000ffff2d7224 */ /* 0x000fe400078e002a */
[----:B------:R-:W-:Y:S02]  /*46860*/  IMAD.MOV.U32 R105, RZ, RZ, R102 ;  /* 0x000000ffff697224 */ /* 0x000fe400078e0066 */
[----:B------:R-:W-:Y:S02]  /*46870*/  IMAD.MOV.U32 R42, RZ, RZ, R43 ;  /* 0x000000ffff2a7224 */ /* 0x000fe400078e002b */
[----:B------:R-:W-:-:S07]  /*46880*/  IMAD.MOV.U32 R102, RZ, RZ, R103 ;  /* 0x000000ffff667224 */ /* 0x000fce00078e0067 */
.L_x_3812:
[----:B------:R-:W-:Y:S05]  /*46890*/  BSYNC B0 ;  /* 0x0000000000007941 */ /* 0x000fea0003800000 */
.L_x_3810:
        /* <DEDUP_REMOVED lines=9> */
.L_x_3814:
[----:B------:R-:W-:Y:S02]  /*46930*/  IMAD.MOV.U32 R44, RZ, RZ, R41 ;  /* 0x000000ffff2c7224 */ /* 0x000fe400078e0029 */
[----:B------:R-:W-:Y:S02]  /*46940*/  IMAD.MOV.U32 R104, RZ, RZ, R101 ;  /* 0x000000ffff687224 */ /* 0x000fe400078e0065 */
[----:B------:R-:W-:Y:S02]  /*46950*/  IMAD.MOV.U32 R41, RZ, RZ, R42 ;  /* 0x000000ffff297224 */ /* 0x000fe400078e002a */
[----:B------:R-:W-:-:S07]  /*46960*/  IMAD.MOV.U32 R101, RZ, RZ, R102 ;  /* 0x000000ffff657224 */ /* 0x000fce00078e0066 */
.L_x_3815:
[----:B------:R-:W-:Y:S05]  /*46970*/  BSYNC B0 ;  /* 0x0000000000007941 */ /* 0x000fea0003800000 */
.L_x_3813:
        /* <DEDUP_REMOVED lines=9> */
.L_x_3817:
[----:B------:R-:W-:Y:S02]  /*46a10*/  IMAD.MOV.U32 R43, RZ, RZ, R40 ;  /* 0x000000ffff2b7224 */ /* 0x000fe400078e0028 */
[----:B------:R-:W-:Y:S02]  /*46a20*/  IMAD.MOV.U32 R103, RZ, RZ, R100 ;  /* 0x000000ffff677224 */ /* 0x000fe400078e0064 */
[----:B------:R-:W-:Y:S02]  /*46a30*/  IMAD.MOV.U32 R40, RZ, RZ, R41 ;  /* 0x000000ffff287224 */ /* 0x000fe400078e0029 */
[----:B------:R-:W-:-:S07]  /*46a40*/  IMAD.MOV.U32 R100, RZ, RZ, R101 ;  /* 0x000000ffff647224 */ /* 0x000fce00078e0065 */
.L_x_3818:
[----:B------:R-:W-:Y:S05]  /*46a50*/  BSYNC B0 ;  /* 0x0000000000007941 */ /* 0x000fea0003800000 */
.L_x_3816:
        /* <DEDUP_REMOVED lines=9> */
.L_x_3820:
[----:B------:R-:W-:Y:S02]  /*46af0*/  IMAD.MOV.U32 R42, RZ, RZ, R39 ;  /* 0x000000ffff2a7224 */ /* 0x000fe400078e0027 */
[----:B------:R-:W-:Y:S02]  /*46b00*/  IMAD.MOV.U32 R102, RZ, RZ, R99 ;  /* 0x000000ffff667224 */ /* 0x000fe400078e0063 */
[----:B------:R-:W-:Y:S02]  /*46b10*/  IMAD.MOV.U32 R39, RZ, RZ, R40 ;  /* 0x000000ffff277224 */ /* 0x000fe400078e0028 */
[----:B------:R-:W-:-:S07]  /*46b20*/  IMAD.MOV.U32 R99, RZ, RZ, R100 ;  /* 0x000000ffff637224 */ /* 0x000fce00078e0064 */
.L_x_3821:
[----:B------:R-:W-:Y:S05]  /*46b30*/  BSYNC B0 ;  /* 0x0000000000007941 */ /* 0x000fea0003800000 */
.L_x_3819:
        /* <DEDUP_REMOVED lines=9> */
.L_x_3823:
[----:B------:R-:W-:Y:S02]  /*46bd0*/  IMAD.MOV.U32 R41, RZ, RZ, R38 ;  /* 0x000000ffff297224 */ /* 0x000fe400078e0026 */
[----:B------:R-:W-:Y:S02]  /*46be0*/  IMAD.MOV.U32 R101, RZ, RZ, R98 ;  /* 0x000000ffff657224 */ /* 0x000fe400078e0062 */
[----:B------:R-:W-:Y:S02]  /*46bf0*/  IMAD.MOV.U32 R38, RZ, RZ, R39 ;  /* 0x000000ffff267224 */ /* 0x000fe400078e0027 */
[----:B------:R-:W-:-:S07]  /*46c00*/  IMAD.MOV.U32 R98, RZ, RZ, R99 ;  /* 0x000000ffff627224 */ /* 0x000fce00078e0063 */
.L_x_3824:
[----:B------:R-:W-:Y:S05]  /*46c10*/  BSYNC B0 ;  /* 0x0000000000007941 */ /* 0x000fea0003800000 */
.L_x_3822:
        /* <DEDUP_REMOVED lines=9> */
.L_x_3826:
[----:B------:R-:W-:Y:S02]  /*46cb0*/  IMAD.MOV.U32 R40, RZ, RZ, R37 ;  /* 0x000000ffff287224 */ /* 0x000fe400078e0025 */
[----:B------:R-:W-:Y:S02]  /*46cc0*/  IMAD.MOV.U32 R100, RZ, RZ, R97 ;  /* 0x000000ffff647224 */ /* 0x000fe400078e0061 */
[----:B------:R-:W-:Y:S02]  /*46cd0*/  IMAD.MOV.U32 R37, RZ, RZ, R38 ;  /* 0x000000ffff257224 */ /* 0x000fe400078e0026 */
[----:B------:R-:W-:-:S07]  /*46ce0*/  IMAD.MOV.U32 R97, RZ, RZ, R98 ;  /* 0x000000ffff617224 */ /* 0x000fce00078e0062 */
.L_x_3827:
[----:B------:R-:W-:Y:S05]  /*46cf0*/  BSYNC B0 ;  /* 0x0000000000007941 */ /* 0x000fea0003800000 */
.L_x_3825:
        /* <DEDUP_REMOVED lines=9> */
.L_x_3829:
[----:B------:R-:W-:Y:S02]  /*46d90*/  IMAD.MOV.U32 R39, RZ, RZ, R36 ;  /* 0x000000ffff277224 */ /* 0x000fe400078e0024 */
[----:B------:R-:W-:Y:S02]  /*46da0*/  IMAD.MOV.U32 R99, RZ, RZ, R96 ;  /* 0x000000ffff637224 */ /* 0x000fe400078e0060 */
[----:B------:R-:W-:Y:S02]  /*46db0*/  IMAD.MOV.U32 R36, RZ, RZ, R37 ;  /* 0x000000ffff247224 */ /* 0x000fe400078e0025 */
[----:B------:R-:W-:-:S07]  /*46dc0*/  IMAD.MOV.U32 R96, RZ, RZ, R97 ;  /* 0x000000ffff607224 */ /* 0x000fce00078e0061 */
.L_x_3830:
[----:B------:R-:W-:Y:S05]  /*46dd0*/  BSYNC B0 ;  /* 0x0000000000007941 */ /* 0x000fea0003800000 */
.L_x_3828:
        /* <DEDUP_REMOVED lines=9> */
.L_x_3832:
[----:B------:R-:W-:Y:S02]  /*46e70*/  IMAD.MOV.U32 R38, RZ, RZ, R35 ;  /* 0x000000ffff267224 */ /* 0x000fe400078e0023 */
[----:B------:R-:W-:Y:S02]  /*46e80*/  IMAD.MOV.U32 R98, RZ, RZ, R95 ;  /* 0x000000ffff627224 */ /* 0x000fe400078e005f */
[----:B------:R-:W-:Y:S02]  /*46e90*/  IMAD.MOV.U32 R35, RZ, RZ, R36 ;  /* 0x000000ffff237224 */ /* 0x000fe400078e0024 */
[----:B------:R-:W-:-:S07]  /*46ea0*/  IMAD.MOV.U32 R95, RZ, RZ, R96 ;  /* 0x000000ffff5f7224 */ /* 0x000fce00078e0060 */
.L_x_3833:
[----:B------:R-:W-:Y:S05]  /*46eb0*/  BSYNC B0 ;  /* 0x0000000000007941 */ /* 0x000fea0003800000 */
.L_x_3831:
        /* <DEDUP_REMOVED lines=9> */
.L_x_3835:
[----:B------:R-:W-:Y:S02]  /*46f50*/  IMAD.MOV.U32 R37, RZ, RZ, R34 ;  /* 0x000000ffff257224 */ /* 0x000fe400078e0022 */
[----:B------:R-:W-:Y:S02]  /*46f60*/  IMAD.MOV.U32 R97, RZ, RZ, R94 ;  /* 0x000000ffff617224 */ /* 0x000fe400078e005e */
[----:B------:R-:W-:Y:S02]  /*46f70*/  IMAD.MOV.U32 R34, RZ, RZ, R35 ;  /* 0x000000ffff227224 */ /* 0x000fe400078e0023 */
[----:B------:R-:W-:-:S07]  /*46f80*/  IMAD.MOV.U32 R94, RZ, RZ, R95 ;  /* 0x000000ffff5e7224 */ /* 0x000fce00078e005f */
.L_x_3836:
[----:B------:R-:W-:Y:S05]  /*46f90*/  BSYNC B0 ;  /* 0x0000000000007941 */ /* 0x000fea0003800000 */
.L_x_3834:
        /* <DEDUP_REMOVED lines=9> */
.L_x_3838:
[----:B------:R-:W-:Y:S02]  /*47030*/  IMAD.MOV.U32 R36, RZ, RZ, R33 ;  /* 0x000000ffff247224 */ /* 0x000fe400078e0021 */
[----:B------:R-:W-:Y:S02]  /*47040*/  IMAD.MOV.U32 R96, RZ, RZ, R93 ;  /* 0x000000ffff607224 */ /* 0x000fe400078e005d */
[----:B------:R-:W-:Y:S02]  /*47050*/  IMAD.MOV.U32 R33, RZ, RZ, R34 ;  /* 0x000000ffff217224 */ /* 0x000fe400078e0022 */
[----:B------:R-:W-:-:S07]  /*47060*/  IMAD.MOV.U32 R93, RZ, RZ, R94 ;  /* 0x000000ffff5d7224 */ /* 0x000fce00078e005e */
.L_x_3839:
[----:B------:R-:W-:Y:S05]  /*47070*/  BSYNC B0 ;  /* 0x0000000000007941 */ /* 0x000fea0003800000 */
.L_x_3837:
        /* <DEDUP_REMOVED lines=9> */
.L_x_3841:
[----:B------:R-:W-:Y:S02]  /*47110*/  IMAD.MOV.U32 R35, RZ, RZ, R32 ;  /* 0x000000ffff237224 */ /* 0x000fe400078e0020 */
[----:B------:R-:W-:Y:S02]  /*47120*/  IMAD.MOV.U32 R95, RZ, RZ, R92 ;  /* 0x000000ffff5f7224 */ /* 0x000fe400078e005c */
[----:B------:R-:W-:Y:S02]  /*47130*/  IMAD.MOV.U32 R32, RZ, RZ, R33 ;  /* 0x000000ffff207224 */ /* 0x000fe400078e0021 */
[----:B------:R-:W-:-:S07]  /*47140*/  IMAD.MOV.U32 R92, RZ, RZ, R93 ;  /* 0x000000ffff5c7224 */ /* 0x000fce00078e005d */
.L_x_3842:
[----:B------:R-:W-:Y:S05]  /*47150*/  BSYNC B0 ;  /* 0x0000000000007941 */ /* 0x000fea0003800000 */
.L_x_3840:
        /* <DEDUP_REMOVED lines=9> */
.L_x_3844:
[----:B------:R-:W-:Y:S02]  /*471f0*/  IMAD.MOV.U32 R34, RZ, RZ, R31 ;  /* 0x000000ffff227224 */ /* 0x000fe400078e001f */
[----:B------:R-:W-:Y:S02]  /*47200*/  IMAD.MOV.U32 R94, RZ, RZ, R91 ;  /* 0x000000ffff5e7224 */ /* 0x000fe400078e005b */
[----:B------:R-:W-:Y:S02]  /*47210*/  IMAD.MOV.U32 R31, RZ, RZ, R32 ;  /* 0x000000ffff1f7224 */ /* 0x000fe400078e0020 */
[----:B------:R-:W-:-:S07]  /*47220*/  IMAD.MOV.U32 R91, RZ, RZ, R92 ;  /* 0x000000ffff5b7224 */ /* 0x000fce00078e005c */
.L_x_3845:
[----:B------:R-:W-:Y:S05]  /*47230*/  BSYNC B0 ;  /* 0x0000000000007941 */ /* 0x000fea0003800000 */
.L_x_3843:
        /* <DEDUP_REMOVED lines=9> */
.L_x_3847:
[----:B------:R-:W-:Y:S02]  /*472d0*/  IMAD.MOV.U32 R33, RZ, RZ, R30 ;  /* 0x000000ffff217224 */ /* 0x000fe400078e001e */
[----:B------:R-:W-:Y:S02]  /*472e0*/  IMAD.MOV.U32 R93, RZ, RZ, R90 ;  /* 0x000000ffff5d7224 */ /* 0x000fe400078e005a */
[----:B------:R-:W-:Y:S02]  /*472f0*/  IMAD.MOV.U32 R30, RZ, RZ, R31 ;  /* 0x000000ffff1e7224 */ /* 0x000fe400078e001f */
[----:B------:R-:W-:-:S07]  /*47300*/  IMAD.MOV.U32 R90, RZ, RZ, R91 ;  /* 0x000000ffff5a7224 */ /* 0x000fce00078e005b */
.L_x_3848:
[----:B------:R-:W-:Y:S05]  /*47310*/  BSYNC B0 ;  /* 0x0000000000007941 */ /* 0x000fea0003800000 */
.L_x_3846:
        /* <DEDUP_REMOVED lines=9> */
.L_x_3850:
[----:B------:R-:W-:Y:S02]  /*473b0*/  IMAD.MOV.U32 R32, RZ, RZ, R29 ;  /* 0x000000ffff207224 */ /* 0x000fe400078e001d */
[----:B------:R-:W-:Y:S02]  /*473c0*/  IMAD.MOV.U32 R92, RZ, RZ, R89 ;  /* 0x000000ffff5c7224 */ /* 0x000fe400078e0059 */
[----:B------:R-:W-:Y:S02]  /*473d0*/  IMAD.MOV.U32 R29, RZ, RZ, R30 ;  /* 0x000000ffff1d7224 */ /* 0x000fe400078e001e */
[----:B------:R-:W-:-:S07]  /*473e0*/  IMAD.MOV.U32 R89, RZ, RZ, R90 ;  /* 0x000000ffff597224 */ /* 0x000fce00078e005a */
.L_x_3851:
[----:B------:R-:W-:Y:S05]  /*473f0*/  BSYNC B0 ;  /* 0x0000000000007941 */ /* 0x000fea0003800000 */
.L_x_3849:
        /* <DEDUP_REMOVED lines=9> */
.L_x_3853:
[----:B------:R-:W-:Y:S02]  /*47490*/  IMAD.MOV.U32 R31, RZ, RZ, R28 ;  /* 0x000000ffff1f7224 */ /* 0x000fe400078e001c */
[----:B------:R-:W-:Y:S02]  /*474a0*/  IMAD.MOV.U32 R91, RZ, RZ, R88 ;  /* 0x000000ffff5b7224 */ /* 0x000fe400078e0058 */
[----:B------:R-:W-:Y:S02]  /*474b0*/  IMAD.MOV.U32 R28, RZ, RZ, R29 ;  /* 0x000000ffff1c7224 */ /* 0x000fe400078e001d */
[----:B------:R-:W-:-:S07]  /*474c0*/  IMAD.MOV.U32 R88, RZ, RZ, R89 ;  /* 0x000000ffff587224 */ /* 0x000fce00078e0059 */
.L_x_3854:
[----:B------:R-:W-:Y:S05]  /*474d0*/  BSYNC B0 ;  /* 0x0000000000007941 */ /* 0x000fea0003800000 */
.L_x_3852:
        /* <DEDUP_REMOVED lines=9> */
.L_x_3856:
[----:B------:R-:W-:Y:S02]  /*47570*/  IMAD.MOV.U32 R30, RZ, RZ, R27 ;  /* 0x000000ffff1e7224 */ /* 0x000fe400078e001b */
[----:B------:R-:W-:Y:S02]  /*47580*/  IMAD.MOV.U32 R90, RZ, RZ, R87 ;  /* 0x000000ffff5a7224 */ /* 0x000fe400078e0057 */
[----:B------:R-:W-:Y:S02]  /*47590*/  IMAD.MOV.U32 R27, RZ, RZ, R28 ;  /* 0x000000ffff1b7224 */ /* 0x000fe400078e001c */
[----:B------:R-:W-:-:S07]  /*475a0*/  IMAD.MOV.U32 R87, RZ, RZ, R88 ;  /* 0x000000ffff577224 */ /* 0x000fce00078e0058 */
.L_x_3857:
[----:B------:R-:W-:Y:S05]  /*475b0*/  BSYNC B0 ;  /* 0x0000000000007941 */ /* 0x000fea0003800000 */
.L_x_3855:
        /* <DEDUP_REMOVED lines=9> */
.L_x_3859:
[----:B------:R-:W-:Y:S02]  /*47650*/  IMAD.MOV.U32 R29, RZ, RZ, R26 ;  /* 0x000000ffff1d7224 */ /* 0x000fe400078e001a */
[----:B------:R-:W-:Y:S02]  /*47660*/  IMAD.MOV.U32 R89, RZ, RZ, R86 ;  /* 0x000000ffff597224 */ /* 0x000fe400078e0056 */
[----:B------:R-:W-:Y:S02]  /*47670*/  IMAD.MOV.U32 R26, RZ, RZ, R27 ;  /* 0x000000ffff1a7224 */ /* 0x000fe400078e001b */
[----:B------:R-:W-:-:S07]  /*47680*/  IMAD.MOV.U32 R86, RZ, RZ, R87 ;  /* 0x000000ffff567224 */ /* 0x000fce00078e0057 */
.L_x_3860:
[----:B------:R-:W-:Y:S05]  /*47690*/  BSYNC B0 ;  /* 0x0000000000007941 */ /* 0x000fea0003800000 */
.L_x_3858:
        /* <DEDUP_REMOVED lines=9> */
.L_x_3862:
[----:B------:R-:W-:Y:S02]  /*47730*/  IMAD.MOV.U32 R28, RZ, RZ, R25 ;  /* 0x000000ffff1c7224 */ /* 0x000fe400078e0019 */
[----:B------:R-:W-:Y:S02]  /*47740*/  IMAD.MOV.U32 R88, RZ, RZ, R85 ;  /* 0x000000ffff587224 */ /* 0x000fe400078e0055 */
[----:B------:R-:W-:Y:S02]  /*47750*/  IMAD.MOV.U32 R25, RZ, RZ, R26 ;  /* 0x000000ffff197224 */ /* 0x000fe400078e001a */
[----:B------:R-:W-:-:S07]  /*47760*/  IMAD.MOV.U32 R85, RZ, RZ, R86 ;  /* 0x000000ffff557224 */ /* 0x000fce00078e0056 */
.L_x_3863:
[----:B------:R-:W-:Y:S05]  /*47770*/  BSYNC B0 ;  /* 0x0000000000007941 */ /* 0x000fea0003800000 */
.L_x_3861:
        /* <DEDUP_REMOVED lines=9> */
.L_x_3865:
[----:B------:R-:W-:Y:S02]  /*47810*/  IMAD.MOV.U32 R27, RZ, RZ, R24 ;  /* 0x000000ffff1b7224 */ /* 0x000fe400078e0018 */
[----:B------:R-:W-:Y:S02]  /*47820*/  IMAD.MOV.U32 R87, RZ, RZ, R84 ;  /* 0x000000ffff577224 */ /* 0x000fe400078e0054 */
[----:B------:R-:W-:Y:S02]  /*47830*/  IMAD.MOV.U32 R24, RZ, RZ, R25 ;  /* 0x000000ffff187224 */ /* 0x000fe400078e0019 */
[----:B------:R-:W-:-:S07]  /*47840*/  IMAD.MOV.U32 R84, RZ, RZ, R85 ;  /* 0x000000ffff547224 */ /* 0x000fce00078e0055 */
.L_x_3866:
[----:B------:R-:W-:Y:S05]  /*47850*/  BSYNC B0 ;  /* 0x0000000000007941 */ /* 0x000fea0003800000 */
.L_x_3864:
        /* <DEDUP_REMOVED lines=9> */
.L_x_3868:
[----:B------:R-:W-:Y:S02]  /*478f0*/  IMAD.MOV.U32 R26, RZ, RZ, R23 ;  /* 0x000000ffff1a7224 */ /* 0x000fe400078e0017 */
[----:B------:R-:W-:Y:S02]  /*47900*/  IMAD.MOV.U32 R86, RZ, RZ, R83 ;  /* 0x000000ffff567224 */ /* 0x000fe400078e0053 */
[----:B------:R-:W-:Y:S02]  /*47910*/  IMAD.MOV.U32 R23, RZ, RZ, R24 ;  /* 0x000000ffff177224 */ /* 0x000fe400078e0018 */
[----:B------:R-:W-:-:S07]  /*47920*/  IMAD.MOV.U32 R83, RZ, RZ, R84 ;  /* 0x000000ffff537224 */ /* 0x000fce00078e0054 */
.L_x_3869:
[----:B------:R-:W-:Y:S05]  /*47930*/  BSYNC B0 ;  /* 0x0000000000007941 */ /* 0x000fea0003800000 */
.L_x_3867:
        /* <DEDUP_REMOVED lines=9> */
.L_x_3871:
[----:B------:R-:W-:Y:S02]  /*479d0*/  IMAD.MOV.U32 R25, RZ, RZ, R22 ;  /* 0x000000ffff197224 */ /* 0x000fe400078e0016 */
[----:B------:R-:W-:Y:S02]  /*479e0*/  IMAD.MOV.U32 R85, RZ, RZ, R82 ;  /* 0x000000ffff557224 */ /* 0x000fe400078e0052 */
[----:B------:R-:W-:Y:S02]  /*479f0*/  IMAD.MOV.U32 R22, RZ, RZ, R23 ;  /* 0x000000ffff167224 */ /* 0x000fe400078e0017 */
[----:B------:R-:W-:-:S07]  /*47a00*/  IMAD.MOV.U32 R82, RZ, RZ, R83 ;  /* 0x000000ffff527224 */ /* 0x000fce00078e0053 */
.L_x_3872:
[----:B------:R-:W-:Y:S05]  /*47a10*/  BSYNC B0 ;  /* 0x0000000000007941 */ /* 0x000fea0003800000 */
.L_x_3870:
        /* <DEDUP_REMOVED lines=9> */
.L_x_3874:
[----:B------:R-:W-:Y:S02]  /*47ab0*/  IMAD.MOV.U32 R24, RZ, RZ, R21 ;  /* 0x000000ffff187224 */ /* 0x000fe400078e0015 */
[----:B------:R-:W-:Y:S02]  /*47ac0*/  IMAD.MOV.U32 R84, RZ, RZ, R81 ;  /* 0x000000ffff547224 */ /* 0x000fe400078e0051 */
[----:B------:R-:W-:Y:S02]  /*47ad0*/  IMAD.MOV.U32 R21, RZ, RZ, R22 ;  /* 0x000000ffff157224 */ /* 0x000fe400078e0016 */
[----:B------:R-:W-:-:S07]  /*47ae0*/  IMAD.MOV.U32 R81, RZ, RZ, R82 ;  /* 0x000000ffff517224 */ /* 0x000fce00078e0052 */
.L_x_3875:
[----:B------:R-:W-:Y:S05]  /*47af0*/  BSYNC B0 ;  /* 0x0000000000007941 */ /* 0x000fea0003800000 */
.L_x_3873:
        /* <DEDUP_REMOVED lines=9> */
.L_x_3877:
[----:B------:R-:W-:Y:S02]  /*47b90*/  IMAD.MOV.U32 R23, RZ, RZ, R20 ;  /* 0x000000ffff177224 */ /* 0x000fe400078e0014 */
[----:B------:R-:W-:Y:S02]  /*47ba0*/  IMAD.MOV.U32 R83, RZ, RZ, R80 ;  /* 0x000000ffff537224 */ /* 0x000fe400078e0050 */
[----:B------:R-:W-:Y:S02]  /*47bb0*/  IMAD.MOV.U32 R20, RZ, RZ, R21 ;  /* 0x000000ffff147224 */ /* 0x000fe400078e0015 */
[----:B------:R-:W-:-:S07]  /*47bc0*/  IMAD.MOV.U32 R80, RZ, RZ, R81 ;  /* 0x000000ffff507224 */ /* 0x000fce00078e0051 */
.L_x_3878:
[----:B------:R-:W-:Y:S05]  /*47bd0*/  BSYNC B0 ;  /* 0x0000000000007941 */ /* 0x000fea0003800000 */
.L_x_3876:
        /* <DEDUP_REMOVED lines=9> */
.L_x_3880:
[----:B------:R-:W-:Y:S02]  /*47c70*/  IMAD.MOV.U32 R22, RZ, RZ, R19 ;  /* 0x000000ffff167224 */ /* 0x000fe400078e0013 */
[----:B------:R-:W-:Y:S02]  /*47c80*/  IMAD.MOV.U32 R82, RZ, RZ, R79 ;  /* 0x000000ffff527224 */ /* 0x000fe400078e004f */
[----:B------:R-:W-:Y:S02]  /*47c90*/  IMAD.MOV.U32 R19, RZ, RZ, R20 ;  /* 0x000000ffff137224 */ /* 0x000fe400078e0014 */
[----:B------:R-:W-:-:S07]  /*47ca0*/  IMAD.MOV.U32 R79, RZ, RZ, R80 ;  /* 0x000000ffff4f7224 */ /* 0x000fce00078e0050 */
.L_x_3881:
[----:B------:R-:W-:Y:S05]  /*47cb0*/  BSYNC B0 ;  /* 0x0000000000007941 */ /* 0x000fea0003800000 */
.L_x_3879:
        /* <DEDUP_REMOVED lines=9> */
.L_x_3883:
[----:B------:R-:W-:Y:S02]  /*47d50*/  IMAD.MOV.U32 R21, RZ, RZ, R18 ;  /* 0x000000ffff157224 */ /* 0x000fe400078e0012 */
[----:B------:R-:W-:Y:S02]  /*47d60*/  IMAD.MOV.U32 R81, RZ, RZ, R78 ;  /* 0x000000ffff517224 */ /* 0x000fe400078e004e */
[----:B------:R-:W-:Y:S02]  /*47d70*/  IMAD.MOV.U32 R18, RZ, RZ, R19 ;  /* 0x000000ffff127224 */ /* 0x000fe400078e0013 */
[----:B------:R-:W-:-:S07]  /*47d80*/  IMAD.MOV.U32 R78, RZ, RZ, R79 ;  /* 0x000000ffff4e7224 */ /* 0x000fce00078e004f */
.L_x_3884:
[----:B------:R-:W-:Y:S05]  /*47d90*/  BSYNC B0 ;  /* 0x0000000000007941 */ /* 0x000fea0003800000 */
.L_x_3882:
        /* <DEDUP_REMOVED lines=9> */
.L_x_3886:
[----:B------:R-:W-:Y:S02]  /*47e30*/  IMAD.MOV.U32 R20, RZ, RZ, R17 ;  /* 0x000000ffff147224 */ /* 0x000fe400078e0011 */
[----:B------:R-:W-:Y:S02]  /*47e40*/  IMAD.MOV.U32 R80, RZ, RZ, R77 ;  /* 0x000000ffff507224 */ /* 0x000fe400078e004d */
[----:B------:R-:W-:Y:S02]  /*47e50*/  IMAD.MOV.U32 R17, RZ, RZ, R18 ;  /* 0x000000ffff117224 */ /* 0x000fe400078e0012 */
[----:B------:R-:W-:-:S07]  /*47e60*/  IMAD.MOV.U32 R77, RZ, RZ, R78 ;  /* 0x000000ffff4d7224 */ /* 0x000fce00078e004e */
.L_x_3887:
[----:B------:R-:W-:Y:S05]  /*47e70*/  BSYNC B0 ;  /* 0x0000000000007941 */ /* 0x000fea0003800000 */
.L_x_3885:
        /* <DEDUP_REMOVED lines=9> */
.L_x_3889:
[----:B------:R-:W-:Y:S02]  /*47f10*/  IMAD.MOV.U32 R19, RZ, RZ, R16 ;  /* 0x000000ffff137224 */ /* 0x000fe400078e0010 */
[----:B------:R-:W-:Y:S02]  /*47f20*/  IMAD.MOV.U32 R79, RZ, RZ, R76 ;  /* 0x000000ffff4f7224 */ /* 0x000fe400078e004c */
[----:B------:R-:W-:Y:S02]  /*47f30*/  IMAD.MOV.U32 R16, RZ, RZ, R17 ;  /* 0x000000ffff107224 */ /* 0x000fe400078e0011 */
[----:B------:R-:W-:-:S07]  /*47f40*/  IMAD.MOV.U32 R76, RZ, RZ, R77 ;  /* 0x000000ffff4c7224 */ /* 0x000fce00078e004d */
.L_x_3890:
[----:B------:R-:W-:Y:S05]  /*47f50*/  BSYNC B0 ;  /* 0x0000000000007941 */ /* 0x000fea0003800000 */
.L_x_3888:
        /* <DEDUP_REMOVED lines=9> */
.L_x_3892:
[----:B------:R-:W-:Y:S02]  /*47ff0*/  IMAD.MOV.U32 R18, RZ, RZ, R15 ;  /* 0x000000ffff127224 */ /* 0x000fe400078e000f */
[----:B------:R-:W-:Y:S02]  /*48000*/  IMAD.MOV.U32 R78, RZ, RZ, R75 ;  /* 0x000000ffff4e7224 */ /* 0x000fe400078e004b */
[----:B------:R-:W-:Y:S02]  /*48010*/  IMAD.MOV.U32 R15, RZ, RZ, R16 ;  /* 0x000000ffff0f7224 */ /* 0x000fe400078e0010 */
[----:B------:R-:W-:-:S07]  /*48020*/  IMAD.MOV.U32 R75, RZ, RZ, R76 ;  /* 0x000000ffff4b7224 */ /* 0x000fce00078e004c */
.L_x_3893:
[----:B------:R-:W-:Y:S05]  /*48030*/  BSYNC B0 ;  /* 0x0000000000007941 */ /* 0x000fea0003800000 */
.L_x_3891:
        /* <DEDUP_REMOVED lines=9> */
.L_x_3895:
[----:B------:R-:W-:Y:S02]  /*480d0*/  IMAD.MOV.U32 R17, RZ, RZ, R14 ;  /* 0x000000ffff117224 */ /* 0x000fe400078e000e */
[----:B------:R-:W-:Y:S02]  /*480e0*/  IMAD.MOV.U32 R77, RZ, RZ, R74 ;  /* 0x000000ffff4d7224 */ /* 0x000fe400078e004a */
[----:B------:R-:W-:Y:S02]  /*480f0*/  IMAD.MOV.U32 R14, RZ, RZ, R15 ;  /* 0x000000ffff0e7224 */ /* 0x000fe400078e000f */
[----:B------:R-:W-:-:S07]  /*48100*/  IMAD.MOV.U32 R74, RZ, RZ, R75 ;  /* 0x000000ffff4a7224 */ /* 0x000fce00078e004b */
.L_x_3896:
[----:B------:R-:W-:Y:S05]  /*48110*/  BSYNC B0 ;  /* 0x0000000000007941 */ /* 0x000fea0003800000 */
.L_x_3894:
        /* <DEDUP_REMOVED lines=9> */
.L_x_3898:
[----:B------:R-:W-:Y:S02]  /*481b0*/  IMAD.MOV.U32 R16, RZ, RZ, R13 ;  /* 0x000000ffff107224 */ /* 0x000fe400078e000d */
[----:B------:R-:W-:Y:S02]  /*481c0*/  IMAD.MOV.U32 R76, RZ, RZ, R73 ;  /* 0x000000ffff4c7224 */ /* 0x000fe400078e0049 */
[----:B------:R-:W-:Y:S02]  /*481d0*/  IMAD.MOV.U32 R13, RZ, RZ, R14 ;  /* 0x000000ffff0d7224 */ /* 0x000fe400078e000e */
[----:B------:R-:W-:-:S07]  /*481e0*/  IMAD.MOV.U32 R73, RZ, RZ, R74 ;  /* 0x000000ffff497224 */ /* 0x000fce00078e004a */
.L_x_3899:
[----:B------:R-:W-:Y:S05]  /*481f0*/  BSYNC B0 ;  /* 0x0000000000007941 */ /* 0x000fea0003800000 */
.L_x_3897:
        /* <DEDUP_REMOVED lines=9> */
.L_x_3901:
[----:B------:R-:W-:Y:S02]  /*48290*/  IMAD.MOV.U32 R15, RZ, RZ, R12 ;  /* 0x000000ffff0f7224 */ /* 0x000fe400078e000c */
[----:B------:R-:W-:Y:S02]  /*482a0*/  IMAD.MOV.U32 R75, RZ, RZ, R72 ;  /* 0x000000ffff4b7224 */ /* 0x000fe400078e0048 */
[----:B------:R-:W-:Y:S02]  /*482b0*/  IMAD.MOV.U32 R12, RZ, RZ, R13 ;  /* 0x000000ffff0c7224 */ /* 0x000fe400078e000d */
[----:B------:R-:W-:-:S07]  /*482c0*/  IMAD.MOV.U32 R72, RZ, RZ, R73 ;  /* 0x000000ffff487224 */ /* 0x000fce00078e0049 */
.L_x_3902:
[----:B------:R-:W-:Y:S05]  /*482d0*/  BSYNC B0 ;  /* 0x0000000000007941 */ /* 0x000fea0003800000 */
.L_x_3900:
        /* <DEDUP_REMOVED lines=9> */
.L_x_3904:
[----:B------:R-:W-:Y:S02]  /*48370*/  IMAD.MOV.U32 R14, RZ, RZ, R9 ;  /* 0x000000ffff0e7224 */ /* 0x000fe400078e0009 */
[----:B------:R-:W-:Y:S02]  /*48380*/  IMAD.MOV.U32 R74, RZ, RZ, R11 ;  /* 0x000000ffff4a7224 */ /* 0x000fe400078e000b */
[----:B------:R-:W-:Y:S02]  /*48390*/  IMAD.MOV.U32 R9, RZ, RZ, R12 ;  /* 0x000000ffff097224 */ /* 0x000fe400078e000c */
[----:B------:R-:W-:-:S07]  /*483a0*/  IMAD.MOV.U32 R11, RZ, RZ, R72 ;  /* 0x000000ffff0b7224 */ /* 0x000fce00078e0048 */
.L_x_3905:
[----:B------:R-:W-:Y:S05]  /*483b0*/  BSYNC B0 ;  /* 0x0000000000007941 */ /* 0x000fea0003800000 */
.L_x_3903:
        /* <DEDUP_REMOVED lines=9> */
.L_x_3907:
[----:B------:R-:W-:Y:S02]  /*48450*/  IMAD.MOV.U32 R13, RZ, RZ, R8 ;  /* 0x000000ffff0d7224 */ /* 0x000fe400078e0008 */
[----:B------:R-:W-:Y:S02]  /*48460*/  IMAD.MOV.U32 R73, RZ, RZ, R10 ;  /* 0x000000ffff497224 */ /* 0x000fe400078e000a */
[----:B------:R-:W-:Y:S02]  /*48470*/  IMAD.MOV.U32 R8, RZ, RZ, R9 ;  /* 0x000000ffff087224 */ /* 0x000fe400078e0009 */
[----:B------:R-:W-:-:S07]  /*48480*/  IMAD.MOV.U32 R10, RZ, RZ, R11 ;  /* 0x000000ffff0a7224 */ /* 0x000fce00078e000b */
.L_x_3908:
[----:B------:R-:W-:Y:S05]  /*48490*/  BSYNC B0 ;  /* 0x0000000000007941 */ /* 0x000fea0003800000 */
.L_x_3906:
        /* <DEDUP_REMOVED lines=9> */
.L_x_3910:
[----:B------:R-:W-:Y:S02]  /*48530*/  IMAD.MOV.U32 R12, RZ, RZ, R5 ;  /* 0x000000ffff0c7224 */ /* 0x000fe400078e0005 */
[----:B------:R-:W-:Y:S02]  /*48540*/  IMAD.MOV.U32 R72, RZ, RZ, R7 ;  /* 0x000000ffff487224 */ /* 0x000fe400078e0007 */
[----:B------:R-:W-:Y:S02]  /*48550*/  IMAD.MOV.U32 R5, RZ, RZ, R8 ;  /* 0x000000ffff057224 */ /* 0x000fe400078e0008 */
[----:B------:R-:W-:-:S07]  /*48560*/  IMAD.MOV.U32 R7, RZ, RZ, R10 ;  /* 0x000000ffff077224 */ /* 0x000fce00078e000a */
.L_x_3911:
[----:B------:R-:W-:Y:S05]  /*48570*/  BSYNC B0 ;  /* 0x0000000000007941 */ /* 0x000fea0003800000 */
.L_x_3909:
        /* <DEDUP_REMOVED lines=9> */
.L_x_3913:
[----:B------:R-:W-:Y:S02]  /*48610*/  IMAD.MOV.U32 R9, RZ, RZ, R4 ;  /* 0x000000ffff097224 */ /* 0x000fe400078e0004 */
[----:B------:R-:W-:Y:S02]  /*48620*/  IMAD.MOV.U32 R11, RZ, RZ, R6 ;  /* 0x000000ffff0b7224 */ /* 0x000fe400078e0006 */
[----:B------:R-:W-:Y:S02]  /*48630*/  IMAD.MOV.U32 R4, RZ, RZ, R5 ;  /* 0x000000ffff047224 */ /* 0x000fe400078e0005 */
[----:B------:R-:W-:-:S07]  /*48640*/  IMAD.MOV.U32 R6, RZ, RZ, R7 ;  /* 0x000000ffff067224 */ /* 0x000fce00078e0007 */
.L_x_3914:
[----:B------:R-:W-:Y:S05]  /*48650*/  BSYNC B0 ;  /* 0x0000000000007941 */ /* 0x000fea0003800000 */
.L_x_3912:
        /* <DEDUP_REMOVED lines=9> */
.L_x_3916:
[----:B------:R-:W-:Y:S02]  /*486f0*/  IMAD.MOV.U32 R8, RZ, RZ, R71 ;  /* 0x000000ffff087224 */ /* 0x000fe400078e0047 */
[----:B------:R-:W-:Y:S02]  /*48700*/  IMAD.MOV.U32 R10, RZ, RZ, R131 ;  /* 0x000000ffff0a7224 */ /* 0x000fe400078e0083 */
[----:B------:R-:W-:Y:S02]  /*48710*/  IMAD.MOV.U32 R71, RZ, RZ, R4 ;  /* 0x000000ffff477224 */ /* 0x000fe400078e0004 */
[----:B------:R-:W-:-:S07]  /*48720*/  IMAD.MOV.U32 R131, RZ, RZ, R6 ;  /* 0x000000ffff837224 */ /* 0x000fce00078e0006 */
.L_x_3917:
[----:B------:R-:W-:Y:S05]  /*48730*/  BSYNC B0 ;  /* 0x0000000000007941 */ /* 0x000fea0003800000 */
.L_x_3915:
        /* <DEDUP_REMOVED lines=9> */
.L_x_3919:
[----:B------:R-:W-:Y:S02]  /*487d0*/  IMAD.MOV.U32 R5, RZ, RZ, R132 ;  /* 0x000000ffff057224 */ /* 0x000fe400078e0084 */
[----:B------:R-:W-:Y:S02]  /*487e0*/  IMAD.MOV.U32 R7, RZ, RZ, R134 ;  /* 0x000000ffff077224 */ /* 0x000fe400078e0086 */
[----:B------:R-:W-:Y:S02]  /*487f0*/  IMAD.MOV.U32 R132, RZ, RZ, R71 ;  /* 0x000000ffff847224 */ /* 0x000fe400078e0047 */
[----:B------:R-:W-:-:S07]  /*48800*/  IMAD.MOV.U32 R134, RZ, RZ, R131 ;  /* 0x000000ffff867224 */ /* 0x000fce00078e0083 */
.L_x_3920:
[----:B------:R-:W-:Y:S05]  /*48810*/  BSYNC B0 ;  /* 0x0000000000007941 */ /* 0x000fea0003800000 */
.L_x_3918:
        /* <DEDUP_REMOVED lines=9> */
.L_x_3922:
[----:B------:R-:W-:Y:S02]  /*488b0*/  IMAD.MOV.U32 R4, RZ, RZ, R69 ;  /* 0x000000ffff047224 */ /* 0x000fe400078e0045 */
[----:B------:R-:W-:Y:S02]  /*488c0*/  IMAD.MOV.U32 R6, RZ, RZ, R129 ;  /* 0x000000ffff067224 */ /* 0x000fe400078e0081 */
[----:B------:R-:W-:Y:S02]  /*488d0*/  IMAD.MOV.U32 R69, RZ, RZ, R132 ;  /* 0x000000ffff457224 */ /* 0x000fe400078e0084 */
[----:B------:R-:W-:-:S07]  /*488e0*/  IMAD.MOV.U32 R129, RZ, RZ, R134 ;  /* 0x000000ffff817224 */ /* 0x000fce00078e0086 */
.L_x_3923:
[----:B------:R-:W-:Y:S05]  /*488f0*/  BSYNC B0 ;  /* 0x0000000000007941 */ /* 0x000fea0003800000 */
.L_x_3921:
        /* <DEDUP_REMOVED lines=9> */
.L_x_3925:
[----:B------:R-:W-:Y:S02]  /*48990*/  IMAD.MOV.U32 R71, RZ, RZ, R70 ;  /* 0x000000ffff477224 */ /* 0x000fe400078e0046 */
[----:B------:R-:W-:Y:S02]  /*489a0*/  IMAD.MOV.U32 R131, RZ, RZ, R130 ;  /* 0x000000ffff837224 */ /* 0x000fe400078e0082 */
[----:B------:R-:W-:Y:S02]  /*489b0*/  IMAD.MOV.U32 R70, RZ, RZ, R69 ;  /* 0x000000ffff467224 */ /* 0x000fe400078e0045 */
[----:B------:R-:W-:-:S07]  /*489c0*/  IMAD.MOV.U32 R130, RZ, RZ, R129 ;  /* 0x000000ffff827224 */ /* 0x000fce00078e0081 */
.L_x_3926:
[----:B------:R-:W-:Y:S05]  /*489d0*/  BSYNC B0 ;  /* 0x0000000000007941 */ /* 0x000fea0003800000 */
.L_x_3924:
        /* <DEDUP_REMOVED lines=9> */
.L_x_3928:
[----:B------:R-:W-:Y:S02]  /*48a70*/  IMAD.MOV.U32 R132, RZ, RZ, R67 ;  /* 0x000000ffff847224 */ /* 0x000fe400078e0043 */
[----:B------:R-:W-:Y:S02]  /*48a80*/  IMAD.MOV.U32 R134, RZ, RZ, R127 ;  /* 0x000000ffff867224 */ /* 0x000fe400078e007f */
[----:B------:R-:W-:Y:S02]  /*48a90*/  IMAD.MOV.U32 R67, RZ, RZ, R70 ;  /* 0x000000ffff437224 */ /* 0x000fe400078e0046 */
[----:B------:R-:W-:-:S07]  /*48aa0*/  IMAD.MOV.U32 R127, RZ, RZ, R130 ;  /* 0x000000ffff7f7224 */ /* 0x000fce00078e0082 */
.L_x_3929:
[----:B------:R-:W-:Y:S05]  /*48ab0*/  BSYNC B0 ;  /* 0x0000000000007941 */ /* 0x000fea0003800000 */
.L_x_3927:
        /* <DEDUP_REMOVED lines=9> */
.L_x_3931:
[----:B------:R-:W-:Y:S02]  /*48b50*/  IMAD.MOV.U32 R69, RZ, RZ, R68 ;  /* 0x000000ffff457224 */ /* 0x000fe400078e0044 */
[----:B------:R-:W-:Y:S02]  /*48b60*/  IMAD.MOV.U32 R129, RZ, RZ, R128 ;  /* 0x000000ffff817224 */ /* 0x000fe400078e0080 */
[----:B------:R-:W-:Y:S02]  /*48b70*/  IMAD.MOV.U32 R68, RZ, RZ, R67 ;  /* 0x000000ffff447224 */ /* 0x000fe400078e0043 */
[----:B------:R-:W-:-:S07]  /*48b80*/  IMAD.MOV.U32 R128, RZ, RZ, R127 ;  /* 0x000000ffff807224 */ /* 0x000fce00078e007f */
.L_x_3932:
[----:B------:R-:W-:Y:S05]  /*48b90*/  BSYNC B0 ;  /* 0x0000000000007941 */ /* 0x000fea0003800000 */
.L_x_3930:
        /* <DEDUP_REMOVED lines=9> */
.L_x_3934:
[----:B------:R-:W-:Y:S02]  /*48c30*/  IMAD.MOV.U32 R70, RZ, RZ, R65 ;  /* 0x000000ffff467224 */ /* 0x000fe400078e0041 */
[----:B------:R-:W-:Y:S02]  /*48c40*/  IMAD.MOV.U32 R130, RZ, RZ, R125 ;  /* 0x000000ffff827224 */ /* 0x000fe400078e007d */
[----:B------:R-:W-:Y:S02]  /*48c50*/  IMAD.MOV.U32 R65, RZ, RZ, R68 ;  /* 0x000000ffff417224 */ /* 0x000fe400078e0044 */
[----:B------:R-:W-:-:S07]  /*48c60*/  IMAD.MOV.U32 R125, RZ, RZ, R128 ;  /* 0x000000ffff7d7224 */ /* 0x000fce00078e0080 */
.L_x_3935:
[----:B------:R-:W-:Y:S05]  /*48c70*/  BSYNC B0 ;  /* 0x0000000000007941 */ /* 0x000fea0003800000 */
.L_x_3933:
        /* <DEDUP_REMOVED lines=9> */
.L_x_3937:
[----:B------:R-:W-:Y:S02]  /*48d10*/  IMAD.MOV.U32 R67, RZ, RZ, R66 ;  /* 0x000000ffff437224 */ /* 0x000fe400078e0042 */
[----:B------:R-:W-:Y:S02]  /*48d20*/  IMAD.MOV.U32 R127, RZ, RZ, R126 ;  /* 0x000000ffff7f7224 */ /* 0x000fe400078e007e */
[----:B------:R-:W-:Y:S02]  /*48d30*/  IMAD.MOV.U32 R66, RZ, RZ, R65 ;  /* 0x000000ffff427224 */ /* 0x000fe400078e0041 */
[----:B------:R-:W-:-:S07]  /*48d40*/  IMAD.MOV.U32 R126, RZ, RZ, R125 ;  /* 0x000000ffff7e7224 */ /* 0x000fce00078e007d */
.L_x_3938:
[----:B------:R-:W-:Y:S05]  /*48d50*/  BSYNC B0 ;  /* 0x0000000000007941 */ /* 0x000fea0003800000 */
.L_x_3936:
        /* <DEDUP_REMOVED lines=9> */
.L_x_3940:
[----:B------:R-:W-:Y:S02]  /*48df0*/  IMAD.MOV.U32 R68, RZ, RZ, R63 ;  /* 0x000000ffff447224 */ /* 0x000fe400078e003f */
[----:B------:R-:W-:Y:S02]  /*48e00*/  IMAD.MOV.U32 R128, RZ, RZ, R123 ;  /* 0x000000ffff807224 */ /* 0x000fe400078e007b */
[----:B------:R-:W-:Y:S02]  /*48e10*/  IMAD.MOV.U32 R63, RZ, RZ, R66 ;  /* 0x000000ffff3f7224 */ /* 0x000fe400078e0042 */
[----:B------:R-:W-:-:S07]  /*48e20*/  IMAD.MOV.U32 R123, RZ, RZ, R126 ;  /* 0x000000ffff7b7224 */ /* 0x000fce00078e007e */
.L_x_3941:
[----:B------:R-:W-:Y:S05]  /*48e30*/  BSYNC B0 ;  /* 0x0000000000007941 */ /* 0x000fea0003800000 */
.L_x_3939:
        /* <DEDUP_REMOVED lines=9> */
.L_x_3943:
[----:B------:R-:W-:Y:S02]  /*48ed0*/  IMAD.MOV.U32 R65, RZ, RZ, R64 ;  /* 0x000000ffff417224 */ /* 0x000fe400078e0040 */
[----:B------:R-:W-:Y:S02]  /*48ee0*/  IMAD.MOV.U32 R125, RZ, RZ, R124 ;  /* 0x000000ffff7d7224 */ /* 0x000fe400078e007c */
[----:B------:R-:W-:Y:S02]  /*48ef0*/  IMAD.MOV.U32 R64, RZ, RZ, R63 ;  /* 0x000000ffff407224 */ /* 0x000fe400078e003f */
[----:B------:R-:W-:-:S07]  /*48f00*/  IMAD.MOV.U32 R124, RZ, RZ, R123 ;  /* 0x000000ffff7c7224 */ /* 0x000fce00078e007b */
.L_x_3944:
[----:B------:R-:W-:Y:S05]  /*48f10*/  BSYNC B0 ;  /* 0x0000000000007941 */ /* 0x000fea0003800000 */
.L_x_3942:
        /* <DEDUP_REMOVED lines=9> */
.L_x_3946:
[----:B------:R-:W-:Y:S02]  /*48fb0*/  IMAD.MOV.U32 R66, RZ, RZ, R61 ;  /* 0x000000ffff427224 */ /* 0x000fe400078e003d */
[----:B------:R-:W-:Y:S02]  /*48fc0*/  IMAD.MOV.U32 R126, RZ, RZ, R121 ;  /* 0x000000ffff7e7224 */ /* 0x000fe400078e0079 */
[----:B------:R-:W-:Y:S02]  /*48fd0*/  IMAD.MOV.U32 R61, RZ, RZ, R64 ;  /* 0x000000ffff3d7224 */ /* 0x000fe400078e0040 */
[----:B------:R-:W-:-:S07]  /*48fe0*/  IMAD.MOV.U32 R121, RZ, RZ, R124 ;  /* 0x000000ffff797224 */ /* 0x000fce00078e007c */
.L_x_3947:
[----:B------:R-:W-:Y:S05]  /*48ff0*/  BSYNC B0 ;  /* 0x0000000000007941 */ /* 0x000fea0003800000 */
.L_x_3945:
        /* <DEDUP_REMOVED lines=9> */
.L_x_3949:
[----:B------:R-:W-:Y:S02]  /*49090*/  IMAD.MOV.U32 R63, RZ, RZ, R62 ;  /* 0x000000ffff3f7224 */ /* 0x000fe400078e003e */
[----:B------:R-:W-:Y:S02]  /*490a0*/  IMAD.MOV.U32 R123, RZ, RZ, R122 ;  /* 0x000000ffff7b7224 */ /* 0x000fe400078e007a */
[----:B------:R-:W-:Y:S02]  /*490b0*/  IMAD.MOV.U32 R62, RZ, RZ, R61 ;  /* 0x000000ffff3e7224 */ /* 0x000fe400078e003d */
[----:B------:R-:W-:-:S07]  /*490c0*/  IMAD.MOV.U32 R122, RZ, RZ, R121 ;  /* 0x000000ffff7a7224 */ /* 0x000fce00078e0079 */
.L_x_3950:
[----:B------:R-:W-:Y:S05]  /*490d0*/  BSYNC B0 ;  /* 0x0000000000007941 */ /* 0x000fea0003800000 */
.L_x_3948:
        /* <DEDUP_REMOVED lines=9> */
.L_x_3952:
[----:B------:R-:W-:Y:S02]  /*49170*/  IMAD.MOV.U32 R64, RZ, RZ, R59 ;  /* 0x000000ffff407224 */ /* 0x000fe400078e003b */
[----:B------:R-:W-:Y:S02]  /*49180*/  IMAD.MOV.U32 R124, RZ, RZ, R119 ;  /* 0x000000ffff7c7224 */ /* 0x000fe400078e0077 */
[----:B------:R-:W-:Y:S02]  /*49190*/  IMAD.MOV.U32 R59, RZ, RZ, R62 ;  /* 0x000000ffff3b7224 */ /* 0x000fe400078e003e */
[----:B------:R-:W-:-:S07]  /*491a0*/  IMAD.MOV.U32 R119, RZ, RZ, R122 ;  /* 0x000000ffff777224 */ /* 0x000fce00078e007a */
.L_x_3953:
[----:B------:R-:W-:Y:S05]  /*491b0*/  BSYNC B0 ;  /* 0x0000000000007941 */ /* 0x000fea0003800000 */
.L_x_3951:
        /* <DEDUP_REMOVED lines=9> */
.L_x_3955:
[----:B------:R-:W-:Y:S02]  /*49250*/  IMAD.MOV.U32 R61, RZ, RZ, R60 ;  /* 0x000000ffff3d7224 */ /* 0x000fe400078e003c */
[----:B------:R-:W-:Y:S02]  /*49260*/  IMAD.MOV.U32 R121, RZ, RZ, R120 ;  /* 0x000000ffff797224 */ /* 0x000fe400078e0078 */
[----:B------:R-:W-:Y:S02]  /*49270*/  IMAD.MOV.U32 R60, RZ, RZ, R59 ;  /* 0x000000ffff3c7224 */ /* 0x000fe400078e003b */
[----:B------:R-:W-:-:S07]  /*49280*/  IMAD.MOV.U32 R120, RZ, RZ, R119 ;  /* 0x000000ffff787224 */ /* 0x000fce00078e0077 */
.L_x_3956:
[----:B------:R-:W-:Y:S05]  /*49290*/  BSYNC B0 ;  /* 0x0000000000007941 */ /* 0x000fea0003800000 */
.L_x_3954:
        /* <DEDUP_REMOVED lines=9> */
.L_x_3958:
[----:B------:R-:W-:Y:S02]  /*49330*/  IMAD.MOV.U32 R62, RZ, RZ, R57 ;  /* 0x000000ffff3e7224 */ /* 0x000fe400078e0039 */
[----:B------:R-:W-:Y:S02]  /*49340*/  IMAD.MOV.U32 R122, RZ, RZ, R117 ;  /* 0x000000ffff7a7224 */ /* 0x000fe400078e0075 */
[----:B------:R-:W-:Y:S02]  /*49350*/  IMAD.MOV.U32 R57, RZ, RZ, R60 ;  /* 0x000000ffff397224 */ /* 0x000fe400078e003c */
[----:B------:R-:W-:-:S07]  /*49360*/  IMAD.MOV.U32 R117, RZ, RZ, R120 ;  /* 0x000000ffff757224 */ /* 0x000fce00078e0078 */
.L_x_3959:
[----:B------:R-:W-:Y:S05]  /*49370*/  BSYNC B0 ;  /* 0x0000000000007941 */ /* 0x000fea0003800000 */
.L_x_3957:
        /* <DEDUP_REMOVED lines=9> */
.L_x_3961:
[----:B------:R-:W-:Y:S02]  /*49410*/  IMAD.MOV.U32 R59, RZ, RZ, R58 ;  /* 0x000000ffff3b7224 */ /* 0x000fe400078e003a */
[----:B------:R-:W-:Y:S02]  /*49420*/  IMAD.MOV.U32 R119, RZ, RZ, R118 ;  /* 0x000000ffff777224 */ /* 0x000fe400078e0076 */
[----:B------:R-:W-:Y:S02]  /*49430*/  IMAD.MOV.U32 R58, RZ, RZ, R57 ;  /* 0x000000ffff3a7224 */ /* 0x000fe400078e0039 */
[----:B------:R-:W-:-:S07]  /*49440*/  IMAD.MOV.U32 R118, RZ, RZ, R117 ;  /* 0x000000ffff767224 */ /* 0x000fce00078e0075 */
.L_x_3962:
[----:B------:R-:W-:Y:S05]  /*49450*/  BSYNC B0 ;  /* 0x0000000000007941 */ /* 0x000fea0003800000 */
.L_x_3960:
        /* <DEDUP_REMOVED lines=9> */
.L_x_3964:
[----:B------:R-:W-:Y:S02]  /*494f0*/  IMAD.MOV.U32 R60, RZ, RZ, R55 ;  /* 0x000000ffff3c7224 */ /* 0x000fe400078e0037 */
[----:B------:R-:W-:Y:S02]  /*49500*/  IMAD.MOV.U32 R120, RZ, RZ, R115 ;  /* 0x000000ffff787224 */ /* 0x000fe400078e0073 */
[----:B------:R-:W-:Y:S02]  /*49510*/  IMAD.MOV.U32 R55, RZ, RZ, R58 ;  /* 0x000000ffff377224 */ /* 0x000fe400078e003a */
[----:B------:R-:W-:-:S07]  /*49520*/  IMAD.MOV.U32 R115, RZ, RZ, R118 ;  /* 0x000000ffff737224 */ /* 0x000fce00078e0076 */
.L_x_3965:
[----:B------:R-:W-:Y:S05]  /*49530*/  BSYNC B0 ;  /* 0x0000000000007941 */ /* 0x000fea0003800000 */
.L_x_3963:
        /* <DEDUP_REMOVED lines=9> */
.L_x_3967:
[----:B------:R-:W-:Y:S02]  /*495d0*/  IMAD.MOV.U32 R57, RZ, RZ, R56 ;  /* 0x000000ffff397224 */ /* 0x000fe400078e0038 */
[----:B------:R-:W-:Y:S02]  /*495e0*/  IMAD.MOV.U32 R117, RZ, RZ, R116 ;  /* 0x000000ffff757224 */ /* 0x000fe400078e0074 */
[----:B------:R-:W-:Y:S02]  /*495f0*/  IMAD.MOV.U32 R56, RZ, RZ, R55 ;  /* 0x000000ffff387224 */ /* 0x000fe400078e0037 */
[----:B------:R-:W-:-:S07]  /*49600*/  IMAD.MOV.U32 R116, RZ, RZ, R115 ;  /* 0x000000ffff747224 */ /* 0x000fce00078e0073 */
.L_x_3968:
[----:B------:R-:W-:Y:S05]  /*49610*/  BSYNC B0 ;  /* 0x0000000000007941 */ /* 0x000fea0003800000 */
.L_x_3966:
        /* <DEDUP_REMOVED lines=9> */
.L_x_3970:
[----:B------:R-:W-:Y:S02]  /*496b0*/  IMAD.MOV.U32 R58, RZ, RZ, R53 ;  /* 0x000000ffff3a7224 */ /* 0x000fe400078e0035 */
[----:B------:R-:W-:Y:S02]  /*496c0*/  IMAD.MOV.U32 R118, RZ, RZ, R113 ;  /* 0x000000ffff767224 */ /* 0x000fe400078e0071 */
[----:B------:R-:W-:Y:S02]  /*496d0*/  IMAD.MOV.U32 R53, RZ, RZ, R56 ;  /* 0x000000ffff357224 */ /* 0x000fe400078e0038 */
[----:B------:R-:W-:-:S07]  /*496e0*/  IMAD.MOV.U32 R113, RZ, RZ, R116 ;  /* 0x000000ffff717224 */ /* 0x000fce00078e0074 */
.L_x_3971:
[----:B------:R-:W-:Y:S05]  /*496f0*/  BSYNC B0 ;  /* 0x0000000000007941 */ /* 0x000fea0003800000 */
.L_x_3969:
        /* <DEDUP_REMOVED lines=9> */
.L_x_3973:
[----:B------:R-:W-:Y:S02]  /*49790*/  IMAD.MOV.U32 R55, RZ, RZ, R54 ;  /* 0x000000ffff377224 */ /* 0x000fe400078e0036 */
[----:B------:R-:W-:Y:S02]  /*497a0*/  IMAD.MOV.U32 R115, RZ, RZ, R114 ;  /* 0x000000ffff737224 */ /* 0x000fe400078e0072 */
[----:B------:R-:W-:Y:S02]  /*497b0*/  IMAD.MOV.U32 R54, RZ, RZ, R53 ;  /* 0x000000ffff367224 */ /* 0x000fe400078e0035 */
[----:B------:R-:W-:-:S07]  /*497c0*/  IMAD.MOV.U32 R114, RZ, RZ, R113 ;  /* 0x000000ffff727224 */ /* 0x000fce00078e0071 */
.L_x_3974:
[----:B------:R-:W-:Y:S05]  /*497d0*/  BSYNC B0 ;  /* 0x0000000000007941 */ /* 0x000fea0003800000 */
.L_x_3972:
        /* <DEDUP_REMOVED lines=9> */
.L_x_3976:
[----:B------:R-:W-:Y:S02]  /*49870*/  IMAD.MOV.U32 R56, RZ, RZ, R51 ;  /* 0x000000ffff387224 */ /* 0x000fe400078e0033 */
[----:B------:R-:W-:Y:S02]  /*49880*/  IMAD.MOV.U32 R116, RZ, RZ, R111 ;  /* 0x000000ffff747224 */ /* 0x000fe400078e006f */
[----:B------:R-:W-:Y:S02]  /*49890*/  IMAD.MOV.U32 R51, RZ, RZ, R54 ;  /* 0x000000ffff337224 */ /* 0x000fe400078e0036 */
[----:B------:R-:W-:-:S07]  /*498a0*/  IMAD.MOV.U32 R111, RZ, RZ, R114 ;  /* 0x000000ffff6f7224 */ /* 0x000fce00078e0072 */
.L_x_3977:
[----:B------:R-:W-:Y:S05]  /*498b0*/  BSYNC B0 ;  /* 0x0000000000007941 */ /* 0x000fea0003800000 */
.L_x_3975:
        /* <DEDUP_REMOVED lines=9> */
.L_x_3979:
[----:B------:R-:W-:Y:S02]  /*49950*/  IMAD.MOV.U32 R53, RZ, RZ, R52 ;  /* 0x000000ffff357224 */ /* 0x000fe400078e0034 */
[----:B------:R-:W-:Y:S02]  /*49960*/  IMAD.MOV.U32 R113, RZ, RZ, R112 ;  /* 0x000000ffff717224 */ /* 0x000fe400078e0070 */
[----:B------:R-:W-:Y:S02]  /*49970*/  IMAD.MOV.U32 R52, RZ, RZ, R51 ;  /* 0x000000ffff347224 */ /* 0x000fe400078e0033 */
[----:B------:R-:W-:-:S07]  /*49980*/  IMAD.MOV.U32 R112, RZ, RZ, R111 ;  /* 0x000000ffff707224 */ /* 0x000fce00078e006f */
.L_x_3980:
[----:B------:R-:W-:Y:S05]  /*49990*/  BSYNC B0 ;  /* 0x0000000000007941 */ /* 0x000fea0003800000 */
.L_x_3978:
        /* <DEDUP_REMOVED lines=9> */
.L_x_3982:
[----:B------:R-:W-:Y:S02]  /*49a30*/  IMAD.MOV.U32 R54, RZ, RZ, R133 ;  /* 0x000000ffff367224 */ /* 0x000fe400078e0085 */
[----:B------:R-:W-:Y:S02]  /*49a40*/  IMAD.MOV.U32 R114, RZ, RZ, R3 ;  /* 0x000000ffff727224 */ /* 0x000fe400078e0003 */
[----:B------:R-:W-:Y:S02]  /*49a50*/  IMAD.MOV.U32 R3, RZ, RZ, R112 ;  /* 0x000000ffff037224 */ /* 0x000fe400078e0070 */
[----:B------:R-:W-:-:S07]  /*49a60*/  IMAD.MOV.U32 R133, RZ, RZ, R52 ;  /* 0x000000ffff857224 */ /* 0x000fce00078e0034 */
.L_x_3983:
[----:B------:R-:W-:Y:S05]  /*49a70*/  BSYNC B0 ;  /* 0x0000000000007941 */ /* 0x000fea0003800000 */
.L_x_3981:
        /* <DEDUP_REMOVED lines=18> */
.L_x_3985:
[----:B------:R-:W-:Y:S02]  /*49ba0*/  IMAD.MOV.U32 R52, RZ, RZ, R49 ;  /* 0x000000ffff347224 */ /* 0x000fe400078e0031 */
[----:B------:R-:W-:Y:S01]  /*49bb0*/  IMAD.MOV.U32 R112, RZ, RZ, R109 ;  /* 0x000000ffff707224 */ /* 0x000fe200078e006d */
[----:B------:R-:W-:Y:S01]  /*49bc0*/  MOV R109, R110 ;  /* 0x0000006e006d7202 */ /* 0x000fe20000000f00 */
[----:B------:R-:W-:-:S07]  /*49bd0*/  IMAD.MOV.U32 R49, RZ, RZ, R50 ;  /* 0x000000ffff317224 */ /* 0x000fce00078e0032 */
.L_x_3986:
[----:B------:R-:W-:Y:S05]  /*49be0*/  BSYNC B0 ;  /* 0x0000000000007941 */ /* 0x000fea0003800000 */
.L_x_3984:
        /* <DEDUP_REMOVED lines=9> */
.L_x_3988:
[----:B------:R-:W-:Y:S02]  /*49c80*/  IMAD.MOV.U32 R51, RZ, RZ, R48 ;  /* 0x000000ffff337224 */ /* 0x000fe400078e0030 */
[----:B------:R-:W-:Y:S01]  /*49c90*/  IMAD.MOV.U32 R111, RZ, RZ, R108 ;  /* 0x000000ffff6f7224 */ /* 0x000fe200078e006c */
[----:B------:R-:W-:Y:S01]  /*49ca0*/  MOV R108, R109 ;  /* 0x0000006d006c7202 */ /* 0x000fe20000000f00 */
[----:B------:R-:W-:-:S07]  /*49cb0*/  IMAD.MOV.U32 R48, RZ, RZ, R49 ;  /* 0x000000ffff307224 */ /* 0x000fce00078e0031 */
.L_x_3989:
[----:B------:R-:W-:Y:S05]  /*49cc0*/  BSYNC B0 ;  /* 0x0000000000007941 */ /* 0x000fea0003800000 */
.L_x_3987:
        /* <DEDUP_REMOVED lines=9> */
.L_x_3991:
[----:B------:R-:W-:Y:S02]  /*49d60*/  IMAD.MOV.U32 R50, RZ, RZ, R47 ;  /* 0x000000ffff327224 */ /* 0x000fe400078e002f */
[----:B------:R-:W-:Y:S01]  /*49d70*/  IMAD.MOV.U32 R110, RZ, RZ, R107 ;  /* 0x000000ffff6e7224 */ /* 0x000fe200078e006b */
[----:B------:R-:W-:Y:S01]  /*49d80*/  MOV R107, R108 ;  /* 0x0000006c006b7202 */ /* 0x000fe20000000f00 */
[----:B------:R-:W-:-:S07]  /*49d90*/  IMAD.MOV.U32 R47, RZ, RZ, R48 ;  /* 0x000000ffff2f7224 */ /* 0x000fce00078e0030 */
.L_x_3992:
[----:B------:R-:W-:Y:S05]  /*49da0*/  BSYNC B0 ;  /* 0x0000000000007941 */ /* 0x000fea0003800000 */
.L_x_3990:
        /* <DEDUP_REMOVED lines=9> */
.L_x_3994:
[----:B------:R-:W-:Y:S02]  /*49e40*/  IMAD.MOV.U32 R49, RZ, RZ, R46 ;  /* 0x000000ffff317224 */ /* 0x000fe400078e002e */
[----:B------:R-:W-:Y:S01]  /*49e50*/  IMAD.MOV.U32 R109, RZ, RZ, R106 ;  /* 0x000000ffff6d7224 */ /* 0x000fe200078e006a */
[----:B------:R-:W-:Y:S01]  /*49e60*/  MOV R106, R107 ;  /* 0x0000006b006a7202 */ /* 0x000fe20000000f00 */
[----:B------:R-:W-:-:S07]  /*49e70*/  IMAD.MOV.U32 R46, RZ, RZ, R47 ;  /* 0x000000ffff2e7224 */ /* 0x000fce00078e002f */
.L_x_3995:
[----:B------:R-:W-:Y:S05]  /*49e80*/  BSYNC B0 ;  /* 0x0000000000007941 */ /* 0x000fea0003800000 */
.L_x_3993:
        /* <DEDUP_REMOVED lines=9> */
.L_x_3997:
[----:B------:R-:W-:Y:S02]  /*49f20*/  IMAD.MOV.U32 R48, RZ, RZ, R45 ;  /* 0x000000ffff307224 */ /* 0x000fe400078e002d */
[----:B------:R-:W-:Y:S01]  /*49f30*/  IMAD.MOV.U32 R108, RZ, RZ, R105 ;  /* 0x000000ffff6c7224 */ /* 0x000fe200078e0069 */
[----:B------:R-:W-:Y:S01]  /*49f40*/  MOV R105, R106 ;  /* 0x0000006a00697202 */ /* 0x000fe20000000f00 */
[----:B------:R-:W-:-:S07]  /*49f50*/  IMAD.MOV.U32 R45, RZ, RZ, R46 ;  /* 0x000000ffff2d7224 */ /* 0x000fce00078e002e */
.L_x_3998:
[----:B------:R-:W-:Y:S05]  /*49f60*/  BSYNC B0 ;  /* 0x0000000000007941 */ /* 0x000fea0003800000 */
.L_x_3996:
        /* <DEDUP_REMOVED lines=9> */
.L_x_4000:
[----:B------:R-:W-:Y:S02]  /*4a000*/  IMAD.MOV.U32 R47, RZ, RZ, R44 ;  /* 0x000000ffff2f7224 */ /* 0x000fe400078e002c */
[----:B------:R-:W-:Y:S01]  /*4a010*/  IMAD.MOV.U32 R107, RZ, RZ, R104 ;  /* 0x000000ffff6b7224 */ /* 0x000fe200078e0068 */
[----:B------:R-:W-:Y:S01]  /*4a020*/  MOV R104, R105 ;  /* 0x0000006900687202 */ /* 0x000fe20000000f00 */
[----:B------:R-:W-:-:S07]  /*4a030*/  IMAD.MOV.U32 R44, RZ, RZ, R45 ;  /* 0x000000ffff2c7224 */ /* 0x000fce00078e002d */
.L_x_4001:
[----:B------:R-:W-:Y:S05]  /*4a040*/  BSYNC B0 ;  /* 0x0000000000007941 */ /* 0x000fea0003800000 */
.L_x_3999:
        /* <DEDUP_REMOVED lines=9> */
.L_x_4003:
[----:B------:R-:W-:Y:S02]  /*4a0e0*/  IMAD.MOV.U32 R46, RZ, RZ, R43 ;  /* 0x000000ffff2e7224 */ /* 0x000fe400078e002b */
[----:B------:R-:W-:Y:S01]  /*4a0f0*/  IMAD.MOV.U32 R106, RZ, RZ, R103 ;  /* 0x000000ffff6a7224 */ /* 0x000fe200078e0067 */
[----:B------:R-:W-:Y:S01]  /*4a100*/  MOV R103, R104 ;  /* 0x0000006800677202 */ /* 0x000fe20000000f00 */
[----:B------:R-:W-:-:S07]  /*4a110*/  IMAD.MOV.U32 R43, RZ, RZ, R44 ;  /* 0x000000ffff2b7224 */ /* 0x000fce00078e002c */
.L_x_4004:
[----:B------:R-:W-:Y:S05]  /*4a120*/  BSYNC B0 ;  /* 0x0000000000007941 */ /* 0x000fea0003800000 */
.L_x_4002:
        /* <DEDUP_REMOVED lines=9> */
.L_x_4006:
[----:B------:R-:W-:Y:S02]  /*4a1c0*/  IMAD.MOV.U32 R45, RZ, RZ, R42 ;  /* 0x000000ffff2d7224 */ /* 0x000fe400078e002a */
[----:B------:R-:W-:Y:S01]  /*4a1d0*/  IMAD.MOV.U32 R105, RZ, RZ, R102 ;  /* 0x000000ffff697224 */ /* 0x000fe200078e0066 */
[----:B------:R-:W-:Y:S01]  /*4a1e0*/  MOV R102, R103 ;  /* 0x0000006700667202 */ /* 0x000fe20000000f00 */
[----:B------:R-:W-:-:S07]  /*4a1f0*/  IMAD.MOV.U32 R42, RZ, RZ, R43 ;  /* 0x000000ffff2a7224 */ /* 0x000fce00078e002b */
.L_x_4007:
[----:B------:R-:W-:Y:S05]  /*4a200*/  BSYNC B0 ;  /* 0x0000000000007941 */ /* 0x000fea0003800000 */
.L_x_4005:
        /* <DEDUP_REMOVED lines=9> */
.L_x_4009:
[----:B------:R-:W-:Y:S02]  /*4a2a0*/  IMAD.MOV.U32 R44, RZ, RZ, R41 ;  /* 0x000000ffff2c7224 */ /* 0x000fe400078e0029 */
[----:B------:R-:W-:Y:S01]  /*4a2b0*/  IMAD.MOV.U32 R104, RZ, RZ, R101 ;  /* 0x000000ffff687224 */ /* 0x000fe200078e0065 */
[----:B------:R-:W-:Y:S01]  /*4a2c0*/  MOV R101, R102 ;  /* 0x0000006600657202 */ /* 0x000fe20000000f00 */
[----:B------:R-:W-:-:S07]  /*4a2d0*/  IMAD.MOV.U32 R41, RZ, RZ, R42 ;  /* 0x000000ffff297224 */ /* 0x000fce00078e002a */
.L_x_4010:
[----:B------:R-:W-:Y:S05]  /*4a2e0*/  BSYNC B0 ;  /* 0x0000000000007941 */ /* 0x000fea0003800000 */
.L_x_4008:
        /* <DEDUP_REMOVED lines=9> */
.L_x_4012:
[----:B------:R-:W-:Y:S02]  /*4a380*/  IMAD.MOV.U32 R43, RZ, RZ, R40 ;  /* 0x000000ffff2b7224 */ /* 0x000fe400078e0028 */
[----:B------:R-:W-:Y:S01]  /*4a390*/  IMAD.MOV.U32 R103, RZ, RZ, R100 ;  /* 0x000000ffff677224 */ /* 0x000fe200078e0064 */
[----:B------:R-:W-:Y:S01]  /*4a3a0*/  MOV R100, R101 ;  /* 0x0000006500647202 */ /* 0x000fe20000000f00 */
[----:B------:R-:W-:-:S07]  /*4a3b0*/  IMAD.MOV.U32 R40, RZ, RZ, R41 ;  /* 0x000000ffff287224 */ /* 0x000fce00078e0029 */
.L_x_4013:
[----:B------:R-:W-:Y:S05]  /*4a3c0*/  BSYNC B0 ;  /* 0x0000000000007941 */ /* 0x000fea0003800000 */
.L_x_4011:
        /* <DEDUP_REMOVED lines=9> */
.L_x_4015:
[----:B------:R-:W-:Y:S02]  /*4a460*/  IMAD.MOV.U32 R42, RZ, RZ, R39 ;  /* 0x000000ffff2a7224 */ /* 0x000fe400078e0027 */
[----:B------:R-:W-:Y:S01]  /*4a470*/  IMAD.MOV.U32 R102, RZ, RZ, R99 ;  /* 0x000000ffff667224 */ /* 0x000fe200078e0063 */
[----:B------:R-:W-:Y:S01]  /*4a480*/  MOV R99, R100 ;  /* 0x0000006400637202 */ /* 0x000fe20000000f00 */
[----:B------:R-:W-:-:S07]  /*4a490*/  IMAD.MOV.U32 R39, RZ, RZ, R40 ;  /* 0x000000ffff277224 */ /* 0x000fce00078e0028 */
.L_x_4016:
[----:B------:R-:W-:Y:S05]  /*4a4a0*/  BSYNC B0 ;  /* 0x0000000000007941 */ /* 0x000fea0003800000 */
.L_x_4014:
        /* <DEDUP_REMOVED lines=9> */
.L_x_4018:
[----:B------:R-:W-:Y:S02]  /*4a540*/  IMAD.MOV.U32 R41, RZ, RZ, R38 ;  /* 0x000000ffff297224 */ /* 0x000fe400078e0026 */
[----:B------:R-:W-:Y:S01]  /*4a550*/  IMAD.MOV.U32 R101, RZ, RZ, R98 ;  /* 0x000000ffff657224 */ /* 0x000fe200078e0062 */
[----:B------:R-:W-:Y:S01]  /*4a560*/  MOV R98, R99 ;  /* 0x0000006300627202 */ /* 0x000fe20000000f00 */
[----:B------:R-:W-:-:S07]  /*4a570*/  IMAD.MOV.U32 R38, RZ, RZ, R39 ;  /* 0x000000ffff267224 */ /* 0x000fce00078e0027 */
.L_x_4019:
[----:B------:R-:W-:Y:S05]  /*4a580*/  BSYNC B0 ;  /* 0x0000000000007941 */ /* 0x000fea0003800000 */
.L_x_4017:
        /* <DEDUP_REMOVED lines=9> */
.L_x_4021:
[----:B------:R-:W-:Y:S02]  /*4a620*/  IMAD.MOV.U32 R40, RZ, RZ, R37 ;  /* 0x000000ffff287224 */ /* 0x000fe400078e0025 */
[----:B------:R-:W-:Y:S01]  /*4a630*/  IMAD.MOV.U32 R100, RZ, RZ, R97 ;  /* 0x000000ffff647224 */ /* 0x000fe200078e0061 */
[----:B------:R-:W-:Y:S01]  /*4a640*/  MOV R97, R98 ;  /* 0x0000006200617202 */ /* 0x000fe20000000f00 */
[----:B------:R-:W-:-:S07]  /*4a650*/  IMAD.MOV.U32 R37, RZ, RZ, R38 ;  /* 0x000000ffff257224 */ /* 0x000fce00078e0026 */
.L_x_4022:
[----:B------:R-:W-:Y:S05]  /*4a660*/  BSYNC B0 ;  /* 0x0000000000007941 */ /* 0x000fea0003800000 */
.L_x_4020:
        /* <DEDUP_REMOVED lines=9> */
.L_x_4024:
[----:B------:R-:W-:Y:S02]  /*4a700*/  IMAD.MOV.U32 R39, RZ, RZ, R36 ;  /* 0x000000ffff277224 */ /* 0x000fe400078e0024 */
[----:B------:R-:W-:Y:S01]  /*4a710*/  IMAD.MOV.U32 R99, RZ, RZ, R96 ;  /* 0x000000ffff637224 */ /* 0x000fe200078e0060 */
[----:B------:R-:W-:Y:S01]  /*4a720*/  MOV R96, R97 ;  /* 0x0000006100607202 */ /* 0x000fe20000000f00 */
[----:B------:R-:W-:-:S07]  /*4a730*/  IMAD.MOV.U32 R36, RZ, RZ, R37 ;  /* 0x000000ffff247224 */ /* 0x000fce00078e0025 */
.L_x_4025:
[----:B------:R-:W-:Y:S05]  /*4a740*/  BSYNC B0 ;  /* 0x0000000000007941 */ /* 0x000fea0003800000 */
.L_x_4023:
        /* <DEDUP_REMOVED lines=9> */
.L_x_4027:
[----:B------:R-:W-:Y:S02]  /*4a7e0*/  IMAD.MOV.U32 R38, RZ, RZ, R35 ;  /* 0x000000ffff267224 */ /* 0x000fe400078e0023 */
[----:B------:R-:W-:Y:S01]  /*4a7f0*/  IMAD.MOV.U32 R98, RZ, RZ, R95 ;  /* 0x000000ffff627224 */ /* 0x000fe200078e005f */
[----:B------:R-:W-:Y:S01]  /*4a800*/  MOV R95, R96 ;  /* 0x00000060005f7202 */ /* 0x000fe20000000f00 */
[----:B------:R-:W-:-:S07]  /*4a810*/  IMAD.MOV.U32 R35, RZ, RZ, R36 ;  /* 0x000000ffff237224 */ /* 0x000fce00078e0024 */
.L_x_4028:
[----:B------:R-:W-:Y:S05]  /*4a820*/  BSYNC B0 ;  /* 0x0000000000007941 */ /* 0x000fea0003800000 */
.L_x_4026:
        /* <DEDUP_REMOVED lines=9> */
.L_x_4030:
[----:B------:R-:W-:Y:S02]  /*4a8c0*/  IMAD.MOV.U32 R37, RZ, RZ, R34 ;  /* 0x000000ffff257224 */ /* 0x000fe400078e0022 */
[----:B------:R-:W-:Y:S01]  /*4a8d0*/  IMAD.MOV.U32 R97, RZ, RZ, R94 ;  /* 0x000000ffff617224 */ /* 0x000fe200078e005e */
[----:B------:R-:W-:Y:S01]  /*4a8e0*/  MOV R94, R95 ;  /* 0x0000005f005e7202 */ /* 0x000fe20000000f00 */
[----:B------:R-:W-:-:S07]  /*4a8f0*/  IMAD.MOV.U32 R34, RZ, RZ, R35 ;  /* 0x000000ffff227224 */ /* 0x000fce00078e0023 */
.L_x_4031:
[----:B------:R-:W-:Y:S05]  /*4a900*/  BSYNC B0 ;  /* 0x0000000000007941 */ /* 0x000fea0003800000 */
.L_x_4029:
        /* <DEDUP_REMOVED lines=9> */
.L_x_4033:
[----:B------:R-:W-:Y:S02]  /*4a9a0*/  IMAD.MOV.U32 R36, RZ, RZ, R33 ;  /* 0x000000ffff247224 */ /* 0x000fe400078e0021 */
[----:B------:R-:W-:Y:S01]  /*4a9b0*/  IMAD.MOV.U32 R96, RZ, RZ, R93 ;  /* 0x000000ffff607224 */ /* 0x000fe200078e005d */
[----:B------:R-:W-:Y:S01]  /*4a9c0*/  MOV R93, R94 ;  /* 0x0000005e005d7202 */ /* 0x000fe20000000f00 */
[----:B------:R-:W-:-:S07]  /*4a9d0*/  IMAD.MOV.U32 R33, RZ, RZ, R34 ;  /* 0x000000ffff217224 */ /* 0x000fce00078e0022 */
.L_x_4034:
[----:B------:R-:W-:Y:S05]  /*4a9e0*/  BSYNC B0 ;  /* 0x0000000000007941 */ /* 0x000fea0003800000 */
.L_x_4032:
        /* <DEDUP_REMOVED lines=9> */
.L_x_4036:
[----:B------:R-:W-:Y:S02]  /*4aa80*/  IMAD.MOV.U32 R35, RZ, RZ, R32 ;  /* 0x000000ffff237224 */ /* 0x000fe400078e0020 */
[----:B------:R-:W-:Y:S01]  /*4aa90*/  IMAD.MOV.U32 R95, RZ, RZ, R92 ;  /* 0x000000ffff5f7224 */ /* 0x000fe200078e005c */
[----:B------:R-:W-:Y:S01]  /*4aaa0*/  MOV R92, R93 ;  /* 0x0000005d005c7202 */ /* 0x000fe20000000f00 */
[----:B------:R-:W-:-:S07]  /*4aab0*/  IMAD.MOV.U32 R32, RZ, RZ, R33 ;  /* 0x000000ffff207224 */ /* 0x000fce00078e0021 */
.L_x_4037:
[----:B------:R-:W-:Y:S05]  /*4aac0*/  BSYNC B0 ;  /* 0x0000000000007941 */ /* 0x000fea0003800000 */
.L_x_4035:
        /* <DEDUP_REMOVED lines=9> */
.L_x_4039:
[----:B------:R-:W-:Y:S02]  /*4ab60*/  IMAD.MOV.U32 R34, RZ, RZ, R31 ;  /* 0x000000ffff227224 */ /* 0x000fe400078e001f */
[----:B------:R-:W-:Y:S01]  /*4ab70*/  IMAD.MOV.U32 R94, RZ, RZ, R91 ;  /* 0x000000ffff5e7224 */ /* 0x000fe200078e005b */
[----:B------:R-:W-:Y:S01]  /*4ab80*/  MOV R91, R92 ;  /* 0x0000005c005b7202 */ /* 0x000fe20000000f00 */
[----:B------:R-:W-:-:S07]  /*4ab90*/  IMAD.MOV.U32 R31, RZ, RZ, R32 ;  /* 0x000000ffff1f7224 */ /* 0x000fce00078e0020 */
.L_x_4040:
[----:B------:R-:W-:Y:S05]  /*4aba0*/  BSYNC B0 ;  /* 0x0000000000007941 */ /* 0x000fea0003800000 */
.L_x_4038:
        /* <DEDUP_REMOVED lines=9> */
.L_x_4042:
[----:B------:R-:W-:Y:S02]  /*4ac40*/  IMAD.MOV.U32 R33, RZ, RZ, R30 ;  /* 0x000000ffff217224 */ /* 0x000fe400078e001e */
[----:B------:R-:W-:Y:S01]  /*4ac50*/  IMAD.MOV.U32 R93, RZ, RZ, R90 ;  /* 0x000000ffff5d7224 */ /* 0x000fe200078e005a */
[----:B------:R-:W-:Y:S01]  /*4ac60*/  MOV R90, R91 ;  /* 0x0000005b005a7202 */ /* 0x000fe20000000f00 */
[----:B------:R-:W-:-:S07]  /*4ac70*/  IMAD.MOV.U32 R30, RZ, RZ, R31 ;  /* 0x000000ffff1e7224 */ /* 0x000fce00078e001f */
.L_x_4043:
[----:B------:R-:W-:Y:S05]  /*4ac80*/  BSYNC B0 ;  /* 0x0000000000007941 */ /* 0x000fea0003800000 */
.L_x_4041:
        /* <DEDUP_REMOVED lines=9> */
.L_x_4045:
[----:B------:R-:W-:Y:S02]  /*4ad20*/  IMAD.MOV.U32 R32, RZ, RZ, R29 ;  /* 0x000000ffff207224 */ /* 0x000fe400078e001d */
[----:B------:R-:W-:Y:S01]  /*4ad30*/  IMAD.MOV.U32 R92, RZ, RZ, R89 ;  /* 0x000000ffff5c7224 */ /* 0x000fe200078e0059 */
[----:B------:R-:W-:Y:S01]  /*4ad40*/  MOV R89, R90 ;  /* 0x0000005a00597202 */ /* 0x000fe20000000f00 */
[----:B------:R-:W-:-:S07]  /*4ad50*/  IMAD.MOV.U32 R29, RZ, RZ, R30 ;  /* 0x000000ffff1d7224 */ /* 0x000fce00078e001e */
.L_x_4046:
[----:B------:R-:W-:Y:S05]  /*4ad60*/  BSYNC B0 ;  /* 0x0000000000007941 */ /* 0x000fea0003800000 */
.L_x_4044:
        /* <DEDUP_REMOVED lines=9> */
.L_x_4048:
[----:B------:R-:W-:Y:S02]  /*4ae00*/  IMAD.MOV.U32 R31, RZ, RZ, R28 ;  /* 0x000000ffff1f7224 */ /* 0x000fe400078e001c */
[----:B------:R-:W-:Y:S01]  /*4ae10*/  IMAD.MOV.U32 R91, RZ, RZ, R88 ;  /* 0x000000ffff5b7224 */ /* 0x000fe200078e0058 */
[----:B------:R-:W-:Y:S01]  /*4ae20*/  MOV R88, R89 ;  /* 0x0000005900587202 */ /* 0x000fe20000000f00 */
[----:B------:R-:W-:-:S07]  /*4ae30*/  IMAD.MOV.U32 R28, RZ, RZ, R29 ;  /* 0x000000ffff1c7224 */ /* 0x000fce00078e001d */
.L_x_4049:
[----:B------:R-:W-:Y:S05]  /*4ae40*/  BSYNC B0 ;  /* 0x0000000000007941 */ /* 0x000fea0003800000 */
.L_x_4047:
        /* <DEDUP_REMOVED lines=9> */
.L_x_4051:
[----:B------:R-:W-:Y:S02]  /*4aee0*/  IMAD.MOV.U32 R30, RZ, RZ, R27 ;  /* 0x000000ffff1e7224 */ /* 0x000fe400078e001b */
[----:B------:R-:W-:Y:S01]  /*4aef0*/  IMAD.MOV.U32 R90, RZ, RZ, R87 ;  /* 0x000000ffff5a7224 */ /* 0x000fe200078e0057 */
[----:B------:R-:W-:Y:S01]  /*4af00*/  MOV R87, R88 ;  /* 0x0000005800577202 */ /* 0x000fe20000000f00 */
[----:B------:R-:W-:-:S07]  /*4af10*/  IMAD.MOV.U32 R27, RZ, RZ, R28 ;  /* 0x000000ffff1b7224 */ /* 0x000fce00078e001c */
.L_x_4052:
[----:B------:R-:W-:Y:S05]  /*4af20*/  BSYNC B0 ;  /* 0x0000000000007941 */ /* 0x000fea0003800000 */
.L_x_4050:
        /* <DEDUP_REMOVED lines=9> */
.L_x_4054:
[----:B------:R-:W-:Y:S02]  /*4afc0*/  IMAD.MOV.U32 R29, RZ, RZ, R26 ;  /* 0x000000ffff1d7224 */ /* 0x000fe400078e001a */
[----:B------:R-:W-:Y:S01]  /*4afd0*/  IMAD.MOV.U32 R89, RZ, RZ, R86 ;  /* 0x000000ffff597224 */ /* 0x000fe200078e0056 */
[----:B------:R-:W-:Y:S01]  /*4afe0*/  MOV R86, R87 ;  /* 0x0000005700567202 */ /* 0x000fe20000000f00 */
[----:B------:R-:W-:-:S07]  /*4aff0*/  IMAD.MOV.U32 R26, RZ, RZ, R27 ;  /* 0x000000ffff1a7224 */ /* 0x000fce00078e001b */
.L_x_4055:
[----:B------:R-:W-:Y:S05]  /*4b000*/  BSYNC B0 ;  /* 0x0000000000007941 */ /* 0x000fea0003800000 */
.L_x_4053:
        /* <DEDUP_REMOVED lines=9> */
.L_x_4057:
[----:B------:R-:W-:Y:S02]  /*4b0a0*/  IMAD.MOV.U32 R28, RZ, RZ, R25 ;  /* 0x000000ffff1c7224 */ /* 0x000fe400078e0019 */
[----:B------:R-:W-:Y:S01]  /*4b0b0*/  IMAD.MOV.U32 R88, RZ, RZ, R85 ;  /* 0x000000ffff587224 */ /* 0x000fe200078e0055 */
[----:B------:R-:W-:Y:S01]  /*4b0c0*/  MOV R85, R86 ;  /* 0x0000005600557202 */ /* 0x000fe20000000f00 */
[----:B------:R-:W-:-:S07]  /*4b0d0*/  IMAD.MOV.U32 R25, RZ, RZ, R26 ;  /* 0x000000ffff197224 */ /* 0x000fce00078e001a */
.L_x_4058:
[----:B------:R-:W-:Y:S05]  /*4b0e0*/  BSYNC B0 ;  /* 0x0000000000007941 */ /* 0x000fea0003800000 */
.L_x_4056:
        /* <DEDUP_REMOVED lines=9> */
.L_x_4060:
[----:B------:R-:W-:Y:S02]  /*4b180*/  IMAD.MOV.U32 R27, RZ, RZ, R24 ;  /* 0x000000ffff1b7224 */ /* 0x000fe400078e0018 */
[----:B------:R-:W-:Y:S01]  /*4b190*/  IMAD.MOV.U32 R87, RZ, RZ, R84 ;  /* 0x000000ffff577224 */ /* 0x000fe200078e0054 */
[----:B------:R-:W-:Y:S01]  /*4b1a0*/  MOV R84, R85 ;  /* 0x0000005500547202 */ /* 0x000fe20000000f00 */
[----:B------:R-:W-:-:S07]  /*4b1b0*/  IMAD.MOV.U32 R24, RZ, RZ, R25 ;  /* 0x000000ffff187224 */ /* 0x000fce00078e0019 */
.L_x_4061:
[----:B------:R-:W-:Y:S05]  /*4b1c0*/  BSYNC B0 ;  /* 0x0000000000007941 */ /* 0x000fea0003800000 */
.L_x_4059:
        /* <DEDUP_REMOVED lines=9> */
.L_x_4063:
[----:B------:R-:W-:Y:S02]  /*4b260*/  IMAD.MOV.U32 R26, RZ, RZ, R23 ;  /* 0x000000ffff1a7224 */ /* 0x000fe400078e0017 */
[----:B------:R-:W-:Y:S01]  /*4b270*/  IMAD.MOV.U32 R86, RZ, RZ, R83 ;  /* 0x000000ffff567224 */ /* 0x000fe200078e0053 */
[----:B------:R-:W-:Y:S01]  /*4b280*/  MOV R83, R84 ;  /* 0x0000005400537202 */ /* 0x000fe20000000f00 */
[----:B------:R-:W-:-:S07]  /*4b290*/  IMAD.MOV.U32 R23, RZ, RZ, R24 ;  /* 0x000000ffff177224 */ /* 0x000fce00078e0018 */
.L_x_4064:
[----:B------:R-:W-:Y:S05]  /*4b2a0*/  BSYNC B0 ;  /* 0x0000000000007941 */ /* 0x000fea0003800000 */
.L_x_4062:
        /* <DEDUP_REMOVED lines=9> */
.L_x_4066:
[----:B------:R-:W-:Y:S02]  /*4b340*/  IMAD.MOV.U32 R25, RZ, RZ, R22 ;  /* 0x000000ffff197224 */ /* 0x000fe400078e0016 */
[----:B------:R-:W-:Y:S01]  /*4b350*/  IMAD.MOV.U32 R85, RZ, RZ, R82 ;  /* 0x000000ffff557224 */ /* 0x000fe200078e0052 */
[----:B------:R-:W-:Y:S01]  /*4b360*/  MOV R82, R83 ;  /* 0x0000005300527202 */ /* 0x000fe20000000f00 */
[----:B------:R-:W-:-:S07]  /*4b370*/  IMAD.MOV.U32 R22, RZ, RZ, R23 ;  /* 0x000000ffff167224 */ /* 0x000fce00078e0017 */
.L_x_4067:
[----:B------:R-:W-:Y:S05]  /*4b380*/  BSYNC B0 ;  /* 0x0000000000007941 */ /* 0x000fea0003800000 */
.L_x_4065:
        /* <DEDUP_REMOVED lines=9> */
.L_x_4069:
[----:B------:R-:W-:Y:S02]  /*4b420*/  IMAD.MOV.U32 R24, RZ, RZ, R21 ;  /* 0x000000ffff187224 */ /* 0x000fe400078e0015 */
[----:B------:R-:W-:Y:S01]  /*4b430*/  IMAD.MOV.U32 R84, RZ, RZ, R81 ;  /* 0x000000ffff547224 */ /* 0x000fe200078e0051 */
[----:B------:R-:W-:Y:S01]  /*4b440*/  MOV R81, R82 ;  /* 0x0000005200517202 */ /* 0x000fe20000000f00 */
[----:B------:R-:W-:-:S07]  /*4b450*/  IMAD.MOV.U32 R21, RZ, RZ, R22 ;  /* 0x000000ffff157224 */ /* 0x000fce00078e0016 */
.L_x_4070:
[----:B------:R-:W-:Y:S05]  /*4b460*/  BSYNC B0 ;  /* 0x0000000000007941 */ /* 0x000fea0003800000 */
.L_x_4068:
        /* <DEDUP_REMOVED lines=9> */
.L_x_4072:
[----:B------:R-:W-:Y:S02]  /*4b500*/  IMAD.MOV.U32 R23, RZ, RZ, R20 ;  /* 0x000000ffff177224 */ /* 0x000fe400078e0014 */
[----:B------:R-:W-:Y:S01]  /*4b510*/  IMAD.MOV.U32 R83, RZ, RZ, R80 ;  /* 0x000000ffff537224 */ /* 0x000fe200078e0050 */
[----:B------:R-:W-:Y:S01]  /*4b520*/  MOV R80, R81 ;  /* 0x0000005100507202 */ /* 0x000fe20000000f00 */
[----:B------:R-:W-:-:S07]  /*4b530*/  IMAD.MOV.U32 R20, RZ, RZ, R21 ;  /* 0x000000ffff147224 */ /* 0x000fce00078e0015 */
.L_x_4073:
[----:B------:R-:W-:Y:S05]  /*4b540*/  BSYNC B0 ;  /* 0x0000000000007941 */ /* 0x000fea0003800000 */
.L_x_4071:
        /* <DEDUP_REMOVED lines=9> */
.L_x_4075:
[----:B------:R-:W-:Y:S02]  /*4b5e0*/  IMAD.MOV.U32 R22, RZ, RZ, R19 ;  /* 0x000000ffff167224 */ /* 0x000fe400078e0013 */
[----:B------:R-:W-:Y:S01]  /*4b5f0*/  IMAD.MOV.U32 R82, RZ, RZ, R79 ;  /* 0x000000ffff527224 */ /* 0x000fe200078e004f */
[----:B------:R-:W-:Y:S01]  /*4b600*/  MOV R79, R80 ;  /* 0x00000050004f7202 */ /* 0x000fe20000000f00 */
[----:B------:R-:W-:-:S07]  /*4b610*/  IMAD.MOV.U32 R19, RZ, RZ, R20 ;  /* 0x000000ffff137224 */ /* 0x000fce00078e0014 */
.L_x_4076:
[----:B------:R-:W-:Y:S05]  /*4b620*/  BSYNC B0 ;  /* 0x0000000000007941 */ /* 0x000fea0003800000 */
.L_x_4074:
        /* <DEDUP_REMOVED lines=9> */
.L_x_4078:
[----:B------:R-:W-:Y:S02]  /*4b6c0*/  IMAD.MOV.U32 R21, RZ, RZ, R18 ;  /* 0x000000ffff157224 */ /* 0x000fe400078e0012 */
[----:B------:R-:W-:Y:S01]  /*4b6d0*/  IMAD.MOV.U32 R81, RZ, RZ, R78 ;  /* 0x000000ffff517224 */ /* 0x000fe200078e004e */
[----:B------:R-:W-:Y:S01]  /*4b6e0*/  MOV R78, R79 ;  /* 0x0000004f004e7202 */ /* 0x000fe20000000f00 */
[----:B------:R-:W-:-:S07]  /*4b6f0*/  IMAD.MOV.U32 R18, RZ, RZ, R19 ;  /* 0x000000ffff127224 */ /* 0x000fce00078e0013 */
.L_x_4079:
[----:B------:R-:W-:Y:S05]  /*4b700*/  BSYNC B0 ;  /* 0x0000000000007941 */ /* 0x000fea0003800000 */
.L_x_4077:
        /* <DEDUP_REMOVED lines=9> */
.L_x_4081:
[----:B------:R-:W-:Y:S02]  /*4b7a0*/  IMAD.MOV.U32 R20, RZ, RZ, R17 ;  /* 0x000000ffff147224 */ /* 0x000fe400078e0011 */
[----:B------:R-:W-:Y:S01]  /*4b7b0*/  IMAD.MOV.U32 R80, RZ, RZ, R77 ;  /* 0x000000ffff507224 */ /* 0x000fe200078e004d */
[----:B------:R-:W-:Y:S01]  /*4b7c0*/  MOV R77, R78 ;  /* 0x0000004e004d7202 */ /* 0x000fe20000000f00 */
[----:B------:R-:W-:-:S07]  /*4b7d0*/  IMAD.MOV.U32 R17, RZ, RZ, R18 ;  /* 0x000000ffff117224 */ /* 0x000fce00078e0012 */
.L_x_4082:
[----:B------:R-:W-:Y:S05]  /*4b7e0*/  BSYNC B0 ;  /* 0x0000000000007941 */ /* 0x000fea0003800000 */
.L_x_4080:
        /* <DEDUP_REMOVED lines=9> */
.L_x_4084:
[----:B------:R-:W-:Y:S02]  /*4b880*/  IMAD.MOV.U32 R19, RZ, RZ, R16 ;  /* 0x000000ffff137224 */ /* 0x000fe400078e0010 */
[----:B------:R-:W-:Y:S01]  /*4b890*/  IMAD.MOV.U32 R79, RZ, RZ, R76 ;  /* 0x000000ffff4f7224 */ /* 0x000fe200078e004c */
[----:B------:R-:W-:Y:S01]  /*4b8a0*/  MOV R76, R77 ;  /* 0x0000004d004c7202 */ /* 0x000fe20000000f00 */
[----:B------:R-:W-:-:S07]  /*4b8b0*/  IMAD.MOV.U32 R16, RZ, RZ, R17 ;  /* 0x000000ffff107224 */ /* 0x000fce00078e0011 */
.L_x_4085:
[----:B------:R-:W-:Y:S05]  /*4b8c0*/  BSYNC B0 ;  /* 0x0000000000007941 */ /* 0x000fea0003800000 */
.L_x_4083:
        /* <DEDUP_REMOVED lines=9> */
.L_x_4087:
[----:B------:R-:W-:Y:S02]  /*4b960*/  IMAD.MOV.U32 R18, RZ, RZ, R15 ;  /* 0x000000ffff127224 */ /* 0x000fe400078e000f */
[----:B------:R-:W-:Y:S01]  /*4b970*/  IMAD.MOV.U32 R78, RZ, RZ, R75 ;  /* 0x000000ffff4e7224 */ /* 0x000fe200078e004b */
[----:B------:R-:W-:Y:S01]  /*4b980*/  MOV R75, R76 ;  /* 0x0000004c004b7202 */ /* 0x000fe20000000f00 */
[----:B------:R-:W-:-:S07]  /*4b990*/  IMAD.MOV.U32 R15, RZ, RZ, R16 ;  /* 0x000000ffff0f7224 */ /* 0x000fce00078e0010 */
.L_x_4088:
[----:B------:R-:W-:Y:S05]  /*4b9a0*/  BSYNC B0 ;  /* 0x0000000000007941 */ /* 0x000fea0003800000 */
.L_x_4086:
        /* <DEDUP_REMOVED lines=9> */
.L_x_4090:
[----:B------:R-:W-:Y:S02]  /*4ba40*/  IMAD.MOV.U32 R17, RZ, RZ, R14 ;  /* 0x000000ffff117224 */ /* 0x000fe400078e000e */
[----:B------:R-:W-:Y:S01]  /*4ba50*/  IMAD.MOV.U32 R77, RZ, RZ, R74 ;  /* 0x000000ffff4d7224 */ /* 0x000fe200078e004a */
[----:B------:R-:W-:Y:S01]  /*4ba60*/  MOV R74, R75 ;  /* 0x0000004b004a7202 */ /* 0x000fe20000000f00 */
[----:B------:R-:W-:-:S07]  /*4ba70*/  IMAD.MOV.U32 R14, RZ, RZ, R15 ;  /* 0x000000ffff0e7224 */ /* 0x000fce00078e000f */
.L_x_4091:
[----:B------:R-:W-:Y:S05]  /*4ba80*/  BSYNC B0 ;  /* 0x0000000000007941 */ /* 0x000fea0003800000 */
.L_x_4089:
        /* <DEDUP_REMOVED lines=9> */
.L_x_4093:
[----:B------:R-:W-:Y:S02]  /*4bb20*/  IMAD.MOV.U32 R16, RZ, RZ, R13 ;  /* 0x000000ffff107224 */ /* 0x000fe400078e000d */
[----:B------:R-:W-:Y:S01]  /*4bb30*/  IMAD.MOV.U32 R76, RZ, RZ, R73 ;  /* 0x000000ffff4c7224 */ /* 0x000fe200078e0049 */
[----:B------:R-:W-:Y:S01]  /*4bb40*/  MOV R73, R74 ;  /* 0x0000004a00497202 */ /* 0x000fe20000000f00 */
[----:B------:R-:W-:-:S07]  /*4bb50*/  IMAD.MOV.U32 R13, RZ, RZ, R14 ;  /* 0x000000ffff0d7224 */ /* 0x000fce00078e000e */
.L_x_4094:
[----:B------:R-:W-:Y:S05]  /*4bb60*/  BSYNC B0 ;  /* 0x0000000000007941 */ /* 0x000fea0003800000 */
.L_x_4092:
        /* <DEDUP_REMOVED lines=9> */
.L_x_4096:
[----:B------:R-:W-:Y:S02]  /*4bc00*/  IMAD.MOV.U32 R15, RZ, RZ, R12 ;  /* 0x000000ffff0f7224 */ /* 0x000fe400078e000c */
[----:B------:R-:W-:Y:S01]  /*4bc10*/  IMAD.MOV.U32 R75, RZ, RZ, R72 ;  /* 0x000000ffff4b7224 */ /* 0x000fe200078e0048 */
[----:B------:R-:W-:Y:S01]  /*4bc20*/  MOV R72, R73 ;  /* 0x0000004900487202 */ /* 0x000fe20000000f00 */
[----:B------:R-:W-:-:S07]  /*4bc30*/  IMAD.MOV.U32 R12, RZ, RZ, R13 ;  /* 0x000000ffff0c7224 */ /* 0x000fce00078e000d */
.L_x_4097:
[----:B------:R-:W-:Y:S05]  /*4bc40*/  BSYNC B0 ;  /* 0x0000000000007941 */ /* 0x000fea0003800000 */
.L_x_4095:
        /* <DEDUP_REMOVED lines=9> */
.L_x_4099:
[----:B------:R-:W-:Y:S02]  /*4bce0*/  IMAD.MOV.U32 R14, RZ, RZ, R9 ;  /* 0x000000ffff0e7224 */ /* 0x000fe400078e0009 */
[----:B------:R-:W-:Y:S01]  /*4bcf0*/  IMAD.MOV.U32 R74, RZ, RZ, R11 ;  /* 0x000000ffff4a7224 */ /* 0x000fe200078e000b */
[----:B------:R-:W-:Y:S01]  /*4bd00*/  MOV R11, R72 ;  /* 0x00000048000b7202 */ /* 0x000fe20000000f00 */
[----:B------:R-:W-:-:S07]  /*4bd10*/  IMAD.MOV.U32 R9, RZ, RZ, R12 ;  /* 0x000000ffff097224 */ /* 0x000fce00078e000c */
.L_x_4100:
[----:B------:R-:W-:Y:S05]  /*4bd20*/  BSYNC B0 ;  /* 0x0000000000007941 */ /* 0x000fea0003800000 */
.L_x_4098:
        /* <DEDUP_REMOVED lines=9> */
.L_x_4102:
[----:B------:R-:W-:Y:S02]  /*4bdc0*/  IMAD.MOV.U32 R13, RZ, RZ, R8 ;  /* 0x000000ffff0d7224 */ /* 0x000fe400078e0008 */
[----:B------:R-:W-:Y:S01]  /*4bdd0*/  IMAD.MOV.U32 R73, RZ, RZ, R10 ;  /* 0x000000ffff497224 */ /* 0x000fe200078e000a */
[----:B------:R-:W-:Y:S01]  /*4bde0*/  MOV R10, R11 ;  /* 0x0000000b000a7202 */ /* 0x000fe20000000f00 */
[----:B------:R-:W-:-:S07]  /*4bdf0*/  IMAD.MOV.U32 R8, RZ, RZ, R9 ;  /* 0x000000ffff087224 */ /* 0x000fce00078e0009 */
.L_x_4103:
[----:B------:R-:W-:Y:S05]  /*4be00*/  BSYNC B0 ;  /* 0x0000000000007941 */ /* 0x000fea0003800000 */
.L_x_4101:
        /* <DEDUP_REMOVED lines=9> */
.L_x_4105:
[----:B------:R-:W-:Y:S02]  /*4bea0*/  IMAD.MOV.U32 R12, RZ, RZ, R5 ;  /* 0x000000ffff0c7224 */ /* 0x000fe400078e0005 */
[----:B------:R-:W-:Y:S01]  /*4beb0*/  IMAD.MOV.U32 R72, RZ, RZ, R7 ;  /* 0x000000ffff487224 */ /* 0x000fe200078e0007 */
[----:B------:R-:W-:Y:S01]  /*4bec0*/  MOV R7, R10 ;  /* 0x0000000a00077202 */ /* 0x000fe20000000f00 */
[----:B------:R-:W-:-:S07]  /*4bed0*/  IMAD.MOV.U32 R5, RZ, RZ, R8 ;  /* 0x000000ffff057224 */ /* 0x000fce00078e0008 */
.L_x_4106:
[----:B------:R-:W-:Y:S05]  /*4bee0*/  BSYNC B0 ;  /* 0x0000000000007941 */ /* 0x000fea0003800000 */
.L_x_4104:
        /* <DEDUP_REMOVED lines=9> */
.L_x_4108:
[----:B------:R-:W-:Y:S02]  /*4bf80*/  IMAD.MOV.U32 R9, RZ, RZ, R4 ;  /* 0x000000ffff097224 */ /* 0x000fe400078e0004 */
[----:B------:R-:W-:Y:S01]  /*4bf90*/  IMAD.MOV.U32 R11, RZ, RZ, R6 ;  /* 0x000000ffff0b7224 */ /* 0x000fe200078e0006 */
[----:B------:R-:W-:Y:S01]  /*4bfa0*/  MOV R6, R7 ;  /* 0x0000000700067202 */ /* 0x000fe20000000f00 */
[----:B------:R-:W-:-:S07]  /*4bfb0*/  IMAD.MOV.U32 R4, RZ, RZ, R5 ;  /* 0x000000ffff047224 */ /* 0x000fce00078e0005 */
.L_x_4109:
[----:B------:R-:W-:Y:S05]  /*4bfc0*/  BSYNC B0 ;  /* 0x0000000000007941 */ /* 0x000fea0003800000 */
.L_x_4107:
        /* <DEDUP_REMOVED lines=9> */
.L_x_4111:
[----:B------:R-:W-:Y:S02]  /*4c060*/  IMAD.MOV.U32 R8, RZ, RZ, R71 ;  /* 0x000000ffff087224 */ /* 0x000fe400078e0047 */
[----:B------:R-:W-:Y:S01]  /*4c070*/  IMAD.MOV.U32 R10, RZ, RZ, R131 ;  /* 0x000000ffff0a7224 */ /* 0x000fe200078e0083 */
[----:B------:R-:W-:Y:S01]  /*4c080*/  MOV R131, R6 ;  /* 0x0000000600837202 */ /* 0x000fe20000000f00 */
[----:B------:R-:W-:-:S07]  /*4c090*/  IMAD.MOV.U32 R71, RZ, RZ, R4 ;  /* 0x000000ffff477224 */ /* 0x000fce00078e0004 */
.L_x_4112:
[----:B------:R-:W-:Y:S05]  /*4c0a0*/  BSYNC B0 ;  /* 0x0000000000007941 */ /* 0x000fea0003800000 */
.L_x_4110:
        /* <DEDUP_REMOVED lines=9> */
.L_x_4114:
[----:B------:R-:W-:Y:S02]  /*4c140*/  IMAD.MOV.U32 R5, RZ, RZ, R132 ;  /* 0x000000ffff057224 */ /* 0x000fe400078e0084 */
[----:B------:R-:W-:Y:S01]  /*4c150*/  IMAD.MOV.U32 R7, RZ, RZ, R134 ;  /* 0x000000ffff077224 */ /* 0x000fe200078e0086 */
[----:B------:R-:W-:Y:S01]  /*4c160*/  MOV R134, R131 ;  /* 0x0000008300867202 */ /* 0x000fe20000000f00 */
[----:B------:R-:W-:-:S07]  /*4c170*/  IMAD.MOV.U32 R132, RZ, RZ, R71 ;  /* 0x000000ffff847224 */ /* 0x000fce00078e0047 */
.L_x_4115:
[----:B------:R-:W-:Y:S05]  /*4c180*/  BSYNC B0 ;  /* 0x0000000000007941 */ /* 0x000fea0003800000 */
.L_x_4113:
        /* <DEDUP_REMOVED lines=9> */
.L_x_4117:
[----:B------:R-:W-:Y:S02]  /*4c220*/  IMAD.MOV.U32 R4, RZ, RZ, R69 ;  /* 0x000000ffff047224 */ /* 0x000fe400078e0045 */
[----:B------:R-:W-:Y:S01]  /*4c230*/  IMAD.MOV.U32 R6, RZ, RZ, R129 ;  /* 0x000000ffff067224 */ /* 0x000fe200078e0081 */
[----:B------:R-:W-:Y:S01]  /*4c240*/  MOV R129, R134 ;  /* 0x0000008600817202 */ /* 0x000fe20000000f00 */
[----:B------:R-:W-:-:S07]  /*4c250*/  IMAD.MOV.U32 R69, RZ, RZ, R132 ;  /* 0x000000ffff457224 */ /* 0x000fce00078e0084 */
.L_x_4118:
[----:B------:R-:W-:Y:S05]  /*4c260*/  BSYNC B0 ;  /* 0x0000000000007941 */ /* 0x000fea0003800000 */
.L_x_4116:
        /* <DEDUP_REMOVED lines=9> */
.L_x_4120:
[----:B------:R-:W-:Y:S02]  /*4c300*/  IMAD.MOV.U32 R71, RZ, RZ, R70 ;  /* 0x000000ffff477224 */ /* 0x000fe400078e0046 */
[----:B------:R-:W-:Y:S01]  /*4c310*/  IMAD.MOV.U32 R131, RZ, RZ, R130 ;  /* 0x000000ffff837224 */ /* 0x000fe200078e0082 */
[----:B------:R-:W-:Y:S01]  /*4c320*/  MOV R130, R129 ;  /* 0x0000008100827202 */ /* 0x000fe20000000f00 */
[----:B------:R-:W-:-:S07]  /*4c330*/  IMAD.MOV.U32 R70, RZ, RZ, R69 ;  /* 0x000000ffff467224 */ /* 0x000fce00078e0045 */
.L_x_4121:
[----:B------:R-:W-:Y:S05]  /*4c340*/  BSYNC B0 ;  /* 0x0000000000007941 */ /* 0x000fea0003800000 */
.L_x_4119:
        /* <DEDUP_REMOVED lines=9> */
.L_x_4123:
[----:B------:R-:W-:Y:S02]  /*4c3e0*/  IMAD.MOV.U32 R132, RZ, RZ, R67 ;  /* 0x000000ffff847224 */ /* 0x000fe400078e0043 */
[----:B------:R-:W-:Y:S01]  /*4c3f0*/  IMAD.MOV.U32 R134, RZ, RZ, R127 ;  /* 0x000000ffff867224 */ /* 0x000fe200078e007f */
[----:B------:R-:W-:Y:S01]  /*4c400*/  MOV R127, R130 ;  /* 0x00000082007f7202 */ /* 0x000fe20000000f00 */
[----:B------:R-:W-:-:S07]  /*4c410*/  IMAD.MOV.U32 R67, RZ, RZ, R70 ;  /* 0x000000ffff437224 */ /* 0x000fce00078e0046 */
.L_x_4124:
[----:B------:R-:W-:Y:S05]  /*4c420*/  BSYNC B0 ;  /* 0x0000000000007941 */ /* 0x000fea0003800000 */
.L_x_4122:
        /* <DEDUP_REMOVED lines=9> */
.L_x_4126:
[----:B------:R-:W-:Y:S02]  /*4c4c0*/  IMAD.MOV.U32 R69, RZ, RZ, R68 ;  /* 0x000000ffff457224 */ /* 0x000fe400078e0044 */
[----:B------:R-:W-:Y:S01]  /*4c4d0*/  IMAD.MOV.U32 R129, RZ, RZ, R128 ;  /* 0x000000ffff817224 */ /* 0x000fe200078e0080 */
[----:B------:R-:W-:Y:S01]  /*4c4e0*/  MOV R128, R127 ;  /* 0x0000007f00807202 */ /* 0x000fe20000000f00 */
[----:B------:R-:W-:-:S07]  /*4c4f0*/  IMAD.MOV.U32 R68, RZ, RZ, R67 ;  /* 0x000000ffff447224 */ /* 0x000fce00078e0043 */
.L_x_4127:
[----:B------:R-:W-:Y:S05]  /*4c500*/  BSYNC B0 ;  /* 0x0000000000007941 */ /* 0x000fea0003800000 */
.L_x_4125:
        /* <DEDUP_REMOVED lines=9> */
.L_x_4129:
[----:B------:R-:W-:Y:S02]  /*4c5a0*/  IMAD.MOV.U32 R70, RZ, RZ, R65 ;  /* 0x000000ffff467224 */ /* 0x000fe400078e0041 */
[----:B------:R-:W-:Y:S01]  /*4c5b0*/  IMAD.MOV.U32 R130, RZ, RZ, R125 ;  /* 0x000000ffff827224 */ /* 0x000fe200078e007d */
[----:B------:R-:W-:Y:S01]  /*4c5c0*/  MOV R125, R128 ;  /* 0x00000080007d7202 */ /* 0x000fe20000000f00 */
[----:B------:R-:W-:-:S07]  /*4c5d0*/  IMAD.MOV.U32 R65, RZ, RZ, R68 ;  /* 0x000000ffff417224 */ /* 0x000fce00078e0044 */
.L_x_4130:
[----:B------:R-:W-:Y:S05]  /*4c5e0*/  BSYNC B0 ;  /* 0x0000000000007941 */ /* 0x000fea0003800000 */
.L_x_4128:
        /* <DEDUP_REMOVED lines=9> */
.L_x_4132:
[----:B------:R-:W-:Y:S02]  /*4c680*/  IMAD.MOV.U32 R67, RZ, RZ, R66 ;  /* 0x000000ffff437224 */ /* 0x000fe400078e0042 */
[----:B------:R-:W-:Y:S01]  /*4c690*/  IMAD.MOV.U32 R127, RZ, RZ, R126 ;  /* 0x000000ffff7f7224 */ /* 0x000fe200078e007e */
[----:B------:R-:W-:Y:S01]  /*4c6a0*/  MOV R126, R125 ;  /* 0x0000007d007e7202 */ /* 0x000fe20000000f00 */
[----:B------:R-:W-:-:S07]  /*4c6b0*/  IMAD.MOV.U32 R66, RZ, RZ, R65 ;  /* 0x000000ffff427224 */ /* 0x000fce00078e0041 */
.L_x_4133:
[----:B------:R-:W-:Y:S05]  /*4c6c0*/  BSYNC B0 ;  /* 0x0000000000007941 */ /* 0x000fea0003800000 */
.L_x_4131:
        /* <DEDUP_REMOVED lines=9> */
.L_x_4135:
[----:B------:R-:W-:Y:S02]  /*4c760*/  IMAD.MOV.U32 R68, RZ, RZ, R63 ;  /* 0x000000ffff447224 */ /* 0x000fe400078e003f */
[----:B------:R-:W-:Y:S01]  /*4c770*/  IMAD.MOV.U32 R128, RZ, RZ, R123 ;  /* 0x000000ffff807224 */ /* 0x000fe200078e007b */
[----:B------:R-:W-:Y:S01]  /*4c780*/  MOV R123, R126 ;  /* 0x0000007e007b7202 */ /* 0x000fe20000000f00 */
[----:B------:R-:W-:-:S07]  /*4c790*/  IMAD.MOV.U32 R63, RZ, RZ, R66 ;  /* 0x000000ffff3f7224 */ /* 0x000fce00078e0042 */
.L_x_4136:
[----:B------:R-:W-:Y:S05]  /*4c7a0*/  BSYNC B0 ;  /* 0x0000000000007941 */ /* 0x000fea0003800000 */
.L_x_4134:
        /* <DEDUP_REMOVED lines=9> */
.L_x_4138:
[----:B------:R-:W-:Y:S02]  /*4c840*/  IMAD.MOV.U32 R65, RZ, RZ, R64 ;  /* 0x000000ffff417224 */ /* 0x000fe400078e0040 */
[----:B------:R-:W-:Y:S01]  /*4c850*/  IMAD.MOV.U32 R125, RZ, RZ, R124 ;  /* 0x000000ffff7d7224 */ /* 0x000fe200078e007c */
[----:B------:R-:W-:Y:S01]  /*4c860*/  MOV R124, R123 ;  /* 0x0000007b007c7202 */ /* 0x000fe20000000f00 */
[----:B------:R-:W-:-:S07]  /*4c870*/  IMAD.MOV.U32 R64, RZ, RZ, R63 ;  /* 0x000000ffff407224 */ /* 0x000fce00078e003f */
.L_x_4139:
[----:B------:R-:W-:Y:S05]  /*4c880*/  BSYNC B0 ;  /* 0x0000000000007941 */ /* 0x000fea0003800000 */
.L_x_4137:
        /* <DEDUP_REMOVED lines=9> */
.L_x_4141:
[----:B------:R-:W-:Y:S02]  /*4c920*/  IMAD.MOV.U32 R66, RZ, RZ, R61 ;  /* 0x000000ffff427224 */ /* 0x000fe400078e003d */
[----:B------:R-:W-:Y:S01]  /*4c930*/  IMAD.MOV.U32 R126, RZ, RZ, R121 ;  /* 0x000000ffff7e7224 */ /* 0x000fe200078e0079 */
[----:B------:R-:W-:Y:S01]  /*4c940*/  MOV R121, R124 ;  /* 0x0000007c00797202 */ /* 0x000fe20000000f00 */
[----:B------:R-:W-:-:S07]  /*4c950*/  IMAD.MOV.U32 R61, RZ, RZ, R64 ;  /* 0x000000ffff3d7224 */ /* 0x000fce00078e0040 */
.L_x_4142:
[----:B------:R-:W-:Y:S05]  /*4c960*/  BSYNC B0 ;  /* 0x0000000000007941 */ /* 0x000fea0003800000 */
.L_x_4140:
        /* <DEDUP_REMOVED lines=9> */
.L_x_4144:
[----:B------:R-:W-:Y:S02]  /*4ca00*/  IMAD.MOV.U32 R63, RZ, RZ, R62 ;  /* 0x000000ffff3f7224 */ /* 0x000fe400078e003e */
[----:B------:R-:W-:Y:S01]  /*4ca10*/  IMAD.MOV.U32 R123, RZ, RZ, R122 ;  /* 0x000000ffff7b7224 */ /* 0x000fe200078e007a */
[----:B------:R-:W-:Y:S01]  /*4ca20*/  MOV R122, R121 ;  /* 0x00000079007a7202 */ /* 0x000fe20000000f00 */
[----:B------:R-:W-:-:S07]  /*4ca30*/  IMAD.MOV.U32 R62, RZ, RZ, R61 ;  /* 0x000000ffff3e7224 */ /* 0x000fce00078e003d */
.L_x_4145:
[----:B------:R-:W-:Y:S05]  /*4ca40*/  BSYNC B0 ;  /* 0x0000000000007941 */ /* 0x000fea0003800000 */
.L_x_4143:
        /* <DEDUP_REMOVED lines=9> */
.L_x_4147:
[----:B------:R-:W-:Y:S02]  /*4cae0*/  IMAD.MOV.U32 R64, RZ, RZ, R59 ;  /* 0x000000ffff407224 */ /* 0x000fe400078e003b */
[----:B------:R-:W-:Y:S01]  /*4caf0*/  IMAD.MOV.U32 R124, RZ, RZ, R119 ;  /* 0x000000ffff7c7224 */ /* 0x000fe200078e0077 */
[----:B------:R-:W-:Y:S01]  /*4cb00*/  MOV R119, R122 ;  /* 0x0000007a00777202 */ /* 0x000fe20000000f00 */
[----:B------:R-:W-:-:S07]  /*4cb10*/  IMAD.MOV.U32 R59, RZ, RZ, R62 ;  /* 0x000000ffff3b7224 */ /* 0x000fce00078e003e */
.L_x_4148:
[----:B------:R-:W-:Y:S05]  /*4cb20*/  BSYNC B0 ;  /* 0x0000000000007941 */ /* 0x000fea0003800000 */
.L_x_4146:
        /* <DEDUP_REMOVED lines=9> */
.L_x_4150:
[----:B------:R-:W-:Y:S02]  /*4cbc0*/  IMAD.MOV.U32 R61, RZ, RZ, R60 ;  /* 0x000000ffff3d7224 */ /* 0x000fe400078e003c */
[----:B------:R-:W-:Y:S01]  /*4cbd0*/  IMAD.MOV.U32 R121, RZ, RZ, R120 ;  /* 0x000000ffff797224 */ /* 0x000fe200078e0078 */
[----:B------:R-:W-:Y:S01]  /*4cbe0*/  MOV R120, R119 ;  /* 0x0000007700787202 */ /* 0x000fe20000000f00 */
[----:B------:R-:W-:-:S07]  /*4cbf0*/  IMAD.MOV.U32 R60, RZ, RZ, R59 ;  /* 0x000000ffff3c7224 */ /* 0x000fce00078e003b */
.L_x_4151:
[----:B------:R-:W-:Y:S05]  /*4cc00*/  BSYNC B0 ;  /* 0x0000000000007941 */ /* 0x000fea0003800000 */
.L_x_4149:
        /* <DEDUP_REMOVED lines=9> */
.L_x_4153:
[----:B------:R-:W-:Y:S02]  /*4cca0*/  IMAD.MOV.U32 R62, RZ, RZ, R57 ;  /* 0x000000ffff3e7224 */ /* 0x000fe400078e0039 */
[----:B------:R-:W-:Y:S01]  /*4ccb0*/  IMAD.MOV.U32 R122, RZ, RZ, R117 ;  /* 0x000000ffff7a7224 */ /* 0x000fe200078e0075 */
[----:B------:R-:W-:Y:S01]  /*4ccc0*/  MOV R117, R120 ;  /* 0x0000007800757202 */ /* 0x000fe20000000f00 */
[----:B------:R-:W-:-:S07]  /*4ccd0*/  IMAD.MOV.U32 R57, RZ, RZ, R60 ;  /* 0x000000ffff397224 */ /* 0x000fce00078e003c */
.L_x_4154:
[----:B------:R-:W-:Y:S05]  /*4cce0*/  BSYNC B0 ;  /* 0x0000000000007941 */ /* 0x000fea0003800000 */
.L_x_4152:
        /* <DEDUP_REMOVED lines=9> */
.L_x_4156:
[----:B------:R-:W-:Y:S02]  /*4cd80*/  IMAD.MOV.U32 R59, RZ, RZ, R58 ;  /* 0x000000ffff3b7224 */ /* 0x000fe400078e003a */
[----:B------:R-:W-:Y:S01]  /*4cd90*/  IMAD.MOV.U32 R119, RZ, RZ, R118 ;  /* 0x000000ffff777224 */ /* 0x000fe200078e0076 */
[----:B------:R-:W-:Y:S01]  /*4cda0*/  MOV R118, R117 ;  /* 0x0000007500767202 */ /* 0x000fe20000000f00 */
[----:B------:R-:W-:-:S07]  /*4cdb0*/  IMAD.MOV.U32 R58, RZ, RZ, R57 ;  /* 0x000000ffff3a7224 */ /* 0x000fce00078e0039 */
.L_x_4157:
[----:B------:R-:W-:Y:S05]  /*4cdc0*/  BSYNC B0 ;  /* 0x0000000000007941 */ /* 0x000fea0003800000 */
.L_x_4155:
        /* <DEDUP_REMOVED lines=9> */
.L_x_4159:
[----:B------:R-:W-:Y:S02]  /*4ce60*/  IMAD.MOV.U32 R60, RZ, RZ, R55 ;  /* 0x000000ffff3c7224 */ /* 0x000fe400078e0037 */
[----:B------:R-:W-:Y:S01]  /*4ce70*/  IMAD.MOV.U32 R120, RZ, RZ, R115 ;  /* 0x000000ffff787224 */ /* 0x000fe200078e0073 */
[----:B------:R-:W-:Y:S01]  /*4ce80*/  MOV R115, R118 ;  /* 0x0000007600737202 */ /* 0x000fe20000000f00 */
[----:B------:R-:W-:-:S07]  /*4ce90*/  IMAD.MOV.U32 R55, RZ, RZ, R58 ;  /* 0x000000ffff377224 */ /* 0x000fce00078e003a */
.L_x_4160:
[----:B------:R-:W-:Y:S05]  /*4cea0*/  BSYNC B0 ;  /* 0x0000000000007941 */ /* 0x000fea0003800000 */
.L_x_4158:
        /* <DEDUP_REMOVED lines=9> */
.L_x_4162:
[----:B------:R-:W-:Y:S02]  /*4cf40*/  IMAD.MOV.U32 R57, RZ, RZ, R56 ;  /* 0x000000ffff397224 */ /* 0x000fe400078e0038 */
[----:B------:R-:W-:Y:S01]  /*4cf50*/  IMAD.MOV.U32 R117, RZ, RZ, R116 ;  /* 0x000000ffff757224 */ /* 0x000fe200078e0074 */
[----:B------:R-:W-:Y:S01]  /*4cf60*/  MOV R116, R115 ;  /* 0x0000007300747202 */ /* 0x000fe20000000f00 */
[----:B------:R-:W-:-:S07]  /*4cf70*/  IMAD.MOV.U32 R56, RZ, RZ, R55 ;  /* 0x000000ffff387224 */ /* 0x000fce00078e0037 */
.L_x_4163:
[----:B------:R-:W-:Y:S05]  /*4cf80*/  BSYNC B0 ;  /* 0x0000000000007941 */ /* 0x000fea0003800000 */
.L_x_4161:
        /* <DEDUP_REMOVED lines=9> */
.L_x_4165:
[----:B------:R-:W-:Y:S02]  /*4d020*/  IMAD.MOV.U32 R58, RZ, RZ, R53 ;  /* 0x000000ffff3a7224 */ /* 0x000fe400078e0035 */
[----:B------:R-:W-:Y:S01]  /*4d030*/  IMAD.MOV.U32 R118, RZ, RZ, R113 ;  /* 0x000000ffff767224 */ /* 0x000fe200078e0071 */
[----:B------:R-:W-:Y:S01]  /*4d040*/  MOV R113, R116 ;  /* 0x0000007400717202 */ /* 0x000fe20000000f00 */
[----:B------:R-:W-:-:S07]  /*4d050*/  IMAD.MOV.U32 R53, RZ, RZ, R56 ;  /* 0x000000ffff357224 */ /* 0x000fce00078e0038 */
.L_x_4166:
[----:B------:R-:W-:Y:S05]  /*4d060*/  BSYNC B0 ;  /* 0x0000000000007941 */ /* 0x000fea0003800000 */
.L_x_4164:
        /* <DEDUP_REMOVED lines=9> */
.L_x_4168:
[----:B------:R-:W-:Y:S02]  /*4d100*/  IMAD.MOV.U32 R55, RZ, RZ, R54 ;  /* 0x000000ffff377224 */ /* 0x000fe400078e0036 */
[----:B------:R-:W-:Y:S01]  /*4d110*/  IMAD.MOV.U32 R115, RZ, RZ, R114 ;  /* 0x000000ffff737224 */ /* 0x000fe200078e0072 */
[----:B------:R-:W-:Y:S01]  /*4d120*/  MOV R114, R113 ;  /* 0x0000007100727202 */ /* 0x000fe20000000f00 */
[----:B------:R-:W-:-:S07]  /*4d130*/  IMAD.MOV.U32 R54, RZ, RZ, R53 ;  /* 0x000000ffff367224 */ /* 0x000fce00078e0035 */
.L_x_4169:
[----:B------:R-:W-:Y:S05]  /*4d140*/  BSYNC B0 ;  /* 0x0000000000007941 */ /* 0x000fea0003800000 */
.L_x_4167:
        /* <DEDUP_REMOVED lines=9> */
.L_x_4171:
[----:B------:R-:W-:Y:S01]  /*4d1e0*/  IMAD.MOV.U32 R56, RZ, RZ, R133 ;  /* 0x000000ffff387224 */ /* 0x000fe200078e0085 */
[----:B------:R-:W-:Y:S01]  /*4d1f0*/  MOV R133, R54 ;  /* 0x0000003600857202 */ /* 0x000fe20000000f00 */
[----:B------:R-:W-:Y:S02]  /*4d200*/  IMAD.MOV.U32 R116, RZ, RZ, R3 ;  /* 0x000000ffff747224 */ /* 0x000fe400078e0003 */
[----:B------:R-:W-:-:S07]  /*4d210*/  IMAD.MOV.U32 R3, RZ, RZ, R114 ;  /* 0x000000ffff037224 */ /* 0x000fce00078e0072 */
.L_x_4172:
[----:B------:R-:W-:Y:S05]  /*4d220*/  BSYNC B0 ;  /* 0x0000000000007941 */ /* 0x000fea0003800000 */
.L_x_4170:
        /* <DEDUP_REMOVED lines=18> */
.L_x_4174:
[----:B------:R-:W-:Y:S01]  /*4d350*/  IMAD.MOV.U32 R54, RZ, RZ, R51 ;  /* 0x000000ffff367224 */ /* 0x000fe200078e0033 */
[----:B------:R-:W-:Y:S01]  /*4d360*/  MOV R114, R111 ;  /* 0x0000006f00727202 */ /* 0x000fe20000000f00 */
[----:B------:R-:W-:Y:S02]  /*4d370*/  IMAD.MOV.U32 R51, RZ, RZ, R52 ;  /* 0x000000ffff337224 */ /* 0x000fe400078e0034 */
[----:B------:R-:W-:-:S07]  /*4d380*/  IMAD.MOV.U32 R111, RZ, RZ, R112 ;  /* 0x000000ffff6f7224 */ /* 0x000fce00078e0070 */
.L_x_4175:
[----:B------:R-:W-:Y:S05]  /*4d390*/  BSYNC B0 ;  /* 0x0000000000007941 */ /* 0x000fea0003800000 */
.L_x_4173:
        /* <DEDUP_REMOVED lines=9> */
.L_x_4177:
[----:B------:R-:W-:Y:S01]  /*4d430*/  IMAD.MOV.U32 R53, RZ, RZ, R50 ;  /* 0x000000ffff357224 */ /* 0x000fe200078e0032 */
[----:B------:R-:W-:Y:S01]  /*4d440*/  MOV R113, R110 ;  /* 0x0000006e00717202 */ /* 0x000fe20000000f00 */
[----:B------:R-:W-:Y:S02]  /*4d450*/  IMAD.MOV.U32 R50, RZ, RZ, R51 ;  /* 0x000000ffff327224 */ /* 0x000fe400078e0033 */
[----:B------:R-:W-:-:S07]  /*4d460*/  IMAD.MOV.U32 R110, RZ, RZ, R111 ;  /* 0x000000ffff6e7224 */ /* 0x000fce00078e006f */
.L_x_4178:
[----:B------:R-:W-:Y:S05]  /*4d470*/  BSYNC B0 ;  /* 0x0000000000007941 */ /* 0x000fea0003800000 */
.L_x_4176:
        /* <DEDUP_REMOVED lines=9> */
.L_x_4180:
[----:B------:R-:W-:Y:S01]  /*4d510*/  IMAD.MOV.U32 R52, RZ, RZ, R49 ;  /* 0x000000ffff347224 */ /* 0x000fe200078e0031 */
[----:B------:R-:W-:Y:S01]  /*4d520*/  MOV R112, R109 ;  /* 0x0000006d00707202 */ /* 0x000fe20000000f00 */
[----:B------:R-:W-:Y:S02]  /*4d530*/  IMAD.MOV.U32 R49, RZ, RZ, R50 ;  /* 0x000000ffff317224 */ /* 0x000fe400078e0032 */
[----:B------:R-:W-:-:S07]  /*4d540*/  IMAD.MOV.U32 R109, RZ, RZ, R110 ;  /* 0x000000ffff6d7224 */ /* 0x000fce00078e006e */
.L_x_4181:
[----:B------:R-:W-:Y:S05]  /*4d550*/  BSYNC B0 ;  /* 0x0000000000007941 */ /* 0x000fea0003800000 */
.L_x_4179:
        /* <DEDUP_REMOVED lines=9> */
.L_x_4183:
[----:B------:R-:W-:Y:S01]  /*4d5f0*/  IMAD.MOV.U32 R51, RZ, RZ, R48 ;  /* 0x000000ffff337224 */ /* 0x000fe200078e0030 */
[----:B------:R-:W-:Y:S01]  /*4d600*/  MOV R111, R108 ;  /* 0x0000006c006f7202 */ /* 0x000fe20000000f00 */
[----:B------:R-:W-:Y:S02]  /*4d610*/  IMAD.MOV.U32 R48, RZ, RZ, R49 ;  /* 0x000000ffff307224 */ /* 0x000fe400078e0031 */
[----:B------:R-:W-:-:S07]  /*4d620*/  IMAD.MOV.U32 R108, RZ, RZ, R109 ;  /* 0x000000ffff6c7224 */ /* 0x000fce00078e006d */
.L_x_4184:
[----:B------:R-:W-:Y:S05]  /*4d630*/  BSYNC B0 ;  /* 0x0000000000007941 */ /* 0x000fea0003800000 */
.L_x_4182:
        /* <DEDUP_REMOVED lines=9> */
.L_x_4186:
[----:B------:R-:W-:Y:S01]  /*4d6d0*/  IMAD.MOV.U32 R50, RZ, RZ, R47 ;  /* 0x000000ffff327224 */ /* 0x000fe200078e002f */
[----:B------:R-:W-:Y:S01]  /*4d6e0*/  MOV R110, R107 ;  /* 0x0000006b006e7202 */ /* 0x000fe20000000f00 */
[----:B------:R-:W-:Y:S02]  /*4d6f0*/  IMAD.MOV.U32 R47, RZ, RZ, R48 ;  /* 0x000000ffff2f7224 */ /* 0x000fe400078e0030 */
[----:B------:R-:W-:-:S07]  /*4d700*/  IMAD.MOV.U32 R107, RZ, RZ, R108 ;  /* 0x000000ffff6b7224 */ /* 0x000fce00078e006c */
.L_x_4187:
[----:B------:R-:W-:Y:S05]  /*4d710*/  BSYNC B0 ;  /* 0x0000000000007941 */ /* 0x000fea0003800000 */
.L_x_4185:
        /* <DEDUP_REMOVED lines=9> */
.L_x_4189:
[----:B------:R-:W-:Y:S01]  /*4d7b0*/  IMAD.MOV.U32 R49, RZ, RZ, R46 ;  /* 0x000000ffff317224 */ /* 0x000fe200078e002e */
[----:B------:R-:W-:Y:S01]  /*4d7c0*/  MOV R109, R106 ;  /* 0x0000006a006d7202 */ /* 0x000fe20000000f00 */
[----:B------:R-:W-:Y:S02]  /*4d7d0*/  IMAD.MOV.U32 R46, RZ, RZ, R47 ;  /* 0x000000ffff2e7224 */ /* 0x000fe400078e002f */
[----:B------:R-:W-:-:S07]  /*4d7e0*/  IMAD.MOV.U32 R106, RZ, RZ, R107 ;  /* 0x000000ffff6a7224 */ /* 0x000fce00078e006b */
.L_x_4190:
[----:B------:R-:W-:Y:S05]  /*4d7f0*/  BSYNC B0 ;  /* 0x0000000000007941 */ /* 0x000fea0003800000 */
.L_x_4188:
        /* <DEDUP_REMOVED lines=9> */
.L_x_4192:
[----:B------:R-:W-:Y:S01]  /*4d890*/  IMAD.MOV.U32 R48, RZ, RZ, R45 ;  /* 0x000000ffff307224 */ /* 0x000fe200078e002d */
[----:B------:R-:W-:Y:S01]  /*4d8a0*/  MOV R108, R105 ;  /* 0x00000069006c7202 */ /* 0x000fe20000000f00 */
[----:B------:R-:W-:Y:S02]  /*4d8b0*/  IMAD.MOV.U32 R45, RZ, RZ, R46 ;  /* 0x000000ffff2d7224 */ /* 0x000fe400078e002e */
[----:B------:R-:W-:-:S07]  /*4d8c0*/  IMAD.MOV.U32 R105, RZ, RZ, R106 ;  /* 0x000000ffff697224 */ /* 0x000fce00078e006a */
.L_x_4193:
[----:B------:R-:W-:Y:S05]  /*4d8d0*/  BSYNC B0 ;  /* 0x0000000000007941 */ /* 0x000fea0003800000 */
.L_x_4191:
        /* <DEDUP_REMOVED lines=9> */
.L_x_4195:
[----:B------:R-:W-:Y:S01]  /*4d970*/  IMAD.MOV.U32 R47, RZ, RZ, R44 ;  /* 0x000000ffff2f7224 */ /* 0x000fe200078e002c */
[----:B------:R-:W-:Y:S01]  /*4d980*/  MOV R107, R104 ;  /* 0x00000068006b7202 */ /* 0x000fe20000000f00 */
[----:B------:R-:W-:Y:S02]  /*4d990*/  IMAD.MOV.U32 R44, RZ, RZ, R45 ;  /* 0x000000ffff2c7224 */ /* 0x000fe400078e002d */
[----:B------:R-:W-:-:S07]  /*4d9a0*/  IMAD.MOV.U32 R104, RZ, RZ, R105 ;  /* 0x000000ffff687224 */ /* 0x000fce00078e0069 */
.L_x_4196:
[----:B------:R-:W-:Y:S05]  /*4d9b0*/  BSYNC B0 ;  /* 0x0000000000007941 */ /* 0x000fea0003800000 */
.L_x_4194:
        /* <DEDUP_REMOVED lines=9> */
.L_x_4198:
[----:B------:R-:W-:Y:S01]  /*4da50*/  IMAD.MOV.U32 R46, RZ, RZ, R43 ;  /* 0x000000ffff2e7224 */ /* 0x000fe200078e002b */
[----:B------:R-:W-:Y:S01]  /*4da60*/  MOV R106, R103 ;  /* 0x00000067006a7202 */ /* 0x000fe20000000f00 */
[----:B------:R-:W-:Y:S02]  /*4da70*/  IMAD.MOV.U32 R43, RZ, RZ, R44 ;  /* 0x000000ffff2b7224 */ /* 0x000fe400078e002c */
[----:B------:R-:W-:-:S07]  /*4da80*/  IMAD.MOV.U32 R103, RZ, RZ, R104 ;  /* 0x000000ffff677224 */ /* 0x000fce00078e0068 */
.L_x_4199:
[----:B------:R-:W-:Y:S05]  /*4da90*/  BSYNC B0 ;  /* 0x0000000000007941 */ /* 0x000fea0003800000 */
.L_x_4197:
        /* <DEDUP_REMOVED lines=9> */
.L_x_4201:
[----:B------:R-:W-:Y:S01]  /*4db30*/  IMAD.MOV.U32 R45, RZ, RZ, R42 ;  /* 0x000000ffff2d7224 */ /* 0x000fe200078e002a */
[----:B------:R-:W-:Y:S01]  /*4db40*/  MOV R105, R102 ;  /* 0x0000006600697202 */ /* 0x000fe20000000f00 */
[----:B------:R-:W-:Y:S02]  /*4db50*/  IMAD.MOV.U32 R42, RZ, RZ, R43 ;  /* 0x000000ffff2a7224 */ /* 0x000fe400078e002b */
[----:B------:R-:W-:-:S07]  /*4db60*/  IMAD.MOV.U32 R102, RZ, RZ, R103 ;  /* 0x000000ffff667224 */ /* 0x000fce00078e0067 */
.L_x_4202:
[----:B------:R-:W-:Y:S05]  /*4db70*/  BSYNC B0 ;  /* 0x0000000000007941 */ /* 0x000fea0003800000 */
.L_x_4200:
        /* <DEDUP_REMOVED lines=9> */
.L_x_4204:
[----:B------:R-:W-:Y:S01]  /*4dc10*/  IMAD.MOV.U32 R44, RZ, RZ, R41 ;  /* 0x000000ffff2c7224 */ /* 0x000fe200078e0029 */
[----:B------:R-:W-:Y:S01]  /*4dc20*/  MOV R104, R101 ;  /* 0x0000006500687202 */ /* 0x000fe20000000f00 */
[----:B------:R-:W-:Y:S02]  /*4dc30*/  IMAD.MOV.U32 R41, RZ, RZ, R42 ;  /* 0x000000ffff297224 */ /* 0x000fe400078e002a */
[----:B------:R-:W-:-:S07]  /*4dc40*/  IMAD.MOV.U32 R101, RZ, RZ, R102 ;  /* 0x000000ffff657224 */ /* 0x000fce00078e0066 */
.L_x_4205:
[----:B------:R-:W-:Y:S05]  /*4dc50*/  BSYNC B0 ;  /* 0x0000000000007941 */ /* 0x000fea0003800000 */
.L_x_4203:
        /* <DEDUP_REMOVED lines=9> */
.L_x_4207:
[----:B------:R-:W-:Y:S01]  /*4dcf0*/  IMAD.MOV.U32 R43, RZ, RZ, R40 ;  /* 0x000000ffff2b7224 */ /* 0x000fe200078e0028 */
[----:B------:R-:W-:Y:S01]  /*4dd00*/  MOV R103, R100 ;  /* 0x0000006400677202 */ /* 0x000fe20000000f00 */
[----:B------:R-:W-:Y:S02]  /*4dd10*/  IMAD.MOV.U32 R40, RZ, RZ, R41 ;  /* 0x000000ffff287224 */ /* 0x000fe400078e0029 */
[----:B------:R-:W-:-:S07]  /*4dd20*/  IMAD.MOV.U32 R100, RZ, RZ, R101 ;  /* 0x000000ffff647224 */ /* 0x000fce00078e0065 */
.L_x_4208:
[----:B------:R-:W-:Y:S05]  /*4dd30*/  BSYNC B0 ;  /* 0x0000000000007941 */ /* 0x000fea0003800000 */
.L_x_4206:
        /* <DEDUP_REMOVED lines=9> */
.L_x_4210:
[----:B------:R-:W-:Y:S01]  /*4ddd0*/  IMAD.MOV.U32 R42, RZ, RZ, R39 ;  /* 0x000000ffff2a7224 */ /* 0x000fe200078e0027 */
[----:B------:R-:W-:Y:S01]  /*4dde0*/  MOV R102, R99 ;  /* 0x0000006300667202 */ /* 0x000fe20000000f00 */
[----:B------:R-:W-:Y:S02]  /*4ddf0*/  IMAD.MOV.U32 R39, RZ, RZ, R40 ;  /* 0x000000ffff277224 */ /* 0x000fe400078e0028 */
[----:B------:R-:W-:-:S07]  /*4de00*/  IMAD.MOV.U32 R99, RZ, RZ, R100 ;  /* 0x000000ffff637224 */ /* 0x000fce00078e0064 */
.L_x_4211:
[----:B------:R-:W-:Y:S05]  /*4de10*/  BSYNC B0 ;  /* 0x0000000000007941 */ /* 0x000fea0003800000 */
.L_x_4209:
        /* <DEDUP_REMOVED lines=9> */
.L_x_4213:
[----:B------:R-:W-:Y:S01]  /*4deb0*/  IMAD.MOV.U32 R41, RZ, RZ, R38 ;  /* 0x000000ffff297224 */ /* 0x000fe200078e0026 */
[----:B------:R-:W-:Y:S01]  /*4dec0*/  MOV R101, R98 ;  /* 0x0000006200657202 */ /* 0x000fe20000000f00 */
[----:B------:R-:W-:Y:S02]  /*4ded0*/  IMAD.MOV.U32 R38, RZ, RZ, R39 ;  /* 0x000000ffff267224 */ /* 0x000fe400078e0027 */
[----:B------:R-:W-:-:S07]  /*4dee0*/  IMAD.MOV.U32 R98, RZ, RZ, R99 ;  /* 0x000000ffff627224 */ /* 0x000fce00078e0063 */
.L_x_4214:
[----:B------:R-:W-:Y:S05]  /*4def0*/  BSYNC B0 ;  /* 0x0000000000007941 */ /* 0x000fea0003800000 */
.L_x_4212:
        /* <DEDUP_REMOVED lines=9> */
.L_x_4216:
[----:B------:R-:W-:Y:S01]  /*4df90*/  IMAD.MOV.U32 R40, RZ, RZ, R37 ;  /* 0x000000ffff287224 */ /* 0x000fe200078e0025 */
[----:B------:R-:W-:Y:S01]  /*4dfa0*/  MOV R100, R97 ;  /* 0x0000006100647202 */ /* 0x000fe20000000f00 */
[----:B------:R-:W-:Y:S02]  /*4dfb0*/  IMAD.MOV.U32 R37, RZ, RZ, R38 ;  /* 0x000000ffff257224 */ /* 0x000fe400078e0026 */
[----:B------:R-:W-:-:S07]  /*4dfc0*/  IMAD.MOV.U32 R97, RZ, RZ, R98 ;  /* 0x000000ffff617224 */ /* 0x000fce00078e0062 */
.L_x_4217:
[----:B------:R-:W-:Y:S05]  /*4dfd0*/  BSYNC B0 ;  /* 0x0000000000007941 */ /* 0x000fea0003800000 */
.L_x_4215:
        /* <DEDUP_REMOVED lines=9> */
.L_x_4219:
[----:B------:R-:W-:Y:S01]  /*4e070*/  IMAD.MOV.U32 R39, RZ, RZ, R36 ;  /* 0x000000ffff277224 */ /* 0x000fe200078e0024 */
[----:B------:R-:W-:Y:S01]  /*4e080*/  MOV R99, R96 ;  /* 0x0000006000637202 */ /* 0x000fe20000000f00 */
[----:B------:R-:W-:Y:S02]  /*4e090*/  IMAD.MOV.U32 R36, RZ, RZ, R37 ;  /* 0x000000ffff247224 */ /* 0x000fe400078e0025 */
[----:B------:R-:W-:-:S07]  /*4e0a0*/  IMAD.MOV.U32 R96, RZ, RZ, R97 ;  /* 0x000000ffff607224 */ /* 0x000fce00078e0061 */
.L_x_4220:
[----:B------:R-:W-:Y:S05]  /*4e0b0*/  BSYNC B0 ;  /* 0x0000000000007941 */ /* 0x000fea0003800000 */
.L_x_4218:
        /* <DEDUP_REMOVED lines=9> */
.L_x_4222:
[----:B------:R-:W-:Y:S01]  /*4e150*/  IMAD.MOV.U32 R38, RZ, RZ, R35 ;  /* 0x000000ffff267224 */ /* 0x000fe200078e0023 */
[----:B------:R-:W-:Y:S01]  /*4e160*/  MOV R98, R95 ;  /* 0x0000005f00627202 */ /* 0x000fe20000000f00 */
[----:B------:R-:W-:Y:S02]  /*4e170*/  IMAD.MOV.U32 R35, RZ, RZ, R36 ;  /* 0x000000ffff237224 */ /* 0x000fe400078e0024 */
[----:B------:R-:W-:-:S07]  /*4e180*/  IMAD.MOV.U32 R95, RZ, RZ, R96 ;  /* 0x000000ffff5f7224 */ /* 0x000fce00078e0060 */
.L_x_4223:
[----:B------:R-:W-:Y:S05]  /*4e190*/  BSYNC B0 ;  /* 0x0000000000007941 */ /* 0x000fea0003800000 */
.L_x_4221:
        /* <DEDUP_REMOVED lines=9> */
.L_x_4225:
[----:B------:R-:W-:Y:S01]  /*4e230*/  IMAD.MOV.U32 R37, RZ, RZ, R34 ;  /* 0x000000ffff257224 */ /* 0x000fe200078e0022 */
[----:B------:R-:W-:Y:S01]  /*4e240*/  MOV R97, R94 ;  /* 0x0000005e00617202 */ /* 0x000fe20000000f00 */
[----:B------:R-:W-:Y:S02]  /*4e250*/  IMAD.MOV.U32 R34, RZ, RZ, R35 ;  /* 0x000000ffff227224 */ /* 0x000fe400078e0023 */
[----:B------:R-:W-:-:S07]  /*4e260*/  IMAD.MOV.U32 R94, RZ, RZ, R95 ;  /* 0x000000ffff5e7224 */ /* 0x000fce00078e005f */
.L_x_4226:
[----:B------:R-:W-:Y:S05]  /*4e270*/  BSYNC B0 ;  /* 0x0000000000007941 */ /* 0x000fea0003800000 */
.L_x_4224:
        /* <DEDUP_REMOVED lines=9> */
.L_x_4228:
[----:B------:R-:W-:Y:S01]  /*4e310*/  IMAD.MOV.U32 R36, RZ, RZ, R33 ;  /* 0x000000ffff247224 */ /* 0x000fe200078e0021 */
[----:B------:R-:W-:Y:S01]  /*4e320*/  MOV R96, R93 ;  /* 0x0000005d00607202 */ /* 0x000fe20000000f00 */
[----:B------:R-:W-:Y:S02]  /*4e330*/  IMAD.MOV.U32 R33, RZ, RZ, R34 ;  /* 0x000000ffff217224 */ /* 0x000fe400078e0022 */
[----:B------:R-:W-:-:S07]  /*4e340*/  IMAD.MOV.U32 R93, RZ, RZ, R94 ;  /* 0x000000ffff5d7224 */ /* 0x000fce00078e005e */
.L_x_4229:
[----:B------:R-:W-:Y:S05]  /*4e350*/  BSYNC B0 ;  /* 0x0000000000007941 */ /* 0x000fea0003800000 */
.L_x_4227:
        /* <DEDUP_REMOVED lines=9> */
.L_x_4231:
[----:B------:R-:W-:Y:S01]  /*4e3f0*/  IMAD.MOV.U32 R35, RZ, RZ, R32 ;  /* 0x000000ffff237224 */ /* 0x000fe200078e0020 */
[----:B------:R-:W-:Y:S01]  /*4e400*/  MOV R95, R92 ;  /* 0x0000005c005f7202 */ /* 0x000fe20000000f00 */
[----:B------:R-:W-:Y:S02]  /*4e410*/  IMAD.MOV.U32 R32, RZ, RZ, R33 ;  /* 0x000000ffff207224 */ /* 0x000fe400078e0021 */
[----:B------:R-:W-:-:S07]  /*4e420*/  IMAD.MOV.U32 R92, RZ, RZ, R93 ;  /* 0x000000ffff5c7224 */ /* 0x000fce00078e005d */
.L_x_4232:
[----:B------:R-:W-:Y:S05]  /*4e430*/  BSYNC B0 ;  /* 0x0000000000007941 */ /* 0x000fea0003800000 */
.L_x_4230:
        /* <DEDUP_REMOVED lines=9> */
.L_x_4234:
[----:B------:R-:W-:Y:S01]  /*4e4d0*/  IMAD.MOV.U32 R34, RZ, RZ, R31 ;  /* 0x000000ffff227224 */ /* 0x000fe200078e001f */
[----:B------:R-:W-:Y:S01]  /*4e4e0*/  MOV R94, R91 ;  /* 0x0000005b005e7202 */ /* 0x000fe20000000f00 */
[----:B------:R-:W-:Y:S02]  /*4e4f0*/  IMAD.MOV.U32 R31, RZ, RZ, R32 ;  /* 0x000000ffff1f7224 */ /* 0x000fe400078e0020 */
[----:B------:R-:W-:-:S07]  /*4e500*/  IMAD.MOV.U32 R91, RZ, RZ, R92 ;  /* 0x000000ffff5b7224 */ /* 0x000fce00078e005c */
.L_x_4235:
[----:B------:R-:W-:Y:S05]  /*4e510*/  BSYNC B0 ;  /* 0x0000000000007941 */ /* 0x000fea0003800000 */
.L_x_4233:
        /* <DEDUP_REMOVED lines=9> */
.L_x_4237:
[----:B------:R-:W-:Y:S01]  /*4e5b0*/  IMAD.MOV.U32 R33, RZ, RZ, R30 ;  /* 0x000000ffff217224 */ /* 0x000fe200078e001e */
[----:B------:R-:W-:Y:S01]  /*4e5c0*/  MOV R93, R90 ;  /* 0x0000005a005d7202 */ /* 0x000fe20000000f00 */
[----:B------:R-:W-:Y:S02]  /*4e5d0*/  IMAD.MOV.U32 R30, RZ, RZ, R31 ;  /* 0x000000ffff1e7224 */ /* 0x000fe400078e001f */
[----:B------:R-:W-:-:S07]  /*4e5e0*/  IMAD.MOV.U32 R90, RZ, RZ, R91 ;  /* 0x000000ffff5a7224 */ /* 0x000fce00078e005b */
.L_x_4238:
[----:B------:R-:W-:Y:S05]  /*4e5f0*/  BSYNC B0 ;  /* 0x0000000000007941 */ /* 0x000fea0003800000 */
.L_x_4236:
        /* <DEDUP_REMOVED lines=9> */
.L_x_4240:
[----:B------:R-:W-:Y:S01]  /*4e690*/  IMAD.MOV.U32 R32, RZ, RZ, R29 ;  /* 0x000000ffff207224 */ /* 0x000fe200078e001d */
[----:B------:R-:W-:Y:S01]  /*4e6a0*/  MOV R92, R89 ;  /* 0x00000059005c7202 */ /* 0x000fe20000000f00 */
[----:B------:R-:W-:Y:S02]  /*4e6b0*/  IMAD.MOV.U32 R29, RZ, RZ, R30 ;  /* 0x000000ffff1d7224 */ /* 0x000fe400078e001e */
[----:B------:R-:W-:-:S07]  /*4e6c0*/  IMAD.MOV.U32 R89, RZ, RZ, R90 ;  /* 0x000000ffff597224 */ /* 0x000fce00078e005a */
.L_x_4241:
[----:B------:R-:W-:Y:S05]  /*4e6d0*/  BSYNC B0 ;  /* 0x0000000000007941 */ /* 0x000fea0003800000 */
.L_x_4239:
        /* <DEDUP_REMOVED lines=9> */
.L_x_4243:
[----:B------:R-:W-:Y:S01]  /*4e770*/  IMAD.MOV.U32 R31, RZ, RZ, R28 ;  /* 0x000000ffff1f7224 */ /* 0x000fe200078e001c */
[----:B------:R-:W-:Y:S01]  /*4e780*/  MOV R91, R88 ;  /* 0x00000058005b7202 */ /* 0x000fe20000000f00 */
[----:B------:R-:W-:Y:S02]  /*4e790*/  IMAD.MOV.U32 R28, RZ, RZ, R29 ;  /* 0x000000ffff1c7224 */ /* 0x000fe400078e001d */
[----:B------:R-:W-:-:S07]  /*4e7a0*/  IMAD.MOV.U32 R88, RZ, RZ, R89 ;  /* 0x000000ffff587224 */ /* 0x000fce00078e0059 */
.L_x_4244:
[----:B------:R-:W-:Y:S05]  /*4e7b0*/  BSYNC B0 ;  /* 0x0000000000007941 */ /* 0x000fea0003800000 */
.L_x_4242:
        /* <DEDUP_REMOVED lines=9> */
.L_x_4246:
[----:B------:R-:W-:Y:S01]  /*4e850*/  IMAD.MOV.U32 R30, RZ, RZ, R27 ;  /* 0x000000ffff1e7224 */ /* 0x000fe200078e001b */
[----:B------:R-:W-:Y:S01]  /*4e860*/  MOV R90, R87 ;  /* 0x00000057005a7202 */ /* 0x000fe20000000f00 */
[----:B------:R-:W-:Y:S02]  /*4e870*/  IMAD.MOV.U32 R27, RZ, RZ, R28 ;  /* 0x000000ffff1b7224 */ /* 0x000fe400078e001c */
[----:B------:R-:W-:-:S07]  /*4e880*/  IMAD.MOV.U32 R87, RZ, RZ, R88 ;  /* 0x000000ffff577224 */ /* 0x000fce00078e0058 */
.L_x_4247:
[----:B------:R-:W-:Y:S05]  /*4e890*/  BSYNC B0 ;  /* 0x0000000000007941 */ /* 0x000fea0003800000 */
.L_x_4245:
        /* <DEDUP_REMOVED lines=9> */
.L_x_4249:
[----:B------:R-:W-:Y:S01]  /*4e930*/  IMAD.MOV.U32 R29, RZ, RZ, R26 ;  /* 0x000000ffff1d7224 */ /* 0x000fe200078e001a */
[----:B------:R-:W-:Y:S01]  /*4e940*/  MOV R89, R86 ;  /* 0x0000005600597202 */ /* 0x000fe20000000f00 */
[----:B------:R-:W-:Y:S02]  /*4e950*/  IMAD.MOV.U32 R26, RZ, RZ, R27 ;  /* 0x000000ffff1a7224 */ /* 0x000fe400078e001b */
[----:B------:R-:W-:-:S07]  /*4e960*/  IMAD.MOV.U32 R86, RZ, RZ, R87 ;  /* 0x000000ffff567224 */ /* 0x000fce00078e0057 */
.L_x_4250:
[----:B------:R-:W-:Y:S05]  /*4e970*/  BSYNC B0 ;  /* 0x0000000000007941 */ /* 0x000fea0003800000 */
.L_x_4248:
        /* <DEDUP_REMOVED lines=9> */
.L_x_4252:
[----:B------:R-:W-:Y:S01]  /*4ea10*/  IMAD.MOV.U32 R28, RZ, RZ, R25 ;  /* 0x000000ffff1c7224 */ /* 0x000fe200078e0019 */
[----:B------:R-:W-:Y:S01]  /*4ea20*/  MOV R88, R85 ;  /* 0x0000005500587202 */ /* 0x000fe20000000f00 */
[----:B------:R-:W-:Y:S02]  /*4ea30*/  IMAD.MOV.U32 R25, RZ, RZ, R26 ;  /* 0x000000ffff197224 */ /* 0x000fe400078e001a */
[----:B------:R-:W-:-:S07]  /*4ea40*/  IMAD.MOV.U32 R85, RZ, RZ, R86 ;  /* 0x000000ffff557224 */ /* 0x000fce00078e0056 */
.L_x_4253:
[----:B------:R-:W-:Y:S05]  /*4ea50*/  BSYNC B0 ;  /* 0x0000000000007941 */ /* 0x000fea0003800000 */
.L_x_4251:
        /* <DEDUP_REMOVED lines=9> */
.L_x_4255:
[----:B------:R-:W-:Y:S01]  /*4eaf0*/  IMAD.MOV.U32 R27, RZ, RZ, R24 ;  /* 0x000000ffff1b7224 */ /* 0x000fe200078e0018 */
[----:B------:R-:W-:Y:S01]  /*4eb00*/  MOV R87, R84 ;  /* 0x0000005400577202 */ /* 0x000fe20000000f00 */
[----:B------:R-:W-:Y:S02]  /*4eb10*/  IMAD.MOV.U32 R24, RZ, RZ, R25 ;  /* 0x000000ffff187224 */ /* 0x000fe400078e0019 */
[----:B------:R-:W-:-:S07]  /*4eb20*/  IMAD.MOV.U32 R84, RZ, RZ, R85 ;  /* 0x000000ffff547224 */ /* 0x000fce00078e0055 */
.L_x_4256:
[----:B------:R-:W-:Y:S05]  /*4eb30*/  BSYNC B0 ;  /* 0x0000000000007941 */ /* 0x000fea0003800000 */
.L_x_4254:
        /* <DEDUP_REMOVED lines=9> */
.L_x_4258:
[----:B------:R-:W-:Y:S01]  /*4ebd0*/  IMAD.MOV.U32 R26, RZ, RZ, R23 ;  /* 0x000000ffff1a7224 */ /* 0x000fe200078e0017 */
[----:B------:R-:W-:Y:S01]  /*4ebe0*/  MOV R86, R83 ;  /* 0x0000005300567202 */ /* 0x000fe20000000f00 */
[----:B------:R-:W-:Y:S02]  /*4ebf0*/  IMAD.MOV.U32 R23, RZ, RZ, R24 ;  /* 0x000000ffff177224 */ /* 0x000fe400078e0018 */
[----:B------:R-:W-:-:S07]  /*4ec00*/  IMAD.MOV.U32 R83, RZ, RZ, R84 ;  /* 0x000000ffff537224 */ /* 0x000fce00078e0054 */
.L_x_4259:
[----:B------:R-:W-:Y:S05]  /*4ec10*/  BSYNC B0 ;  /* 0x0000000000007941 */ /* 0x000fea0003800000 */
.L_x_4257:
        /* <DEDUP_REMOVED lines=9> */
.L_x_4261:
[----:B------:R-:W-:Y:S01]  /*4ecb0*/  IMAD.MOV.U32 R25, RZ, RZ, R22 ;  /* 0x000000ffff197224 */ /* 0x000fe200078e0016 */
[----:B------:R-:W-:Y:S01]  /*4ecc0*/  MOV R85, R82 ;  /* 0x0000005200557202 */ /* 0x000fe20000000f00 */
[----:B------:R-:W-:Y:S02]  /*4ecd0*/  IMAD.MOV.U32 R22, RZ, RZ, R23 ;  /* 0x000000ffff167224 */ /* 0x000fe400078e0017 */
[----:B------:R-:W-:-:S07]  /*4ece0*/  IMAD.MOV.U32 R82, RZ, RZ, R83 ;  /* 0x000000ffff527224 */ /* 0x000fce00078e0053 */
.L_x_4262:
[----:B------:R-:W-:Y:S05]  /*4ecf0*/  BSYNC B0 ;  /* 0x0000000000007941 */ /* 0x000fea0003800000 */
.L_x_4260:
        /* <DEDUP_REMOVED lines=9> */
.L_x_4264:
[----:B------:R-:W-:Y:S01]  /*4ed90*/  IMAD.MOV.U32 R24, RZ, RZ, R21 ;  /* 0x000000ffff187224 */ /* 0x000fe200078e0015 */
[----:B------:R-:W-:Y:S01]  /*4eda0*/  MOV R84, R81 ;  /* 0x0000005100547202 */ /* 0x000fe20000000f00 */
[----:B------:R-:W-:Y:S02]  /*4edb0*/  IMAD.MOV.U32 R21, RZ, RZ, R22 ;  /* 0x000000ffff157224 */ /* 0x000fe400078e0016 */
[----:B------:R-:W-:-:S07]  /*4edc0*/  IMAD.MOV.U32 R81, RZ, RZ, R82 ;  /* 0x000000ffff517224 */ /* 0x000fce00078e0052 */
.L_x_4265:
[----:B------:R-:W-:Y:S05]  /*4edd0*/  BSYNC B0 ;  /* 0x0000000000007941 */ /* 0x000fea0003800000 */
.L_x_4263:
        /* <DEDUP_REMOVED lines=9> */
.L_x_4267:
[----:B------:R-:W-:Y:S01]  /*4ee70*/  IMAD.MOV.U32 R23, RZ, RZ, R20 ;  /* 0x000000ffff177224 */ /* 0x000fe200078e0014 */
[----:B------:R-:W-:Y:S01]  /*4ee80*/  MOV R83, R80 ;  /* 0x0000005000537202 */ /* 0x000fe20000000f00 */
[----:B------:R-:W-:Y:S02]  /*4ee90*/  IMAD.MOV.U32 R20, RZ, RZ, R21 ;  /* 0x000000ffff147224 */ /* 0x000fe400078e0015 */
[----:B------:R-:W-:-:S07]  /*4eea0*/  IMAD.MOV.U32 R80, RZ, RZ, R81 ;  /* 0x000000ffff507224 */ /* 0x000fce00078e0051 */
.L_x_4268:
[----:B------:R-:W-:Y:S05]  /*4eeb0*/  BSYNC B0 ;  /* 0x0000000000007941 */ /* 0x000fea0003800000 */
.L_x_4266:
        /* <DEDUP_REMOVED lines=9> */
.L_x_4270:
[----:B------:R-:W-:Y:S01]  /*4ef50*/  IMAD.MOV.U32 R22, RZ, RZ, R19 ;  /* 0x000000ffff167224 */ /* 0x000fe200078e0013 */
[----:B------:R-:W-:Y:S01]  /*4ef60*/  MOV R82, R79 ;  /* 0x0000004f00527202 */ /* 0x000fe20000000f00 */
[----:B------:R-:W-:Y:S02]  /*4ef70*/  IMAD.MOV.U32 R19, RZ, RZ, R20 ;  /* 0x000000ffff137224 */ /* 0x000fe400078e0014 */
[----:B------:R-:W-:-:S07]  /*4ef80*/  IMAD.MOV.U32 R79, RZ, RZ, R80 ;  /* 0x000000ffff4f7224 */ /* 0x000fce00078e0050 */
.L_x_4271:
[----:B------:R-:W-:Y:S05]  /*4ef90*/  BSYNC B0 ;  /* 0x0000000000007941 */ /* 0x000fea0003800000 */
.L_x_4269:
        /* <DEDUP_REMOVED lines=9> */
.L_x_4273:
[----:B------:R-:W-:Y:S01]  /*4f030*/  IMAD.MOV.U32 R21, RZ, RZ, R18 ;  /* 0x000000ffff157224 */ /* 0x000fe200078e0012 */
[----:B------:R-:W-:Y:S01]  /*4f040*/  MOV R81, R78 ;  /* 0x0000004e00517202 */ /* 0x000fe20000000f00 */
[----:B------:R-:W-:Y:S02]  /*4f050*/  IMAD.MOV.U32 R18, RZ, RZ, R19 ;  /* 0x000000ffff127224 */ /* 0x000fe400078e0013 */
[----:B------:R-:W-:-:S07]  /*4f060*/  IMAD.MOV.U32 R78, RZ, RZ, R79 ;  /* 0x000000ffff4e7224 */ /* 0x000fce00078e004f */
.L_x_4274:
[----:B------:R-:W-:Y:S05]  /*4f070*/  BSYNC B0 ;  /* 0x0000000000007941 */ /* 0x000fea0003800000 */
.L_x_4272:
        /* <DEDUP_REMOVED lines=9> */
.L_x_4276:
[----:B------:R-:W-:Y:S01]  /*4f110*/  IMAD.MOV.U32 R20, RZ, RZ, R17 ;  /* 0x000000ffff147224 */ /* 0x000fe200078e0011 */
[----:B------:R-:W-:Y:S01]  /*4f120*/  MOV R80, R77 ;  /* 0x0000004d00507202 */ /* 0x000fe20000000f00 */
[----:B------:R-:W-:Y:S02]  /*4f130*/  IMAD.MOV.U32 R17, RZ, RZ, R18 ;  /* 0x000000ffff117224 */ /* 0x000fe400078e0012 */
[----:B------:R-:W-:-:S07]  /*4f140*/  IMAD.MOV.U32 R77, RZ, RZ, R78 ;  /* 0x000000ffff4d7224 */ /* 0x000fce00078e004e */
.L_x_4277:
[----:B------:R-:W-:Y:S05]  /*4f150*/  BSYNC B0 ;  /* 0x0000000000007941 */ /* 0x000fea0003800000 */
.L_x_4275:
        /* <DEDUP_REMOVED lines=9> */
.L_x_4279:
[----:B------:R-:W-:Y:S01]  /*4f1f0*/  IMAD.MOV.U32 R19, RZ, RZ, R16 ;  /* 0x000000ffff137224 */ /* 0x000fe200078e0010 */
[----:B------:R-:W-:Y:S01]  /*4f200*/  MOV R79, R76 ;  /* 0x0000004c004f7202 */ /* 0x000fe20000000f00 */
[----:B------:R-:W-:Y:S02]  /*4f210*/  IMAD.MOV.U32 R16, RZ, RZ, R17 ;  /* 0x000000ffff107224 */ /* 0x000fe400078e0011 */
[----:B------:R-:W-:-:S07]  /*4f220*/  IMAD.MOV.U32 R76, RZ, RZ, R77 ;  /* 0x000000ffff4c7224 */ /* 0x000fce00078e004d */
.L_x_4280:
[----:B------:R-:W-:Y:S05]  /*4f230*/  BSYNC B0 ;  /* 0x0000000000007941 */ /* 0x000fea0003800000 */
.L_x_4278:
        /* <DEDUP_REMOVED lines=9> */
.L_x_4282:
[----:B------:R-:W-:Y:S01]  /*4f2d0*/  IMAD.MOV.U32 R18, RZ, RZ, R15 ;  /* 0x000000ffff127224 */ /* 0x000fe200078e000f */
[----:B------:R-:W-:Y:S01]  /*4f2e0*/  MOV R78, R75 ;  /* 0x0000004b004e7202 */ /* 0x000fe20000000f00 */
[----:B------:R-:W-:Y:S02]  /*4f2f0*/  IMAD.MOV.U32 R15, RZ, RZ, R16 ;  /* 0x000000ffff0f7224 */ /* 0x000fe400078e0010 */
[----:B------:R-:W-:-:S07]  /*4f300*/  IMAD.MOV.U32 R75, RZ, RZ, R76 ;  /* 0x000000ffff4b7224 */ /* 0x000fce00078e004c */
.L_x_4283:
[----:B------:R-:W-:Y:S05]  /*4f310*/  BSYNC B0 ;  /* 0x0000000000007941 */ /* 0x000fea0003800000 */
.L_x_4281:
        /* <DEDUP_REMOVED lines=9> */
.L_x_4285:
[----:B------:R-:W-:Y:S01]  /*4f3b0*/  IMAD.MOV.U32 R17, RZ, RZ, R14 ;  /* 0x000000ffff117224 */ /* 0x000fe200078e000e */
[----:B------:R-:W-:Y:S01]  /*4f3c0*/  MOV R77, R74 ;  /* 0x0000004a004d7202 */ /* 0x000fe20000000f00 */
[----:B------:R-:W-:Y:S02]  /*4f3d0*/  IMAD.MOV.U32 R14, RZ, RZ, R15 ;  /* 0x000000ffff0e7224 */ /* 0x000fe400078e000f */
[----:B------:R-:W-:-:S07]  /*4f3e0*/  IMAD.MOV.U32 R74, RZ, RZ, R75 ;  /* 0x000000ffff4a7224 */ /* 0x000fce00078e004b */
.L_x_4286:
[----:B------:R-:W-:Y:S05]  /*4f3f0*/  BSYNC B0 ;  /* 0x0000000000007941 */ /* 0x000fea0003800000 */
.L_x_4284:
        /* <DEDUP_REMOVED lines=9> */
.L_x_4288:
[----:B------:R-:W-:Y:S01]  /*4f490*/  IMAD.MOV.U32 R16, RZ, RZ, R13 ;  /* 0x000000ffff107224 */ /* 0x000fe200078e000d */
[----:B------:R-:W-:Y:S01]  /*4f4a0*/  MOV R76, R73 ;  /* 0x00000049004c7202 */ /* 0x000fe20000000f00 */
[----:B------:R-:W-:Y:S02]  /*4f4b0*/  IMAD.MOV.U32 R13, RZ, RZ, R14 ;  /* 0x000000ffff0d7224 */ /* 0x000fe400078e000e */
[----:B------:R-:W-:-:S07]  /*4f4c0*/  IMAD.MOV.U32 R73, RZ, RZ, R74 ;  /* 0x000000ffff497224 */ /* 0x000fce00078e004a */
.L_x_4289:
[----:B------:R-:W-:Y:S05]  /*4f4d0*/  BSYNC B0 ;  /* 0x0000000000007941 */ /* 0x000fea0003800000 */
.L_x_4287:
        /* <DEDUP_REMOVED lines=9> */
.L_x_4291:
[----:B------:R-:W-:Y:S01]  /*4f570*/  IMAD.MOV.U32 R15, RZ, RZ, R12 ;  /* 0x000000ffff0f7224 */ /* 0x000fe200078e000c */
[----:B------:R-:W-:Y:S01]  /*4f580*/  MOV R75, R72 ;  /* 0x00000048004b7202 */ /* 0x000fe20000000f00 */
[----:B------:R-:W-:Y:S02]  /*4f590*/  IMAD.MOV.U32 R12, RZ, RZ, R13 ;  /* 0x000000ffff0c7224 */ /* 0x000fe400078e000d */
[----:B------:R-:W-:-:S07]  /*4f5a0*/  IMAD.MOV.U32 R72, RZ, RZ, R73 ;  /* 0x000000ffff487224 */ /* 0x000fce00078e0049 */
.L_x_4292:
[----:B------:R-:W-:Y:S05]  /*4f5b0*/  BSYNC B0 ;  /* 0x0000000000007941 */ /* 0x000fea0003800000 */
.L_x_4290:
        /* <DEDUP_REMOVED lines=9> */
.L_x_4294:
[----:B------:R-:W-:Y:S01]  /*4f650*/  IMAD.MOV.U32 R14, RZ, RZ, R9 ;  /* 0x000000ffff0e7224 */ /* 0x000fe200078e0009 */
[----:B------:R-:W-:Y:S01]  /*4f660*/  MOV R74, R11 ;  /* 0x0000000b004a7202 */ /* 0x000fe20000000f00 */
[----:B------:R-:W-:Y:S02]  /*4f670*/  IMAD.MOV.U32 R9, RZ, RZ, R12 ;  /* 0x000000ffff097224 */ /* 0x000fe400078e000c */
[----:B------:R-:W-:-:S07]  /*4f680*/  IMAD.MOV.U32 R11, RZ, RZ, R72 ;  /* 0x000000ffff0b7224 */ /* 0x000fce00078e0048 */
.L_x_4295:
[----:B------:R-:W-:Y:S05]  /*4f690*/  BSYNC B0 ;  /* 0x0000000000007941 */ /* 0x000fea0003800000 */
.L_x_4293:
        /* <DEDUP_REMOVED lines=9> */
.L_x_4297:
[----:B------:R-:W-:Y:S01]  /*4f730*/  IMAD.MOV.U32 R13, RZ, RZ, R8 ;  /* 0x000000ffff0d7224 */ /* 0x000fe200078e0008 */
[----:B------:R-:W-:Y:S01]  /*4f740*/  MOV R73, R10 ;  /* 0x0000000a00497202 */ /* 0x000fe20000000f00 */
[----:B------:R-:W-:Y:S02]  /*4f750*/  IMAD.MOV.U32 R8, RZ, RZ, R9 ;  /* 0x000000ffff087224 */ /* 0x000fe400078e0009 */
[----:B------:R-:W-:-:S07]  /*4f760*/  IMAD.MOV.U32 R10, RZ, RZ, R11 ;  /* 0x000000ffff0a7224 */ /* 0x000fce00078e000b */
.L_x_4298:
[----:B------:R-:W-:Y:S05]  /*4f770*/  BSYNC B0 ;  /* 0x0000000000007941 */ /* 0x000fea0003800000 */
.L_x_4296:
        /* <DEDUP_REMOVED lines=9> */
.L_x_4300:
[----:B------:R-:W-:Y:S01]  /*4f810*/  IMAD.MOV.U32 R12, RZ, RZ, R5 ;  /* 0x000000ffff0c7224 */ /* 0x000fe200078e0005 */
[----:B------:R-:W-:Y:S01]  /*4f820*/  MOV R72, R7 ;  /* 0x0000000700487202 */ /* 0x000fe20000000f00 */
[----:B------:R-:W-:Y:S02]  /*4f830*/  IMAD.MOV.U32 R5, RZ, RZ, R8 ;  /* 0x000000ffff057224 */ /* 0x000fe400078e0008 */
[----:B------:R-:W-:-:S07]  /*4f840*/  IMAD.MOV.U32 R7, RZ, RZ, R10 ;  /* 0x000000ffff077224 */ /* 0x000fce00078e000a */
.L_x_4301:
[----:B------:R-:W-:Y:S05]  /*4f850*/  BSYNC B0 ;  /* 0x0000000000007941 */ /* 0x000fea0003800000 */
.L_x_4299:
        /* <DEDUP_REMOVED lines=9> */
.L_x_4303:
[----:B------:R-:W-:Y:S01]  /*4f8f0*/  IMAD.MOV.U32 R9, RZ, RZ, R4 ;  /* 0x000000ffff097224 */ /* 0x000fe200078e0004 */
[----:B------:R-:W-:Y:S01]  /*4f900*/  MOV R11, R6 ;  /* 0x00000006000b7202 */ /* 0x000fe20000000f00 */
[----:B------:R-:W-:Y:S02]  /*4f910*/  IMAD.MOV.U32 R4, RZ, RZ, R5 ;  /* 0x000000ffff047224 */ /* 0x000fe400078e0005 */
[----:B------:R-:W-:-:S07]  /*4f920*/  IMAD.MOV.U32 R6, RZ, RZ, R7 ;  /* 0x000000ffff067224 */ /* 0x000fce00078e0007 */
.L_x_4304:
[----:B------:R-:W-:Y:S05]  /*4f930*/  BSYNC B0 ;  /* 0x0000000000007941 */ /* 0x000fea0003800000 */
.L_x_4302:
        /* <DEDUP_REMOVED lines=9> */
.L_x_4306:
[----:B------:R-:W-:Y:S01]  /*4f9d0*/  IMAD.MOV.U32 R8, RZ, RZ, R71 ;  /* 0x000000ffff087224 */ /* 0x000fe200078e0047 */
[----:B------:R-:W-:Y:S01]  /*4f9e0*/  MOV R10, R131 ;  /* 0x00000083000a7202 */ /* 0x000fe20000000f00 */
[----:B------:R-:W-:Y:S02]  /*4f9f0*/  IMAD.MOV.U32 R71, RZ, RZ, R4 ;  /* 0x000000ffff477224 */ /* 0x000fe400078e0004 */
[----:B------:R-:W-:-:S07]  /*4fa00*/  IMAD.MOV.U32 R131, RZ, RZ, R6 ;  /* 0x000000ffff837224 */ /* 0x000fce00078e0006 */
.L_x_4307:
[----:B------:R-:W-:Y:S05]  /*4fa10*/  BSYNC B0 ;  /* 0x0000000000007941 */ /* 0x000fea0003800000 */
.L_x_4305:
        /* <DEDUP_REMOVED lines=9> */
.L_x_4309:
[----:B------:R-:W-:Y:S01]  /*4fab0*/  IMAD.MOV.U32 R5, RZ, RZ, R132 ;  /* 0x000000ffff057224 */ /* 0x000fe200078e0084 */
[----:B------:R-:W-:Y:S01]  /*4fac0*/  MOV R7, R134 ;  /* 0x0000008600077202 */ /* 0x000fe20000000f00 */
[----:B------:R-:W-:Y:S02]  /*4fad0*/  IMAD.MOV.U32 R132, RZ, RZ, R71 ;  /* 0x000000ffff847224 */ /* 0x000fe400078e0047 */
[----:B------:R-:W-:-:S07]  /*4fae0*/  IMAD.MOV.U32 R134, RZ, RZ, R131 ;  /* 0x000000ffff867224 */ /* 0x000fce00078e0083 */
.L_x_4310:
[----:B------:R-:W-:Y:S05]  /*4faf0*/  BSYNC B0 ;  /* 0x0000000000007941 */ /* 0x000fea0003800000 */
.L_x_4308:
        /* <DEDUP_REMOVED lines=9> */
.L_x_4312:
[----:B------:R-:W-:Y:S01]  /*4fb90*/  IMAD.MOV.U32 R4, RZ, RZ, R69 ;  /* 0x000000ffff047224 */ /* 0x000fe200078e0045 */
[----:B------:R-:W-:Y:S01]  /*4fba0*/  MOV R6, R129 ;  /* 0x0000008100067202 */ /* 0x000fe20000000f00 */
[----:B------:R-:W-:Y:S02]  /*4fbb0*/  IMAD.MOV.U32 R69, RZ, RZ, R132 ;  /* 0x000000ffff457224 */ /* 0x000fe400078e0084 */
[----:B------:R-:W-:-:S07]  /*4fbc0*/  IMAD.MOV.U32 R129, RZ, RZ, R134 ;  /* 0x000000ffff817224 */ /* 0x000fce00078e0086 */
.L_x_4313:
[----:B------:R-:W-:Y:S05]  /*4fbd0*/  BSYNC B0 ;  /* 0x0000000000007941 */ /* 0x000fea0003800000 */
.L_x_4311:
        /* <DEDUP_REMOVED lines=9> */
.L_x_4315:
[----:B------:R-:W-:Y:S01]  /*4fc70*/  IMAD.MOV.U32 R71, RZ, RZ, R70 ;  /* 0x000000ffff477224 */ /* 0x000fe200078e0046 */
[----:B------:R-:W-:Y:S01]  /*4fc80*/  MOV R131, R130 ;  /* 0x0000008200837202 */ /* 0x000fe20000000f00 */
[----:B------:R-:W-:Y:S02]  /*4fc90*/  IMAD.MOV.U32 R70, RZ, RZ, R69 ;  /* 0x000000ffff467224 */ /* 0x000fe400078e0045 */
[----:B------:R-:W-:-:S07]  /*4fca0*/  IMAD.MOV.U32 R130, RZ, RZ, R129 ;  /* 0x000000ffff827224 */ /* 0x000fce00078e0081 */
.L_x_4316:
[----:B------:R-:W-:Y:S05]  /*4fcb0*/  BSYNC B0 ;  /* 0x0000000000007941 */ /* 0x000fea0003800000 */
.L_x_4314:
        /* <DEDUP_REMOVED lines=9> */
.L_x_4318:
[----:B------:R-:W-:Y:S01]  /*4fd50*/  IMAD.MOV.U32 R132, RZ, RZ, R67 ;  /* 0x000000ffff847224 */ /* 0x000fe200078e0043 */
[----:B------:R-:W-:Y:S01]  /*4fd60*/  MOV R134, R127 ;  /* 0x0000007f00867202 */ /* 0x000fe20000000f00 */
[----:B------:R-:W-:Y:S02]  /*4fd70*/  IMAD.MOV.U32 R67, RZ, RZ, R70 ;  /* 0x000000ffff437224 */ /* 0x000fe400078e0046 */
[----:B------:R-:W-:-:S07]  /*4fd80*/  IMAD.MOV.U32 R127, RZ, RZ, R130 ;  /* 0x000000ffff7f7224 */ /* 0x000fce00078e0082 */
.L_x_4319:
[----:B------:R-:W-:Y:S05]  /*4fd90*/  BSYNC B0 ;  /* 0x0000000000007941 */ /* 0x000fea0003800000 */
.L_x_4317:
        /* <DEDUP_REMOVED lines=9> */
.L_x_4321:
[----:B------:R-:W-:Y:S01]  /*4fe30*/  IMAD.MOV.U32 R69, RZ, RZ, R68 ;  /* 0x000000ffff457224 */ /* 0x000fe200078e0044 */
[----:B------:R-:W-:Y:S01]  /*4fe40*/  MOV R129, R128 ;  /* 0x0000008000817202 */ /* 0x000fe20000000f00 */
[----:B------:R-:W-:Y:S02]  /*4fe50*/  IMAD.MOV.U32 R68, RZ, RZ, R67 ;  /* 0x000000ffff447224 */ /* 0x000fe400078e0043 */
[----:B------:R-:W-:-:S07]  /*4fe60*/  IMAD.MOV.U32 R128, RZ, RZ, R127 ;  /* 0x000000ffff807224 */ /* 0x000fce00078e007f */
.L_x_4322:
[----:B------:R-:W-:Y:S05]  /*4fe70*/  BSYNC B0 ;  /* 0x0000000000007941 */ /* 0x000fea0003800000 */
.L_x_4320:
        /* <DEDUP_REMOVED lines=9> */
.L_x_4324:
[----:B------:R-:W-:Y:S01]  /*4ff10*/  IMAD.MOV.U32 R70, RZ, RZ, R65 ;  /* 0x000000ffff467224 */ /* 0x000fe200078e0041 */
[----:B------:R-:W-:Y:S01]  /*4ff20*/  MOV R130, R125 ;  /* 0x0000007d00827202 */ /* 0x000fe20000000f00 */
[----:B------:R-:W-:Y:S02]  /*4ff30*/  IMAD.MOV.U32 R65, RZ, RZ, R68 ;  /* 0x000000ffff417224 */ /* 0x000fe400078e0044 */
[----:B------:R-:W-:-:S07]  /*4ff40*/  IMAD.MOV.U32 R125, RZ, RZ, R128 ;  /* 0x000000ffff7d7224 */ /* 0x000fce00078e0080 */
.L_x_4325:
[----:B------:R-:W-:Y:S05]  /*4ff50*/  BSYNC B0 ;  /* 0x0000000000007941 */ /* 0x000fea0003800000 */
.L_x_4323:
        /* <DEDUP_REMOVED lines=9> */
.L_x_4327:
[----:B------:R-:W-:Y:S01]  /*4fff0*/  IMAD.MOV.U32 R67, RZ, RZ, R66 ;  /* 0x000000ffff437224 */ /* 0x000fe200078e0042 */
[----:B------:R-:W-:Y:S01]  /*50000*/  MOV R127, R126 ;  /* 0x0000007e007f7202 */ /* 0x000fe20000000f00 */
[----:B------:R-:W-:Y:S02]  /*50010*/  IMAD.MOV.U32 R66, RZ, RZ, R65 ;  /* 0x000000ffff427224 */ /* 0x000fe400078e0041 */
[----:B------:R-:W-:-:S07]  /*50020*/  IMAD.MOV.U32 R126, RZ, RZ, R125 ;  /* 0x000000ffff7e7224 */ /* 0x000fce00078e007d */
.L_x_4328:
[----:B------:R-:W-:Y:S05]  /*50030*/  BSYNC B0 ;  /* 0x0000000000007941 */ /* 0x000fea0003800000 */
.L_x_4326:
        /* <DEDUP_REMOVED lines=9> */
.L_x_4330:
[----:B------:R-:W-:Y:S01]  /*500d0*/  IMAD.MOV.U32 R68, RZ, RZ, R63 ;  /* 0x000000ffff447224 */ /* 0x000fe200078e003f */
[----:B------:R-:W-:Y:S01]  /*500e0*/  MOV R128, R123 ;  /* 0x0000007b00807202 */ /* 0x000fe20000000f00 */
[----:B------:R-:W-:Y:S02]  /*500f0*/  IMAD.MOV.U32 R63, RZ, RZ, R66 ;  /* 0x000000ffff3f7224 */ /* 0x000fe400078e0042 */
[----:B------:R-:W-:-:S07]  /*50100*/  IMAD.MOV.U32 R123, RZ, RZ, R126 ;  /* 0x000000ffff7b7224 */ /* 0x000fce00078e007e */
.L_x_4331:
[----:B------:R-:W-:Y:S05]  /*50110*/  BSYNC B0 ;  /* 0x0000000000007941 */ /* 0x000fea0003800000 */
.L_x_4329:
        /* <DEDUP_REMOVED lines=9> */
.L_x_4333:
[----:B------:R-:W-:Y:S01]  /*501b0*/  IMAD.MOV.U32 R65, RZ, RZ, R64 ;  /* 0x000000ffff417224 */ /* 0x000fe200078e0040 */
[----:B------:R-:W-:Y:S01]  /*501c0*/  MOV R125, R124 ;  /* 0x0000007c007d7202 */ /* 0x000fe20000000f00 */
[----:B------:R-:W-:Y:S02]  /*501d0*/  IMAD.MOV.U32 R64, RZ, RZ, R63 ;  /* 0x000000ffff407224 */ /* 0x000fe400078e003f */
[----:B------:R-:W-:-:S07]  /*501e0*/  IMAD.MOV.U32 R124, RZ, RZ, R123 ;  /* 0x000000ffff7c7224 */ /* 0x000fce00078e007b */
.L_x_4334:
[----:B------:R-:W-:Y:S05]  /*501f0*/  BSYNC B0 ;  /* 0x0000000000007941 */ /* 0x000fea0003800000 */
.L_x_4332:
        /* <DEDUP_REMOVED lines=9> */
.L_x_4336:
[----:B------:R-:W-:Y:S01]  /*50290*/  IMAD.MOV.U32 R66, RZ, RZ, R61 ;  /* 0x000000ffff427224 */ /* 0x000fe200078e003d */
[----:B------:R-:W-:Y:S01]  /*502a0*/  MOV R126, R121 ;  /* 0x00000079007e7202 */ /* 0x000fe20000000f00 */
[----:B------:R-:W-:Y:S02]  /*502b0*/  IMAD.MOV.U32 R61, RZ, RZ, R64 ;  /* 0x000000ffff3d7224 */ /* 0x000fe400078e0040 */
[----:B------:R-:W-:-:S07]  /*502c0*/  IMAD.MOV.U32 R121, RZ, RZ, R124 ;  /* 0x000000ffff797224 */ /* 0x000fce00078e007c */
.L_x_4337:
[----:B------:R-:W-:Y:S05]  /*502d0*/  BSYNC B0 ;  /* 0x0000000000007941 */ /* 0x000fea0003800000 */
.L_x_4335:
        /* <DEDUP_REMOVED lines=9> */
.L_x_4339:
[----:B------:R-:W-:Y:S01]  /*50370*/  IMAD.MOV.U32 R63, RZ, RZ, R62 ;  /* 0x000000ffff3f7224 */ /* 0x000fe200078e003e */
[----:B------:R-:W-:Y:S01]  /*50380*/  MOV R123, R122 ;  /* 0x0000007a007b7202 */ /* 0x000fe20000000f00 */
[----:B------:R-:W-:Y:S02]  /*50390*/  IMAD.MOV.U32 R62, RZ, RZ, R61 ;  /* 0x000000ffff3e7224 */ /* 0x000fe400078e003d */
[----:B------:R-:W-:-:S07]  /*503a0*/  IMAD.MOV.U32 R122, RZ, RZ, R121 ;  /* 0x000000ffff7a7224 */ /* 0x000fce00078e0079 */
.L_x_4340:
[----:B------:R-:W-:Y:S05]  /*503b0*/  BSYNC B0 ;  /* 0x0000000000007941 */ /* 0x000fea0003800000 */
.L_x_4338:
        /* <DEDUP_REMOVED lines=9> */
.L_x_4342:
[----:B------:R-:W-:Y:S01]  /*50450*/  IMAD.MOV.U32 R64, RZ, RZ, R59 ;  /* 0x000000ffff407224 */ /* 0x000fe200078e003b */
[----:B------:R-:W-:Y:S01]  /*50460*/  MOV R124, R119 ;  /* 0x00000077007c7202 */ /* 0x000fe20000000f00 */
[----:B------:R-:W-:Y:S02]  /*50470*/  IMAD.MOV.U32 R59, RZ, RZ, R62 ;  /* 0x000000ffff3b7224 */ /* 0x000fe400078e003e */
[----:B------:R-:W-:-:S07]  /*50480*/  IMAD.MOV.U32 R119, RZ, RZ, R122 ;  /* 0x000000ffff777224 */ /* 0x000fce00078e007a */
.L_x_4343:
[----:B------:R-:W-:Y:S05]  /*50490*/  BSYNC B0 ;  /* 0x0000000000007941 */ /* 0x000fea0003800000 */
.L_x_4341:
        /* <DEDUP_REMOVED lines=9> */
.L_x_4345:
[----:B------:R-:W-:Y:S01]  /*50530*/  IMAD.MOV.U32 R61, RZ, RZ, R60 ;  /* 0x000000ffff3d7224 */ /* 0x000fe200078e003c */
[----:B------:R-:W-:Y:S01]  /*50540*/  MOV R121, R120 ;  /* 0x0000007800797202 */ /* 0x000fe20000000f00 */
[----:B------:R-:W-:Y:S02]  /*50550*/  IMAD.MOV.U32 R60, RZ, RZ, R59 ;  /* 0x000000ffff3c7224 */ /* 0x000fe400078e003b */
[----:B------:R-:W-:-:S07]  /*50560*/  IMAD.MOV.U32 R120, RZ, RZ, R119 ;  /* 0x000000ffff787224 */ /* 0x000fce00078e0077 */
.L_x_4346:
[----:B------:R-:W-:Y:S05]  /*50570*/  BSYNC B0 ;  /* 0x0000000000007941 */ /* 0x000fea0003800000 */
.L_x_4344:
        /* <DEDUP_REMOVED lines=9> */
.L_x_4348:
[----:B------:R-:W-:Y:S01]  /*50610*/  IMAD.MOV.U32 R62, RZ, RZ, R57 ;  /* 0x000000ffff3e7224 */ /* 0x000fe200078e0039 */
[----:B------:R-:W-:Y:S01]  /*50620*/  MOV R122, R117 ;  /* 0x00000075007a7202 */ /* 0x000fe20000000f00 */
[----:B------:R-:W-:Y:S02]  /*50630*/  IMAD.MOV.U32 R57, RZ, RZ, R60 ;  /* 0x000000ffff397224 */ /* 0x000fe400078e003c */
[----:B------:R-:W-:-:S07]  /*50640*/  IMAD.MOV.U32 R117, RZ, RZ, R120 ;  /* 0x000000ffff757224 */ /* 0x000fce00078e0078 */
.L_x_4349:
[----:B------:R-:W-:Y:S05]  /*50650*/  BSYNC B0 ;  /* 0x0000000000007941 */ /* 0x000fea0003800000 */
.L_x_4347:
        /* <DEDUP_REMOVED lines=9> */
.L_x_4351:
[----:B------:R-:W-:Y:S01]  /*506f0*/  IMAD.MOV.U32 R59, RZ, RZ, R58 ;  /* 0x000000ffff3b7224 */ /* 0x000fe200078e003a */
[----:B------:R-:W-:Y:S01]  /*50700*/  MOV R119, R118 ;  /* 0x0000007600777202 */ /* 0x000fe20000000f00 */
[----:B------:R-:W-:Y:S02]  /*50710*/  IMAD.MOV.U32 R58, RZ, RZ, R57 ;  /* 0x000000ffff3a7224 */ /* 0x000fe400078e0039 */
[----:B------:R-:W-:-:S07]  /*50720*/  IMAD.MOV.U32 R118, RZ, RZ, R117 ;  /* 0x000000ffff767224 */ /* 0x000fce00078e0075 */
.L_x_4352:
[----:B------:R-:W-:Y:S05]  /*50730*/  BSYNC B0 ;  /* 0x0000000000007941 */ /* 0x000fea0003800000 */
.L_x_4350:
        /* <DEDUP_REMOVED lines=9> */
.L_x_4354:
[----:B------:R-:W-:Y:S01]  /*507d0*/  IMAD.MOV.U32 R60, RZ, RZ, R55 ;  /* 0x000000ffff3c7224 */ /* 0x000fe200078e0037 */
[----:B------:R-:W-:Y:S01]  /*507e0*/  MOV R120, R115 ;  /* 0x0000007300787202 */ /* 0x000fe20000000f00 */
[----:B------:R-:W-:Y:S02]  /*507f0*/  IMAD.MOV.U32 R55, RZ, RZ, R58 ;  /* 0x000000ffff377224 */ /* 0x000fe400078e003a */
[----:B------:R-:W-:-:S07]  /*50800*/  IMAD.MOV.U32 R115, RZ, RZ, R118 ;  /* 0x000000ffff737224 */ /* 0x000fce00078e0076 */
.L_x_4355:
[----:B------:R-:W-:Y:S05]  /*50810*/  BSYNC B0 ;  /* 0x0000000000007941 */ /* 0x000fea0003800000 */
.L_x_4353:
        /* <DEDUP_REMOVED lines=9> */
.L_x_4357:
[----:B------:R-:W-:Y:S01]  /*508b0*/  IMAD.MOV.U32 R57, RZ, RZ, R56 ;  /* 0x000000ffff397224 */ /* 0x000fe200078e0038 */
[----:B------:R-:W-:Y:S01]  /*508c0*/  MOV R117, R116 ;  /* 0x0000007400757202 */ /* 0x000fe20000000f00 */
[----:B------:R-:W-:Y:S02]  /*508d0*/  IMAD.MOV.U32 R56, RZ, RZ, R55 ;  /* 0x000000ffff387224 */ /* 0x000fe400078e0037 */
[----:B------:R-:W-:-:S07]  /*508e0*/  IMAD.MOV.U32 R116, RZ, RZ, R115 ;  /* 0x000000ffff747224 */ /* 0x000fce00078e0073 */
.L_x_4358:
[----:B------:R-:W-:Y:S05]  /*508f0*/  BSYNC B0 ;  /* 0x0000000000007941 */ /* 0x000fea0003800000 */
.L_x_4356:
        /* <DEDUP_REMOVED lines=9> */
.L_x_4360:
[----:B------:R-:W-:Y:S01]  /*50990*/  IMAD.MOV.U32 R58, RZ, RZ, R133 ;  /* 0x000000ffff3a7224 */ /* 0x000fe200078e0085 */
[----:B------:R-:W-:Y:S01]  /*509a0*/  MOV R118, R3 ;  /* 0x0000000300767202 */ /* 0x000fe20000000f00 */
[----:B------:R-:W-:Y:S02]  /*509b0*/  IMAD.MOV.U32 R3, RZ, RZ, R116 ;  /* 0x000000ffff037224 */ /* 0x000fe400078e0074 */
[----:B------:R-:W-:-:S07]  /*509c0*/  IMAD.MOV.U32 R133, RZ, RZ, R56 ;  /* 0x000000ffff857224 */ /* 0x000fce00078e0038 */
.L_x_4361:
[----:B------:R-:W-:Y:S05]  /*509d0*/  BSYNC B0 ;  /* 0x0000000000007941 */ /* 0x000fea0003800000 */
.L_x_4359:
        /* <DEDUP_REMOVED lines=18> */
.L_x_4363:
[----:B------:R-:W-:Y:S02]  /*50b00*/  IMAD.MOV.U32 R56, RZ, RZ, R53 ;  /* 0x000000ffff387224 */ /* 0x000fe400078e0035 */
[----:B------:R-:W-:Y:S02]  /*50b10*/  IMAD.MOV.U32 R116, RZ, RZ, R113 ;  /* 0x000000ffff747224 */ /* 0x000fe400078e0071 */
[----:B------:R-:W-:Y:S02]  /*50b20*/  IMAD.MOV.U32 R53, RZ, RZ, R54 ;  /* 0x000000ffff357224 */ /* 0x000fe400078e0036 */
[----:B------:R-:W-:-:S07]  /*50b30*/  IMAD.MOV.U32 R113, RZ, RZ, R114 ;  /* 0x000000ffff717224 */ /* 0x000fce00078e0072 */
.L_x_4364:
[----:B------:R-:W-:Y:S05]  /*50b40*/  BSYNC B0 ;  /* 0x0000000000007941 */ /* 0x000fea0003800000 */
.L_x_4362:
        /* <DEDUP_REMOVED lines=9> */
.L_x_4366:
[----:B------:R-:W-:Y:S02]  /*50be0*/  IMAD.MOV.U32 R55, RZ, RZ, R52 ;  /* 0x000000ffff377224 */ /* 0x000fe400078e0034 */
[----:B------:R-:W-:Y:S02]  /*50bf0*/  IMAD.MOV.U32 R115, RZ, RZ, R112 ;  /* 0x000000ffff737224 */ /* 0x000fe400078e0070 */
[----:B------:R-:W-:Y:S02]  /*50c00*/  IMAD.MOV.U32 R52, RZ, RZ, R53 ;  /* 0x000000ffff347224 */ /* 0x000fe400078e0035 */
[----:B------:R-:W-:-:S07]  /*50c10*/  IMAD.MOV.U32 R112, RZ, RZ, R113 ;  /* 0x000000ffff707224 */ /* 0x000fce00078e0071 */
.L_x_4367:
[----:B------:R-:W-:Y:S05]  /*50c20*/  BSYNC B0 ;  /* 0x0000000000007941 */ /* 0x000fea0003800000 */
.L_x_4365:
        /* <DEDUP_REMOVED lines=9> */
.L_x_4369:
[----:B------:R-:W-:Y:S02]  /*50cc0*/  IMAD.MOV.U32 R54, RZ, RZ, R51 ;  /* 0x000000ffff367224 */ /* 0x000fe400078e0033 */
[----:B------:R-:W-:Y:S02]  /*50cd0*/  IMAD.MOV.U32 R114, RZ, RZ, R111 ;  /* 0x000000ffff727224 */ /* 0x000fe400078e006f */
[----:B------:R-:W-:Y:S02]  /*50ce0*/  IMAD.MOV.U32 R51, RZ, RZ, R52 ;  /* 0x000000ffff337224 */ /* 0x000fe400078e0034 */
[----:B------:R-:W-:-:S07]  /*50cf0*/  IMAD.MOV.U32 R111, RZ, RZ, R112 ;  /* 0x000000ffff6f7224 */ /* 0x000fce00078e0070 */
.L_x_4370:
[----:B------:R-:W-:Y:S05]  /*50d00*/  BSYNC B0 ;  /* 0x0000000000007941 */ /* 0x000fea0003800000 */
.L_x_4368:
        /* <DEDUP_REMOVED lines=9> */
.L_x_4372:
[----:B------:R-:W-:Y:S02]  /*50da0*/  IMAD.MOV.U32 R53, RZ, RZ, R50 ;  /* 0x000000ffff357224 */ /* 0x000fe400078e0032 */
[----:B------:R-:W-:Y:S02]  /*50db0*/  IMAD.MOV.U32 R113, RZ, RZ, R110 ;  /* 0x000000ffff717224 */ /* 0x000fe400078e006e */
[----:B------:R-:W-:Y:S02]  /*50dc0*/  IMAD.MOV.U32 R50, RZ, RZ, R51 ;  /* 0x000000ffff327224 */ /* 0x000fe400078e0033 */
[----:B------:R-:W-:-:S07]  /*50dd0*/  IMAD.MOV.U32 R110, RZ, RZ, R111 ;  /* 0x000000ffff6e7224 */ /* 0x000fce00078e006f */
.L_x_4373:
[----:B------:R-:W-:Y:S05]  /*50de0*/  BSYNC B0 ;  /* 0x0000000000007941 */ /* 0x000fea0003800000 */
.L_x_4371:
        /* <DEDUP_REMOVED lines=9> */
.L_x_4375:
[----:B------:R-:W-:Y:S02]  /*50e80*/  IMAD.MOV.U32 R52, RZ, RZ, R49 ;  /* 0x000000ffff347224 */ /* 0x000fe400078e0031 */
[----:B------:R-:W-:Y:S02]  /*50e90*/  IMAD.MOV.U32 R112, RZ, RZ, R109 ;  /* 0x000000ffff707224 */ /* 0x000fe400078e006d */
[----:B------:R-:W-:Y:S02]  /*50ea0*/  IMAD.MOV.U32 R49, RZ, RZ, R50 ;  /* 0x000000ffff317224 */ /* 0x000fe400078e0032 */
[----:B------:R-:W-:-:S07]  /*50eb0*/  IMAD.MOV.U32 R109, RZ, RZ, R110 ;  /* 0x000000ffff6d7224 */ /* 0x000fce00078e006e */
.L_x_4376:
[----:B------:R-:W-:Y:S05]  /*50ec0*/  BSYNC B0 ;  /* 0x0000000000007941 */ /* 0x000fea0003800000 */
.L_x_4374:
        /* <DEDUP_REMOVED lines=9> */
.L_x_4378:
[----:B------:R-:W-:Y:S02]  /*50f60*/  IMAD.MOV.U32 R51, RZ, RZ, R48 ;  /* 0x000000ffff337224 */ /* 0x000fe400078e0030 */
[----:B------:R-:W-:Y:S02]  /*50f70*/  IMAD.MOV.U32 R111, RZ, RZ, R108 ;  /* 0x000000ffff6f7224 */ /* 0x000fe400078e006c */
[----:B------:R-:W-:Y:S02]  /*50f80*/  IMAD.MOV.U32 R48, RZ, RZ, R49 ;  /* 0x000000ffff307224 */ /* 0x000fe400078e0031 */
[----:B------:R-:W-:-:S07]  /*50f90*/  IMAD.MOV.U32 R108, RZ, RZ, R109 ;  /* 0x000000ffff6c7224 */ /* 0x000fce00078e006d */
.L_x_4379:
[----:B------:R-:W-:Y:S05]  /*50fa0*/  BSYNC B0 ;  /* 0x0000000000007941 */ /* 0x000fea0003800000 */
.L_x_4377:
        /* <DEDUP_REMOVED lines=9> */
.L_x_4381:
[----:B------:R-:W-:Y:S02]  /*51040*/  IMAD.MOV.U32 R50, RZ, RZ, R47 ;  /* 0x000000ffff327224 */ /* 0x000fe400078e002f */
[----:B------:R-:W-:Y:S02]  /*51050*/  IMAD.MOV.U32 R110, RZ, RZ, R107 ;  /* 0x000000ffff6e7224 */ /* 0x000fe400078e006b */
[----:B------:R-:W-:Y:S02]  /*51060*/  IMAD.MOV.U32 R47, RZ, RZ, R48 ;  /* 0x000000ffff2f7224 */ /* 0x000fe400078e0030 */
[----:B------:R-:W-:-:S07]  /*51070*/  IMAD.MOV.U32 R107, RZ, RZ, R108 ;  /* 0x000000ffff6b7224 */ /* 0x000fce00078e006c */
.L_x_4382:
[----:B------:R-:W-:Y:S05]  /*51080*/  BSYNC B0 ;  /* 0x0000000000007941 */ /* 0x000fea0003800000 */
.L_x_4380:
        /* <DEDUP_REMOVED lines=9> */
.L_x_4384:
[----:B------:R-:W-:Y:S02]  /*51120*/  IMAD.MOV.U32 R49, RZ, RZ, R46 ;  /* 0x000000ffff317224 */ /* 0x000fe400078e002e */
[----:B------:R-:W-:Y:S02]  /*51130*/  IMAD.MOV.U32 R109, RZ, RZ, R106 ;  /* 0x000000ffff6d7224 */ /* 0x000fe400078e006a */
[----:B------:R-:W-:Y:S02]  /*51140*/  IMAD.MOV.U32 R46, RZ, RZ, R47 ;  /* 0x000000ffff2e7224 */ /* 0x000fe400078e002f */
[----:B------:R-:W-:-:S07]  /*51150*/  IMAD.MOV.U32 R106, RZ, RZ, R107 ;  /* 0x000000ffff6a7224 */ /* 0x000fce00078e006b */
.L_x_4385:
[----:B------:R-:W-:Y:S05]  /*51160*/  BSYNC B0 ;  /* 0x0000000000007941 */ /* 0x000fea0003800000 */
.L_x_4383:
        /* <DEDUP_REMOVED lines=9> */
.L_x_4387:
[----:B------:R-:W-:Y:S02]  /*51200*/  IMAD.MOV.U32 R48, RZ, RZ, R45 ;  /* 0x000000ffff307224 */ /* 0x000fe400078e002d */
[----:B------:R-:W-:Y:S02]  /*51210*/  IMAD.MOV.U32 R108, RZ, RZ, R105 ;  /* 0x000000ffff6c7224 */ /* 0x000fe400078e0069 */
[----:B------:R-:W-:Y:S02]  /*51220*/  IMAD.MOV.U32 R45, RZ, RZ, R46 ;  /* 0x000000ffff2d7224 */ /* 0x000fe400078e002e */
[----:B------:R-:W-:-:S07]  /*51230*/  IMAD.MOV.U32 R105, RZ, RZ, R106 ;  /* 0x000000ffff697224 */ /* 0x000fce00078e006a */
.L_x_4388:
[----:B------:R-:W-:Y:S05]  /*51240*/  BSYNC B0 ;  /* 0x0000000000007941 */ /* 0x000fea0003800000 */
.L_x_4386:
        /* <DEDUP_REMOVED lines=9> */
.L_x_4390:
[----:B------:R-:W-:Y:S02]  /*512e0*/  IMAD.MOV.U32 R47, RZ, RZ, R44 ;  /* 0x000000ffff2f7224 */ /* 0x000fe400078e002c */
[----:B------:R-:W-:Y:S02]  /*512f0*/  IMAD.MOV.U32 R107, RZ, RZ, R104 ;  /* 0x000000ffff6b7224 */ /* 0x000fe400078e0068 */
[----:B------:R-:W-:Y:S02]  /*51300*/  IMAD.MOV.U32 R44, RZ, RZ, R45 ;  /* 0x000000ffff2c7224 */ /* 0x000fe400078e002d */
[----:B------:R-:W-:-:S07]  /*51310*/  IMAD.MOV.U32 R104, RZ, RZ, R105 ;  /* 0x000000ffff687224 */ /* 0x000fce00078e0069 */
.L_x_4391:
[----:B------:R-:W-:Y:S05]  /*51320*/  BSYNC B0 ;  /* 0x0000000000007941 */ /* 0x000fea0003800000 */
.L_x_4389:
        /* <DEDUP_REMOVED lines=9> */
.L_x_4393:
[----:B------:R-:W-:Y:S02]  /*513c0*/  IMAD.MOV.U32 R46, RZ, RZ, R43 ;  /* 0x000000ffff2e7224 */ /* 0x000fe400078e002b */
[----:B------:R-:W-:Y:S02]  /*513d0*/  IMAD.MOV.U32 R106, RZ, RZ, R103 ;  /* 0x000000ffff6a7224 */ /* 0x000fe400078e0067 */
[----:B------:R-:W-:Y:S02]  /*513e0*/  IMAD.MOV.U32 R43, RZ, RZ, R44 ;  /* 0x000000ffff2b7224 */ /* 0x000fe400078e002c */
[----:B------:R-:W-:-:S07]  /*513f0*/  IMAD.MOV.U32 R103, RZ, RZ, R104 ;  /* 0x000000ffff677224 */ /* 0x000fce00078e0068 */
.L_x_4394:
[----:B------:R-:W-:Y:S05]  /*51400*/  BSYNC B0 ;  /* 0x0000000000007941 */ /* 0x000fea0003800000 */
.L_x_4392:
        /* <DEDUP_REMOVED lines=9> */
.L_x_4396:
[----:B------:R-:W-:Y:S02]  /*514a0*/  IMAD.MOV.U32 R45, RZ, RZ, R42 ;  /* 0x000000ffff2d7224 */ /* 0x000fe400078e002a */
[----:B------:R-:W-:Y:S02]  /*514b0*/  IMAD.MOV.U32 R105, RZ, RZ, R102 ;  /* 0x000000ffff697224 */ /* 0x000fe400078e0066 */
[----:B------:R-:W-:Y:S02]  /*514c0*/  IMAD.MOV.U32 R42, RZ, RZ, R43 ;  /* 0x000000ffff2a7224 */ /* 0x000fe400078e002b */
[----:B------:R-:W-:-:S07]  /*514d0*/  IMAD.MOV.U32 R102, RZ, RZ, R103 ;  /* 0x000000ffff667224 */ /* 0x000fce00078e0067 */
.L_x_4397:
[----:B------:R-:W-:Y:S05]  /*514e0*/  BSYNC B0 ;  /* 0x0000000000007941 */ /* 0x000fea0003800000 */
.L_x_4395:
        /* <DEDUP_REMOVED lines=9> */
.L_x_4399:
[----:B------:R-:W-:Y:S02]  /*51580*/  IMAD.MOV.U32 R44, RZ, RZ, R41 ;  /* 0x000000ffff2c7224 */ /* 0x000fe400078e0029 */
[----:B------:R-:W-:Y:S02]  /*51590*/  IMAD.MOV.U32 R104, RZ, RZ, R101 ;  /* 0x000000ffff687224 */ /* 0x000fe400078e0065 */
[----:B------:R-:W-:Y:S02]  /*515a0*/  IMAD.MOV.U32 R41, RZ, RZ, R42 ;  /* 0x000000ffff297224 */ /* 0x000fe400078e002a */
[----:B------:R-:W-:-:S07]  /*515b0*/  IMAD.MOV.U32 R101, RZ, RZ, R102 ;  /* 0x000000ffff657224 */ /* 0x000fce00078e0066 */
.L_x_4400:
[----:B------:R-:W-:Y:S05]  /*515c0*/  BSYNC B0 ;  /* 0x0000000000007941 */ /* 0x000fea0003800000 */
.L_x_4398:
        /* <DEDUP_REMOVED lines=9> */
.L_x_4402:
[----:B------:R-:W-:Y:S02]  /*51660*/  IMAD.MOV.U32 R43, RZ, RZ, R40 ;  /* 0x000000ffff2b7224 */ /* 0x000fe400078e0028 */
[----:B------:R-:W-:Y:S02]  /*51670*/  IMAD.MOV.U32 R103, RZ, RZ, R100 ;  /* 0x000000ffff677224 */ /* 0x000fe400078e0064 */
[----:B------:R-:W-:Y:S02]  /*51680*/  IMAD.MOV.U32 R40, RZ, RZ, R41 ;  /* 0x000000ffff287224 */ /* 0x000fe400078e0029 */
[----:B------:R-:W-:-:S07]  /*51690*/  IMAD.MOV.U32 R100, RZ, RZ, R101 ;  /* 0x000000ffff647224 */ /* 0x000fce00078e0065 */
.L_x_4403:
[----:B------:R-:W-:Y:S05]  /*516a0*/  BSYNC B0 ;  /* 0x0000000000007941 */ /* 0x000fea0003800000 */
.L_x_4401:
        /* <DEDUP_REMOVED lines=9> */
.L_x_4405:
[----:B------:R-:W-:Y:S02]  /*51740*/  IMAD.MOV.U32 R42, RZ, RZ, R39 ;  /* 0x000000ffff2a7224 */ /* 0x000fe400078e0027 */
[----:B------:R-:W-:Y:S02]  /*51750*/  IMAD.MOV.U32 R102, RZ, RZ, R99 ;  /* 0x000000ffff667224 */ /* 0x000fe400078e0063 */
[----:B------:R-:W-:Y:S02]  /*51760*/  IMAD.MOV.U32 R39, RZ, RZ, R40 ;  /* 0x000000ffff277224 */ /* 0x000fe400078e0028 */
[----:B------:R-:W-:-:S07]  /*51770*/  IMAD.MOV.U32 R99, RZ, RZ, R100 ;  /* 0x000000ffff637224 */ /* 0x000fce00078e0064 */
.L_x_4406:
[----:B------:R-:W-:Y:S05]  /*51780*/  BSYNC B0 ;  /* 0x0000000000007941 */ /* 0x000fea0003800000 */
.L_x_4404:
        /* <DEDUP_REMOVED lines=9> */
.L_x_4408:
[----:B------:R-:W-:Y:S02]  /*51820*/  IMAD.MOV.U32 R41, RZ, RZ, R38 ;  /* 0x000000ffff297224 */ /* 0x000fe400078e0026 */
[----:B------:R-:W-:Y:S02]  /*51830*/  IMAD.MOV.U32 R101, RZ, RZ, R98 ;  /* 0x000000ffff657224 */ /* 0x000fe400078e0062 */
[----:B------:R-:W-:Y:S02]  /*51840*/  IMAD.MOV.U32 R38, RZ, RZ, R39 ;  /* 0x000000ffff267224 */ /* 0x000fe400078e0027 */
[----:B------:R-:W-:-:S07]  /*51850*/  IMAD.MOV.U32 R98, RZ, RZ, R99 ;  /* 0x000000ffff627224 */ /* 0x000fce00078e0063 */
.L_x_4409:
[----:B------:R-:W-:Y:S05]  /*51860*/  BSYNC B0 ;  /* 0x0000000000007941 */ /* 0x000fea0003800000 */
.L_x_4407:
        /* <DEDUP_REMOVED lines=9> */
.L_x_4411:
[----:B------:R-:W-:Y:S02]  /*51900*/  IMAD.MOV.U32 R40, RZ, RZ, R37 ;  /* 0x000000ffff287224 */ /* 0x000fe400078e0025 */
[----:B------:R-:W-:Y:S02]  /*51910*/  IMAD.MOV.U32 R100, RZ, RZ, R97 ;  /* 0x000000ffff647224 */ /* 0x000fe400078e0061 */
[----:B------:R-:W-:Y:S02]  /*51920*/  IMAD.MOV.U32 R37, RZ, RZ, R38 ;  /* 0x000000ffff257224 */ /* 0x000fe400078e0026 */
[----:B------:R-:W-:-:S07]  /*51930*/  IMAD.MOV.U32 R97, RZ, RZ, R98 ;  /* 0x000000ffff617224 */ /* 0x000fce00078e0062 */
.L_x_4412:
[----:B------:R-:W-:Y:S05]  /*51940*/  BSYNC B0 ;  /* 0x0000000000007941 */ /* 0x000fea0003800000 */
.L_x_4410:
        /* <DEDUP_REMOVED lines=9> */
.L_x_4414:
[----:B------:R-:W-:Y:S02]  /*519e0*/  IMAD.MOV.U32 R39, RZ, RZ, R36 ;  /* 0x000000ffff277224 */ /* 0x000fe400078e0024 */
[----:B------:R-:W-:Y:S02]  /*519f0*/  IMAD.MOV.U32 R99, RZ, RZ, R96 ;  /* 0x000000ffff637224 */ /* 0x000fe400078e0060 */
[----:B------:R-:W-:Y:S02]  /*51a00*/  IMAD.MOV.U32 R36, RZ, RZ, R37 ;  /* 0x000000ffff247224 */ /* 0x000fe400078e0025 */
[----:B------:R-:W-:-:S07]  /*51a10*/  IMAD.MOV.U32 R96, RZ, RZ, R97 ;  /* 0x000000ffff607224 */ /* 0x000fce00078e0061 */
.L_x_4415:
[----:B------:R-:W-:Y:S05]  /*51a20*/  BSYNC B0 ;  /* 0x0000000000007941 */ /* 0x000fea0003800000 */
.L_x_4413:
        /* <DEDUP_REMOVED lines=9> */
.L_x_4417:
[----:B------:R-:W-:Y:S02]  /*51ac0*/  IMAD.MOV.U32 R38, RZ, RZ, R35 ;  /* 0x000000ffff267224 */ /* 0x000fe400078e0023 */
[----:B------:R-:W-:Y:S02]  /*51ad0*/  IMAD.MOV.U32 R98, RZ, RZ, R95 ;  /* 0x000000ffff627224 */ /* 0x000fe400078e005f */
[----:B------:R-:W-:Y:S02]  /*51ae0*/  IMAD.MOV.U32 R35, RZ, RZ, R36 ;  /* 0x000000ffff237224 */ /* 0x000fe400078e0024 */
[----:B------:R-:W-:-:S07]  /*51af0*/  IMAD.MOV.U32 R95, RZ, RZ, R96 ;  /* 0x000000ffff5f7224 */ /* 0x000fce00078e0060 */
.L_x_4418:
[----:B------:R-:W-:Y:S05]  /*51b00*/  BSYNC B0 ;  /* 0x0000000000007941 */ /* 0x000fea0003800000 */
.L_x_4416:
        /* <DEDUP_REMOVED lines=9> */
.L_x_4420:
[----:B------:R-:W-:Y:S02]  /*51ba0*/  IMAD.MOV.U32 R37, RZ, RZ, R34 ;  /* 0x000000ffff257224 */ /* 0x000fe400078e0022 */
[----:B------:R-:W-:Y:S02]  /*51bb0*/  IMAD.MOV.U32 R97, RZ, RZ, R94 ;  /* 0x000000ffff617224 */ /* 0x000fe400078e005e */
[----:B------:R-:W-:Y:S02]  /*51bc0*/  IMAD.MOV.U32 R34, RZ, RZ, R35 ;  /* 0x000000ffff227224 */ /* 0x000fe400078e0023 */
[----:B------:R-:W-:-:S07]  /*51bd0*/  IMAD.MOV.U32 R94, RZ, RZ, R95 ;  /* 0x000000ffff5e7224 */ /* 0x000fce00078e005f */
.L_x_4421:
[----:B------:R-:W-:Y:S05]  /*51be0*/  BSYNC B0 ;  /* 0x0000000000007941 */ /* 0x000fea0003800000 */
.L_x_4419:
        /* <DEDUP_REMOVED lines=9> */
.L_x_4423:
[----:B------:R-:W-:Y:S02]  /*51c80*/  IMAD.MOV.U32 R36, RZ, RZ, R33 ;  /* 0x000000ffff247224 */ /* 0x000fe400078e0021 */
[----:B------:R-:W-:Y:S02]  /*51c90*/  IMAD.MOV.U32 R96, RZ, RZ, R93 ;  /* 0x000000ffff607224 */ /* 0x000fe400078e005d */
[----:B------:R-:W-:Y:S02]  /*51ca0*/  IMAD.MOV.U32 R33, RZ, RZ, R34 ;  /* 0x000000ffff217224 */ /* 0x000fe400078e0022 */
[----:B------:R-:W-:-:S07]  /*51cb0*/  IMAD.MOV.U32 R93, RZ, RZ, R94 ;  /* 0x000000ffff5d7224 */ /* 0x000fce00078e005e */
.L_x_4424:
[----:B------:R-:W-:Y:S05]  /*51cc0*/  BSYNC B0 ;  /* 0x0000000000007941 */ /* 0x000fea0003800000 */
.L_x_4422:
        /* <DEDUP_REMOVED lines=9> */
.L_x_4426:
[----:B------:R-:W-:Y:S02]  /*51d60*/  IMAD.MOV.U32 R35, RZ, RZ, R32 ;  /* 0x000000ffff237224 */ /* 0x000fe400078e0020 */
[----:B------:R-:W-:Y:S02]  /*51d70*/  IMAD.MOV.U32 R95, RZ, RZ, R92 ;  /* 0x000000ffff5f7224 */ /* 0x000fe400078e005c */
[----:B------:R-:W-:Y:S02]  /*51d80*/  IMAD.MOV.U32 R32, RZ, RZ, R33 ;  /* 0x000000ffff207224 */ /* 0x000fe400078e0021 */
[----:B------:R-:W-:-:S07]  /*51d90*/  IMAD.MOV.U32 R92, RZ, RZ, R93 ;  /* 0x000000ffff5c7224 */ /* 0x000fce00078e005d */
.L_x_4427:
[----:B------:R-:W-:Y:S05]  /*51da0*/  BSYNC B0 ;  /* 0x0000000000007941 */ /* 0x000fea0003800000 */
.L_x_4425:
        /* <DEDUP_REMOVED lines=9> */
.L_x_4429:
[----:B------:R-:W-:Y:S02]  /*51e40*/  IMAD.MOV.U32 R34, RZ, RZ, R31 ;  /* 0x000000ffff227224 */ /* 0x000fe400078e001f */
[----:B------:R-:W-:Y:S02]  /*51e50*/  IMAD.MOV.U32 R94, RZ, RZ, R91 ;  /* 0x000000ffff5e7224 */ /* 0x000fe400078e005b */
[----:B------:R-:W-:Y:S02]  /*51e60*/  IMAD.MOV.U32 R31, RZ, RZ, R32 ;  /* 0x000000ffff1f7224 */ /* 0x000fe400078e0020 */
[----:B------:R-:W-:-:S07]  /*51e70*/  IMAD.MOV.U32 R91, RZ, RZ, R92 ;  /* 0x000000ffff5b7224 */ /* 0x000fce00078e005c */
.L_x_4430:
[----:B------:R-:W-:Y:S05]  /*51e80*/  BSYNC B0 ;  /* 0x0000000000007941 */ /* 0x000fea0003800000 */
.L_x_4428:
        /* <DEDUP_REMOVED lines=9> */
.L_x_4432:
[----:B------:R-:W-:Y:S02]  /*51f20*/  IMAD.MOV.U32 R33, RZ, RZ, R30 ;  /* 0x000000ffff217224 */ /* 0x000fe400078e001e */
[----:B------:R-:W-:Y:S02]  /*51f30*/  IMAD.MOV.U32 R93, RZ, RZ, R90 ;  /* 0x000000ffff5d7224 */ /* 0x000fe400078e005a */
[----:B------:R-:W-:Y:S02]  /*51f40*/  IMAD.MOV.U32 R30, RZ, RZ, R31 ;  /* 0x000000ffff1e7224 */ /* 0x000fe400078e001f */
[----:B------:R-:W-:-:S07]  /*51f50*/  IMAD.MOV.U32 R90, RZ, RZ, R91 ;  /* 0x000000ffff5a7224 */ /* 0x000fce00078e005b */
.L_x_4433:
[----:B------:R-:W-:Y:S05]  /*51f60*/  BSYNC B0 ;  /* 0x0000000000007941 */ /* 0x000fea0003800000 */
.L_x_4431:
        /* <DEDUP_REMOVED lines=9> */
.L_x_4435:
[----:B------:R-:W-:Y:S02]  /*52000*/  IMAD.MOV.U32 R32, RZ, RZ, R29 ;  /* 0x000000ffff207224 */ /* 0x000fe400078e001d */
[----:B------:R-:W-:Y:S02]  /*52010*/  IMAD.MOV.U32 R92, RZ, RZ, R89 ;  /* 0x000000ffff5c7224 */ /* 0x000fe400078e0059 */
[----:B------:R-:W-:Y:S02]  /*52020*/  IMAD.MOV.U32 R29, RZ, RZ, R30 ;  /* 0x000000ffff1d7224 */ /* 0x000fe400078e001e */
[----:B------:R-:W-:-:S07]  /*52030*/  IMAD.MOV.U32 R89, RZ, RZ, R90 ;  /* 0x000000ffff597224 */ /* 0x000fce00078e005a */
.L_x_4436:
[----:B------:R-:W-:Y:S05]  /*52040*/  BSYNC B0 ;  /* 0x0000000000007941 */ /* 0x000fea0003800000 */
.L_x_4434:
        /* <DEDUP_REMOVED lines=9> */
.L_x_4438:
[----:B------:R-:W-:Y:S02]  /*520e0*/  IMAD.MOV.U32 R31, RZ, RZ, R28 ;  /* 0x000000ffff1f7224 */ /* 0x000fe400078e001c */
[----:B------:R-:W-:Y:S01]  /*520f0*/  IMAD.MOV.U32 R91, RZ, RZ, R88 ;  /* 0x000000ffff5b7224 */ /* 0x000fe200078e0058 */
[----:B------:R-:W-:Y:S01]  /*52100*/  MOV R88, R89 ;  /* 0x0000005900587202 */ /* 0x000fe20000000f00 */
[----:B------:R-:W-:-:S07]  /*52110*/  IMAD.MOV.U32 R28, RZ, RZ, R29 ;  /* 0x000000ffff1c7224 */ /* 0x000fce00078e001d */
.L_x_4439:
[----:B------:R-:W-:Y:S05]  /*52120*/  BSYNC B0 ;  /* 0x0000000000007941 */ /* 0x000fea0003800000 */
.L_x_4437:
        /* <DEDUP_REMOVED lines=9> */
.L_x_4441:
[----:B------:R-:W-:Y:S01]  /*521c0*/  IMAD.MOV.U32 R30, RZ, RZ, R27 ;  /* 0x000000ffff1e7224 */ /* 0x000fe200078e001b */
[----:B------:R-:W-:Y:S01]  /*521d0*/  MOV R27, R28 ;  /* 0x0000001c001b7202 */ /* 0x000fe20000000f00 */
[----:B------:R-:W-:Y:S02]  /*521e0*/  IMAD.MOV.U32 R90, RZ, RZ, R87 ;  /* 0x000000ffff5a7224 */ /* 0x000fe400078e0057 */
[----:B------:R-:W-:-:S07]  /*521f0*/  IMAD.MOV.U32 R87, RZ, RZ, R88 ;  /* 0x000000ffff577224 */ /* 0x000fce00078e0058 */
.L_x_4442:
[----:B------:R-:W-:Y:S05]  /*52200*/  BSYNC B0 ;  /* 0x0000000000007941 */ /* 0x000fea0003800000 */
.L_x_4440:
        /* <DEDUP_REMOVED lines=9> */
.L_x_4444:
[----:B------:R-:W-:Y:S01]  /*522a0*/  IMAD.MOV.U32 R29, RZ, RZ, R26 ;  /* 0x000000ffff1d7224 */ /* 0x000fe200078e001a */
[----:B------:R-:W-:Y:S01]  /*522b0*/  MOV R89, R86 ;  /* 0x0000005600597202 */ /* 0x000fe20000000f00 */
[----:B------:R-:W-:Y:S02]  /*522c0*/  IMAD.MOV.U32 R26, RZ, RZ, R27 ;  /* 0x000000ffff1a7224 */ /* 0x000fe400078e001b */
[----:B------:R-:W-:-:S07]  /*522d0*/  IMAD.MOV.U32 R86, RZ, RZ, R87 ;  /* 0x000000ffff567224 */ /* 0x000fce00078e0057 */
.L_x_4445:
[----:B------:R-:W-:Y:S05]  /*522e0*/  BSYNC B0 ;  /* 0x0000000000007941 */ /* 0x000fea0003800000 */
.L_x_4443:
        /* <DEDUP_REMOVED lines=9> */
.L_x_4447:
[----:B------:R-:W-:Y:S01]  /*52380*/  MOV R28, R25 ;  /* 0x00000019001c7202 */ /* 0x000fe20000000f00 */
[----:B------:R-:W-:Y:S02]  /*52390*/  IMAD.MOV.U32 R88, RZ, RZ, R85 ;  /* 0x000000ffff587224 */ /* 0x000fe400078e0055 */
[----:B------:R-:W-:Y:S02]  /*523a0*/  IMAD.MOV.U32 R25, RZ, RZ, R26 ;  /* 0x000000ffff197224 */ /* 0x000fe400078e001a */
[----:B------:R-:W-:-:S07]  /*523b0*/  IMAD.MOV.U32 R85, RZ, RZ, R86 ;  /* 0x000000ffff557224 */ /* 0x000fce00078e0056 */
.L_x_4448:
[----:B------:R-:W-:Y:S05]  /*523c0*/  BSYNC B0 ;  /* 0x0000000000007941 */ /* 0x000fea0003800000 */
.L_x_4446:
        /* <DEDUP_REMOVED lines=9> */
.L_x_4450:
[----:B------:R-:W-:Y:S02]  /*52460*/  IMAD.MOV.U32 R27, RZ, RZ, R24 ;  /* 0x000000ffff1b7224 */ /* 0x000fe400078e0018 */
[----:B------:R-:W-:Y:S02]  /*52470*/  IMAD.MOV.U32 R87, RZ, RZ, R84 ;  /* 0x000000ffff577224 */ /* 0x000fe400078e0054 */
[----:B------:R-:W-:Y:S02]  /*52480*/  IMAD.MOV.U32 R24, RZ, RZ, R25 ;  /* 0x000000ffff187224 */ /* 0x000fe400078e0019 */
[----:B------:R-:W-:-:S07]  /*52490*/  IMAD.MOV.U32 R84, RZ, RZ, R85 ;  /* 0x000000ffff547224 */ /* 0x000fce00078e0055 */
.L_x_4451:
[----:B------:R-:W-:Y:S05]  /*524a0*/  BSYNC B0 ;  /* 0x0000000000007941 */ /* 0x000fea0003800000 */
.L_x_4449:
        /* <DEDUP_REMOVED lines=9> */
.L_x_4453:
[----:B------:R-:W-:Y:S02]  /*52540*/  IMAD.MOV.U32 R26, RZ, RZ, R23 ;  /* 0x000000ffff1a7224 */ /* 0x000fe400078e0017 */
[----:B------:R-:W-:Y:S01]  /*52550*/  IMAD.MOV.U32 R86, RZ, RZ, R83 ;  /* 0x000000ffff567224 */ /* 0x000fe200078e0053 */
[----:B------:R-:W-:Y:S01]  /*52560*/  MOV R83, R84 ;  /* 0x0000005400537202 */ /* 0x000fe20000000f00 */
[----:B------:R-:W-:-:S07]  /*52570*/  IMAD.MOV.U32 R23, RZ, RZ, R24 ;  /* 0x000000ffff177224 */ /* 0x000fce00078e0018 */
.L_x_4454:
[----:B------:R-:W-:Y:S05]  /*52580*/  BSYNC B0 ;  /* 0x0000000000007941 */ /* 0x000fea0003800000 */
.L_x_4452:
        /* <DEDUP_REMOVED lines=9> */
.L_x_4456:
[----:B------:R-:W-:Y:S01]  /*52620*/  IMAD.MOV.U32 R25, RZ, RZ, R22 ;  /* 0x000000ffff197224 */ /* 0x000fe200078e0016 */
[----:B------:R-:W-:Y:S01]  /*52630*/  MOV R22, R23 ;  /* 0x0000001700167202 */ /* 0x000fe20000000f00 */
[----:B------:R-:W-:Y:S02]  /*52640*/  IMAD.MOV.U32 R85, RZ, RZ, R82 ;  /* 0x000000ffff557224 */ /* 0x000fe400078e0052 */
[----:B------:R-:W-:-:S07]  /*52650*/  IMAD.MOV.U32 R82, RZ, RZ, R83 ;  /* 0x000000ffff527224 */ /* 0x000fce00078e0053 */
.L_x_4457:
[----:B------:R-:W-:Y:S05]  /*52660*/  BSYNC B0 ;  /* 0x0000000000007941 */ /* 0x000fea0003800000 */
.L_x_4455:
        /* <DEDUP_REMOVED lines=9> */
.L_x_4459:
[----:B------:R-:W-:Y:S01]  /*52700*/  IMAD.MOV.U32 R24, RZ, RZ, R21 ;  /* 0x000000ffff187224 */ /* 0x000fe200078e0015 */
[----:B------:R-:W-:Y:S01]  /*52710*/  MOV R84, R81 ;  /* 0x0000005100547202 */ /* 0x000fe20000000f00 */
[----:B------:R-:W-:Y:S02]  /*52720*/  IMAD.MOV.U32 R21, RZ, RZ, R22 ;  /* 0x000000ffff157224 */ /* 0x000fe400078e0016 */
[----:B------:R-:W-:-:S07]  /*52730*/  IMAD.MOV.U32 R81, RZ, RZ, R82 ;  /* 0x000000ffff517224 */ /* 0x000fce00078e0052 */
.L_x_4460:
[----:B------:R-:W-:Y:S05]  /*52740*/  BSYNC B0 ;  /* 0x0000000000007941 */ /* 0x000fea0003800000 */
.L_x_4458:
        /* <DEDUP_REMOVED lines=9> */
.L_x_4462:
[----:B------:R-:W-:Y:S01]  /*527e0*/  MOV R23, R20 ;  /* 0x0000001400177202 */ /* 0x000fe20000000f00 */
[----:B------:R-:W-:Y:S02]  /*527f0*/  IMAD.MOV.U32 R83, RZ, RZ, R80 ;  /* 0x000000ffff537224 */ /* 0x000fe400078e0050 */
[----:B------:R-:W-:Y:S02]  /*52800*/  IMAD.MOV.U32 R20, RZ, RZ, R21 ;  /* 0x000000ffff147224 */ /* 0x000fe400078e0015 */
[----:B------:R-:W-:-:S07]  /*52810*/  IMAD.MOV.U32 R80, RZ, RZ, R81 ;  /* 0x000000ffff507224 */ /* 0x000fce00078e0051 */
.L_x_4463:
[----:B------:R-:W-:Y:S05]  /*52820*/  BSYNC B0 ;  /* 0x0000000000007941 */ /* 0x000fea0003800000 */
.L_x_4461:
        /* <DEDUP_REMOVED lines=9> */
.L_x_4465:
[----:B------:R-:W-:Y:S02]  /*528c0*/  IMAD.MOV.U32 R22, RZ, RZ, R19 ;  /* 0x000000ffff167224 */ /* 0x000fe400078e0013 */
[----:B------:R-:W-:Y:S02]  /*528d0*/  IMAD.MOV.U32 R82, RZ, RZ, R79 ;  /* 0x000000ffff527224 */ /* 0x000fe400078e004f */
[----:B------:R-:W-:Y:S02]  /*528e0*/  IMAD.MOV.U32 R19, RZ, RZ, R20 ;  /* 0x000000ffff137224 */ /* 0x000fe400078e0014 */
[----:B------:R-:W-:-:S07]  /*528f0*/  IMAD.MOV.U32 R79, RZ, RZ, R80 ;  /* 0x000000ffff4f7224 */ /* 0x000fce00078e0050 */
.L_x_4466:
[----:B------:R-:W-:Y:S05]  /*52900*/  BSYNC B0 ;  /* 0x0000000000007941 */ /* 0x000fea0003800000 */
.L_x_4464:
        /* <DEDUP_REMOVED lines=9> */
.L_x_4468:
[----:B------:R-:W-:Y:S02]  /*529a0*/  IMAD.MOV.U32 R21, RZ, RZ, R18 ;  /* 0x000000ffff157224 */ /* 0x000fe400078e0012 */
[----:B------:R-:W-:Y:S01]  /*529b0*/  IMAD.MOV.U32 R81, RZ, RZ, R78 ;  /* 0x000000ffff517224 */ /* 0x000fe200078e004e */
[----:B------:R-:W-:Y:S01]  /*529c0*/  MOV R78, R79 ;  /* 0x0000004f004e7202 */ /* 0x000fe20000000f00 */
[----:B------:R-:W-:-:S07]  /*529d0*/  IMAD.MOV.U32 R18, RZ, RZ, R19 ;  /* 0x000000ffff127224 */ /* 0x000fce00078e0013 */
.L_x_4469:
[----:B------:R-:W-:Y:S05]  /*529e0*/  BSYNC B0 ;  /* 0x0000000000007941 */ /* 0x000fea0003800000 */
.L_x_4467:
        /* <DEDUP_REMOVED lines=9> */
.L_x_4471:
[----:B------:R-:W-:Y:S01]  /*52a80*/  IMAD.MOV.U32 R20, RZ, RZ, R17 ;  /* 0x000000ffff147224 */ /* 0x000fe200078e0011 */
[----:B------:R-:W-:Y:S01]  /*52a90*/  MOV R17, R18 ;  /* 0x0000001200117202 */ /* 0x000fe20000000f00 */
[----:B------:R-:W-:Y:S02]  /*52aa0*/  IMAD.MOV.U32 R80, RZ, RZ, R77 ;  /* 0x000000ffff507224 */ /* 0x000fe400078e004d */
[----:B------:R-:W-:-:S07]  /*52ab0*/  IMAD.MOV.U32 R77, RZ, RZ, R78 ;  /* 0x000000ffff4d7224 */ /* 0x000fce00078e004e */
.L_x_4472:
[----:B------:R-:W-:Y:S05]  /*52ac0*/  BSYNC B0 ;  /* 0x0000000000007941 */ /* 0x000fea0003800000 */
.L_x_4470:
        /* <DEDUP_REMOVED lines=9> */
.L_x_4474:
[----:B------:R-:W-:Y:S01]  /*52b60*/  IMAD.MOV.U32 R19, RZ, RZ, R16 ;  /* 0x000000ffff137224 */ /* 0x000fe200078e0010 */
[----:B------:R-:W-:Y:S01]  /*52b70*/  MOV R79, R76 ;  /* 0x0000004c004f7202 */ /* 0x000fe20000000f00 */
[----:B------:R-:W-:Y:S02]  /*52b80*/  IMAD.MOV.U32 R16, RZ, RZ, R17 ;  /* 0x000000ffff107224 */ /* 0x000fe400078e0011 */
[----:B------:R-:W-:-:S07]  /*52b90*/  IMAD.MOV.U32 R76, RZ, RZ, R77 ;  /* 0x000000ffff4c7224 */ /* 0x000fce00078e004d */
.L_x_4475:
[----:B------:R-:W-:Y:S05]  /*52ba0*/  BSYNC B0 ;  /* 0x0000000000007941 */ /* 0x000fea0003800000 */
.L_x_4473:
        /* <DEDUP_REMOVED lines=9> */
.L_x_4477:
[----:B------:R-:W-:Y:S01]  /*52c40*/  MOV R18, R15 ;  /* 0x0000000f00127202 */ /* 0x000fe20000000f00 */
[----:B------:R-:W-:Y:S02]  /*52c50*/  IMAD.MOV.U32 R78, RZ, RZ, R75 ;  /* 0x000000ffff4e7224 */ /* 0x000fe400078e004b */
[----:B------:R-:W-:Y:S02]  /*52c60*/  IMAD.MOV.U32 R15, RZ, RZ, R16 ;  /* 0x000000ffff0f7224 */ /* 0x000fe400078e0010 */
[----:B------:R-:W-:-:S07]  /*52c70*/  IMAD.MOV.U32 R75, RZ, RZ, R76 ;  /* 0x000000ffff4b7224 */ /* 0x000fce00078e004c */
.L_x_4478:
[----:B------:R-:W-:Y:S05]  /*52c80*/  BSYNC B0 ;  /* 0x0000000000007941 */ /* 0x000fea0003800000 */
.L_x_4476:
        /* <DEDUP_REMOVED lines=9> */
.L_x_4480:
[----:B------:R-:W-:Y:S02]  /*52d20*/  IMAD.MOV.U32 R17, RZ, RZ, R14 ;  /* 0x000000ffff117224 */ /* 0x000fe400078e000e */
[----:B------:R-:W-:Y:S02]  /*52d30*/  IMAD.MOV.U32 R77, RZ, RZ, R74 ;  /* 0x000000ffff4d7224 */ /* 0x000fe400078e004a */
[----:B------:R-:W-:Y:S02]  /*52d40*/  IMAD.MOV.U32 R14, RZ, RZ, R15 ;  /* 0x000000ffff0e7224 */ /* 0x000fe400078e000f */
[----:B------:R-:W-:-:S07]  /*52d50*/  IMAD.MOV.U32 R74, RZ, RZ, R75 ;  /* 0x000000ffff4a7224 */ /* 0x000fce00078e004b */
.L_x_4481:
[----:B------:R-:W-:Y:S05]  /*52d60*/  BSYNC B0 ;  /* 0x0000000000007941 */ /* 0x000fea0003800000 */
.L_x_4479:
        /* <DEDUP_REMOVED lines=9> */
.L_x_4483:
[----:B------:R-:W-:Y:S02]  /*52e00*/  IMAD.MOV.U32 R16, RZ, RZ, R13 ;  /* 0x000000ffff107224 */ /* 0x000fe400078e000d */
[----:B------:R-:W-:Y:S01]  /*52e10*/  IMAD.MOV.U32 R76, RZ, RZ, R73 ;  /* 0x000000ffff4c7224 */ /* 0x000fe200078e0049 */
[----:B------:R-:W-:Y:S01]  /*52e20*/  MOV R73, R74 ;  /* 0x0000004a00497202 */ /* 0x000fe20000000f00 */
[----:B------:R-:W-:-:S07]  /*52e30*/  IMAD.MOV.U32 R13, RZ, RZ, R14 ;  /* 0x000000ffff0d7224 */ /* 0x000fce00078e000e */
.L_x_4484:
[----:B------:R-:W-:Y:S05]  /*52e40*/  BSYNC B0 ;  /* 0x0000000000007941 */ /* 0x000fea0003800000 */
.L_x_4482:
        /* <DEDUP_REMOVED lines=9> */
.L_x_4486:
[----:B------:R-:W-:Y:S01]  /*52ee0*/  IMAD.MOV.U32 R15, RZ, RZ, R12 ;  /* 0x000000ffff0f7224 */ /* 0x000fe200078e000c */
[----:B------:R-:W-:Y:S01]  /*52ef0*/  MOV R12, R13 ;  /* 0x0000000d000c7202 */ /* 0x000fe20000000f00 */
[----:B------:R-:W-:Y:S02]  /*52f00*/  IMAD.MOV.U32 R75, RZ, RZ, R72 ;  /* 0x000000ffff4b7224 */ /* 0x000fe400078e0048 */
[----:B------:R-:W-:-:S07]  /*52f10*/  IMAD.MOV.U32 R72, RZ, RZ, R73 ;  /* 0x000000ffff487224 */ /* 0x000fce00078e0049 */
.L_x_4487:
[----:B------:R-:W-:Y:S05]  /*52f20*/  BSYNC B0 ;  /* 0x0000000000007941 */ /* 0x000fea0003800000 */
.L_x_4485:
        /* <DEDUP_REMOVED lines=9> */
.L_x_4489:
[----:B------:R-:W-:Y:S01]  /*52fc0*/  IMAD.MOV.U32 R14, RZ, RZ, R9 ;  /* 0x000000ffff0e7224 */ /* 0x000fe200078e0009 */
[----:B------:R-:W-:Y:S01]  /*52fd0*/  MOV R74, R11 ;  /* 0x0000000b004a7202 */ /* 0x000fe20000000f00 */
[----:B------:R-:W-:Y:S02]  /*52fe0*/  IMAD.MOV.U32 R9, RZ, RZ, R12 ;  /* 0x000000ffff097224 */ /* 0x000fe400078e000c */
[----:B------:R-:W-:-:S07]  /*52ff0*/  IMAD.MOV.U32 R11, RZ, RZ, R72 ;  /* 0x000000ffff0b7224 */ /* 0x000fce00078e0048 */
.L_x_4490:
[----:B------:R-:W-:Y:S05]  /*53000*/  BSYNC B0 ;  /* 0x0000000000007941 */ /* 0x000fea0003800000 */
.L_x_4488:
        /* <DEDUP_REMOVED lines=9> */
.L_x_4492:
[----:B------:R-:W-:Y:S01]  /*530a0*/  MOV R13, R8 ;  /* 0x00000008000d7202 */ /* 0x000fe20000000f00 */
[----:B------:R-:W-:Y:S02]  /*530b0*/  IMAD.MOV.U32 R73, RZ, RZ, R10 ;  /* 0x000000ffff497224 */ /* 0x000fe400078e000a */
[----:B------:R-:W-:Y:S02]  /*530c0*/  IMAD.MOV.U32 R8, RZ, RZ, R9 ;  /* 0x000000ffff087224 */ /* 0x000fe400078e0009 */
[----:B------:R-:W-:-:S07]  /*530d0*/  IMAD.MOV.U32 R10, RZ, RZ, R11 ;  /* 0x000000ffff0a7224 */ /* 0x000fce00078e000b */
.L_x_4493:
[----:B------:R-:W-:Y:S05]  /*530e0*/  BSYNC B0 ;  /* 0x0000000000007941 */ /* 0x000fea0003800000 */
.L_x_4491:
        /* <DEDUP_REMOVED lines=9> */
.L_x_4495:
[----:B------:R-:W-:Y:S02]  /*53180*/  IMAD.MOV.U32 R12, RZ, RZ, R5 ;  /* 0x000000ffff0c7224 */ /* 0x000fe400078e0005 */
[----:B------:R-:W-:Y:S02]  /*53190*/  IMAD.MOV.U32 R72, RZ, RZ, R7 ;  /* 0x000000ffff487224 */ /* 0x000fe400078e0007 */
[----:B------:R-:W-:Y:S02]  /*531a0*/  IMAD.MOV.U32 R5, RZ, RZ, R8 ;  /* 0x000000ffff057224 */ /* 0x000fe400078e0008 */
[----:B------:R-:W-:-:S07]  /*531b0*/  IMAD.MOV.U32 R7, RZ, RZ, R10 ;  /* 0x000000ffff077224 */ /* 0x000fce00078e000a */
.L_x_4496:
[----:B------:R-:W-:Y:S05]  /*531c0*/  BSYNC B0 ;  /* 0x0000000000007941 */ /* 0x000fea0003800000 */
.L_x_4494:
        /* <DEDUP_REMOVED lines=9> */
.L_x_4498:
[----:B------:R-:W-:Y:S02]  /*53260*/  IMAD.MOV.U32 R9, RZ, RZ, R4 ;  /* 0x000000ffff097224 */ /* 0x000fe400078e0004 */
[----:B------:R-:W-:Y:S01]  /*53270*/  IMAD.MOV.U32 R11, RZ, RZ, R6 ;  /* 0x000000ffff0b7224 */ /* 0x000fe200078e0006 */
[----:B------:R-:W-:Y:S01]  /*53280*/  MOV R6, R7 ;  /* 0x0000000700067202 */ /* 0x000fe20000000f00 */
[----:B------:R-:W-:-:S07]  /*53290*/  IMAD.MOV.U32 R4, RZ, RZ, R5 ;  /* 0x000000ffff047224 */ /* 0x000fce00078e0005 */
.L_x_4499:
[----:B------:R-:W-:Y:S05]  /*532a0*/  BSYNC B0 ;  /* 0x0000000000007941 */ /* 0x000fea0003800000 */
.L_x_4497:
        /* <DEDUP_REMOVED lines=9> */
.L_x_4501:
[----:B------:R-:W-:Y:S01]  /*53340*/  IMAD.MOV.U32 R8, RZ, RZ, R71 ;  /* 0x000000ffff087224 */ /* 0x000fe200078e0047 */
[----:B------:R-:W-:Y:S01]  /*53350*/  MOV R71, R4 ;  /* 0x0000000400477202 */ /* 0x000fe20000000f00 */
[----:B------:R-:W-:Y:S02]  /*53360*/  IMAD.MOV.U32 R10, RZ, RZ, R131 ;  /* 0x000000ffff0a7224 */ /* 0x000fe400078e0083 */
[----:B------:R-:W-:-:S07]  /*53370*/  IMAD.MOV.U32 R131, RZ, RZ, R6 ;  /* 0x000000ffff837224 */ /* 0x000fce00078e0006 */
.L_x_4502:
[----:B------:R-:W-:Y:S05]  /*53380*/  BSYNC B0 ;  /* 0x0000000000007941 */ /* 0x000fea0003800000 */
.L_x_4500:
        /* <DEDUP_REMOVED lines=9> */
.L_x_4504:
[----:B------:R-:W-:Y:S01]  /*53420*/  IMAD.MOV.U32 R5, RZ, RZ, R132 ;  /* 0x000000ffff057224 */ /* 0x000fe200078e0084 */
[----:B------:R-:W-:Y:S01]  /*53430*/  MOV R7, R134 ;  /* 0x0000008600077202 */ /* 0x000fe20000000f00 */
[----:B------:R-:W-:Y:S02]  /*53440*/  IMAD.MOV.U32 R132, RZ, RZ, R71 ;  /* 0x000000ffff847224 */ /* 0x000fe400078e0047 */
[----:B------:R-:W-:-:S07]  /*53450*/  IMAD.MOV.U32 R134, RZ, RZ, R131 ;  /* 0x000000ffff867224 */ /* 0x000fce00078e0083 */
.L_x_4505:
[----:B------:R-:W-:Y:S05]  /*53460*/  BSYNC B0 ;  /* 0x0000000000007941 */ /* 0x000fea0003800000 */
.L_x_4503:
        /* <DEDUP_REMOVED lines=9> */
.L_x_4507:
[----:B------:R-:W-:Y:S01]  /*53500*/  MOV R4, R69 ;  /* 0x0000004500047202 */ /* 0x000fe20000000f00 */
[----:B------:R-:W-:Y:S02]  /*53510*/  IMAD.MOV.U32 R6, RZ, RZ, R129 ;  /* 0x000000ffff067224 */ /* 0x000fe400078e0081 */
[----:B------:R-:W-:Y:S02]  /*53520*/  IMAD.MOV.U32 R69, RZ, RZ, R132 ;  /* 0x000000ffff457224 */ /* 0x000fe400078e0084 */
[----:B------:R-:W-:-:S07]  /*53530*/  IMAD.MOV.U32 R129, RZ, RZ, R134 ;  /* 0x000000ffff817224 */ /* 0x000fce00078e0086 */
.L_x_4508:
[----:B------:R-:W-:Y:S05]  /*53540*/  BSYNC B0 ;  /* 0x0000000000007941 */ /* 0x000fea0003800000 */
.L_x_4506:
        /* <DEDUP_REMOVED lines=9> */
.L_x_4510:
[----:B------:R-:W-:Y:S02]  /*535e0*/  IMAD.MOV.U32 R71, RZ, RZ, R70 ;  /* 0x000000ffff477224 */ /* 0x000fe400078e0046 */
[----:B------:R-:W-:Y:S02]  /*535f0*/  IMAD.MOV.U32 R131, RZ, RZ, R130 ;  /* 0x000000ffff837224 */ /* 0x000fe400078e0082 */
[----:B------:R-:W-:Y:S02]  /*53600*/  IMAD.MOV.U32 R70, RZ, RZ, R69 ;  /* 0x000000ffff467224 */ /* 0x000fe400078e0045 */
[----:B------:R-:W-:-:S07]  /*53610*/  IMAD.MOV.U32 R130, RZ, RZ, R129 ;  /* 0x000000ffff827224 */ /* 0x000fce00078e0081 */
.L_x_4511:
[----:B------:R-:W-:Y:S05]  /*53620*/  BSYNC B0 ;  /* 0x0000000000007941 */ /* 0x000fea0003800000 */
.L_x_4509:
        /* <DEDUP_REMOVED lines=9> */
.L_x_4513:
[----:B------:R-:W-:Y:S02]  /*536c0*/  IMAD.MOV.U32 R132, RZ, RZ, R67 ;  /* 0x000000ffff847224 */ /* 0x000fe400078e0043 */
[----:B------:R-:W-:Y:S01]  /*536d0*/  IMAD.MOV.U32 R134, RZ, RZ, R127 ;  /* 0x000000ffff867224 */ /* 0x000fe200078e007f */
[----:B------:R-:W-:Y:S01]  /*536e0*/  MOV R127, R130 ;  /* 0x00000082007f7202 */ /* 0x000fe20000000f00 */
[----:B------:R-:W-:-:S07]  /*536f0*/  IMAD.MOV.U32 R67, RZ, RZ, R70 ;  /* 0x000000ffff437224 */ /* 0x000fce00078e0046 */
.L_x_4514:
[----:B------:R-:W-:Y:S05]  /*53700*/  BSYNC B0 ;  /* 0x0000000000007941 */ /* 0x000fea0003800000 */
.L_x_4512:
        /* <DEDUP_REMOVED lines=9> */
.L_x_4516:
[----:B------:R-:W-:Y:S01]  /*537a0*/  IMAD.MOV.U32 R69, RZ, RZ, R68 ;  /* 0x000000ffff457224 */ /* 0x000fe200078e0044 */
[----:B------:R-:W-:Y:S01]  /*537b0*/  MOV R68, R67 ;  /* 0x0000004300447202 */ /* 0x000fe20000000f00 */
[----:B------:R-:W-:Y:S02]  /*537c0*/  IMAD.MOV.U32 R129, RZ, RZ, R128 ;  /* 0x000000ffff817224 */ /* 0x000fe400078e0080 */
[----:B------:R-:W-:-:S07]  /*537d0*/  IMAD.MOV.U32 R128, RZ, RZ, R127 ;  /* 0x000000ffff807224 */ /* 0x000fce00078e007f */
.L_x_4517:
[----:B------:R-:W-:Y:S05]  /*537e0*/  BSYNC B0 ;  /* 0x0000000000007941 */ /* 0x000fea0003800000 */
.L_x_4515:
        /* <DEDUP_REMOVED lines=9> */
.L_x_4519:
[----:B------:R-:W-:Y:S01]  /*53880*/  IMAD.MOV.U32 R70, RZ, RZ, R65 ;  /* 0x000000ffff467224 */ /* 0x000fe200078e0041 */
[----:B------:R-:W-:Y:S01]  /*53890*/  MOV R130, R125 ;  /* 0x0000007d00827202 */ /* 0x000fe20000000f00 */
[----:B------:R-:W-:Y:S02]  /*538a0*/  IMAD.MOV.U32 R65, RZ, RZ, R68 ;  /* 0x000000ffff417224 */ /* 0x000fe400078e0044 */
[----:B------:R-:W-:-:S07]  /*538b0*/  IMAD.MOV.U32 R125, RZ, RZ, R128 ;  /* 0x000000ffff7d7224 */ /* 0x000fce00078e0080 */
.L_x_4520:
[----:B------:R-:W-:Y:S05]  /*538c0*/  BSYNC B0 ;  /* 0x0000000000007941 */ /* 0x000fea0003800000 */
.L_x_4518:
        /* <DEDUP_REMOVED lines=9> */
.L_x_4522:
[----:B------:R-:W-:Y:S01]  /*53960*/  MOV R67, R66 ;  /* 0x0000004200437202 */ /* 0x000fe20000000f00 */
[----:B------:R-:W-:Y:S02]  /*53970*/  IMAD.MOV.U32 R127, RZ, RZ, R126 ;  /* 0x000000ffff7f7224 */ /* 0x000fe400078e007e */
[----:B------:R-:W-:Y:S02]  /*53980*/  IMAD.MOV.U32 R66, RZ, RZ, R65 ;  /* 0x000000ffff427224 */ /* 0x000fe400078e0041 */
[----:B------:R-:W-:-:S07]  /*53990*/  IMAD.MOV.U32 R126, RZ, RZ, R125 ;  /* 0x000000ffff7e7224 */ /* 0x000fce00078e007d */
.L_x_4523:
[----:B------:R-:W-:Y:S05]  /*539a0*/  BSYNC B0 ;  /* 0x0000000000007941 */ /* 0x000fea0003800000 */
.L_x_4521:
        /* <DEDUP_REMOVED lines=9> */
.L_x_4525:
[----:B------:R-:W-:Y:S02]  /*53a40*/  IMAD.MOV.U32 R68, RZ, RZ, R63 ;  /* 0x000000ffff447224 */ /* 0x000fe400078e003f */
[----:B------:R-:W-:Y:S02]  /*53a50*/  IMAD.MOV.U32 R128, RZ, RZ, R123 ;  /* 0x000000ffff807224 */ /* 0x000fe400078e007b */
[----:B------:R-:W-:Y:S02]  /*53a60*/  IMAD.MOV.U32 R63, RZ, RZ, R66 ;  /* 0x000000ffff3f7224 */ /* 0x000fe400078e0042 */
[----:B------:R-:W-:-:S07]  /*53a70*/  IMAD.MOV.U32 R123, RZ, RZ, R126 ;  /* 0x000000ffff7b7224 */ /* 0x000fce00078e007e */
.L_x_4526:
[----:B------:R-:W-:Y:S05]  /*53a80*/  BSYNC B0 ;  /* 0x0000000000007941 */ /* 0x000fea0003800000 */
.L_x_4524:
        /* <DEDUP_REMOVED lines=9> */
.L_x_4528:
[----:B------:R-:W-:Y:S02]  /*53b20*/  IMAD.MOV.U32 R65, RZ, RZ, R64 ;  /* 0x000000ffff417224 */ /* 0x000fe400078e0040 */
[----:B------:R-:W-:Y:S01]  /*53b30*/  IMAD.MOV.U32 R125, RZ, RZ, R124 ;  /* 0x000000ffff7d7224 */ /* 0x000fe200078e007c */
[----:B------:R-:W-:Y:S01]  /*53b40*/  MOV R124, R123 ;  /* 0x0000007b007c7202 */ /* 0x000fe20000000f00 */
[----:B------:R-:W-:-:S07]  /*53b50*/  IMAD.MOV.U32 R64, RZ, RZ, R63 ;  /* 0x000000ffff407224 */ /* 0x000fce00078e003f */
.L_x_4529:
[----:B------:R-:W-:Y:S05]  /*53b60*/  BSYNC B0 ;  /* 0x0000000000007941 */ /* 0x000fea0003800000 */
.L_x_4527:
        /* <DEDUP_REMOVED lines=9> */
.L_x_4531:
[----:B------:R-:W-:Y:S01]  /*53c00*/  IMAD.MOV.U32 R66, RZ, RZ, R61 ;  /* 0x000000ffff427224 */ /* 0x000fe200078e003d */
[----:B------:R-:W-:Y:S01]  /*53c10*/  MOV R61, R64 ;  /* 0x00000040003d7202 */ /* 0x000fe20000000f00 */
[----:B------:R-:W-:Y:S02]  /*53c20*/  IMAD.MOV.U32 R126, RZ, RZ, R121 ;  /* 0x000000ffff7e7224 */ /* 0x000fe400078e0079 */
[----:B------:R-:W-:-:S07]  /*53c30*/  IMAD.MOV.U32 R121, RZ, RZ, R124 ;  /* 0x000000ffff797224 */ /* 0x000fce00078e007c */
.L_x_4532:
[----:B------:R-:W-:Y:S05]  /*53c40*/  BSYNC B0 ;  /* 0x0000000000007941 */ /* 0x000fea0003800000 */
.L_x_4530:
        /* <DEDUP_REMOVED lines=9> */
.L_x_4534:
[----:B------:R-:W-:Y:S01]  /*53ce0*/  IMAD.MOV.U32 R63, RZ, RZ, R62 ;  /* 0x000000ffff3f7224 */ /* 0x000fe200078e003e */
[----:B------:R-:W-:Y:S01]  /*53cf0*/  MOV R123, R122 ;  /* 0x0000007a007b7202 */ /* 0x000fe20000000f00 */
[----:B------:R-:W-:Y:S02]  /*53d00*/  IMAD.MOV.U32 R62, RZ, RZ, R61 ;  /* 0x000000ffff3e7224 */ /* 0x000fe400078e003d */
[----:B------:R-:W-:-:S07]  /*53d10*/  IMAD.MOV.U32 R122, RZ, RZ, R121 ;  /* 0x000000ffff7a7224 */ /* 0x000fce00078e0079 */
.L_x_4535:
[----:B------:R-:W-:Y:S05]  /*53d20*/  BSYNC B0 ;  /* 0x0000000000007941 */ /* 0x000fea0003800000 */
.L_x_4533:
        /* <DEDUP_REMOVED lines=9> */
.L_x_4537:
[----:B------:R-:W-:Y:S01]  /*53dc0*/  MOV R64, R59 ;  /* 0x0000003b00407202 */ /* 0x000fe20000000f00 */
[----:B------:R-:W-:Y:S02]  /*53dd0*/  IMAD.MOV.U32 R124, RZ, RZ, R119 ;  /* 0x000000ffff7c7224 */ /* 0x000fe400078e0077 */
[----:B------:R-:W-:Y:S02]  /*53de0*/  IMAD.MOV.U32 R59, RZ, RZ, R62 ;  /* 0x000000ffff3b7224 */ /* 0x000fe400078e003e */
[----:B------:R-:W-:-:S07]  /*53df0*/  IMAD.MOV.U32 R119, RZ, RZ, R122 ;  /* 0x000000ffff777224 */ /* 0x000fce00078e007a */
.L_x_4538:
[----:B------:R-:W-:Y:S05]  /*53e00*/  BSYNC B0 ;  /* 0x0000000000007941 */ /* 0x000fea0003800000 */
.L_x_4536:
        /* <DEDUP_REMOVED lines=9> */
.L_x_4540:
[----:B------:R-:W-:Y:S02]  /*53ea0*/  IMAD.MOV.U32 R61, RZ, RZ, R60 ;  /* 0x000000ffff3d7224 */ /* 0x000fe400078e003c */
[----:B------:R-:W-:Y:S02]  /*53eb0*/  IMAD.MOV.U32 R121, RZ, RZ, R120 ;  /* 0x000000ffff797224 */ /* 0x000fe400078e0078 */
[----:B------:R-:W-:Y:S02]  /*53ec0*/  IMAD.MOV.U32 R60, RZ, RZ, R59 ;  /* 0x000000ffff3c7224 */ /* 0x000fe400078e003b */
[----:B------:R-:W-:-:S07]  /*53ed0*/  IMAD.MOV.U32 R120, RZ, RZ, R119 ;  /* 0x000000ffff787224 */ /* 0x000fce00078e0077 */
.L_x_4541:
[----:B------:R-:W-:Y:S05]  /*53ee0*/  BSYNC B0 ;  /* 0x0000000000007941 */ /* 0x000fea0003800000 */
.L_x_4539:
        /* <DEDUP_REMOVED lines=9> */
.L_x_4543:
[----:B------:R-:W-:Y:S02]  /*53f80*/  IMAD.MOV.U32 R62, RZ, RZ, R57 ;  /* 0x000000ffff3e7224 */ /* 0x000fe400078e0039 */
[----:B------:R-:W-:Y:S01]  /*53f90*/  IMAD.MOV.U32 R122, RZ, RZ, R117 ;  /* 0x000000ffff7a7224 */ /* 0x000fe200078e0075 */
[----:B------:R-:W-:Y:S01]  /*53fa0*/  MOV R117, R120 ;  /* 0x0000007800757202 */ /* 0x000fe20000000f00 */
[----:B------:R-:W-:-:S07]  /*53fb0*/  IMAD.MOV.U32 R57, RZ, RZ, R60 ;  /* 0x000000ffff397224 */ /* 0x000fce00078e003c */
.L_x_4544:
[----:B------:R-:W-:Y:S05]  /*53fc0*/  BSYNC B0 ;  /* 0x0000000000007941 */ /* 0x000fea0003800000 */
.L_x_4542:
        /* <DEDUP_REMOVED lines=9> */
.L_x_4546:
[----:B------:R-:W-:Y:S01]  /*54060*/  IMAD.MOV.U32 R59, RZ, RZ, R58 ;  /* 0x000000ffff3b7224 */ /* 0x000fe200078e003a */
[----:B------:R-:W-:Y:S01]  /*54070*/  MOV R58, R57 ;  /* 0x00000039003a7202 */ /* 0x000fe20000000f00 */
[----:B------:R-:W-:Y:S02]  /*54080*/  IMAD.MOV.U32 R119, RZ, RZ, R118 ;  /* 0x000000ffff777224 */ /* 0x000fe400078e0076 */
[----:B------:R-:W-:-:S07]  /*54090*/  IMAD.MOV.U32 R118, RZ, RZ, R117 ;  /* 0x000000ffff767224 */ /* 0x000fce00078e0075 */
.L_x_4547:
[----:B------:R-:W-:Y:S05]  /*540a0*/  BSYNC B0 ;  /* 0x0000000000007941 */ /* 0x000fea0003800000 */
.L_x_4545:
        /* <DEDUP_REMOVED lines=9> */
.L_x_4549:
[----:B------:R-:W-:Y:S01]  /*54140*/  IMAD.MOV.U32 R60, RZ, RZ, R133 ;  /* 0x000000ffff3c7224 */ /* 0x000fe200078e0085 */
[----:B------:R-:W-:Y:S01]  /*54150*/  MOV R120, R3 ;  /* 0x0000000300787202 */ /* 0x000fe20000000f00 */
[----:B------:R-:W-:Y:S02]  /*54160*/  IMAD.MOV.U32 R3, RZ, RZ, R118 ;  /* 0x000000ffff037224 */ /* 0x000fe400078e0076 */
[----:B------:R-:W-:-:S07]  /*54170*/  IMAD.MOV.U32 R133, RZ, RZ, R58 ;  /* 0x000000ffff857224 */ /* 0x000fce00078e003a */
.L_x_4550:
[----:B------:R-:W-:Y:S05]  /*54180*/  BSYNC B0 ;  /* 0x0000000000007941 */ /* 0x000fea0003800000 */
.L_x_4548:
        /* <DEDUP_REMOVED lines=18> */
.L_x_4552:
[----:B------:R-:W-:Y:S02]  /*542b0*/  IMAD.MOV.U32 R58, RZ, RZ, R55 ;  /* 0x000000ffff3a7224 */ /* 0x000fe400078e0037 */
[----:B------:R-:W-:Y:S01]  /*542c0*/  IMAD.MOV.U32 R118, RZ, RZ, R115 ;  /* 0x000000ffff767224 */ /* 0x000fe200078e0073 */
[----:B------:R-:W-:Y:S01]  /*542d0*/  MOV R115, R116 ;  /* 0x0000007400737202 */ /* 0x000fe20000000f00 */
[----:B------:R-:W-:-:S07]  /*542e0*/  IMAD.MOV.U32 R55, RZ, RZ, R56 ;  /* 0x000000ffff377224 */ /* 0x000fce00078e0038 */
.L_x_4553:
[----:B------:R-:W-:Y:S05]  /*542f0*/  BSYNC B0 ;  /* 0x0000000000007941 */ /* 0x000fea0003800000 */
.L_x_4551:
        /* <DEDUP_REMOVED lines=9> */
.L_x_4555:
[----:B------:R-:W-:Y:S01]  /*54390*/  IMAD.MOV.U32 R57, RZ, RZ, R54 ;  /* 0x000000ffff397224 */ /* 0x000fe200078e0036 */
[----:B------:R-:W-:Y:S01]  /*543a0*/  MOV R54, R55 ;  /* 0x0000003700367202 */ /* 0x000fe20000000f00 */
[----:B------:R-:W-:Y:S02]  /*543b0*/  IMAD.MOV.U32 R117, RZ, RZ, R114 ;  /* 0x000000ffff757224 */ /* 0x000fe400078e0072 */
[----:B------:R-:W-:-:S07]  /*543c0*/  IMAD.MOV.U32 R114, RZ, RZ, R115 ;  /* 0x000000ffff727224 */ /* 0x000fce00078e0073 */
.L_x_4556:
[----:B------:R-:W-:Y:S05]  /*543d0*/  BSYNC B0 ;  /* 0x0000000000007941 */ /* 0x000fea0003800000 */
.L_x_4554:
        /* <DEDUP_REMOVED lines=9> */
.L_x_4558:
[----:B------:R-:W-:Y:S01]  /*54470*/  IMAD.MOV.U32 R56, RZ, RZ, R53 ;  /* 0x000000ffff387224 */ /* 0x000fe200078e0035 */
[----:B------:R-:W-:Y:S01]  /*54480*/  MOV R116, R113 ;  /* 0x0000007100747202 */ /* 0x000fe20000000f00 */
[----:B------:R-:W-:Y:S02]  /*54490*/  IMAD.MOV.U32 R53, RZ, RZ, R54 ;  /* 0x000000ffff357224 */ /* 0x000fe400078e0036 */
[----:B------:R-:W-:-:S07]  /*544a0*/  IMAD.MOV.U32 R113, RZ, RZ, R114 ;  /* 0x000000ffff717224 */ /* 0x000fce00078e0072 */
.L_x_4559:
[----:B------:R-:W-:Y:S05]  /*544b0*/  BSYNC B0 ;  /* 0x0000000000007941 */ /* 0x000fea0003800000 */
.L_x_4557:
        /* <DEDUP_REMOVED lines=9> */
.L_x_4561:
[----:B------:R-:W-:Y:S01]  /*54550*/  MOV R55, R52 ;  /* 0x0000003400377202 */ /* 0x000fe20000000f00 */
[----:B------:R-:W-:Y:S02]  /*54560*/  IMAD.MOV.U32 R115, RZ, RZ, R112 ;  /* 0x000000ffff737224 */ /* 0x000fe400078e0070 */
[----:B------:R-:W-:Y:S02]  /*54570*/  IMAD.MOV.U32 R52, RZ, RZ, R53 ;  /* 0x000000ffff347224 */ /* 0x000fe400078e0035 */
[----:B------:R-:W-:-:S07]  /*54580*/  IMAD.MOV.U32 R112, RZ, RZ, R113 ;  /* 0x000000ffff707224 */ /* 0x000fce00078e0071 */
.L_x_4562:
[----:B------:R-:W-:Y:S05]  /*54590*/  BSYNC B0 ;  /* 0x0000000000007941 */ /* 0x000fea0003800000 */
.L_x_4560:
        /* <DEDUP_REMOVED lines=9> */
.L_x_4564:
[----:B------:R-:W-:Y:S02]  /*54630*/  IMAD.MOV.U32 R54, RZ, RZ, R51 ;  /* 0x000000ffff367224 */ /* 0x000fe400078e0033 */
[----:B------:R-:W-:Y:S02]  /*54640*/  IMAD.MOV.U32 R114, RZ, RZ, R111 ;  /* 0x000000ffff727224 */ /* 0x000fe400078e006f */
[----:B------:R-:W-:Y:S02]  /*54650*/  IMAD.MOV.U32 R51, RZ, RZ, R52 ;  /* 0x000000ffff337224 */ /* 0x000fe400078e0034 */
[----:B------:R-:W-:-:S07]  /*54660*/  IMAD.MOV.U32 R111, RZ, RZ, R112 ;  /* 0x000000ffff6f7224 */ /* 0x000fce00078e0070 */
.L_x_4565:
[----:B------:R-:W-:Y:S05]  /*54670*/  BSYNC B0 ;  /* 0x0000000000007941 */ /* 0x000fea0003800000 */
.L_x_4563:
        /* <DEDUP_REMOVED lines=9> */
.L_x_4567:
[----:B------:R-:W-:Y:S02]  /*54710*/  IMAD.MOV.U32 R53, RZ, RZ, R50 ;  /* 0x000000ffff357224 */ /* 0x000fe400078e0032 */
[----:B------:R-:W-:Y:S01]  /*54720*/  IMAD.MOV.U32 R113, RZ, RZ, R110 ;  /* 0x000000ffff717224 */ /* 0x000fe200078e006e */
[----:B------:R-:W-:Y:S01]  /*54730*/  MOV R110, R111 ;  /* 0x0000006f006e7202 */ /* 0x000fe20000000f00 */
[----:B------:R-:W-:-:S07]  /*54740*/  IMAD.MOV.U32 R50, RZ, RZ, R51 ;  /* 0x000000ffff327224 */ /* 0x000fce00078e0033 */
.L_x_4568:
[----:B------:R-:W-:Y:S05]  /*54750*/  BSYNC B0 ;  /* 0x0000000000007941 */ /* 0x000fea0003800000 */
.L_x_4566:
        /* <DEDUP_REMOVED lines=9> */
.L_x_4570:
[----:B------:R-:W-:Y:S01]  /*547f0*/  IMAD.MOV.U32 R52, RZ, RZ, R49 ;  /* 0x000000ffff347224 */ /* 0x000fe200078e0031 */
[----:B------:R-:W-:Y:S01]  /*54800*/  MOV R49, R50 ;  /* 0x0000003200317202 */ /* 0x000fe20000000f00 */
[----:B------:R-:W-:Y:S02]  /*54810*/  IMAD.MOV.U32 R112, RZ, RZ, R109 ;  /* 0x000000ffff707224 */ /* 0x000fe400078e006d */
[----:B------:R-:W-:-:S07]  /*54820*/  IMAD.MOV.U32 R109, RZ, RZ, R110 ;  /* 0x000000ffff6d7224 */ /* 0x000fce00078e006e */
.L_x_4571:
[----:B------:R-:W-:Y:S05]  /*54830*/  BSYNC B0 ;  /* 0x0000000000007941 */ /* 0x000fea0003800000 */
.L_x_4569:
        /* <DEDUP_REMOVED lines=9> */
.L_x_4573:
[----:B------:R-:W-:Y:S01]  /*548d0*/  IMAD.MOV.U32 R51, RZ, RZ, R48 ;  /* 0x000000ffff337224 */ /* 0x000fe200078e0030 */
[----:B------:R-:W-:Y:S01]  /*548e0*/  MOV R111, R108 ;  /* 0x0000006c006f7202 */ /* 0x000fe20000000f00 */
[----:B------:R-:W-:Y:S02]  /*548f0*/  IMAD.MOV.U32 R48, RZ, RZ, R49 ;  /* 0x000000ffff307224 */ /* 0x000fe400078e0031 */
[----:B------:R-:W-:-:S07]  /*54900*/  IMAD.MOV.U32 R108, RZ, RZ, R109 ;  /* 0x000000ffff6c7224 */ /* 0x000fce00078e006d */
.L_x_4574:
[----:B------:R-:W-:Y:S05]  /*54910*/  BSYNC B0 ;  /* 0x0000000000007941 */ /* 0x000fea0003800000 */
.L_x_4572:
        /* <DEDUP_REMOVED lines=9> */
.L_x_4576:
[----:B------:R-:W-:Y:S01]  /*549b0*/  MOV R50, R47 ;  /* 0x0000002f00327202 */ /* 0x000fe20000000f00 */
[----:B------:R-:W-:Y:S02]  /*549c0*/  IMAD.MOV.U32 R110, RZ, RZ, R107 ;  /* 0x000000ffff6e7224 */ /* 0x000fe400078e006b */
[----:B------:R-:W-:Y:S02]  /*549d0*/  IMAD.MOV.U32 R47, RZ, RZ, R48 ;  /* 0x000000ffff2f7224 */ /* 0x000fe400078e0030 */
[----:B------:R-:W-:-:S07]  /*549e0*/  IMAD.MOV.U32 R107, RZ, RZ, R108 ;  /* 0x000000ffff6b7224 */ /* 0x000fce00078e006c */
.L_x_4577:
[----:B------:R-:W-:Y:S05]  /*549f0*/  BSYNC B0 ;  /* 0x0000000000007941 */ /* 0x000fea0003800000 */
.L_x_4575:
        /* <DEDUP_REMOVED lines=9> */
.L_x_4579:
[----:B------:R-:W-:Y:S02]  /*54a90*/  IMAD.MOV.U32 R49, RZ, RZ, R46 ;  /* 0x000000ffff317224 */ /* 0x000fe400078e002e */
[----:B------:R-:W-:Y:S02]  /*54aa0*/  IMAD.MOV.U32 R109, RZ, RZ, R106 ;  /* 0x000000ffff6d7224 */ /* 0x000fe400078e006a */
[----:B------:R-:W-:Y:S02]  /*54ab0*/  IMAD.MOV.U32 R46, RZ, RZ, R47 ;  /* 0x000000ffff2e7224 */ /* 0x000fe400078e002f */
[----:B------:R-:W-:-:S07]  /*54ac0*/  IMAD.MOV.U32 R106, RZ, RZ, R107 ;  /* 0x000000ffff6a7224 */ /* 0x000fce00078e006b */
.L_x_4580:
[----:B------:R-:W-:Y:S05]  /*54ad0*/  BSYNC B0 ;  /* 0x0000000000007941 */ /* 0x000fea0003800000 */
.L_x_4578:
        /* <DEDUP_REMOVED lines=9> */
.L_x_4582:
[----:B------:R-:W-:Y:S02]  /*54b70*/  IMAD.MOV.U32 R48, RZ, RZ, R45 ;  /* 0x000000ffff307224 */ /* 0x000fe400078e002d */
[----:B------:R-:W-:Y:S01]  /*54b80*/  IMAD.MOV.U32 R108, RZ, RZ, R105 ;  /* 0x000000ffff6c7224 */ /* 0x000fe200078e0069 */
[----:B------:R-:W-:Y:S01]  /*54b90*/  MOV R105, R106 ;  /* 0x0000006a00697202 */ /* 0x000fe20000000f00 */
[----:B------:R-:W-:-:S07]  /*54ba0*/  IMAD.MOV.U32 R45, RZ, RZ, R46 ;  /* 0x000000ffff2d7224 */ /* 0x000fce00078e002e */
.L_x_4583:
[----:B------:R-:W-:Y:S05]  /*54bb0*/  BSYNC B0 ;  /* 0x0000000000007941 */ /* 0x000fea0003800000 */
.L_x_4581:
        /* <DEDUP_REMOVED lines=9> */
.L_x_4585:
[----:B------:R-:W-:Y:S01]  /*54c50*/  IMAD.MOV.U32 R47, RZ, RZ, R44 ;  /* 0x000000ffff2f7224 */ /* 0x000fe200078e002c */
[----:B------:R-:W-:Y:S01]  /*54c60*/  MOV R44, R45 ;  /* 0x0000002d002c7202 */ /* 0x000fe20000000f00 */
[----:B------:R-:W-:Y:S02]  /*54c70*/  IMAD.MOV.U32 R107, RZ, RZ, R104 ;  /* 0x000000ffff6b7224 */ /* 0x000fe400078e0068 */
[----:B------:R-:W-:-:S07]  /*54c80*/  IMAD.MOV.U32 R104, RZ, RZ, R105 ;  /* 0x000000ffff687224 */ /* 0x000fce00078e0069 */
.L_x_4586:
[----:B------:R-:W-:Y:S05]  /*54c90*/  BSYNC B0 ;  /* 0x0000000000007941 */ /* 0x000fea0003800000 */
.L_x_4584:
        /* <DEDUP_REMOVED lines=9> */
.L_x_4588:
[----:B------:R-:W-:Y:S01]  /*54d30*/  IMAD.MOV.U32 R46, RZ, RZ, R43 ;  /* 0x000000ffff2e7224 */ /* 0x000fe200078e002b */
[----:B------:R-:W-:Y:S01]  /*54d40*/  MOV R106, R103 ;  /* 0x00000067006a7202 */ /* 0x000fe20000000f00 */
[----:B------:R-:W-:Y:S02]  /*54d50*/  IMAD.MOV.U32 R43, RZ, RZ, R44 ;  /* 0x000000ffff2b7224 */ /* 0x000fe400078e002c */
[----:B------:R-:W-:-:S07]  /*54d60*/  IMAD.MOV.U32 R103, RZ, RZ, R104 ;  /* 0x000000ffff677224 */ /* 0x000fce00078e0068 */
.L_x_4589:
[----:B------:R-:W-:Y:S05]  /*54d70*/  BSYNC B0 ;  /* 0x0000000000007941 */ /* 0x000fea0003800000 */
.L_x_4587:
        /* <DEDUP_REMOVED lines=9> */
.L_x_4591:
[----:B------:R-:W-:Y:S01]  /*54e10*/  MOV R45, R42 ;  /* 0x0000002a002d7202 */ /* 0x000fe20000000f00 */
[----:B------:R-:W-:Y:S02]  /*54e20*/  IMAD.MOV.U32 R105, RZ, RZ, R102 ;  /* 0x000000ffff697224 */ /* 0x000fe400078e0066 */
[----:B------:R-:W-:Y:S02]  /*54e30*/  IMAD.MOV.U32 R42, RZ, RZ, R43 ;  /* 0x000000ffff2a7224 */ /* 0x000fe400078e002b */
[----:B------:R-:W-:-:S07]  /*54e40*/  IMAD.MOV.U32 R102, RZ, RZ, R103 ;  /* 0x000000ffff667224 */ /* 0x000fce00078e0067 */
.L_x_4592:
[----:B------:R-:W-:Y:S05]  /*54e50*/  BSYNC B0 ;  /* 0x0000000000007941 */ /* 0x000fea0003800000 */
.L_x_4590:
        /* <DEDUP_REMOVED lines=9> */
.L_x_4594:
[----:B------:R-:W-:Y:S02]  /*54ef0*/  IMAD.MOV.U32 R44, RZ, RZ, R41 ;  /* 0x000000ffff2c7224 */ /* 0x000fe400078e0029 */
[----:B------:R-:W-:Y:S02]  /*54f00*/  IMAD.MOV.U32 R104, RZ, RZ, R101 ;  /* 0x000000ffff687224 */ /* 0x000fe400078e0065 */
[----:B------:R-:W-:Y:S02]  /*54f10*/  IMAD.MOV.U32 R41, RZ, RZ, R42 ;  /* 0x000000ffff297224 */ /* 0x000fe400078e002a */
[----:B------:R-:W-:-:S07]  /*54f20*/  IMAD.MOV.U32 R101, RZ, RZ, R102 ;  /* 0x000000ffff657224 */ /* 0x000fce00078e0066 */
.L_x_4595:
[----:B------:R-:W-:Y:S05]  /*54f30*/  BSYNC B0 ;  /* 0x0000000000007941 */ /* 0x000fea0003800000 */
.L_x_4593:
        /* <DEDUP_REMOVED lines=9> */
.L_x_4597:
[----:B------:R-:W-:Y:S02]  /*54fd0*/  IMAD.MOV.U32 R43, RZ, RZ, R40 ;  /* 0x000000ffff2b7224 */ /* 0x000fe400078e0028 */
[----:B------:R-:W-:Y:S01]  /*54fe0*/  IMAD.MOV.U32 R103, RZ, RZ, R100 ;  /* 0x000000ffff677224 */ /* 0x000fe200078e0064 */
[----:B------:R-:W-:Y:S01]  /*54ff0*/  MOV R100, R101 ;  /* 0x0000006500647202 */ /* 0x000fe20000000f00 */
[----:B------:R-:W-:-:S07]  /*55000*/  IMAD.MOV.U32 R40, RZ, RZ, R41 ;  /* 0x000000ffff287224 */ /* 0x000fce00078e0029 */
.L_x_4598:
[----:B------:R-:W-:Y:S05]  /*55010*/  BSYNC B0 ;  /* 0x0000000000007941 */ /* 0x000fea0003800000 */
.L_x_4596:
        /* <DEDUP_REMOVED lines=9> */
.L_x_4600:
[----:B------:R-:W-:Y:S01]  /*550b0*/  IMAD.MOV.U32 R42, RZ, RZ, R39 ;  /* 0x000000ffff2a7224 */ /* 0x000fe200078e0027 */
[----:B------:R-:W-:Y:S01]  /*550c0*/  MOV R39, R40 ;  /* 0x0000002800277202 */ /* 0x000fe20000000f00 */
[----:B------:R-:W-:Y:S02]  /*550d0*/  IMAD.MOV.U32 R102, RZ, RZ, R99 ;  /* 0x000000ffff667224 */ /* 0x000fe400078e0063 */
[----:B------:R-:W-:-:S07]  /*550e0*/  IMAD.MOV.U32 R99, RZ, RZ, R100 ;  /* 0x000000ffff637224 */ /* 0x000fce00078e0064 */
.L_x_4601:
[----:B------:R-:W-:Y:S05]  /*550f0*/  BSYNC B0 ;  /* 0x0000000000007941 */ /* 0x000fea0003800000 */
.L_x_4599:
        /* <DEDUP_REMOVED lines=9> */
.L_x_4603:
[----:B------:R-:W-:Y:S01]  /*55190*/  IMAD.MOV.U32 R41, RZ, RZ, R38 ;  /* 0x000000ffff297224 */ /* 0x000fe200078e0026 */
[----:B------:R-:W-:Y:S01]  /*551a0*/  MOV R101, R98 ;  /* 0x0000006200657202 */ /* 0x000fe20000000f00 */
[----:B------:R-:W-:Y:S02]  /*551b0*/  IMAD.MOV.U32 R38, RZ, RZ, R39 ;  /* 0x000000ffff267224 */ /* 0x000fe400078e0027 */
[----:B------:R-:W-:-:S07]  /*551c0*/  IMAD.MOV.U32 R98, RZ, RZ, R99 ;  /* 0x000000ffff627224 */ /* 0x000fce00078e0063 */
.L_x_4604:
[----:B------:R-:W-:Y:S05]  /*551d0*/  BSYNC B0 ;  /* 0x0000000000007941 */ /* 0x000fea0003800000 */
.L_x_4602:
        /* <DEDUP_REMOVED lines=9> */
.L_x_4606:
[----:B------:R-:W-:Y:S01]  /*55270*/  MOV R40, R37 ;  /* 0x0000002500287202 */ /* 0x000fe20000000f00 */
[----:B------:R-:W-:Y:S02]  /*55280*/  IMAD.MOV.U32 R100, RZ, RZ, R97 ;  /* 0x000000ffff647224 */ /* 0x000fe400078e0061 */
[----:B------:R-:W-:Y:S02]  /*55290*/  IMAD.MOV.U32 R37, RZ, RZ, R38 ;  /* 0x000000ffff257224 */ /* 0x000fe400078e0026 */
[----:B------:R-:W-:-:S07]  /*552a0*/  IMAD.MOV.U32 R97, RZ, RZ, R98 ;  /* 0x000000ffff617224 */ /* 0x000fce00078e0062 */
.L_x_4607:
[----:B------:R-:W-:Y:S05]  /*552b0*/  BSYNC B0 ;  /* 0x0000000000007941 */ /* 0x000fea0003800000 */
.L_x_4605:
        /* <DEDUP_REMOVED lines=9> */
.L_x_4609:
[----:B------:R-:W-:Y:S02]  /*55350*/  IMAD.MOV.U32 R39, RZ, RZ, R36 ;  /* 0x000000ffff277224 */ /* 0x000fe400078e0024 */
[----:B------:R-:W-:Y:S02]  /*55360*/  IMAD.MOV.U32 R99, RZ, RZ, R96 ;  /* 0x000000ffff637224 */ /* 0x000fe400078e0060 */
[----:B------:R-:W-:Y:S02]  /*55370*/  IMAD.MOV.U32 R36, RZ, RZ, R37 ;  /* 0x000000ffff247224 */ /* 0x000fe400078e0025 */
[----:B------:R-:W-:-:S07]  /*55380*/  IMAD.MOV.U32 R96, RZ, RZ, R97 ;  /* 0x000000ffff607224 */ /* 0x000fce00078e0061 */
.L_x_4610:
[----:B------:R-:W-:Y:S05]  /*55390*/  BSYNC B0 ;  /* 0x0000000000007941 */ /* 0x000fea0003800000 */
.L_x_4608:
        /* <DEDUP_REMOVED lines=9> */
.L_x_4612:
[----:B------:R-:W-:Y:S02]  /*55430*/  IMAD.MOV.U32 R38, RZ, RZ, R35 ;  /* 0x000000ffff267224 */ /* 0x000fe400078e0023 */
[----:B------:R-:W-:Y:S01]  /*55440*/  IMAD.MOV.U32 R98, RZ, RZ, R95 ;  /* 0x000000ffff627224 */ /* 0x000fe200078e005f */
[----:B------:R-:W-:Y:S01]  /*55450*/  MOV R95, R96 ;  /* 0x00000060005f7202 */ /* 0x000fe20000000f00 */
[----:B------:R-:W-:-:S07]  /*55460*/  IMAD.MOV.U32 R35, RZ, RZ, R36 ;  /* 0x000000ffff237224 */ /* 0x000fce00078e0024 */
.L_x_4613:
[----:B------:R-:W-:Y:S05]  /*55470*/  BSYNC B0 ;  /* 0x0000000000007941 */ /* 0x000fea0003800000 */
.L_x_4611:
        /* <DEDUP_REMOVED lines=9> */
.L_x_4615:
[----:B------:R-:W-:Y:S01]  /*55510*/  IMAD.MOV.U32 R37, RZ, RZ, R34 ;  /* 0x000000ffff257224 */ /* 0x000fe200078e0022 */
[----:B------:R-:W-:Y:S01]  /*55520*/  MOV R34, R35 ;  /* 0x0000002300227202 */ /* 0x000fe20000000f00 */
[----:B------:R-:W-:Y:S02]  /*55530*/  IMAD.MOV.U32 R97, RZ, RZ, R94 ;  /* 0x000000ffff617224 */ /* 0x000fe400078e005e */
[----:B------:R-:W-:-:S07]  /*55540*/  IMAD.MOV.U32 R94, RZ, RZ, R95 ;  /* 0x000000ffff5e7224 */ /* 0x000fce00078e005f */
.L_x_4616:
[----:B------:R-:W-:Y:S05]  /*55550*/  BSYNC B0 ;  /* 0x0000000000007941 */ /* 0x000fea0003800000 */
.L_x_4614:
        /* <DEDUP_REMOVED lines=9> */
.L_x_4618:
[----:B------:R-:W-:Y:S01]  /*555f0*/  IMAD.MOV.U32 R36, RZ, RZ, R33 ;  /* 0x000000ffff247224 */ /* 0x000fe200078e0021 */
[----:B------:R-:W-:Y:S01]  /*55600*/  MOV R96, R93 ;  /* 0x0000005d00607202 */ /* 0x000fe20000000f00 */
[----:B------:R-:W-:Y:S02]  /*55610*/  IMAD.MOV.U32 R33, RZ, RZ, R34 ;  /* 0x000000ffff217224 */ /* 0x000fe400078e0022 */
[----:B------:R-:W-:-:S07]  /*55620*/  IMAD.MOV.U32 R93, RZ, RZ, R94 ;  /* 0x000000ffff5d7224 */ /* 0x000fce00078e005e */
.L_x_4619:
[----:B------:R-:W-:Y:S05]  /*55630*/  BSYNC B0 ;  /* 0x0000000000007941 */ /* 0x000fea0003800000 */
.L_x_4617:
        /* <DEDUP_REMOVED lines=9> */
.L_x_4621:
[----:B------:R-:W-:Y:S01]  /*556d0*/  MOV R35, R32 ;  /* 0x0000002000237202 */ /* 0x000fe20000000f00 */
[----:B------:R-:W-:Y:S02]  /*556e0*/  IMAD.MOV.U32 R95, RZ, RZ, R92 ;  /* 0x000000ffff5f7224 */ /* 0x000fe400078e005c */
[----:B------:R-:W-:Y:S02]  /*556f0*/  IMAD.MOV.U32 R32, RZ, RZ, R33 ;  /* 0x000000ffff207224 */ /* 0x000fe400078e0021 */
[----:B------:R-:W-:-:S07]  /*55700*/  IMAD.MOV.U32 R92, RZ, RZ, R93 ;  /* 0x000000ffff5c7224 */ /* 0x000fce00078e005d */
.L_x_4622:
[----:B------:R-:W-:Y:S05]  /*55710*/  BSYNC B0 ;  /* 0x0000000000007941 */ /* 0x000fea0003800000 */
.L_x_4620:
        /* <DEDUP_REMOVED lines=9> */
.L_x_4624:
[----:B------:R-:W-:Y:S02]  /*557b0*/  IMAD.MOV.U32 R34, RZ, RZ, R31 ;  /* 0x000000ffff227224 */ /* 0x000fe400078e001f */
[----:B------:R-:W-:Y:S02]  /*557c0*/  IMAD.MOV.U32 R94, RZ, RZ, R91 ;  /* 0x000000ffff5e7224 */ /* 0x000fe400078e005b */
[----:B------:R-:W-:Y:S02]  /*557d0*/  IMAD.MOV.U32 R31, RZ, RZ, R32 ;  /* 0x000000ffff1f7224 */ /* 0x000fe400078e0020 */
[----:B------:R-:W-:-:S07]  /*557e0*/  IMAD.MOV.U32 R91, RZ, RZ, R92 ;  /* 0x000000ffff5b7224 */ /* 0x000fce00078e005c */
.L_x_4625:
[----:B------:R-:W-:Y:S05]  /*557f0*/  BSYNC B0 ;  /* 0x0000000000007941 */ /* 0x000fea0003800000 */
.L_x_4623:
        /* <DEDUP_REMOVED lines=9> */
.L_x_4627:
[----:B------:R-:W-:Y:S02]  /*55890*/  IMAD.MOV.U32 R33, RZ, RZ, R30 ;  /* 0x000000ffff217224 */ /* 0x000fe400078e001e */
[----:B------:R-:W-:Y:S01]  /*558a0*/  IMAD.MOV.U32 R93, RZ, RZ, R90 ;  /* 0x000000ffff5d7224 */ /* 0x000fe200078e005a */
[----:B------:R-:W-:Y:S01]  /*558b0*/  MOV R90, R91 ;  /* 0x0000005b005a7202 */ /* 0x000fe20000000f00 */
[----:B------:R-:W-:-:S07]  /*558c0*/  IMAD.MOV.U32 R30, RZ, RZ, R31 ;  /* 0x000000ffff1e7224 */ /* 0x000fce00078e001f */
.L_x_4628:
[----:B------:R-:W-:Y:S05]  /*558d0*/  BSYNC B0 ;  /* 0x0000000000007941 */ /* 0x000fea0003800000 */
.L_x_4626:
        /* <DEDUP_REMOVED lines=9> */
.L_x_4630:
[----:B------:R-:W-:Y:S01]  /*55970*/  IMAD.MOV.U32 R32, RZ, RZ, R29 ;  /* 0x000000ffff207224 */ /* 0x000fe200078e001d */
[----:B------:R-:W-:Y:S01]  /*55980*/  MOV R29, R30 ;  /* 0x0000001e001d7202 */ /* 0x000fe20000000f00 */
[----:B------:R-:W-:Y:S02]  /*55990*/  IMAD.MOV.U32 R92, RZ, RZ, R89 ;  /* 0x000000ffff5c7224 */ /* 0x000fe400078e0059 */
[----:B------:R-:W-:-:S07]  /*559a0*/  IMAD.MOV.U32 R89, RZ, RZ, R90 ;  /* 0x000000ffff597224 */ /* 0x000fce00078e005a */
.L_x_4631:
[----:B------:R-:W-:Y:S05]  /*559b0*/  BSYNC B0 ;  /* 0x0000000000007941 */ /* 0x000fea0003800000 */
.L_x_4629:
        /* <DEDUP_REMOVED lines=9> */
.L_x_4633:
[----:B------:R-:W-:Y:S01]  /*55a50*/  IMAD.MOV.U32 R31, RZ, RZ, R28 ;  /* 0x000000ffff1f7224 */ /* 0x000fe200078e001c */
[----:B------:R-:W-:Y:S01]  /*55a60*/  MOV R91, R88 ;  /* 0x00000058005b7202 */ /* 0x000fe20000000f00 */
[----:B------:R-:W-:Y:S02]  /*55a70*/  IMAD.MOV.U32 R28, RZ, RZ, R29 ;  /* 0x000000ffff1c7224 */ /* 0x000fe400078e001d */
[----:B------:R-:W-:-:S07]  /*55a80*/  IMAD.MOV.U32 R88, RZ, RZ, R89 ;  /* 0x000000ffff587224 */ /* 0x000fce00078e0059 */
.L_x_4634:
[----:B------:R-:W-:Y:S05]  /*55a90*/  BSYNC B0 ;  /* 0x0000000000007941 */ /* 0x000fea0003800000 */
.L_x_4632:
        /* <DEDUP_REMOVED lines=9> */
.L_x_4636:
[----:B------:R-:W-:Y:S01]  /*55b30*/  MOV R30, R27 ;  /* 0x0000001b001e7202 */ /* 0x000fe20000000f00 */
[----:B------:R-:W-:Y:S02]  /*55b40*/  IMAD.MOV.U32 R90, RZ, RZ, R87 ;  /* 0x000000ffff5a7224 */ /* 0x000fe400078e0057 */
[----:B------:R-:W-:Y:S02]  /*55b50*/  IMAD.MOV.U32 R27, RZ, RZ, R28 ;  /* 0x000000ffff1b7224 */ /* 0x000fe400078e001c */
[----:B------:R-:W-:-:S07]  /*55b60*/  IMAD.MOV.U32 R87, RZ, RZ, R88 ;  /* 0x000000ffff577224 */ /* 0x000fce00078e0058 */
.L_x_4637:
[----:B------:R-:W-:Y:S05]  /*55b70*/  BSYNC B0 ;  /* 0x0000000000007941 */ /* 0x000fea0003800000 */
.L_x_4635:
        /* <DEDUP_REMOVED lines=9> */
.L_x_4639:
[----:B------:R-:W-:Y:S02]  /*55c10*/  IMAD.MOV.U32 R29, RZ, RZ, R26 ;  /* 0x000000ffff1d7224 */ /* 0x000fe400078e001a */
[----:B------:R-:W-:Y:S02]  /*55c20*/  IMAD.MOV.U32 R89, RZ, RZ, R86 ;  /* 0x000000ffff597224 */ /* 0x000fe400078e0056 */
[----:B------:R-:W-:Y:S02]  /*55c30*/  IMAD.MOV.U32 R26, RZ, RZ, R27 ;  /* 0x000000ffff1a7224 */ /* 0x000fe400078e001b */
[----:B------:R-:W-:-:S07]  /*55c40*/  IMAD.MOV.U32 R86, RZ, RZ, R87 ;  /* 0x000000ffff567224 */ /* 0x000fce00078e0057 */
.L_x_4640:
[----:B------:R-:W-:Y:S05]  /*55c50*/  BSYNC B0 ;  /* 0x0000000000007941 */ /* 0x000fea0003800000 */
.L_x_4638:
        /* <DEDUP_REMOVED lines=9> */
.L_x_4642:
[----:B------:R-:W-:Y:S02]  /*55cf0*/  IMAD.MOV.U32 R28, RZ, RZ, R25 ;  /* 0x000000ffff1c7224 */ /* 0x000fe400078e0019 */
[----:B------:R-:W-:Y:S01]  /*55d00*/  IMAD.MOV.U32 R88, RZ, RZ, R85 ;  /* 0x000000ffff587224 */ /* 0x000fe200078e0055 */
[----:B------:R-:W-:Y:S01]  /*55d10*/  MOV R85, R86 ;  /* 0x0000005600557202 */ /* 0x000fe20000000f00 */
[----:B------:R-:W-:-:S07]  /*55d20*/  IMAD.MOV.U32 R25, RZ, RZ, R26 ;  /* 0x000000ffff197224 */ /* 0x000fce00078e001a */
.L_x_4643:
[----:B------:R-:W-:Y:S05]  /*55d30*/  BSYNC B0 ;  /* 0x0000000000007941 */ /* 0x000fea0003800000 */
.L_x_4641:
        /* <DEDUP_REMOVED lines=9> */
.L_x_4645:
[----:B------:R-:W-:Y:S01]  /*55dd0*/  IMAD.MOV.U32 R27, RZ, RZ, R24 ;  /* 0x000000ffff1b7224 */ /* 0x000fe200078e0018 */
[----:B------:R-:W-:Y:S01]  /*55de0*/  MOV R24, R25 ;  /* 0x0000001900187202 */ /* 0x000fe20000000f00 */
[----:B------:R-:W-:Y:S02]  /*55df0*/  IMAD.MOV.U32 R87, RZ, RZ, R84 ;  /* 0x000000ffff577224 */ /* 0x000fe400078e0054 */
[----:B------:R-:W-:-:S07]  /*55e00*/  IMAD.MOV.U32 R84, RZ, RZ, R85 ;  /* 0x000000ffff547224 */ /* 0x000fce00078e0055 */
.L_x_4646:
[----:B------:R-:W-:Y:S05]  /*55e10*/  BSYNC B0 ;  /* 0x0000000000007941 */ /* 0x000fea0003800000 */
.L_x_4644:
        /* <DEDUP_REMOVED lines=9> */
.L_x_4648:
[----:B------:R-:W-:Y:S01]  /*55eb0*/  IMAD.MOV.U32 R26, RZ, RZ, R23 ;  /* 0x000000ffff1a7224 */ /* 0x000fe200078e0017 */
[----:B------:R-:W-:Y:S01]  /*55ec0*/  MOV R86, R83 ;  /* 0x0000005300567202 */ /* 0x000fe20000000f00 */
[----:B------:R-:W-:Y:S02]  /*55ed0*/  IMAD.MOV.U32 R23, RZ, RZ, R24 ;  /* 0x000000ffff177224 */ /* 0x000fe400078e0018 */
[----:B------:R-:W-:-:S07]  /*55ee0*/  IMAD.MOV.U32 R83, RZ, RZ, R84 ;  /* 0x000000ffff537224 */ /* 0x000fce00078e0054 */
.L_x_4649:
[----:B------:R-:W-:Y:S05]  /*55ef0*/  BSYNC B0 ;  /* 0x0000000000007941 */ /* 0x000fea0003800000 */
.L_x_4647:
        /* <DEDUP_REMOVED lines=9> */
.L_x_4651:
[----:B------:R-:W-:Y:S01]  /*55f90*/  MOV R25, R22 ;  /* 0x0000001600197202 */ /* 0x000fe20000000f00 */
[----:B------:R-:W-:Y:S02]  /*55fa0*/  IMAD.MOV.U32 R85, RZ, RZ, R82 ;  /* 0x000000ffff557224 */ /* 0x000fe400078e0052 */
[----:B------:R-:W-:Y:S02]  /*55fb0*/  IMAD.MOV.U32 R22, RZ, RZ, R23 ;  /* 0x000000ffff167224 */ /* 0x000fe400078e0017 */
[----:B------:R-:W-:-:S07]  /*55fc0*/  IMAD.MOV.U32 R82, RZ, RZ, R83 ;  /* 0x000000ffff527224 */ /* 0x000fce00078e0053 */
.L_x_4652:
[----:B------:R-:W-:Y:S05]  /*55fd0*/  BSYNC B0 ;  /* 0x0000000000007941 */ /* 0x000fea0003800000 */
.L_x_4650:
        /* <DEDUP_REMOVED lines=9> */
.L_x_4654:
[----:B------:R-:W-:Y:S02]  /*56070*/  IMAD.MOV.U32 R24, RZ, RZ, R21 ;  /* 0x000000ffff187224 */ /* 0x000fe400078e0015 */
[----:B------:R-:W-:Y:S02]  /*56080*/  IMAD.MOV.U32 R84, RZ, RZ, R81 ;  /* 0x000000ffff547224 */ /* 0x000fe400078e0051 */
[----:B------:R-:W-:Y:S02]  /*56090*/  IMAD.MOV.U32 R21, RZ, RZ, R22 ;  /* 0x000000ffff157224 */ /* 0x000fe400078e0016 */
[----:B------:R-:W-:-:S07]  /*560a0*/  IMAD.MOV.U32 R81, RZ, RZ, R82 ;  /* 0x000000ffff517224 */ /* 0x000fce00078e0052 */
.L_x_4655:
[----:B------:R-:W-:Y:S05]  /*560b0*/  BSYNC B0 ;  /* 0x0000000000007941 */ /* 0x000fea0003800000 */
.L_x_4653:
        /* <DEDUP_REMOVED lines=9> */
.L_x_4657:
[----:B------:R-:W-:Y:S02]  /*56150*/  IMAD.MOV.U32 R23, RZ, RZ, R20 ;  /* 0x000000ffff177224 */ /* 0x000fe400078e0014 */
[----:B------:R-:W-:Y:S01]  /*56160*/  IMAD.MOV.U32 R83, RZ, RZ, R80 ;  /* 0x000000ffff537224 */ /* 0x000fe200078e0050 */
[----:B------:R-:W-:Y:S01]  /*56170*/  MOV R80, R81 ;  /* 0x0000005100507202 */ /* 0x000fe20000000f00 */
[----:B------:R-:W-:-:S07]  /*56180*/  IMAD.MOV.U32 R20, RZ, RZ, R21 ;  /* 0x000000ffff147224 */ /* 0x000fce00078e0015 */
.L_x_4658:
[----:B------:R-:W-:Y:S05]  /*56190*/  BSYNC B0 ;  /* 0x0000000000007941 */ /* 0x000fea0003800000 */
.L_x_4656:
        /* <DEDUP_REMOVED lines=9> */
.L_x_4660:
[----:B------:R-:W-:Y:S01]  /*56230*/  IMAD.MOV.U32 R22, RZ, RZ, R19 ;  /* 0x000000ffff167224 */ /* 0x000fe200078e0013 */
[----:B------:R-:W-:Y:S01]  /*56240*/  MOV R19, R20 ;  /* 0x0000001400137202 */ /* 0x000fe20000000f00 */
[----:B------:R-:W-:Y:S02]  /*56250*/  IMAD.MOV.U32 R82, RZ, RZ, R79 ;  /* 0x000000ffff527224 */ /* 0x000fe400078e004f */
[----:B------:R-:W-:-:S07]  /*56260*/  IMAD.MOV.U32 R79, RZ, RZ, R80 ;  /* 0x000000ffff4f7224 */ /* 0x000fce00078e0050 */
.L_x_4661:
[----:B------:R-:W-:Y:S05]  /*56270*/  BSYNC B0 ;  /* 0x0000000000007941 */ /* 0x000fea0003800000 */
.L_x_4659:
        /* <DEDUP_REMOVED lines=9> */
.L_x_4663:
[----:B------:R-:W-:Y:S01]  /*56310*/  IMAD.MOV.U32 R21, RZ, RZ, R18 ;  /* 0x000000ffff157224 */ /* 0x000fe200078e0012 */
[----:B------:R-:W-:Y:S01]  /*56320*/  MOV R81, R78 ;  /* 0x0000004e00517202 */ /* 0x000fe20000000f00 */
[----:B------:R-:W-:Y:S02]  /*56330*/  IMAD.MOV.U32 R18, RZ, RZ, R19 ;  /* 0x000000ffff127224 */ /* 0x000fe400078e0013 */
[----:B------:R-:W-:-:S07]  /*56340*/  IMAD.MOV.U32 R78, RZ, RZ, R79 ;  /* 0x000000ffff4e7224 */ /* 0x000fce00078e004f */
.L_x_4664:
[----:B------:R-:W-:Y:S05]  /*56350*/  BSYNC B0 ;  /* 0x0000000000007941 */ /* 0x000fea0003800000 */
.L_x_4662:
        /* <DEDUP_REMOVED lines=9> */
.L_x_4666:
[----:B------:R-:W-:Y:S01]  /*563f0*/  MOV R20, R17 ;  /* 0x0000001100147202 */ /* 0x000fe20000000f00 */
[----:B------:R-:W-:Y:S02]  /*56400*/  IMAD.MOV.U32 R80, RZ, RZ, R77 ;  /* 0x000000ffff507224 */ /* 0x000fe400078e004d */
[----:B------:R-:W-:Y:S02]  /*56410*/  IMAD.MOV.U32 R17, RZ, RZ, R18 ;  /* 0x000000ffff117224 */ /* 0x000fe400078e0012 */
[----:B------:R-:W-:-:S07]  /*56420*/  IMAD.MOV.U32 R77, RZ, RZ, R78 ;  /* 0x000000ffff4d7224 */ /* 0x000fce00078e004e */
.L_x_4667:
[----:B------:R-:W-:Y:S05]  /*56430*/  BSYNC B0 ;  /* 0x0000000000007941 */ /* 0x000fea0003800000 */
.L_x_4665:
        /* <DEDUP_REMOVED lines=9> */
.L_x_4669:
[----:B------:R-:W-:Y:S02]  /*564d0*/  IMAD.MOV.U32 R19, RZ, RZ, R16 ;  /* 0x000000ffff137224 */ /* 0x000fe400078e0010 */
[----:B------:R-:W-:Y:S02]  /*564e0*/  IMAD.MOV.U32 R79, RZ, RZ, R76 ;  /* 0x000000ffff4f7224 */ /* 0x000fe400078e004c */
[----:B------:R-:W-:Y:S02]  /*564f0*/  IMAD.MOV.U32 R16, RZ, RZ, R17 ;  /* 0x000000ffff107224 */ /* 0x000fe400078e0011 */
[----:B------:R-:W-:-:S07]  /*56500*/  IMAD.MOV.U32 R76, RZ, RZ, R77 ;  /* 0x000000ffff4c7224 */ /* 0x000fce00078e004d */
.L_x_4670:
[----:B------:R-:W-:Y:S05]  /*56510*/  BSYNC B0 ;  /* 0x0000000000007941 */ /* 0x000fea0003800000 */
.L_x_4668:
        /* <DEDUP_REMOVED lines=9> */
.L_x_4672:
[----:B------:R-:W-:Y:S02]  /*565b0*/  IMAD.MOV.U32 R18, RZ, RZ, R15 ;  /* 0x000000ffff127224 */ /* 0x000fe400078e000f */
[----:B------:R-:W-:Y:S01]  /*565c0*/  IMAD.MOV.U32 R78, RZ, RZ, R75 ;  /* 0x000000ffff4e7224 */ /* 0x000fe200078e004b */
[----:B------:R-:W-:Y:S01]  /*565d0*/  MOV R75, R76 ;  /* 0x0000004c004b7202 */ /* 0x000fe20000000f00 */
[----:B------:R-:W-:-:S07]  /*565e0*/  IMAD.MOV.U32 R15, RZ, RZ, R16 ;  /* 0x000000ffff0f7224 */ /* 0x000fce00078e0010 */
.L_x_4673:
[----:B------:R-:W-:Y:S05]  /*565f0*/  BSYNC B0 ;  /* 0x0000000000007941 */ /* 0x000fea0003800000 */
.L_x_4671:
        /* <DEDUP_REMOVED lines=9> */
.L_x_4675:
[----:B------:R-:W-:Y:S01]  /*56690*/  IMAD.MOV.U32 R17, RZ, RZ, R14 ;  /* 0x000000ffff117224 */ /* 0x000fe200078e000e */
[----:B------:R-:W-:Y:S01]  /*566a0*/  MOV R14, R15 ;  /* 0x0000000f000e7202 */ /* 0x000fe20000000f00 */
[----:B------:R-:W-:Y:S02]  /*566b0*/  IMAD.MOV.U32 R77, RZ, RZ, R74 ;  /* 0x000000ffff4d7224 */ /* 0x000fe400078e004a */
[----:B------:R-:W-:-:S07]  /*566c0*/  IMAD.MOV.U32 R74, RZ, RZ, R75 ;  /* 0x000000ffff4a7224 */ /* 0x000fce00078e004b */
.L_x_4676:
[----:B------:R-:W-:Y:S05]  /*566d0*/  BSYNC B0 ;  /* 0x0000000000007941 */ /* 0x000fea0003800000 */
.L_x_4674:
        /* <DEDUP_REMOVED lines=9> */
.L_x_4678:
[----:B------:R-:W-:Y:S01]  /*56770*/  IMAD.MOV.U32 R16, RZ, RZ, R13 ;  /* 0x000000ffff107224 */ /* 0x000fe200078e000d */
[----:B------:R-:W-:Y:S01]  /*56780*/  MOV R76, R73 ;  /* 0x00000049004c7202 */ /* 0x000fe20000000f00 */
[----:B------:R-:W-:Y:S02]  /*56790*/  IMAD.MOV.U32 R13, RZ, RZ, R14 ;  /* 0x000000ffff0d7224 */ /* 0x000fe400078e000e */
[----:B------:R-:W-:-:S07]  /*567a0*/  IMAD.MOV.U32 R73, RZ, RZ, R74 ;  /* 0x000000ffff497224 */ /* 0x000fce00078e004a */
.L_x_4679:
[----:B------:R-:W-:Y:S05]  /*567b0*/  BSYNC B0 ;  /* 0x0000000000007941 */ /* 0x000fea0003800000 */
.L_x_4677:
        /* <DEDUP_REMOVED lines=9> */
.L_x_4681:
[----:B------:R-:W-:Y:S01]  /*56850*/  MOV R15, R12 ;  /* 0x0000000c000f7202 */ /* 0x000fe20000000f00 */
[----:B------:R-:W-:Y:S02]  /*56860*/  IMAD.MOV.U32 R75, RZ, RZ, R72 ;  /* 0x000000ffff4b7224 */ /* 0x000fe400078e0048 */
[----:B------:R-:W-:Y:S02]  /*56870*/  IMAD.MOV.U32 R12, RZ, RZ, R13 ;  /* 0x000000ffff0c7224 */ /* 0x000fe400078e000d */
[----:B------:R-:W-:-:S07]  /*56880*/  IMAD.MOV.U32 R72, RZ, RZ, R73 ;  /* 0x000000ffff487224 */ /* 0x000fce00078e0049 */
.L_x_4682:
[----:B------:R-:W-:Y:S05]  /*56890*/  BSYNC B0 ;  /* 0x0000000000007941 */ /* 0x000fea0003800000 */
.L_x_4680:
        /* <DEDUP_REMOVED lines=9> */
.L_x_4684:
[----:B------:R-:W-:Y:S02]  /*56930*/  IMAD.MOV.U32 R14, RZ, RZ, R9 ;  /* 0x000000ffff0e7224 */ /* 0x000fe400078e0009 */
[----:B------:R-:W-:Y:S02]  /*56940*/  IMAD.MOV.U32 R74, RZ, RZ, R11 ;  /* 0x000000ffff4a7224 */ /* 0x000fe400078e000b */
[----:B------:R-:W-:Y:S02]  /*56950*/  IMAD.MOV.U32 R9, RZ, RZ, R12 ;  /* 0x000000ffff097224 */ /* 0x000fe400078e000c */
[----:B------:R-:W-:-:S07]  /*56960*/  IMAD.MOV.U32 R11, RZ, RZ, R72 ;  /* 0x000000ffff0b7224 */ /* 0x000fce00078e0048 */
.L_x_4685:
[----:B------:R-:W-:Y:S05]  /*56970*/  BSYNC B0 ;  /* 0x0000000000007941 */ /* 0x000fea0003800000 */
.L_x_4683:
        /* <DEDUP_REMOVED lines=9> */
.L_x_4687:
[----:B------:R-:W-:Y:S02]  /*56a10*/  IMAD.MOV.U32 R13, RZ, RZ, R8 ;  /* 0x000000ffff0d7224 */ /* 0x000fe400078e0008 */
[----:B------:R-:W-:Y:S01]  /*56a20*/  IMAD.MOV.U32 R73, RZ, RZ, R10 ;  /* 0x000000ffff497224 */ /* 0x000fe200078e000a */
[----:B------:R-:W-:Y:S01]  /*56a30*/  MOV R10, R11 ;  /* 0x0000000b000a7202 */ /* 0x000fe20000000f00 */
[----:B------:R-:W-:-:S07]  /*56a40*/  IMAD.MOV.U32 R8, RZ, RZ, R9 ;  /* 0x000000ffff087224 */ /* 0x000fce00078e0009 */
.L_x_4688:
[----:B------:R-:W-:Y:S05]  /*56a50*/  BSYNC B0 ;  /* 0x0000000000007941 */ /* 0x000fea0003800000 */
.L_x_4686:
        /* <DEDUP_REMOVED lines=9> */
.L_x_4690:
[----:B------:R-:W-:Y:S01]  /*56af0*/  IMAD.MOV.U32 R12, RZ, RZ, R5 ;  /* 0x000000ffff0c7224 */ /* 0x000fe200078e0005 */
[----:B------:R-:W-:Y:S01]  /*56b00*/  MOV R5, R8 ;  /* 0x0000000800057202 */ /* 0x000fe20000000f00 */
[----:B------:R-:W-:Y:S02]  /*56b10*/  IMAD.MOV.U32 R72, RZ, RZ, R7 ;  /* 0x000000ffff487224 */ /* 0x000fe400078e0007 */
[----:B------:R-:W-:-:S07]  /*56b20*/  IMAD.MOV.U32 R7, RZ, RZ, R10 ;  /* 0x000000ffff077224 */ /* 0x000fce00078e000a */
.L_x_4691:
[----:B------:R-:W-:Y:S05]  /*56b30*/  BSYNC B0 ;  /* 0x0000000000007941 */ /* 0x000fea0003800000 */
.L_x_4689:
        /* <DEDUP_REMOVED lines=9> */
.L_x_4693:
[----:B------:R-:W-:Y:S01]  /*56bd0*/  IMAD.MOV.U32 R9, RZ, RZ, R4 ;  /* 0x000000ffff097224 */ /* 0x000fe200078e0004 */
[----:B------:R-:W-:Y:S01]  /*56be0*/  MOV R11, R6 ;  /* 0x00000006000b7202 */ /* 0x000fe20000000f00 */
[----:B------:R-:W-:Y:S02]  /*56bf0*/  IMAD.MOV.U32 R4, RZ, RZ, R5 ;  /* 0x000000ffff047224 */ /* 0x000fe400078e0005 */
[----:B------:R-:W-:-:S07]  /*56c00*/  IMAD.MOV.U32 R6, RZ, RZ, R7 ;  /* 0x000000ffff067224 */ /* 0x000fce00078e0007 */
.L_x_4694:
[----:B------:R-:W-:Y:S05]  /*56c10*/  BSYNC B0 ;  /* 0x0000000000007941 */ /* 0x000fea0003800000 */
.L_x_4692:
        /* <DEDUP_REMOVED lines=9> */
.L_x_4696:
[----:B------:R-:W-:Y:S01]  /*56cb0*/  MOV R8, R71 ;  /* 0x0000004700087202 */ /* 0x000fe20000000f00 */
[----:B------:R-:W-:Y:S02]  /*56cc0*/  IMAD.MOV.U32 R10, RZ, RZ, R131 ;  /* 0x000000ffff0a7224 */ /* 0x000fe400078e0083 */
[----:B------:R-:W-:Y:S02]  /*56cd0*/  IMAD.MOV.U32 R71, RZ, RZ, R4 ;  /* 0x000000ffff477224 */ /* 0x000fe400078e0004 */
[----:B------:R-:W-:-:S07]  /*56ce0*/  IMAD.MOV.U32 R131, RZ, RZ, R6 ;  /* 0x000000ffff837224 */ /* 0x000fce00078e0006 */
.L_x_4697:
[----:B------:R-:W-:Y:S05]  /*56cf0*/  BSYNC B0 ;  /* 0x0000000000007941 */ /* 0x000fea0003800000 */
.L_x_4695:
        /* <DEDUP_REMOVED lines=9> */
.L_x_4699:
[----:B------:R-:W-:Y:S02]  /*56d90*/  IMAD.MOV.U32 R5, RZ, RZ, R132 ;  /* 0x000000ffff057224 */ /* 0x000fe400078e0084 */
[----:B------:R-:W-:Y:S02]  /*56da0*/  IMAD.MOV.U32 R7, RZ, RZ, R134 ;  /* 0x000000ffff077224 */ /* 0x000fe400078e0086 */
[----:B------:R-:W-:Y:S02]  /*56db0*/  IMAD.MOV.U32 R132, RZ, RZ, R71 ;  /* 0x000000ffff847224 */ /* 0x000fe400078e0047 */
[----:B------:R-:W-:-:S07]  /*56dc0*/  IMAD.MOV.U32 R134, RZ, RZ, R131 ;  /* 0x000000ffff867224 */ /* 0x000fce00078e0083 */
.L_x_4700:
[----:B------:R-:W-:Y:S05]  /*56dd0*/  BSYNC B0 ;  /* 0x0000000000007941 */ /* 0x000fea0003800000 */
.L_x_4698:
        /* <DEDUP_REMOVED lines=9> */
.L_x_4702:
[----:B------:R-:W-:Y:S02]  /*56e70*/  IMAD.MOV.U32 R4, RZ, RZ, R69 ;  /* 0x000000ffff047224 */ /* 0x000fe400078e0045 */
[----:B------:R-:W-:Y:S01]  /*56e80*/  IMAD.MOV.U32 R6, RZ, RZ, R129 ;  /* 0x000000ffff067224 */ /* 0x000fe200078e0081 */
[----:B------:R-:W-:Y:S01]  /*56e90*/  MOV R129, R134 ;  /* 0x0000008600817202 */ /* 0x000fe20000000f00 */
[----:B------:R-:W-:-:S07]  /*56ea0*/  IMAD.MOV.U32 R69, RZ, RZ, R132 ;  /* 0x000000ffff457224 */ /* 0x000fce00078e0084 */
.L_x_4703:
[----:B------:R-:W-:Y:S05]  /*56eb0*/  BSYNC B0 ;  /* 0x0000000000007941 */ /* 0x000fea0003800000 */
.L_x_4701:
        /* <DEDUP_REMOVED lines=9> */
.L_x_4705:
[----:B------:R-:W-:Y:S01]  /*56f50*/  IMAD.MOV.U32 R71, RZ, RZ, R70 ;  /* 0x000000ffff477224 */ /* 0x000fe200078e0046 */
[----:B------:R-:W-:Y:S01]  /*56f60*/  MOV R70, R69 ;  /* 0x0000004500467202 */ /* 0x000fe20000000f00 */
[----:B------:R-:W-:Y:S02]  /*56f70*/  IMAD.MOV.U32 R131, RZ, RZ, R130 ;  /* 0x000000ffff837224 */ /* 0x000fe400078e0082 */
[----:B------:R-:W-:-:S07]  /*56f80*/  IMAD.MOV.U32 R130, RZ, RZ, R129 ;  /* 0x000000ffff827224 */ /* 0x000fce00078e0081 */
.L_x_4706:
[----:B------:R-:W-:Y:S05]  /*56f90*/  BSYNC B0 ;  /* 0x0000000000007941 */ /* 0x000fea0003800000 */
.L_x_4704:
        /* <DEDUP_REMOVED lines=9> */
.L_x_4708:
[----:B------:R-:W-:Y:S01]  /*57030*/  IMAD.MOV.U32 R132, RZ, RZ, R67 ;  /* 0x000000ffff847224 */ /* 0x000fe200078e0043 */
[----:B------:R-:W-:Y:S01]  /*57040*/  MOV R134, R127 ;  /* 0x0000007f00867202 */ /* 0x000fe20000000f00 */
[----:B------:R-:W-:Y:S02]  /*57050*/  IMAD.MOV.U32 R67, RZ, RZ, R70 ;  /* 0x000000ffff437224 */ /* 0x000fe400078e0046 */
[----:B------:R-:W-:-:S07]  /*57060*/  IMAD.MOV.U32 R127, RZ, RZ, R130 ;  /* 0x000000ffff7f7224 */ /* 0x000fce00078e0082 */
.L_x_4709:
[----:B------:R-:W-:Y:S05]  /*57070*/  BSYNC B0 ;  /* 0x0000000000007941 */ /* 0x000fea0003800000 */
.L_x_4707:
        /* <DEDUP_REMOVED lines=9> */
.L_x_4711:
[----:B------:R-:W-:Y:S01]  /*57110*/  MOV R69, R68 ;  /* 0x0000004400457202 */ /* 0x000fe20000000f00 */
[----:B------:R-:W-:Y:S02]  /*57120*/  IMAD.MOV.U32 R129, RZ, RZ, R128 ;  /* 0x000000ffff817224 */ /* 0x000fe400078e0080 */
[----:B------:R-:W-:Y:S02]  /*57130*/  IMAD.MOV.U32 R68, RZ, RZ, R67 ;  /* 0x000000ffff447224 */ /* 0x000fe400078e0043 */
[----:B------:R-:W-:-:S07]  /*57140*/  IMAD.MOV.U32 R128, RZ, RZ, R127 ;  /* 0x000000ffff807224 */ /* 0x000fce00078e007f */
.L_x_4712:
[----:B------:R-:W-:Y:S05]  /*57150*/  BSYNC B0 ;  /* 0x0000000000007941 */ /* 0x000fea0003800000 */
.L_x_4710:
        /* <DEDUP_REMOVED lines=9> */
.L_x_4714:
[----:B------:R-:W-:Y:S02]  /*571f0*/  IMAD.MOV.U32 R70, RZ, RZ, R65 ;  /* 0x000000ffff467224 */ /* 0x000fe400078e0041 */
[----:B------:R-:W-:Y:S02]  /*57200*/  IMAD.MOV.U32 R130, RZ, RZ, R125 ;  /* 0x000000ffff827224 */ /* 0x000fe400078e007d */
[----:B------:R-:W-:Y:S02]  /*57210*/  IMAD.MOV.U32 R65, RZ, RZ, R68 ;  /* 0x000000ffff417224 */ /* 0x000fe400078e0044 */
[----:B------:R-:W-:-:S07]  /*57220*/  IMAD.MOV.U32 R125, RZ, RZ, R128 ;  /* 0x000000ffff7d7224 */ /* 0x000fce00078e0080 */
.L_x_4715:
[----:B------:R-:W-:Y:S05]  /*57230*/  BSYNC B0 ;  /* 0x0000000000007941 */ /* 0x000fea0003800000 */
.L_x_4713:
        /* <DEDUP_REMOVED lines=9> */
.L_x_4717:
[----:B------:R-:W-:Y:S02]  /*572d0*/  IMAD.MOV.U32 R67, RZ, RZ, R66 ;  /* 0x000000ffff437224 */ /* 0x000fe400078e0042 */
[----:B------:R-:W-:Y:S01]  /*572e0*/  IMAD.MOV.U32 R127, RZ, RZ, R126 ;  /* 0x000000ffff7f7224 */ /* 0x000fe200078e007e */
[----:B------:R-:W-:Y:S01]  /*572f0*/  MOV R126, R125 ;  /* 0x0000007d007e7202 */ /* 0x000fe20000000f00 */
[----:B------:R-:W-:-:S07]  /*57300*/  IMAD.MOV.U32 R66, RZ, RZ, R65 ;  /* 0x000000ffff427224 */ /* 0x000fce00078e0041 */
.L_x_4718:
[----:B------:R-:W-:Y:S05]  /*57310*/  BSYNC B0 ;  /* 0x0000000000007941 */ /* 0x000fea0003800000 */
.L_x_4716:
        /* <DEDUP_REMOVED lines=9> */
.L_x_4720:
[----:B------:R-:W-:Y:S01]  /*573b0*/  IMAD.MOV.U32 R68, RZ, RZ, R63 ;  /* 0x000000ffff447224 */ /* 0x000fe200078e003f */
[----:B------:R-:W-:Y:S01]  /*573c0*/  MOV R63, R66 ;  /* 0x00000042003f7202 */ /* 0x000fe20000000f00 */
[----:B------:R-:W-:Y:S02]  /*573d0*/  IMAD.MOV.U32 R128, RZ, RZ, R123 ;  /* 0x000000ffff807224 */ /* 0x000fe400078e007b */
[----:B------:R-:W-:-:S07]  /*573e0*/  IMAD.MOV.U32 R123, RZ, RZ, R126 ;  /* 0x000000ffff7b7224 */ /* 0x000fce00078e007e */
.L_x_4721:
[----:B------:R-:W-:Y:S05]  /*573f0*/  BSYNC B0 ;  /* 0x0000000000007941 */ /* 0x000fea0003800000 */
.L_x_4719:
        /* <DEDUP_REMOVED lines=9> */
.L_x_4723:
[----:B------:R-:W-:Y:S01]  /*57490*/  IMAD.MOV.U32 R65, RZ, RZ, R64 ;  /* 0x000000ffff417224 */ /* 0x000fe200078e0040 */
[----:B------:R-:W-:Y:S01]  /*574a0*/  MOV R125, R124 ;  /* 0x0000007c007d7202 */ /* 0x000fe20000000f00 */
[----:B------:R-:W-:Y:S02]  /*574b0*/  IMAD.MOV.U32 R64, RZ, RZ, R63 ;  /* 0x000000ffff407224 */ /* 0x000fe400078e003f */
[----:B------:R-:W-:-:S07]  /*574c0*/  IMAD.MOV.U32 R124, RZ, RZ, R123 ;  /* 0x000000ffff7c7224 */ /* 0x000fce00078e007b */
.L_x_4724:
[----:B------:R-:W-:Y:S05]  /*574d0*/  BSYNC B0 ;  /* 0x0000000000007941 */ /* 0x000fea0003800000 */
.L_x_4722:
        /* <DEDUP_REMOVED lines=9> */
.L_x_4726:
[----:B------:R-:W-:Y:S01]  /*57570*/  MOV R66, R61 ;  /* 0x0000003d00427202 */ /* 0x000fe20000000f00 */
[----:B------:R-:W-:Y:S02]  /*57580*/  IMAD.MOV.U32 R126, RZ, RZ, R121 ;  /* 0x000000ffff7e7224 */ /* 0x000fe400078e0079 */
[----:B------:R-:W-:Y:S02]  /*57590*/  IMAD.MOV.U32 R61, RZ, RZ, R64 ;  /* 0x000000ffff3d7224 */ /* 0x000fe400078e0040 */
[----:B------:R-:W-:-:S07]  /*575a0*/  IMAD.MOV.U32 R121, RZ, RZ, R124 ;  /* 0x000000ffff797224 */ /* 0x000fce00078e007c */
.L_x_4727:
[----:B------:R-:W-:Y:S05]  /*575b0*/  BSYNC B0 ;  /* 0x0000000000007941 */ /* 0x000fea0003800000 */
.L_x_4725:
        /* <DEDUP_REMOVED lines=9> */
.L_x_4729:
[----:B------:R-:W-:Y:S02]  /*57650*/  IMAD.MOV.U32 R63, RZ, RZ, R62 ;  /* 0x000000ffff3f7224 */ /* 0x000fe400078e003e */
[----:B------:R-:W-:Y:S02]  /*57660*/  IMAD.MOV.U32 R123, RZ, RZ, R122 ;  /* 0x000000ffff7b7224 */ /* 0x000fe400078e007a */
[----:B------:R-:W-:Y:S02]  /*57670*/  IMAD.MOV.U32 R62, RZ, RZ, R61 ;  /* 0x000000ffff3e7224 */ /* 0x000fe400078e003d */
[----:B------:R-:W-:-:S07]  /*57680*/  IMAD.MOV.U32 R122, RZ, RZ, R121 ;  /* 0x000000ffff7a7224 */ /* 0x000fce00078e0079 */
.L_x_4730:
[----:B------:R-:W-:Y:S05]  /*57690*/  BSYNC B0 ;  /* 0x0000000000007941 */ /* 0x000fea0003800000 */
.L_x_4728:
        /* <DEDUP_REMOVED lines=9> */
.L_x_4732:
[----:B------:R-:W-:Y:S02]  /*57730*/  IMAD.MOV.U32 R64, RZ, RZ, R59 ;  /* 0x000000ffff407224 */ /* 0x000fe400078e003b */
[----:B------:R-:W-:Y:S01]  /*57740*/  IMAD.MOV.U32 R124, RZ, RZ, R119 ;  /* 0x000000ffff7c7224 */ /* 0x000fe200078e0077 */
[----:B------:R-:W-:Y:S01]  /*57750*/  MOV R119, R122 ;  /* 0x0000007a00777202 */ /* 0x000fe20000000f00 */
[----:B------:R-:W-:-:S07]  /*57760*/  IMAD.MOV.U32 R59, RZ, RZ, R62 ;  /* 0x000000ffff3b7224 */ /* 0x000fce00078e003e */
.L_x_4733:
[----:B------:R-:W-:Y:S05]  /*57770*/  BSYNC B0 ;  /* 0x0000000000007941 */ /* 0x000fea0003800000 */
.L_x_4731:
        /* <DEDUP_REMOVED lines=9> */
.L_x_4735:
[----:B------:R-:W-:Y:S01]  /*57810*/  IMAD.MOV.U32 R61, RZ, RZ, R60 ;  /* 0x000000ffff3d7224 */ /* 0x000fe200078e003c */
[----:B------:R-:W-:Y:S01]  /*57820*/  MOV R60, R59 ;  /* 0x0000003b003c7202 */ /* 0x000fe20000000f00 */
[----:B------:R-:W-:Y:S02]  /*57830*/  IMAD.MOV.U32 R121, RZ, RZ, R120 ;  /* 0x000000ffff797224 */ /* 0x000fe400078e0078 */
[----:B------:R-:W-:-:S07]  /*57840*/  IMAD.MOV.U32 R120, RZ, RZ, R119 ;  /* 0x000000ffff787224 */ /* 0x000fce00078e0077 */
.L_x_4736:
[----:B------:R-:W-:Y:S05]  /*57850*/  BSYNC B0 ;  /* 0x0000000000007941 */ /* 0x000fea0003800000 */
.L_x_4734:
        /* <DEDUP_REMOVED lines=9> */
.L_x_4738:
[----:B------:R-:W-:Y:S01]  /*578f0*/  IMAD.MOV.U32 R62, RZ, RZ, R133 ;  /* 0x000000ffff3e7224 */ /* 0x000fe200078e0085 */
[----:B------:R-:W-:Y:S01]  /*57900*/  MOV R122, R3 ;  /* 0x00000003007a7202 */ /* 0x000fe20000000f00 */
[----:B------:R-:W-:Y:S02]  /*57910*/  IMAD.MOV.U32 R3, RZ, RZ, R120 ;  /* 0x000000ffff037224 */ /* 0x000fe400078e0078 */
[----:B------:R-:W-:-:S07]  /*57920*/  IMAD.MOV.U32 R133, RZ, RZ, R60 ;  /* 0x000000ffff857224 */ /* 0x000fce00078e003c */
.L_x_4739:
[----:B------:R-:W-:Y:S05]  /*57930*/  BSYNC B0 ;  /* 0x0000000000007941 */ /* 0x000fea0003800000 */
.L_x_4737:
        /* <DEDUP_REMOVED lines=18> */
.L_x_4741:
[----:B------:R-:W-:Y:S02]  /*57a60*/  IMAD.MOV.U32 R60, RZ, RZ, R57 ;  /* 0x000000ffff3c7224 */ /* 0x000fe400078e0039 */
[----:B------:R-:W-:Y:S01]  /*57a70*/  IMAD.MOV.U32 R120, RZ, RZ, R117 ;  /* 0x000000ffff787224 */ /* 0x000fe200078e0075 */
[----:B------:R-:W-:Y:S01]  /*57a80*/  MOV R117, R118 ;  /* 0x0000007600757202 */ /* 0x000fe20000000f00 */
[----:B------:R-:W-:-:S07]  /*57a90*/  IMAD.MOV.U32 R57, RZ, RZ, R58 ;  /* 0x000000ffff397224 */ /* 0x000fce00078e003a */
.L_x_4742:
[----:B------:R-:W-:Y:S05]  /*57aa0*/  BSYNC B0 ;  /* 0x0000000000007941 */ /* 0x000fea0003800000 */
.L_x_4740:
        /* <DEDUP_REMOVED lines=9> */
.L_x_4744:
[----:B------:R-:W-:Y:S01]  /*57b40*/  IMAD.MOV.U32 R59, RZ, RZ, R56 ;  /* 0x000000ffff3b7224 */ /* 0x000fe200078e0038 */
[----:B------:R-:W-:Y:S01]  /*57b50*/  MOV R56, R57 ;  /* 0x0000003900387202 */ /* 0x000fe20000000f00 */
[----:B------:R-:W-:Y:S02]  /*57b60*/  IMAD.MOV.U32 R119, RZ, RZ, R116 ;  /* 0x000000ffff777224 */ /* 0x000fe400078e0074 */
[----:B------:R-:W-:-:S07]  /*57b70*/  IMAD.MOV.U32 R116, RZ, RZ, R117 ;  /* 0x000000ffff747224 */ /* 0x000fce00078e0075 */
.L_x_4745:
[----:B------:R-:W-:Y:S05]  /*57b80*/  BSYNC B0 ;  /* 0x0000000000007941 */ /* 0x000fea0003800000 */
.L_x_4743:
        /* <DEDUP_REMOVED lines=9> */
.L_x_4747:
[----:B------:R-:W-:Y:S01]  /*57c20*/  IMAD.MOV.U32 R58, RZ, RZ, R55 ;  /* 0x000000ffff3a7224 */ /* 0x000fe200078e0037 */
[----:B------:R-:W-:Y:S01]  /*57c30*/  MOV R118, R115 ;  /* 0x0000007300767202 */ /* 0x000fe20000000f00 */
[----:B------:R-:W-:Y:S02]  /*57c40*/  IMAD.MOV.U32 R55, RZ, RZ, R56 ;  /* 0x000000ffff377224 */ /* 0x000fe400078e0038 */
[----:B------:R-:W-:-:S07]  /*57c50*/  IMAD.MOV.U32 R115, RZ, RZ, R116 ;  /* 0x000000ffff737224 */ /* 0x000fce00078e0074 */
.L_x_4748:
[----:B------:R-:W-:Y:S05]  /*57c60*/  BSYNC B0 ;  /* 0x0000000000007941 */ /* 0x000fea0003800000 */
.L_x_4746:
        /* <DEDUP_REMOVED lines=9> */
.L_x_4750:
[----:B------:R-:W-:Y:S01]  /*57d00*/  MOV R57, R54 ;  /* 0x0000003600397202 */ /* 0x000fe20000000f00 */
[----:B------:R-:W-:Y:S02]  /*57d10*/  IMAD.MOV.U32 R117, RZ, RZ, R114 ;  /* 0x000000ffff757224 */ /* 0x000fe400078e0072 */
[----:B------:R-:W-:Y:S02]  /*57d20*/  IMAD.MOV.U32 R54, RZ, RZ, R55 ;  /* 0x000000ffff367224 */ /* 0x000fe400078e0037 */
[----:B------:R-:W-:-:S07]  /*57d30*/  IMAD.MOV.U32 R114, RZ, RZ, R115 ;  /* 0x000000ffff727224 */ /* 0x000fce00078e0073 */
.L_x_4751:
[----:B------:R-:W-:Y:S05]  /*57d40*/  BSYNC B0 ;  /* 0x0000000000007941 */ /* 0x000fea0003800000 */
.L_x_4749:
        /* <DEDUP_REMOVED lines=9> */
.L_x_4753:
[----:B------:R-:W-:Y:S02]  /*57de0*/  IMAD.MOV.U32 R56, RZ, RZ, R53 ;  /* 0x000000ffff387224 */ /* 0x000fe400078e0035 */
[----:B------:R-:W-:Y:S02]  /*57df0*/  IMAD.MOV.U32 R116, RZ, RZ, R113 ;  /* 0x000000ffff747224 */ /* 0x000fe400078e0071 */
[----:B------:R-:W-:Y:S02]  /*57e00*/  IMAD.MOV.U32 R53, RZ, RZ, R54 ;  /* 0x000000ffff357224 */ /* 0x000fe400078e0036 */
[----:B------:R-:W-:-:S07]  /*57e10*/  IMAD.MOV.U32 R113, RZ, RZ, R114 ;  /* 0x000000ffff717224 */ /* 0x000fce00078e0072 */
.L_x_4754:
[----:B------:R-:W-:Y:S05]  /*57e20*/  BSYNC B0 ;  /* 0x0000000000007941 */ /* 0x000fea0003800000 */
.L_x_4752:
        /* <DEDUP_REMOVED lines=9> */
.L_x_4756:
[----:B------:R-:W-:Y:S02]  /*57ec0*/  IMAD.MOV.U32 R55, RZ, RZ, R52 ;  /* 0x000000ffff377224 */ /* 0x000fe400078e0034 */
[----:B------:R-:W-:Y:S01]  /*57ed0*/  IMAD.MOV.U32 R115, RZ, RZ, R112 ;  /* 0x000000ffff737224 */ /* 0x000fe200078e0070 */
[----:B------:R-:W-:Y:S01]  /*57ee0*/  MOV R112, R113 ;  /* 0x0000007100707202 */ /* 0x000fe20000000f00 */
[----:B------:R-:W-:-:S07]  /*57ef0*/  IMAD.MOV.U32 R52, RZ, RZ, R53 ;  /* 0x000000ffff347224 */ /* 0x000fce00078e0035 */
.L_x_4757:
[----:B------:R-:W-:Y:S05]  /*57f00*/  BSYNC B0 ;  /* 0x0000000000007941 */ /* 0x000fea0003800000 */
.L_x_4755:
        /* <DEDUP_REMOVED lines=9> */
.L_x_4759:
[----:B------:R-:W-:Y:S01]  /*57fa0*/  IMAD.MOV.U32 R54, RZ, RZ, R51 ;  /* 0x000000ffff367224 */ /* 0x000fe200078e0033 */
[----:B------:R-:W-:Y:S01]  /*57fb0*/  MOV R51, R52 ;  /* 0x0000003400337202 */ /* 0x000fe20000000f00 */
[----:B------:R-:W-:Y:S02]  /*57fc0*/  IMAD.MOV.U32 R114, RZ, RZ, R111 ;  /* 0x000000ffff727224 */ /* 0x000fe400078e006f */
[----:B------:R-:W-:-:S07]  /*57fd0*/  IMAD.MOV.U32 R111, RZ, RZ, R112 ;  /* 0x000000ffff6f7224 */ /* 0x000fce00078e0070 */
.L_x_4760:
[----:B------:R-:W-:Y:S05]  /*57fe0*/  BSYNC B0 ;  /* 0x0000000000007941 */ /* 0x000fea0003800000 */
.L_x_4758:
        /* <DEDUP_REMOVED lines=9> */
.L_x_4762:
[----:B------:R-:W-:Y:S01]  /*58080*/  IMAD.MOV.U32 R53, RZ, RZ, R50 ;  /* 0x000000ffff357224 */ /* 0x000fe200078e0032 */
[----:B------:R-:W-:Y:S01]  /*58090*/  MOV R113, R110 ;  /* 0x0000006e00717202 */ /* 0x000fe20000000f00 */
[----:B------:R-:W-:Y:S02]  /*580a0*/  IMAD.MOV.U32 R50, RZ, RZ, R51 ;  /* 0x000000ffff327224 */ /* 0x000fe400078e0033 */
[----:B------:R-:W-:-:S07]  /*580b0*/  IMAD.MOV.U32 R110, RZ, RZ, R111 ;  /* 0x000000ffff6e7224 */ /* 0x000fce00078e006f */
.L_x_4763:
[----:B------:R-:W-:Y:S05]  /*580c0*/  BSYNC B0 ;  /* 0x0000000000007941 */ /* 0x000fea0003800000 */
.L_x_4761:
        /* <DEDUP_REMOVED lines=9> */
.L_x_4765:
[----:B------:R-:W-:Y:S01]  /*58160*/  MOV R52, R49 ;  /* 0x0000003100347202 */ /* 0x000fe20000000f00 */
[----:B------:R-:W-:Y:S02]  /*58170*/  IMAD.MOV.U32 R112, RZ, RZ, R109 ;  /* 0x000000ffff707224 */ /* 0x000fe400078e006d */
[----:B------:R-:W-:Y:S02]  /*58180*/  IMAD.MOV.U32 R49, RZ, RZ, R50 ;  /* 0x000000ffff317224 */ /* 0x000fe400078e0032 */
[----:B------:R-:W-:-:S07]  /*58190*/  IMAD.MOV.U32 R109, RZ, RZ, R110 ;  /* 0x000000ffff6d7224 */ /* 0x000fce00078e006e */
.L_x_4766:
[----:B------:R-:W-:Y:S05]  /*581a0*/  BSYNC B0 ;  /* 0x0000000000007941 */ /* 0x000fea0003800000 */
.L_x_4764:
        /* <DEDUP_REMOVED lines=9> */
.L_x_4768:
[----:B------:R-:W-:Y:S02]  /*58240*/  IMAD.MOV.U32 R51, RZ, RZ, R48 ;  /* 0x000000ffff337224 */ /* 0x000fe400078e0030 */
[----:B------:R-:W-:Y:S02]  /*58250*/  IMAD.MOV.U32 R111, RZ, RZ, R108 ;  /* 0x000000ffff6f7224 */ /* 0x000fe400078e006c */
[----:B------:R-:W-:Y:S02]  /*58260*/  IMAD.MOV.U32 R48, RZ, RZ, R49 ;  /* 0x000000ffff307224 */ /* 0x000fe400078e0031 */
[----:B------:R-:W-:-:S07]  /*58270*/  IMAD.MOV.U32 R108, RZ, RZ, R109 ;  /* 0x000000ffff6c7224 */ /* 0x000fce00078e006d */
.L_x_4769:
[----:B------:R-:W-:Y:S05]  /*58280*/  BSYNC B0 ;  /* 0x0000000000007941 */ /* 0x000fea0003800000 */
.L_x_4767:
        /* <DEDUP_REMOVED lines=9> */
.L_x_4771:
[----:B------:R-:W-:Y:S02]  /*58320*/  IMAD.MOV.U32 R50, RZ, RZ, R47 ;  /* 0x000000ffff327224 */ /* 0x000fe400078e002f */
[----:B------:R-:W-:Y:S01]  /*58330*/  IMAD.MOV.U32 R110, RZ, RZ, R107 ;  /* 0x000000ffff6e7224 */ /* 0x000fe200078e006b */
[----:B------:R-:W-:Y:S01]  /*58340*/  MOV R107, R108 ;  /* 0x0000006c006b7202 */ /* 0x000fe20000000f00 */
[----:B------:R-:W-:-:S07]  /*58350*/  IMAD.MOV.U32 R47, RZ, RZ, R48 ;  /* 0x000000ffff2f7224 */ /* 0x000fce00078e0030 */
.L_x_4772:
[----:B------:R-:W-:Y:S05]  /*58360*/  BSYNC B0 ;  /* 0x0000000000007941 */ /* 0x000fea0003800000 */
.L_x_4770:
        /* <DEDUP_REMOVED lines=9> */
.L_x_4774:
[----:B------:R-:W-:Y:S01]  /*58400*/  IMAD.MOV.U32 R49, RZ, RZ, R46 ;  /* 0x000000ffff317224 */ /* 0x000fe200078e002e */
[----:B------:R-:W-:Y:S01]  /*58410*/  MOV R46, R47 ;  /* 0x0000002f002e7202 */ /* 0x000fe20000000f00 */
[----:B------:R-:W-:Y:S02]  /*58420*/  IMAD.MOV.U32 R109, RZ, RZ, R106 ;  /* 0x000000ffff6d7224 */ /* 0x000fe400078e006a */
[----:B------:R-:W-:-:S07]  /*58430*/  IMAD.MOV.U32 R106, RZ, RZ, R107 ;  /* 0x000000ffff6a7224 */ /* 0x000fce00078e006b */
.L_x_4775:
[----:B------:R-:W-:Y:S05]  /*58440*/  BSYNC B0 ;  /* 0x0000000000007941 */ /* 0x000fea0003800000 */
.L_x_4773:
        /* <DEDUP_REMOVED lines=9> */
.L_x_4777:
[----:B------:R-:W-:Y:S01]  /*584e0*/  IMAD.MOV.U32 R48, RZ, RZ, R45 ;  /* 0x000000ffff307224 */ /* 0x000fe200078e002d */
[----:B------:R-:W-:Y:S01]  /*584f0*/  MOV R108, R105 ;  /* 0x00000069006c7202 */ /* 0x000fe20000000f00 */
[----:B------:R-:W-:Y:S02]  /*58500*/  IMAD.MOV.U32 R45, RZ, RZ, R46 ;  /* 0x000000ffff2d7224 */ /* 0x000fe400078e002e */
[----:B------:R-:W-:-:S07]  /*58510*/  IMAD.MOV.U32 R105, RZ, RZ, R106 ;  /* 0x000000ffff697224 */ /* 0x000fce00078e006a */
.L_x_4778:
[----:B------:R-:W-:Y:S05]  /*58520*/  BSYNC B0 ;  /* 0x0000000000007941 */ /* 0x000fea0003800000 */
.L_x_4776:
        /* <DEDUP_REMOVED lines=9> */
.L_x_4780:
[----:B------:R-:W-:Y:S01]  /*585c0*/  MOV R47, R44 ;  /* 0x0000002c002f7202 */ /* 0x000fe20000000f00 */
[----:B------:R-:W-:Y:S02]  /*585d0*/  IMAD.MOV.U32 R107, RZ, RZ, R104 ;  /* 0x000000ffff6b7224 */ /* 0x000fe400078e0068 */
[----:B------:R-:W-:Y:S02]  /*585e0*/  IMAD.MOV.U32 R44, RZ, RZ, R45 ;  /* 0x000000ffff2c7224 */ /* 0x000fe400078e002d */
[----:B------:R-:W-:-:S07]  /*585f0*/  IMAD.MOV.U32 R104, RZ, RZ, R105 ;  /* 0x000000ffff687224 */ /* 0x000fce00078e0069 */
.L_x_4781:
[----:B------:R-:W-:Y:S05]  /*58600*/  BSYNC B0 ;  /* 0x0000000000007941 */ /* 0x000fea0003800000 */
.L_x_4779:
        /* <DEDUP_REMOVED lines=9> */
.L_x_4783:
[----:B------:R-:W-:Y:S02]  /*586a0*/  IMAD.MOV.U32 R46, RZ, RZ, R43 ;  /* 0x000000ffff2e7224 */ /* 0x000fe400078e002b */
[----:B------:R-:W-:Y:S02]  /*586b0*/  IMAD.MOV.U32 R106, RZ, RZ, R103 ;  /* 0x000000ffff6a7224 */ /* 0x000fe400078e0067 */
[----:B------:R-:W-:Y:S02]  /*586c0*/  IMAD.MOV.U32 R43, RZ, RZ, R44 ;  /* 0x000000ffff2b7224 */ /* 0x000fe400078e002c */
[----:B------:R-:W-:-:S07]  /*586d0*/  IMAD.MOV.U32 R103, RZ, RZ, R104 ;  /* 0x000000ffff677224 */ /* 0x000fce00078e0068 */
.L_x_4784:
[----:B------:R-:W-:Y:S05]  /*586e0*/  BSYNC B0 ;  /* 0x0000000000007941 */ /* 0x000fea0003800000 */
.L_x_4782:
        /* <DEDUP_REMOVED lines=9> */
.L_x_4786:
[----:B------:R-:W-:Y:S02]  /*58780*/  IMAD.MOV.U32 R45, RZ, RZ, R42 ;  /* 0x000000ffff2d7224 */ /* 0x000fe400078e002a */
[----:B------:R-:W-:Y:S01]  /*58790*/  IMAD.MOV.U32 R105, RZ, RZ, R102 ;  /* 0x000000ffff697224 */ /* 0x000fe200078e0066 */
[----:B------:R-:W-:Y:S01]  /*587a0*/  MOV R102, R103 ;  /* 0x0000006700667202 */ /* 0x000fe20000000f00 */
[----:B------:R-:W-:-:S07]  /*587b0*/  IMAD.MOV.U32 R42, RZ, RZ, R43 ;  /* 0x000000ffff2a7224 */ /* 0x000fce00078e002b */
.L_x_4787:
[----:B------:R-:W-:Y:S05]  /*587c0*/  BSYNC B0 ;  /* 0x0000000000007941 */ /* 0x000fea0003800000 */
.L_x_4785:
        /* <DEDUP_REMOVED lines=9> */
.L_x_4789:
[----:B------:R-:W-:Y:S01]  /*58860*/  IMAD.MOV.U32 R44, RZ, RZ, R41 ;  /* 0x000000ffff2c7224 */ /* 0x000fe200078e0029 */
[----:B------:R-:W-:Y:S01]  /*58870*/  MOV R41, R42 ;  /* 0x0000002a00297202 */ /* 0x000fe20000000f00 */
[----:B------:R-:W-:Y:S02]  /*58880*/  IMAD.MOV.U32 R104, RZ, RZ, R101 ;  /* 0x000000ffff687224 */ /* 0x000fe400078e0065 */
[----:B------:R-:W-:-:S07]  /*58890*/  IMAD.MOV.U32 R101, RZ, RZ, R102 ;  /* 0x000000ffff657224 */ /* 0x000fce00078e0066 */
.L_x_4790:
[----:B------:R-:W-:Y:S05]  /*588a0*/  BSYNC B0 ;  /* 0x0000000000007941 */ /* 0x000fea0003800000 */
.L_x_4788:
        /* <DEDUP_REMOVED lines=9> */
.L_x_4792:
[----:B------:R-:W-:Y:S01]  /*58940*/  IMAD.MOV.U32 R43, RZ, RZ, R40 ;  /* 0x000000ffff2b7224 */ /* 0x000fe200078e0028 */
[----:B------:R-:W-:Y:S01]  /*58950*/  MOV R103, R100 ;  /* 0x0000006400677202 */ /* 0x000fe20000000f00 */
[----:B------:R-:W-:Y:S02]  /*58960*/  IMAD.MOV.U32 R40, RZ, RZ, R41 ;  /* 0x000000ffff287224 */ /* 0x000fe400078e0029 */
[----:B------:R-:W-:-:S07]  /*58970*/  IMAD.MOV.U32 R100, RZ, RZ, R101 ;  /* 0x000000ffff647224 */ /* 0x000fce00078e0065 */
.L_x_4793:
[----:B------:R-:W-:Y:S05]  /*58980*/  BSYNC B0 ;  /* 0x0000000000007941 */ /* 0x000fea0003800000 */
.L_x_4791:
        /* <DEDUP_REMOVED lines=9> */
.L_x_4795:
[----:B------:R-:W-:Y:S01]  /*58a20*/  MOV R42, R39 ;  /* 0x00000027002a7202 */ /* 0x000fe20000000f00 */
[----:B------:R-:W-:Y:S02]  /*58a30*/  IMAD.MOV.U32 R102, RZ, RZ, R99 ;  /* 0x000000ffff667224 */ /* 0x000fe400078e0063 */
[----:B------:R-:W-:Y:S02]  /*58a40*/  IMAD.MOV.U32 R39, RZ, RZ, R40 ;  /* 0x000000ffff277224 */ /* 0x000fe400078e0028 */
[----:B------:R-:W-:-:S07]  /*58a50*/  IMAD.MOV.U32 R99, RZ, RZ, R100 ;  /* 0x000000ffff637224 */ /* 0x000fce00078e0064 */
.L_x_4796:
[----:B------:R-:W-:Y:S05]  /*58a60*/  BSYNC B0 ;  /* 0x0000000000007941 */ /* 0x000fea0003800000 */
.L_x_4794:
        /* <DEDUP_REMOVED lines=9> */
.L_x_4798:
[----:B------:R-:W-:Y:S02]  /*58b00*/  IMAD.MOV.U32 R41, RZ, RZ, R38 ;  /* 0x000000ffff297224 */ /* 0x000fe400078e0026 */
[----:B------:R-:W-:Y:S02]  /*58b10*/  IMAD.MOV.U32 R101, RZ, RZ, R98 ;  /* 0x000000ffff657224 */ /* 0x000fe400078e0062 */
[----:B------:R-:W-:Y:S02]  /*58b20*/  IMAD.MOV.U32 R38, RZ, RZ, R39 ;  /* 0x000000ffff267224 */ /* 0x000fe400078e0027 */
[----:B------:R-:W-:-:S07]  /*58b30*/  IMAD.MOV.U32 R98, RZ, RZ, R99 ;  /* 0x000000ffff627224 */ /* 0x000fce00078e0063 */
.L_x_4799:
[----:B------:R-:W-:Y:S05]  /*58b40*/  BSYNC B0 ;  /* 0x0000000000007941 */ /* 0x000fea0003800000 */
.L_x_4797:
        /* <DEDUP_REMOVED lines=9> */
.L_x_4801:
[----:B------:R-:W-:Y:S02]  /*58be0*/  IMAD.MOV.U32 R40, RZ, RZ, R37 ;  /* 0x000000ffff287224 */ /* 0x000fe400078e0025 */
[----:B------:R-:W-:Y:S01]  /*58bf0*/  IMAD.MOV.U32 R100, RZ, RZ, R97 ;  /* 0x000000ffff647224 */ /* 0x000fe200078e0061 */
[----:B------:R-:W-:Y:S01]  /*58c00*/  MOV R97, R98 ;  /* 0x0000006200617202 */ /* 0x000fe20000000f00 */
[----:B------:R-:W-:-:S07]  /*58c10*/  IMAD.MOV.U32 R37, RZ, RZ, R38 ;  /* 0x000000ffff257224 */ /* 0x000fce00078e0026 */
.L_x_4802:
[----:B------:R-:W-:Y:S05]  /*58c20*/  BSYNC B0 ;  /* 0x0000000000007941 */ /* 0x000fea0003800000 */
.L_x_4800:
        /* <DEDUP_REMOVED lines=9> */
.L_x_4804:
[----:B------:R-:W-:Y:S01]  /*58cc0*/  IMAD.MOV.U32 R39, RZ, RZ, R36 ;  /* 0x000000ffff277224 */ /* 0x000fe200078e0024 */
[----:B------:R-:W-:Y:S01]  /*58cd0*/  MOV R36, R37 ;  /* 0x0000002500247202 */ /* 0x000fe20000000f00 */
[----:B------:R-:W-:Y:S02]  /*58ce0*/  IMAD.MOV.U32 R99, RZ, RZ, R96 ;  /* 0x000000ffff637224 */ /* 0x000fe400078e0060 */
[----:B------:R-:W-:-:S07]  /*58cf0*/  IMAD.MOV.U32 R96, RZ, RZ, R97 ;  /* 0x000000ffff607224 */ /* 0x000fce00078e0061 */
.L_x_4805:
[----:B------:R-:W-:Y:S05]  /*58d00*/  BSYNC B0 ;  /* 0x0000000000007941 */ /* 0x000fea0003800000 */
.L_x_4803:
        /* <DEDUP_REMOVED lines=9> */
.L_x_4807:
[----:B------:R-:W-:Y:S01]  /*58da0*/  IMAD.MOV.U32 R38, RZ, RZ, R35 ;  /* 0x000000ffff267224 */ /* 0x000fe200078e0023 */
[----:B------:R-:W-:Y:S01]  /*58db0*/  MOV R98, R95 ;  /* 0x0000005f00627202 */ /* 0x000fe20000000f00 */
[----:B------:R-:W-:Y:S02]  /*58dc0*/  IMAD.MOV.U32 R35, RZ, RZ, R36 ;  /* 0x000000ffff237224 */ /* 0x000fe400078e0024 */
[----:B------:R-:W-:-:S07]  /*58dd0*/  IMAD.MOV.U32 R95, RZ, RZ, R96 ;  /* 0x000000ffff5f7224 */ /* 0x000fce00078e0060 */
.L_x_4808:
[----:B------:R-:W-:Y:S05]  /*58de0*/  BSYNC B0 ;  /* 0x0000000000007941 */ /* 0x000fea0003800000 */
.L_x_4806:
        /* <DEDUP_REMOVED lines=9> */
.L_x_4810:
[----:B------:R-:W-:Y:S01]  /*58e80*/  MOV R37, R34 ;  /* 0x0000002200257202 */ /* 0x000fe20000000f00 */
[----:B------:R-:W-:Y:S02]  /*58e90*/  IMAD.MOV.U32 R97, RZ, RZ, R94 ;  /* 0x000000ffff617224 */ /* 0x000fe400078e005e */
[----:B------:R-:W-:Y:S02]  /*58ea0*/  IMAD.MOV.U32 R34, RZ, RZ, R35 ;  /* 0x000000ffff227224 */ /* 0x000fe400078e0023 */
[----:B------:R-:W-:-:S07]  /*58eb0*/  IMAD.MOV.U32 R94, RZ, RZ, R95 ;  /* 0x000000ffff5e7224 */ /* 0x000fce00078e005f */
.L_x_4811:
[----:B------:R-:W-:Y:S05]  /*58ec0*/  BSYNC B0 ;  /* 0x0000000000007941 */ /* 0x000fea0003800000 */
.L_x_4809:
        /* <DEDUP_REMOVED lines=9> */
.L_x_4813:
[----:B------:R-:W-:Y:S02]  /*58f60*/  IMAD.MOV.U32 R36, RZ, RZ, R33 ;  /* 0x000000ffff247224 */ /* 0x000fe400078e0021 */
[----:B------:R-:W-:Y:S02]  /*58f70*/  IMAD.MOV.U32 R96, RZ, RZ, R93 ;  /* 0x000000ffff607224 */ /* 0x000fe400078e005d */
[----:B------:R-:W-:Y:S02]  /*58f80*/  IMAD.MOV.U32 R33, RZ, RZ, R34 ;  /* 0x000000ffff217224 */ /* 0x000fe400078e0022 */
[----:B------:R-:W-:-:S07]  /*58f90*/  IMAD.MOV.U32 R93, RZ, RZ, R94 ;  /* 0x000000ffff5d7224 */ /* 0x000fce00078e005e */
.L_x_4814:
[----:B------:R-:W-:Y:S05]  /*58fa0*/  BSYNC B0 ;  /* 0x0000000000007941 */ /* 0x000fea0003800000 */
.L_x_4812:
        /* <DEDUP_REMOVED lines=9> */
.L_x_4816:
[----:B------:R-:W-:Y:S02]  /*59040*/  IMAD.MOV.U32 R35, RZ, RZ, R32 ;  /* 0x000000ffff237224 */ /* 0x000fe400078e0020 */
[----:B------:R-:W-:Y:S01]  /*59050*/  IMAD.MOV.U32 R95, RZ, RZ, R92 ;  /* 0x000000ffff5f7224 */ /* 0x000fe200078e005c */
[----:B------:R-:W-:Y:S01]  /*59060*/  MOV R92, R93 ;  /* 0x0000005d005c7202 */ /* 0x000fe20000000f00 */
[----:B------:R-:W-:-:S07]  /*59070*/  IMAD.MOV.U32 R32, RZ, RZ, R33 ;  /* 0x000000ffff207224 */ /* 0x000fce00078e0021 */
.L_x_4817:
[----:B------:R-:W-:Y:S05]  /*59080*/  BSYNC B0 ;  /* 0x0000000000007941 */ /* 0x000fea0003800000 */
.L_x_4815:
        /* <DEDUP_REMOVED lines=9> */
.L_x_4819:
[----:B------:R-:W-:Y:S01]  /*59120*/  IMAD.MOV.U32 R34, RZ, RZ, R31 ;  /* 0x000000ffff227224 */ /* 0x000fe200078e001f */
[----:B------:R-:W-:Y:S01]  /*59130*/  MOV R31, R32 ;  /* 0x00000020001f7202 */ /* 0x000fe20000000f00 */
[----:B------:R-:W-:Y:S02]  /*59140*/  IMAD.MOV.U32 R94, RZ, RZ, R91 ;  /* 0x000000ffff5e7224 */ /* 0x000fe400078e005b */
[----:B------:R-:W-:-:S07]  /*59150*/  IMAD.MOV.U32 R91, RZ, RZ, R92 ;  /* 0x000000ffff5b7224 */ /* 0x000fce00078e005c */
.L_x_4820:
[----:B------:R-:W-:Y:S05]  /*59160*/  BSYNC B0 ;  /* 0x0000000000007941 */ /* 0x000fea0003800000 */
.L_x_4818:
        /* <DEDUP_REMOVED lines=9> */
.L_x_4822:
[----:B------:R-:W-:Y:S01]  /*59200*/  IMAD.MOV.U32 R33, RZ, RZ, R30 ;  /* 0x000000ffff217224 */ /* 0x000fe200078e001e */
[----:B------:R-:W-:Y:S01]  /*59210*/  MOV R93, R90 ;  /* 0x0000005a005d7202 */ /* 0x000fe20000000f00 */
[----:B------:R-:W-:Y:S02]  /*59220*/  IMAD.MOV.U32 R30, RZ, RZ, R31 ;  /* 0x000000ffff1e7224 */ /* 0x000fe400078e001f */
[----:B------:R-:W-:-:S07]  /*59230*/  IMAD.MOV.U32 R90, RZ, RZ, R91 ;  /* 0x000000ffff5a7224 */ /* 0x000fce00078e005b */
.L_x_4823:
[----:B------:R-:W-:Y:S05]  /*59240*/  BSYNC B0 ;  /* 0x0000000000007941 */ /* 0x000fea0003800000 */
.L_x_4821:
        /* <DEDUP_REMOVED lines=9> */
.L_x_4825:
[----:B------:R-:W-:Y:S01]  /*592e0*/  MOV R32, R29 ;  /* 0x0000001d00207202 */ /* 0x000fe20000000f00 */
[----:B------:R-:W-:Y:S02]  /*592f0*/  IMAD.MOV.U32 R92, RZ, RZ, R89 ;  /* 0x000000ffff5c7224 */ /* 0x000fe400078e0059 */
[----:B------:R-:W-:Y:S02]  /*59300*/  IMAD.MOV.U32 R29, RZ, RZ, R30 ;  /* 0x000000ffff1d7224 */ /* 0x000fe400078e001e */
[----:B------:R-:W-:-:S07]  /*59310*/  IMAD.MOV.U32 R89, RZ, RZ, R90 ;  /* 0x000000ffff597224 */ /* 0x000fce00078e005a */
.L_x_4826:
[----:B------:R-:W-:Y:S05]  /*59320*/  BSYNC B0 ;  /* 0x0000000000007941 */ /* 0x000fea0003800000 */
.L_x_4824:
        /* <DEDUP_REMOVED lines=9> */
.L_x_4828:
[----:B------:R-:W-:Y:S02]  /*593c0*/  IMAD.MOV.U32 R31, RZ, RZ, R28 ;  /* 0x000000ffff1f7224 */ /* 0x000fe400078e001c */
[----:B------:R-:W-:Y:S02]  /*593d0*/  IMAD.MOV.U32 R91, RZ, RZ, R88 ;  /* 0x000000ffff5b7224 */ /* 0x000fe400078e0058 */
[----:B------:R-:W-:Y:S02]  /*593e0*/  IMAD.MOV.U32 R28, RZ, RZ, R29 ;  /* 0x000000ffff1c7224 */ /* 0x000fe400078e001d */
[----:B------:R-:W-:-:S07]  /*593f0*/  IMAD.MOV.U32 R88, RZ, RZ, R89 ;  /* 0x000000ffff587224 */ /* 0x000fce00078e0059 */
.L_x_4829:
[----:B------:R-:W-:Y:S05]  /*59400*/  BSYNC B0 ;  /* 0x0000000000007941 */ /* 0x000fea0003800000 */
.L_x_4827:
        /* <DEDUP_REMOVED lines=9> */
.L_x_4831:
[----:B------:R-:W-:Y:S02]  /*594a0*/  IMAD.MOV.U32 R30, RZ, RZ, R27 ;  /* 0x000000ffff1e7224 */ /* 0x000fe400078e001b */
[----:B------:R-:W-:Y:S01]  /*594b0*/  IMAD.MOV.U32 R90, RZ, RZ, R87 ;  /* 0x000000ffff5a7224 */ /* 0x000fe200078e0057 */
[----:B------:R-:W-:Y:S01]  /*594c0*/  MOV R87, R88 ;  /* 0x0000005800577202 */ /* 0x000fe20000000f00 */
[----:B------:R-:W-:-:S07]  /*594d0*/  IMAD.MOV.U32 R27, RZ, RZ, R28 ;  /* 0x000000ffff1b7224 */ /* 0x000fce00078e001c */
.L_x_4832:
[----:B------:R-:W-:Y:S05]  /*594e0*/  BSYNC B0 ;  /* 0x0000000000007941 */ /* 0x000fea0003800000 */
.L_x_4830:
        /* <DEDUP_REMOVED lines=9> */
.L_x_4834:
[----:B------:R-:W-:Y:S01]  /*59580*/  IMAD.MOV.U32 R29, RZ, RZ, R26 ;  /* 0x000000ffff1d7224 */ /* 0x000fe200078e001a */
[----:B------:R-:W-:Y:S01]  /*59590*/  MOV R26, R27 ;  /* 0x0000001b001a7202 */ /* 0x000fe20000000f00 */
[----:B------:R-:W-:Y:S02]  /*595a0*/  IMAD.MOV.U32 R89, RZ, RZ, R86 ;  /* 0x000000ffff597224 */ /* 0x000fe400078e0056 */
[----:B------:R-:W-:-:S07]  /*595b0*/  IMAD.MOV.U32 R86, RZ, RZ, R87 ;  /* 0x000000ffff567224 */ /* 0x000fce00078e0057 */
.L_x_4835:
[----:B------:R-:W-:Y:S05]  /*595c0*/  BSYNC B0 ;  /* 0x0000000000007941 */ /* 0x000fea0003800000 */
.L_x_4833:
        /* <DEDUP_REMOVED lines=9> */
.L_x_4837:
[----:B------:R-:W-:Y:S01]  /*59660*/  IMAD.MOV.U32 R28, RZ, RZ, R25 ;  /* 0x000000ffff1c7224 */ /* 0x000fe200078e0019 */
[----:B------:R-:W-:Y:S01]  /*59670*/  MOV R88, R85 ;  /* 0x0000005500587202 */ /* 0x000fe20000000f00 */
[----:B------:R-:W-:Y:S02]  /*59680*/  IMAD.MOV.U32 R25, RZ, RZ, R26 ;  /* 0x000000ffff197224 */ /* 0x000fe400078e001a */
[----:B------:R-:W-:-:S07]  /*59690*/  IMAD.MOV.U32 R85, RZ, RZ, R86 ;  /* 0x000000ffff557224 */ /* 0x000fce00078e0056 */
.L_x_4838:
[----:B------:R-:W-:Y:S05]  /*596a0*/  BSYNC B0 ;  /* 0x0000000000007941 */ /* 0x000fea0003800000 */
.L_x_4836:
        /* <DEDUP_REMOVED lines=9> */
.L_x_4840:
[----:B------:R-:W-:Y:S01]  /*59740*/  MOV R27, R24 ;  /* 0x00000018001b7202 */ /* 0x000fe20000000f00 */
[----:B------:R-:W-:Y:S02]  /*59750*/  IMAD.MOV.U32 R87, RZ, RZ, R84 ;  /* 0x000000ffff577224 */ /* 0x000fe400078e0054 */
[----:B------:R-:W-:Y:S02]  /*59760*/  IMAD.MOV.U32 R24, RZ, RZ, R25 ;  /* 0x000000ffff187224 */ /* 0x000fe400078e0019 */
[----:B------:R-:W-:-:S07]  /*59770*/  IMAD.MOV.U32 R84, RZ, RZ, R85 ;  /* 0x000000ffff547224 */ /* 0x000fce00078e0055 */
.L_x_4841:
[----:B------:R-:W-:Y:S05]  /*59780*/  BSYNC B0 ;  /* 0x0000000000007941 */ /* 0x000fea0003800000 */
.L_x_4839:
        /* <DEDUP_REMOVED lines=9> */
.L_x_4843:
[----:B------:R-:W-:Y:S02]  /*59820*/  IMAD.MOV.U32 R26, RZ, RZ, R23 ;  /* 0x000000ffff1a7224 */ /* 0x000fe400078e0017 */
[----:B------:R-:W-:Y:S02]  /*59830*/  IMAD.MOV.U32 R86, RZ, RZ, R83 ;  /* 0x000000ffff567224 */ /* 0x000fe400078e0053 */
[----:B------:R-:W-:Y:S02]  /*59840*/  IMAD.MOV.U32 R23, RZ, RZ, R24 ;  /* 0x000000ffff177224 */ /* 0x000fe400078e0018 */
[----:B------:R-:W-:-:S07]  /*59850*/  IMAD.MOV.U32 R83, RZ, RZ, R84 ;  /* 0x000000ffff537224 */ /* 0x000fce00078e0054 */
.L_x_4844:
[----:B------:R-:W-:Y:S05]  /*59860*/  BSYNC B0 ;  /* 0x0000000000007941 */ /* 0x000fea0003800000 */
.L_x_4842:
        /* <DEDUP_REMOVED lines=9> */
.L_x_4846:
[----:B------:R-:W-:Y:S02]  /*59900*/  IMAD.MOV.U32 R25, RZ, RZ, R22 ;  /* 0x000000ffff197224 */ /* 0x000fe400078e0016 */
[----:B------:R-:W-:Y:S01]  /*59910*/  IMAD.MOV.U32 R85, RZ, RZ, R82 ;  /* 0x000000ffff557224 */ /* 0x000fe200078e0052 */
[----:B------:R-:W-:Y:S01]  /*59920*/  MOV R82, R83 ;  /* 0x0000005300527202 */ /* 0x000fe20000000f00 */
[----:B------:R-:W-:-:S07]  /*59930*/  IMAD.MOV.U32 R22, RZ, RZ, R23 ;  /* 0x000000ffff167224 */ /* 0x000fce00078e0017 */
.L_x_4847:
[----:B------:R-:W-:Y:S05]  /*59940*/  BSYNC B0 ;  /* 0x0000000000007941 */ /* 0x000fea0003800000 */
.L_x_4845:
        /* <DEDUP_REMOVED lines=9> */
.L_x_4849:
[----:B------:R-:W-:Y:S01]  /*599e0*/  IMAD.MOV.U32 R24, RZ, RZ, R21 ;  /* 0x000000ffff187224 */ /* 0x000fe200078e0015 */
[----:B------:R-:W-:Y:S01]  /*599f0*/  MOV R21, R22 ;  /* 0x0000001600157202 */ /* 0x000fe20000000f00 */
[----:B------:R-:W-:Y:S02]  /*59a00*/  IMAD.MOV.U32 R84, RZ, RZ, R81 ;  /* 0x000000ffff547224 */ /* 0x000fe400078e0051 */
[----:B------:R-:W-:-:S07]  /*59a10*/  IMAD.MOV.U32 R81, RZ, RZ, R82 ;  /* 0x000000ffff517224 */ /* 0x000fce00078e0052 */
.L_x_4850:
[----:B------:R-:W-:Y:S05]  /*59a20*/  BSYNC B0 ;  /* 0x0000000000007941 */ /* 0x000fea0003800000 */
.L_x_4848:
        /* <DEDUP_REMOVED lines=9> */
.L_x_4852:
[----:B------:R-:W-:Y:S01]  /*59ac0*/  IMAD.MOV.U32 R23, RZ, RZ, R20 ;  /* 0x000000ffff177224 */ /* 0x000fe200078e0014 */
[----:B------:R-:W-:Y:S01]  /*59ad0*/  MOV R83, R80 ;  /* 0x0000005000537202 */ /* 0x000fe20000000f00 */
[----:B------:R-:W-:Y:S02]  /*59ae0*/  IMAD.MOV.U32 R20, RZ, RZ, R21 ;  /* 0x000000ffff147224 */ /* 0x000fe400078e0015 */
[----:B------:R-:W-:-:S07]  /*59af0*/  IMAD.MOV.U32 R80, RZ, RZ, R81 ;  /* 0x000000ffff507224 */ /* 0x000fce00078e0051 */
.L_x_4853:
[----:B------:R-:W-:Y:S05]  /*59b00*/  BSYNC B0 ;  /* 0x0000000000007941 */ /* 0x000fea0003800000 */
.L_x_4851:
        /* <DEDUP_REMOVED lines=9> */
.L_x_4855:
[----:B------:R-:W-:Y:S01]  /*59ba0*/  MOV R22, R19 ;  /* 0x0000001300167202 */ /* 0x000fe20000000f00 */
[----:B------:R-:W-:Y:S02]  /*59bb0*/  IMAD.MOV.U32 R82, RZ, RZ, R79 ;  /* 0x000000ffff527224 */ /* 0x000fe400078e004f */
[----:B------:R-:W-:Y:S02]  /*59bc0*/  IMAD.MOV.U32 R19, RZ, RZ, R20 ;  /* 0x000000ffff137224 */ /* 0x000fe400078e0014 */
[----:B------:R-:W-:-:S07]  /*59bd0*/  IMAD.MOV.U32 R79, RZ, RZ, R80 ;  /* 0x000000ffff4f7224 */ /* 0x000fce00078e0050 */
.L_x_4856:
[----:B------:R-:W-:Y:S05]  /*59be0*/  BSYNC B0 ;  /* 0x0000000000007941 */ /* 0x000fea0003800000 */
.L_x_4854:
        /* <DEDUP_REMOVED lines=9> */
.L_x_4858:
[----:B------:R-:W-:Y:S02]  /*59c80*/  IMAD.MOV.U32 R21, RZ, RZ, R18 ;  /* 0x000000ffff157224 */ /* 0x000fe400078e0012 */
[----:B------:R-:W-:Y:S02]  /*59c90*/  IMAD.MOV.U32 R81, RZ, RZ, R78 ;  /* 0x000000ffff517224 */ /* 0x000fe400078e004e */
[----:B------:R-:W-:Y:S02]  /*59ca0*/  IMAD.MOV.U32 R18, RZ, RZ, R19 ;  /* 0x000000ffff127224 */ /* 0x000fe400078e0013 */
[----:B------:R-:W-:-:S07]  /*59cb0*/  IMAD.MOV.U32 R78, RZ, RZ, R79 ;  /* 0x000000ffff4e7224 */ /* 0x000fce00078e004f */
.L_x_4859:
[----:B------:R-:W-:Y:S05]  /*59cc0*/  BSYNC B0 ;  /* 0x0000000000007941 */ /* 0x000fea0003800000 */
.L_x_4857:
        /* <DEDUP_REMOVED lines=9> */
.L_x_4861:
[----:B------:R-:W-:Y:S02]  /*59d60*/  IMAD.MOV.U32 R20, RZ, RZ, R17 ;  /* 0x000000ffff147224 */ /* 0x000fe400078e0011 */
[----:B------:R-:W-:Y:S01]  /*59d70*/  IMAD.MOV.U32 R80, RZ, RZ, R77 ;  /* 0x000000ffff507224 */ /* 0x000fe200078e004d */
[----:B------:R-:W-:Y:S01]  /*59d80*/  MOV R77, R78 ;  /* 0x0000004e004d7202 */ /* 0x000fe20000000f00 */
[----:B------:R-:W-:-:S07]  /*59d90*/  IMAD.MOV.U32 R17, RZ, RZ, R18 ;  /* 0x000000ffff117224 */ /* 0x000fce00078e0012 */
.L_x_4862:
[----:B------:R-:W-:Y:S05]  /*59da0*/  BSYNC B0 ;  /* 0x0000000000007941 */ /* 0x000fea0003800000 */
.L_x_4860:
        /* <DEDUP_REMOVED lines=9> */
.L_x_4864:
[----:B------:R-:W-:Y:S01]  /*59e40*/  IMAD.MOV.U32 R19, RZ, RZ, R16 ;  /* 0x000000ffff137224 */ /* 0x000fe200078e0010 */
[----:B------:R-:W-:Y:S01]  /*59e50*/  MOV R16, R17 ;  /* 0x0000001100107202 */ /* 0x000fe20000000f00 */
[----:B------:R-:W-:Y:S02]  /*59e60*/  IMAD.MOV.U32 R79, RZ, RZ, R76 ;  /* 0x000000ffff4f7224 */ /* 0x000fe400078e004c */
[----:B------:R-:W-:-:S07]  /*59e70*/  IMAD.MOV.U32 R76, RZ, RZ, R77 ;  /* 0x000000ffff4c7224 */ /* 0x000fce00078e004d */
.L_x_4865:
[----:B------:R-:W-:Y:S05]  /*59e80*/  BSYNC B0 ;  /* 0x0000000000007941 */ /* 0x000fea0003800000 */
.L_x_4863:
        /* <DEDUP_REMOVED lines=9> */
.L_x_4867:
[----:B------:R-:W-:Y:S01]  /*59f20*/  IMAD.MOV.U32 R18, RZ, RZ, R15 ;  /* 0x000000ffff127224 */ /* 0x000fe200078e000f */
[----:B------:R-:W-:Y:S01]  /*59f30*/  MOV R78, R75 ;  /* 0x0000004b004e7202 */ /* 0x000fe20000000f00 */
[----:B------:R-:W-:Y:S02]  /*59f40*/  IMAD.MOV.U32 R15, RZ, RZ, R16 ;  /* 0x000000ffff0f7224 */ /* 0x000fe400078e0010 */
[----:B------:R-:W-:-:S07]  /*59f50*/  IMAD.MOV.U32 R75, RZ, RZ, R76 ;  /* 0x000000ffff4b7224 */ /* 0x000fce00078e004c */
.L_x_4868:
[----:B------:R-:W-:Y:S05]  /*59f60*/  BSYNC B0 ;  /* 0x0000000000007941 */ /* 0x000fea0003800000 */
.L_x_4866:
        /* <DEDUP_REMOVED lines=9> */
.L_x_4870:
[----:B------:R-:W-:Y:S01]  /*5a000*/  MOV R17, R14 ;  /* 0x0000000e00117202 */ /* 0x000fe20000000f00 */
[----:B------:R-:W-:Y:S02]  /*5a010*/  IMAD.MOV.U32 R77, RZ, RZ, R74 ;  /* 0x000000ffff4d7224 */ /* 0x000fe400078e004a */
[----:B------:R-:W-:Y:S02]  /*5a020*/  IMAD.MOV.U32 R14, RZ, RZ, R15 ;  /* 0x000000ffff0e7224 */ /* 0x000fe400078e000f */
[----:B------:R-:W-:-:S07]  /*5a030*/  IMAD.MOV.U32 R74, RZ, RZ, R75 ;  /* 0x000000ffff4a7224 */ /* 0x000fce00078e004b */
.L_x_4871:
[----:B------:R-:W-:Y:S05]  /*5a040*/  BSYNC B0 ;  /* 0x0000000000007941 */ /* 0x000fea0003800000 */
.L_x_4869:
        /* <DEDUP_REMOVED lines=9> */
.L_x_4873:
[----:B------:R-:W-:Y:S02]  /*5a0e0*/  IMAD.MOV.U32 R16, RZ, RZ, R13 ;  /* 0x000000ffff107224 */ /* 0x000fe400078e000d */
[----:B------:R-:W-:Y:S02]  /*5a0f0*/  IMAD.MOV.U32 R76, RZ, RZ, R73 ;  /* 0x000000ffff4c7224 */ /* 0x000fe400078e0049 */
[----:B------:R-:W-:Y:S02]  /*5a100*/  IMAD.MOV.U32 R13, RZ, RZ, R14 ;  /* 0x000000ffff0d7224 */ /* 0x000fe400078e000e */
[----:B------:R-:W-:-:S07]  /*5a110*/  IMAD.MOV.U32 R73, RZ, RZ, R74 ;  /* 0x000000ffff497224 */ /* 0x000fce00078e004a */
.L_x_4874:
[----:B------:R-:W-:Y:S05]  /*5a120*/  BSYNC B0 ;  /* 0x0000000000007941 */ /* 0x000fea0003800000 */
.L_x_4872:
        /* <DEDUP_REMOVED lines=9> */
.L_x_4876:
[----:B------:R-:W-:Y:S02]  /*5a1c0*/  IMAD.MOV.U32 R15, RZ, RZ, R12 ;  /* 0x000000ffff0f7224 */ /* 0x000fe400078e000c */
[----:B------:R-:W-:Y:S01]  /*5a1d0*/  IMAD.MOV.U32 R75, RZ, RZ, R72 ;  /* 0x000000ffff4b7224 */ /* 0x000fe200078e0048 */
[----:B------:R-:W-:Y:S01]  /*5a1e0*/  MOV R72, R73 ;  /* 0x0000004900487202 */ /* 0x000fe20000000f00 */
[----:B------:R-:W-:-:S07]  /*5a1f0*/  IMAD.MOV.U32 R12, RZ, RZ, R13 ;  /* 0x000000ffff0c7224 */ /* 0x000fce00078e000d */
.L_x_4877:
[----:B------:R-:W-:Y:S05]  /*5a200*/  BSYNC B0 ;  /* 0x0000000000007941 */ /* 0x000fea0003800000 */
.L_x_4875:
        /* <DEDUP_REMOVED lines=9> */
.L_x_4879:
[----:B------:R-:W-:Y:S01]  /*5a2a0*/  IMAD.MOV.U32 R14, RZ, RZ, R9 ;  /* 0x000000ffff0e7224 */ /* 0x000fe200078e0009 */
[----:B------:R-:W-:Y:S01]  /*5a2b0*/  MOV R9, R12 ;  /* 0x0000000c00097202 */ /* 0x000fe20000000f00 */
[----:B------:R-:W-:Y:S02]  /*5a2c0*/  IMAD.MOV.U32 R74, RZ, RZ, R11 ;  /* 0x000000ffff4a7224 */ /* 0x000fe400078e000b */
[----:B------:R-:W-:-:S07]  /*5a2d0*/  IMAD.MOV.U32 R11, RZ, RZ, R72 ;  /* 0x000000ffff0b7224 */ /* 0x000fce00078e0048 */
.L_x_4880:
[----:B------:R-:W-:Y:S05]  /*5a2e0*/  BSYNC B0 ;  /* 0x0000000000007941 */ /* 0x000fea0003800000 */
.L_x_4878:
        /* <DEDUP_REMOVED lines=9> */
.L_x_4882:
[----:B------:R-:W-:Y:S01]  /*5a380*/  IMAD.MOV.U32 R13, RZ, RZ, R8 ;  /* 0x000000ffff0d7224 */ /* 0x000fe200078e0008 */
[----:B------:R-:W-:Y:S01]  /*5a390*/  MOV R73, R10 ;  /* 0x0000000a00497202 */ /* 0x000fe20000000f00 */
[----:B------:R-:W-:Y:S02]  /*5a3a0*/  IMAD.MOV.U32 R8, RZ, RZ, R9 ;  /* 0x000000ffff087224 */ /* 0x000fe400078e0009 */
[----:B------:R-:W-:-:S07]  /*5a3b0*/  IMAD.MOV.U32 R10, RZ, RZ, R11 ;  /* 0x000000ffff0a7224 */ /* 0x000fce00078e000b */
.L_x_4883:
[----:B------:R-:W-:Y:S05]  /*5a3c0*/  BSYNC B0 ;  /* 0x0000000000007941 */ /* 0x000fea0003800000 */
.L_x_4881:
        /* <DEDUP_REMOVED lines=9> */
.L_x_4885:
[----:B------:R-:W-:Y:S01]  /*5a460*/  MOV R12, R5 ;  /* 0x00000005000c7202 */ /* 0x000fe20000000f00 */
[----:B------:R-:W-:Y:S02]  /*5a470*/  IMAD.MOV.U32 R72, RZ, RZ, R7 ;  /* 0x000000ffff487224 */ /* 0x000fe400078e0007 */
[----:B------:R-:W-:Y:S02]  /*5a480*/  IMAD.MOV.U32 R5, RZ, RZ, R8 ;  /* 0x000000ffff057224 */ /* 0x000fe400078e0008 */
[----:B------:R-:W-:-:S07]  /*5a490*/  IMAD.MOV.U32 R7, RZ, RZ, R10 ;  /* 0x000000ffff077224 */ /* 0x000fce00078e000a */
.L_x_4886:
[----:B------:R-:W-:Y:S05]  /*5a4a0*/  BSYNC B0 ;  /* 0x0000000000007941 */ /* 0x000fea0003800000 */
.L_x_4884:
        /* <DEDUP_REMOVED lines=9> */
.L_x_4888:
[----:B------:R-:W-:Y:S02]  /*5a540*/  IMAD.MOV.U32 R9, RZ, RZ, R4 ;  /* 0x000000ffff097224 */ /* 0x000fe400078e0004 */
[----:B------:R-:W-:Y:S02]  /*5a550*/  IMAD.MOV.U32 R11, RZ, RZ, R6 ;  /* 0x000000ffff0b7224 */ /* 0x000fe400078e0006 */
[----:B------:R-:W-:Y:S02]  /*5a560*/  IMAD.MOV.U32 R4, RZ, RZ, R5 ;  /* 0x000000ffff047224 */ /* 0x000fe400078e0005 */
[----:B------:R-:W-:-:S07]  /*5a570*/  IMAD.MOV.U32 R6, RZ, RZ, R7 ;  /* 0x000000ffff067224 */ /* 0x000fce00078e0007 */
.L_x_4889:
[----:B------:R-:W-:Y:S05]  /*5a580*/  BSYNC B0 ;  /* 0x0000000000007941 */ /* 0x000fea0003800000 */
.L_x_4887:
        /* <DEDUP_REMOVED lines=9> */
.L_x_4891:
[----:B------:R-:W-:Y:S02]  /*5a620*/  IMAD.MOV.U32 R8, RZ, RZ, R71 ;  /* 0x000000ffff087224 */ /* 0x000fe400078e0047 */
[----:B------:R-:W-:Y:S01]  /*5a630*/  IMAD.MOV.U32 R10, RZ, RZ, R131 ;  /* 0x000000ffff0a7224 */ /* 0x000fe200078e0083 */
[----:B------:R-:W-:Y:S01]  /*5a640*/  MOV R131, R6 ;  /* 0x0000000600837202 */ /* 0x000fe20000000f00 */
[----:B------:R-:W-:-:S07]  /*5a650*/  IMAD.MOV.U32 R71, RZ, RZ, R4 ;  /* 0x000000ffff477224 */ /* 0x000fce00078e0004 */
.L_x_4892:
[----:B------:R-:W-:Y:S05]  /*5a660*/  BSYNC B0 ;  /* 0x0000000000007941 */ /* 0x000fea0003800000 */
.L_x_4890:
        /* <DEDUP_REMOVED lines=9> */
.L_x_4894:
[----:B------:R-:W-:Y:S01]  /*5a700*/  IMAD.MOV.U32 R5, RZ, RZ, R132 ;  /* 0x000000ffff057224 */ /* 0x000fe200078e0084 */
[----:B------:R-:W-:Y:S01]  /*5a710*/  MOV R132, R71 ;  /* 0x0000004700847202 */ /* 0x000fe20000000f00 */
[----:B------:R-:W-:Y:S02]  /*5a720*/  IMAD.MOV.U32 R7, RZ, RZ, R134 ;  /* 0x000000ffff077224 */ /* 0x000fe400078e0086 */
[----:B------:R-:W-:-:S07]  /*5a730*/  IMAD.MOV.U32 R134, RZ, RZ, R131 ;  /* 0x000000ffff867224 */ /* 0x000fce00078e0083 */
.L_x_4895:
[----:B------:R-:W-:Y:S05]  /*5a740*/  BSYNC B0 ;  /* 0x0000000000007941 */ /* 0x000fea0003800000 */
.L_x_4893:
        /* <DEDUP_REMOVED lines=9> */
.L_x_4897:
[----:B------:R-:W-:Y:S01]  /*5a7e0*/  IMAD.MOV.U32 R4, RZ, RZ, R69 ;  /* 0x000000ffff047224 */ /* 0x000fe200078e0045 */
[----:B------:R-:W-:Y:S01]  /*5a7f0*/  MOV R6, R129 ;  /* 0x0000008100067202 */ /* 0x000fe20000000f00 */
[----:B------:R-:W-:Y:S02]  /*5a800*/  IMAD.MOV.U32 R69, RZ, RZ, R132 ;  /* 0x000000ffff457224 */ /* 0x000fe400078e0084 */
[----:B------:R-:W-:-:S07]  /*5a810*/  IMAD.MOV.U32 R129, RZ, RZ, R134 ;  /* 0x000000ffff817224 */ /* 0x000fce00078e0086 */
.L_x_4898:
[----:B------:R-:W-:Y:S05]  /*5a820*/  BSYNC B0 ;  /* 0x0000000000007941 */ /* 0x000fea0003800000 */
.L_x_4896:
        /* <DEDUP_REMOVED lines=9> */
.L_x_4900:
[----:B------:R-:W-:Y:S01]  /*5a8c0*/  MOV R71, R70 ;  /* 0x0000004600477202 */ /* 0x000fe20000000f00 */
[----:B------:R-:W-:Y:S02]  /*5a8d0*/  IMAD.MOV.U32 R131, RZ, RZ, R130 ;  /* 0x000000ffff837224 */ /* 0x000fe400078e0082 */
[----:B------:R-:W-:Y:S02]  /*5a8e0*/  IMAD.MOV.U32 R70, RZ, RZ, R69 ;  /* 0x000000ffff467224 */ /* 0x000fe400078e0045 */
[----:B------:R-:W-:-:S07]  /*5a8f0*/  IMAD.MOV.U32 R130, RZ, RZ, R129 ;  /* 0x000000ffff827224 */ /* 0x000fce00078e0081 */
.L_x_4901:
[----:B------:R-:W-:Y:S05]  /*5a900*/  BSYNC B0 ;  /* 0x0000000000007941 */ /* 0x000fea0003800000 */
.L_x_4899:
        /* <DEDUP_REMOVED lines=9> */
.L_x_4903:
[----:B------:R-:W-:Y:S02]  /*5a9a0*/  IMAD.MOV.U32 R132, RZ, RZ, R67 ;  /* 0x000000ffff847224 */ /* 0x000fe400078e0043 */
[----:B------:R-:W-:Y:S02]  /*5a9b0*/  IMAD.MOV.U32 R134, RZ, RZ, R127 ;  /* 0x000000ffff867224 */ /* 0x000fe400078e007f */
[----:B------:R-:W-:Y:S02]  /*5a9c0*/  IMAD.MOV.U32 R67, RZ, RZ, R70 ;  /* 0x000000ffff437224 */ /* 0x000fe400078e0046 */
[----:B------:R-:W-:-:S07]  /*5a9d0*/  IMAD.MOV.U32 R127, RZ, RZ, R130 ;  /* 0x000000ffff7f7224 */ /* 0x000fce00078e0082 */
.L_x_4904:
[----:B------:R-:W-:Y:S05]  /*5a9e0*/  BSYNC B0 ;  /* 0x0000000000007941 */ /* 0x000fea0003800000 */
.L_x_4902:
        /* <DEDUP_REMOVED lines=9> */
.L_x_4906:
[----:B------:R-:W-:Y:S02]  /*5aa80*/  IMAD.MOV.U32 R69, RZ, RZ, R68 ;  /* 0x000000ffff457224 */ /* 0x000fe400078e0044 */
[----:B------:R-:W-:Y:S01]  /*5aa90*/  IMAD.MOV.U32 R129, RZ, RZ, R128 ;  /* 0x000000ffff817224 */ /* 0x000fe200078e0080 */
[----:B------:R-:W-:Y:S01]  /*5aaa0*/  MOV R128, R127 ;  /* 0x0000007f00807202 */ /* 0x000fe20000000f00 */
[----:B------:R-:W-:-:S07]  /*5aab0*/  IMAD.MOV.U32 R68, RZ, RZ, R67 ;  /* 0x000000ffff447224 */ /* 0x000fce00078e0043 */
.L_x_4907:
[----:B------:R-:W-:Y:S05]  /*5aac0*/  BSYNC B0 ;  /* 0x0000000000007941 */ /* 0x000fea0003800000 */
.L_x_4905:
        /* <DEDUP_REMOVED lines=9> */
.L_x_4909:
[----:B------:R-:W-:Y:S01]  /*5ab60*/  IMAD.MOV.U32 R70, RZ, RZ, R65 ;  /* 0x000000ffff467224 */ /* 0x000fe200078e0041 */
[----:B------:R-:W-:Y:S01]  /*5ab70*/  MOV R65, R68 ;  /* 0x0000004400417202 */ /* 0x000fe20000000f00 */
[----:B------:R-:W-:Y:S02]  /*5ab80*/  IMAD.MOV.U32 R130, RZ, RZ, R125 ;  /* 0x000000ffff827224 */ /* 0x000fe400078e007d */
[----:B------:R-:W-:-:S07]  /*5ab90*/  IMAD.MOV.U32 R125, RZ, RZ, R128 ;  /* 0x000000ffff7d7224 */ /* 0x000fce00078e0080 */
.L_x_4910:
[----:B------:R-:W-:Y:S05]  /*5aba0*/  BSYNC B0 ;  /* 0x0000000000007941 */ /* 0x000fea0003800000 */
.L_x_4908:
        /* <DEDUP_REMOVED lines=9> */
.L_x_4912:
[----:B------:R-:W-:Y:S01]  /*5ac40*/  IMAD.MOV.U32 R67, RZ, RZ, R66 ;  /* 0x000000ffff437224 */ /* 0x000fe200078e0042 */
[----:B------:R-:W-:Y:S01]  /*5ac50*/  MOV R127, R126 ;  /* 0x0000007e007f7202 */ /* 0x000fe20000000f00 */
[----:B------:R-:W-:Y:S02]  /*5ac60*/  IMAD.MOV.U32 R66, RZ, RZ, R65 ;  /* 0x000000ffff427224 */ /* 0x000fe400078e0041 */
[----:B------:R-:W-:-:S07]  /*5ac70*/  IMAD.MOV.U32 R126, RZ, RZ, R125 ;  /* 0x000000ffff7e7224 */ /* 0x000fce00078e007d */
.L_x_4913:
[----:B------:R-:W-:Y:S05]  /*5ac80*/  BSYNC B0 ;  /* 0x0000000000007941 */ /* 0x000fea0003800000 */
.L_x_4911:
        /* <DEDUP_REMOVED lines=9> */
.L_x_4915:
[----:B------:R-:W-:Y:S01]  /*5ad20*/  MOV R68, R63 ;  /* 0x0000003f00447202 */ /* 0x000fe20000000f00 */
[----:B------:R-:W-:Y:S02]  /*5ad30*/  IMAD.MOV.U32 R128, RZ, RZ, R123 ;  /* 0x000000ffff807224 */ /* 0x000fe400078e007b */
[----:B------:R-:W-:Y:S02]  /*5ad40*/  IMAD.MOV.U32 R63, RZ, RZ, R66 ;  /* 0x000000ffff3f7224 */ /* 0x000fe400078e0042 */
[----:B------:R-:W-:-:S07]  /*5ad50*/  IMAD.MOV.U32 R123, RZ, RZ, R126 ;  /* 0x000000ffff7b7224 */ /* 0x000fce00078e007e */
.L_x_4916:
[----:B------:R-:W-:Y:S05]  /*5ad60*/  BSYNC B0 ;  /* 0x0000000000007941 */ /* 0x000fea0003800000 */
.L_x_4914:
        /* <DEDUP_REMOVED lines=9> */
.L_x_4918:
[----:B------:R-:W-:Y:S02]  /*5ae00*/  IMAD.MOV.U32 R65, RZ, RZ, R64 ;  /* 0x000000ffff417224 */ /* 0x000fe400078e0040 */
[----:B------:R-:W-:Y:S02]  /*5ae10*/  IMAD.MOV.U32 R125, RZ, RZ, R124 ;  /* 0x000000ffff7d7224 */ /* 0x000fe400078e007c */
[----:B------:R-:W-:Y:S02]  /*5ae20*/  IMAD.MOV.U32 R64, RZ, RZ, R63 ;  /* 0x000000ffff407224 */ /* 0x000fe400078e003f */
[----:B------:R-:W-:-:S07]  /*5ae30*/  IMAD.MOV.U32 R124, RZ, RZ, R123 ;  /* 0x000000ffff7c7224 */ /* 0x000fce00078e007b */
.L_x_4919:
[----:B------:R-:W-:Y:S05]  /*5ae40*/  BSYNC B0 ;  /* 0x0000000000007941 */ /* 0x000fea0003800000 */
.L_x_4917:
        /* <DEDUP_REMOVED lines=9> */
.L_x_4921:
[----:B------:R-:W-:Y:S02]  /*5aee0*/  IMAD.MOV.U32 R66, RZ, RZ, R61 ;  /* 0x000000ffff427224 */ /* 0x000fe400078e003d */
[----:B------:R-:W-:Y:S01]  /*5aef0*/  IMAD.MOV.U32 R126, RZ, RZ, R121 ;  /* 0x000000ffff7e7224 */ /* 0x000fe200078e0079 */
[----:B------:R-:W-:Y:S01]  /*5af00*/  MOV R121, R124 ;  /* 0x0000007c00797202 */ /* 0x000fe20000000f00 */
[----:B------:R-:W-:-:S07]  /*5af10*/  IMAD.MOV.U32 R61, RZ, RZ, R64 ;  /* 0x000000ffff3d7224 */ /* 0x000fce00078e0040 */
.L_x_4922:
[----:B------:R-:W-:Y:S05]  /*5af20*/  BSYNC B0 ;  /* 0x0000000000007941 */ /* 0x000fea0003800000 */
.L_x_4920:
        /* <DEDUP_REMOVED lines=9> */
.L_x_4924:
[----:B------:R-:W-:Y:S01]  /*5afc0*/  IMAD.MOV.U32 R63, RZ, RZ, R62 ;  /* 0x000000ffff3f7224 */ /* 0x000fe200078e003e */
[----:B------:R-:W-:Y:S01]  /*5afd0*/  MOV R62, R61 ;  /* 0x0000003d003e7202 */ /* 0x000fe20000000f00 */
[----:B------:R-:W-:Y:S02]  /*5afe0*/  IMAD.MOV.U32 R123, RZ, RZ, R122 ;  /* 0x000000ffff7b7224 */ /* 0x000fe400078e007a */
[----:B------:R-:W-:-:S07]  /*5aff0*/  IMAD.MOV.U32 R122, RZ, RZ, R121 ;  /* 0x000000ffff7a7224 */ /* 0x000fce00078e0079 */
.L_x_4925:
[----:B------:R-:W-:Y:S05]  /*5b000*/  BSYNC B0 ;  /* 0x0000000000007941 */ /* 0x000fea0003800000 */
.L_x_4923:
        /* <DEDUP_REMOVED lines=9> */
.L_x_4927:
[----:B------:R-:W-:Y:S01]  /*5b0a0*/  IMAD.MOV.U32 R64, RZ, RZ, R133 ;  /* 0x000000ffff407224 */ /* 0x000fe200078e0085 */
[----:B------:R-:W-:Y:S01]  /*5b0b0*/  MOV R124, R3 ;  /* 0x00000003007c7202 */ /* 0x000fe20000000f00 */
[----:B------:R-:W-:Y:S02]  /*5b0c0*/  IMAD.MOV.U32 R3, RZ, RZ, R122 ;  /* 0x000000ffff037224 */ /* 0x000fe400078e007a */
[----:B------:R-:W-:-:S07]  /*5b0d0*/  IMAD.MOV.U32 R133, RZ, RZ, R62 ;  /* 0x000000ffff857224 */ /* 0x000fce00078e003e */
.L_x_4928:
[----:B------:R-:W-:Y:S05]  /*5b0e0*/  BSYNC B0 ;  /* 0x0000000000007941 */ /* 0x000fea0003800000 */
.L_x_4926:
        /* <DEDUP_REMOVED lines=18> */
.L_x_4930:
[----:B------:R-:W-:Y:S02]  /*5b210*/  IMAD.MOV.U32 R62, RZ, RZ, R59 ;  /* 0x000000ffff3e7224 */ /* 0x000fe400078e003b */
[----:B------:R-:W-:Y:S01]  /*5b220*/  IMAD.MOV.U32 R122, RZ, RZ, R119 ;  /* 0x000000ffff7a7224 */ /* 0x000fe200078e0077 */
[----:B------:R-:W-:Y:S01]  /*5b230*/  MOV R119, R120 ;  /* 0x0000007800777202 */ /* 0x000fe20000000f00 */
[----:B------:R-:W-:-:S07]  /*5b240*/  IMAD.MOV.U32 R59, RZ, RZ, R60 ;  /* 0x000000ffff3b7224 */ /* 0x000fce00078e003c */
.L_x_4931:
[----:B------:R-:W-:Y:S05]  /*5b250*/  BSYNC B0 ;  /* 0x0000000000007941 */ /* 0x000fea0003800000 */
.L_x_4929:
        /* <DEDUP_REMOVED lines=9> */
.L_x_4933:
[----:B------:R-:W-:Y:S01]  /*5b2f0*/  IMAD.MOV.U32 R61, RZ, RZ, R58 ;  /* 0x000000ffff3d7224 */ /* 0x000fe200078e003a */
[----:B------:R-:W-:Y:S01]  /*5b300*/  MOV R58, R59 ;  /* 0x0000003b003a7202 */ /* 0x000fe20000000f00 */
[----:B------:R-:W-:Y:S02]  /*5b310*/  IMAD.MOV.U32 R121, RZ, RZ, R118 ;  /* 0x000000ffff797224 */ /* 0x000fe400078e0076 */
[----:B------:R-:W-:-:S07]  /*5b320*/  IMAD.MOV.U32 R118, RZ, RZ, R119 ;  /* 0x000000ffff767224 */ /* 0x000fce00078e0077 */
.L_x_4934:
[----:B------:R-:W-:Y:S05]  /*5b330*/  BSYNC B0 ;  /* 0x0000000000007941 */ /* 0x000fea0003800000 */
.L_x_4932:
        /* <DEDUP_REMOVED lines=9> */
.L_x_4936:
[----:B------:R-:W-:Y:S01]  /*5b3d0*/  IMAD.MOV.U32 R60, RZ, RZ, R57 ;  /* 0x000000ffff3c7224 */ /* 0x000fe200078e0039 */
[----:B------:R-:W-:Y:S01]  /*5b3e0*/  MOV R120, R117 ;  /* 0x0000007500787202 */ /* 0x000fe20000000f00 */
[----:B------:R-:W-:Y:S02]  /*5b3f0*/  IMAD.MOV.U32 R57, RZ, RZ, R58 ;  /* 0x000000ffff397224 */ /* 0x000fe400078e003a */
[----:B------:R-:W-:-:S07]  /*5b400*/  IMAD.MOV.U32 R117, RZ, RZ, R118 ;  /* 0x000000ffff757224 */ /* 0x000fce00078e0076 */
.L_x_4937:
[----:B------:R-:W-:Y:S05]  /*5b410*/  BSYNC B0 ;  /* 0x0000000000007941 */ /* 0x000fea0003800000 */
.L_x_4935:
        /* <DEDUP_REMOVED lines=9> */
.L_x_4939:
[----:B------:R-:W-:Y:S01]  /*5b4b0*/  MOV R59, R56 ;  /* 0x00000038003b7202 */ /* 0x000fe20000000f00 */
[----:B------:R-:W-:Y:S02]  /*5b4c0*/  IMAD.MOV.U32 R119, RZ, RZ, R116 ;  /* 0x000000ffff777224 */ /* 0x000fe400078e0074 */
[----:B------:R-:W-:Y:S02]  /*5b4d0*/  IMAD.MOV.U32 R56, RZ, RZ, R57 ;  /* 0x000000ffff387224 */ /* 0x000fe400078e0039 */
[----:B------:R-:W-:-:S07]  /*5b4e0*/  IMAD.MOV.U32 R116, RZ, RZ, R117 ;  /* 0x000000ffff747224 */ /* 0x000fce00078e0075 */
.L_x_4940:
[----:B------:R-:W-:Y:S05]  /*5b4f0*/  BSYNC B0 ;  /* 0x0000000000007941 */ /* 0x000fea0003800000 */
.L_x_4938:
        /* <DEDUP_REMOVED lines=9> */
.L_x_4942:
[----:B------:R-:W-:Y:S02]  /*5b590*/  IMAD.MOV.U32 R58, RZ, RZ, R55 ;  /* 0x000000ffff3a7224 */ /* 0x000fe400078e0037 */
[----:B------:R-:W-:Y:S02]  /*5b5a0*/  IMAD.MOV.U32 R118, RZ, RZ, R115 ;  /* 0x000000ffff767224 */ /* 0x000fe400078e0073 */
[----:B------:R-:W-:Y:S02]  /*5b5b0*/  IMAD.MOV.U32 R55, RZ, RZ, R56 ;  /* 0x000000ffff377224 */ /* 0x000fe400078e0038 */
[----:B------:R-:W-:-:S07]  /*5b5c0*/  IMAD.MOV.U32 R115, RZ, RZ, R116 ;  /* 0x000000ffff737224 */ /* 0x000fce00078e0074 */
.L_x_4943:
[----:B------:R-:W-:Y:S05]  /*5b5d0*/  BSYNC B0 ;  /* 0x0000000000007941 */ /* 0x000fea0003800000 */
.L_x_4941:
        /* <DEDUP_REMOVED lines=9> */
.L_x_4945:
[----:B------:R-:W-:Y:S02]  /*5b670*/  IMAD.MOV.U32 R57, RZ, RZ, R54 ;  /* 0x000000ffff397224 */ /* 0x000fe400078e0036 */
[----:B------:R-:W-:Y:S01]  /*5b680*/  IMAD.MOV.U32 R117, RZ, RZ, R114 ;  /* 0x000000ffff757224 */ /* 0x000fe200078e0072 */
[----:B------:R-:W-:Y:S01]  /*5b690*/  MOV R114, R115 ;  /* 0x0000007300727202 */ /* 0x000fe20000000f00 */
[----:B------:R-:W-:-:S07]  /*5b6a0*/  IMAD.MOV.U32 R54, RZ, RZ, R55 ;  /* 0x000000ffff367224 */ /* 0x000fce00078e0037 */
.L_x_4946:
[----:B------:R-:W-:Y:S05]  /*5b6b0*/  BSYNC B0 ;  /* 0x0000000000007941 */ /* 0x000fea0003800000 */
.L_x_4944:
        /* <DEDUP_REMOVED lines=9> */
.L_x_4948:
[----:B------:R-:W-:Y:S01]  /*5b750*/  IMAD.MOV.U32 R56, RZ, RZ, R53 ;  /* 0x000000ffff387224 */ /* 0x000fe200078e0035 */
[----:B------:R-:W-:Y:S01]  /*5b760*/  MOV R53, R54 ;  /* 0x0000003600357202 */ /* 0x000fe20000000f00 */
[----:B------:R-:W-:Y:S02]  /*5b770*/  IMAD.MOV.U32 R116, RZ, RZ, R113 ;  /* 0x000000ffff747224 */ /* 0x000fe400078e0071 */
[----:B------:R-:W-:-:S07]  /*5b780*/  IMAD.MOV.U32 R113, RZ, RZ, R114 ;  /* 0x000000ffff717224 */ /* 0x000fce00078e0072 */
.L_x_4949:
[----:B------:R-:W-:Y:S05]  /*5b790*/  BSYNC B0 ;  /* 0x0000000000007941 */ /* 0x000fea0003800000 */
.L_x_4947:
        /* <DEDUP_REMOVED lines=9> */
.L_x_4951:
[----:B------:R-:W-:Y:S01]  /*5b830*/  IMAD.MOV.U32 R55, RZ, RZ, R52 ;  /* 0x000000ffff377224 */ /* 0x000fe200078e0034 */
[----:B------:R-:W-:Y:S01]  /*5b840*/  MOV R115, R112 ;  /* 0x0000007000737202 */ /* 0x000fe20000000f00 */
[----:B------:R-:W-:Y:S02]  /*5b850*/  IMAD.MOV.U32 R52, RZ, RZ, R53 ;  /* 0x000000ffff347224 */ /* 0x000fe400078e0035 */
[----:B------:R-:W-:-:S07]  /*5b860*/  IMAD.MOV.U32 R112, RZ, RZ, R113 ;  /* 0x000000ffff707224 */ /* 0x000fce00078e0071 */
.L_x_4952:
[----:B------:R-:W-:Y:S05]  /*5b870*/  BSYNC B0 ;  /* 0x0000000000007941 */ /* 0x000fea0003800000 */
.L_x_4950:
        /* <DEDUP_REMOVED lines=9> */
.L_x_4954:
[----:B------:R-:W-:Y:S01]  /*5b910*/  MOV R54, R51 ;  /* 0x0000003300367202 */ /* 0x000fe20000000f00 */
[----:B------:R-:W-:Y:S02]  /*5b920*/  IMAD.MOV.U32 R114, RZ, RZ, R111 ;  /* 0x000000ffff727224 */ /* 0x000fe400078e006f */
[----:B------:R-:W-:Y:S02]  /*5b930*/  IMAD.MOV.U32 R51, RZ, RZ, R52 ;  /* 0x000000ffff337224 */ /* 0x000fe400078e0034 */
[----:B------:R-:W-:-:S07]  /*5b940*/  IMAD.MOV.U32 R111, RZ, RZ, R112 ;  /* 0x000000ffff6f7224 */ /* 0x000fce00078e0070 */
.L_x_4955:
[----:B------:R-:W-:Y:S05]  /*5b950*/  BSYNC B0 ;  /* 0x0000000000007941 */ /* 0x000fea0003800000 */
.L_x_4953:
        /* <DEDUP_REMOVED lines=9> */
.L_x_4957:
[----:B------:R-:W-:Y:S02]  /*5b9f0*/  IMAD.MOV.U32 R53, RZ, RZ, R50 ;  /* 0x000000ffff357224 */ /* 0x000fe400078e0032 */
[----:B------:R-:W-:Y:S02]  /*5ba00*/  IMAD.MOV.U32 R113, RZ, RZ, R110 ;  /* 0x000000ffff717224 */ /* 0x000fe400078e006e */
[----:B------:R-:W-:Y:S02]  /*5ba10*/  IMAD.MOV.U32 R50, RZ, RZ, R51 ;  /* 0x000000ffff327224 */ /* 0x000fe400078e0033 */
[----:B------:R-:W-:-:S07]  /*5ba20*/  IMAD.MOV.U32 R110, RZ, RZ, R111 ;  /* 0x000000ffff6e7224 */ /* 0x000fce00078e006f */
.L_x_4958:
[----:B------:R-:W-:Y:S05]  /*5ba30*/  BSYNC B0 ;  /* 0x0000000000007941 */ /* 0x000fea0003800000 */
.L_x_4956:
        /* <DEDUP_REMOVED lines=9> */
.L_x_4960:
[----:B------:R-:W-:Y:S02]  /*5bad0*/  IMAD.MOV.U32 R52, RZ, RZ, R49 ;  /* 0x000000ffff347224 */ /* 0x000fe400078e0031 */
[----:B------:R-:W-:Y:S01]  /*5bae0*/  IMAD.MOV.U32 R112, RZ, RZ, R109 ;  /* 0x000000ffff707224 */ /* 0x000fe200078e006d */
[----:B------:R-:W-:Y:S01]  /*5baf0*/  MOV R109, R110 ;  /* 0x0000006e006d7202 */ /* 0x000fe20000000f00 */
[----:B------:R-:W-:-:S07]  /*5bb00*/  IMAD.MOV.U32 R49, RZ, RZ, R50 ;  /* 0x000000ffff317224 */ /* 0x000fce00078e0032 */
.L_x_4961:
[----:B------:R-:W-:Y:S05]  /*5bb10*/  BSYNC B0 ;  /* 0x0000000000007941 */ /* 0x000fea0003800000 */
.L_x_4959:
        /* <DEDUP_REMOVED lines=9> */
.L_x_4963:
[----:B------:R-:W-:Y:S01]  /*5bbb0*/  IMAD.MOV.U32 R51, RZ, RZ, R48 ;  /* 0x000000ffff337224 */ /* 0x000fe200078e0030 */
[----:B------:R-:W-:Y:S01]  /*5bbc0*/  MOV R48, R49 ;  /* 0x0000003100307202 */ /* 0x000fe20000000f00 */
[----:B------:R-:W-:Y:S02]  /*5bbd0*/  IMAD.MOV.U32 R111, RZ, RZ, R108 ;  /* 0x000000ffff6f7224 */ /* 0x000fe400078e006c */
[----:B------:R-:W-:-:S07]  /*5bbe0*/  IMAD.MOV.U32 R108, RZ, RZ, R109 ;  /* 0x000000ffff6c7224 */ /* 0x000fce00078e006d */
.L_x_4964:
[----:B------:R-:W-:Y:S05]  /*5bbf0*/  BSYNC B0 ;  /* 0x0000000000007941 */ /* 0x000fea0003800000 */
.L_x_4962:
        /* <DEDUP_REMOVED lines=9> */
.L_x_4966:
[----:B------:R-:W-:Y:S01]  /*5bc90*/  IMAD.MOV.U32 R50, RZ, RZ, R47 ;  /* 0x000000ffff327224 */ /* 0x000fe200078e002f */
[----:B------:R-:W-:Y:S01]  /*5bca0*/  MOV R110, R107 ;  /* 0x0000006b006e7202 */ /* 0x000fe20000000f00 */
[----:B------:R-:W-:Y:S02]  /*5bcb0*/  IMAD.MOV.U32 R47, RZ, RZ, R48 ;  /* 0x000000ffff2f7224 */ /* 0x000fe400078e0030 */
[----:B------:R-:W-:-:S07]  /*5bcc0*/  IMAD.MOV.U32 R107, RZ, RZ, R108 ;  /* 0x000000ffff6b7224 */ /* 0x000fce00078e006c */
.L_x_4967:
[----:B------:R-:W-:Y:S05]  /*5bcd0*/  BSYNC B0 ;  /* 0x0000000000007941 */ /* 0x000fea0003800000 */
.L_x_4965:
        /* <DEDUP_REMOVED lines=9> */
.L_x_4969:
[----:B------:R-:W-:Y:S01]  /*5bd70*/  MOV R49, R46 ;  /* 0x0000002e00317202 */ /* 0x000fe20000000f00 */
[----:B------:R-:W-:Y:S02]  /*5bd80*/  IMAD.MOV.U32 R109, RZ, RZ, R106 ;  /* 0x000000ffff6d7224 */ /* 0x000fe400078e006a */
[----:B------:R-:W-:Y:S02]  /*5bd90*/  IMAD.MOV.U32 R46, RZ, RZ, R47 ;  /* 0x000000ffff2e7224 */ /* 0x000fe400078e002f */
[----:B------:R-:W-:-:S07]  /*5bda0*/  IMAD.MOV.U32 R106, RZ, RZ, R107 ;  /* 0x000000ffff6a7224 */ /* 0x000fce00078e006b */
.L_x_4970:
[----:B------:R-:W-:Y:S05]  /*5bdb0*/  BSYNC B0 ;  /* 0x0000000000007941 */ /* 0x000fea0003800000 */
.L_x_4968:
        /* <DEDUP_REMOVED lines=9> */
.L_x_4972:
[----:B------:R-:W-:Y:S02]  /*5be50*/  IMAD.MOV.U32 R48, RZ, RZ, R45 ;  /* 0x000000ffff307224 */ /* 0x000fe400078e002d */
[----:B------:R-:W-:Y:S02]  /*5be60*/  IMAD.MOV.U32 R108, RZ, RZ, R105 ;  /* 0x000000ffff6c7224 */ /* 0x000fe400078e0069 */
[----:B------:R-:W-:Y:S02]  /*5be70*/  IMAD.MOV.U32 R45, RZ, RZ, R46 ;  /* 0x000000ffff2d7224 */ /* 0x000fe400078e002e */
[----:B------:R-:W-:-:S07]  /*5be80*/  IMAD.MOV.U32 R105, RZ, RZ, R106 ;  /* 0x000000ffff697224 */ /* 0x000fce00078e006a */
.L_x_4973:
[----:B------:R-:W-:Y:S05]  /*5be90*/  BSYNC B0 ;  /* 0x0000000000007941 */ /* 0x000fea0003800000 */
.L_x_4971:
        /* <DEDUP_REMOVED lines=9> */
.L_x_4975:
[----:B------:R-:W-:Y:S02]  /*5bf30*/  IMAD.MOV.U32 R47, RZ, RZ, R44 ;  /* 0x000000ffff2f7224 */ /* 0x000fe400078e002c */
[----:B------:R-:W-:Y:S01]  /*5bf40*/  IMAD.MOV.U32 R107, RZ, RZ, R104 ;  /* 0x000000ffff6b7224 */ /* 0x000fe200078e0068 */
[----:B------:R-:W-:Y:S01]  /*5bf50*/  MOV R104, R105 ;  /* 0x0000006900687202 */ /* 0x000fe20000000f00 */
[----:B------:R-:W-:-:S07]  /*5bf60*/  IMAD.MOV.U32 R44, RZ, RZ, R45 ;  /* 0x000000ffff2c7224 */ /* 0x000fce00078e002d */
.L_x_4976:
[----:B------:R-:W-:Y:S05]  /*5bf70*/  BSYNC B0 ;  /* 0x0000000000007941 */ /* 0x000fea0003800000 */
.L_x_4974:
        /* <DEDUP_REMOVED lines=9> */
.L_x_4978:
[----:B------:R-:W-:Y:S01]  /*5c010*/  IMAD.MOV.U32 R46, RZ, RZ, R43 ;  /* 0x000000ffff2e7224 */ /* 0x000fe200078e002b */
[----:B------:R-:W-:Y:S01]  /*5c020*/  MOV R43, R44 ;  /* 0x0000002c002b7202 */ /* 0x000fe20000000f00 */
[----:B------:R-:W-:Y:S02]  /*5c030*/  IMAD.MOV.U32 R106, RZ, RZ, R103 ;  /* 0x000000ffff6a7224 */ /* 0x000fe400078e0067 */
[----:B------:R-:W-:-:S07]  /*5c040*/  IMAD.MOV.U32 R103, RZ, RZ, R104 ;  /* 0x000000ffff677224 */ /* 0x000fce00078e0068 */
.L_x_4979:
[----:B------:R-:W-:Y:S05]  /*5c050*/  BSYNC B0 ;  /* 0x0000000000007941 */ /* 0x000fea0003800000 */
.L_x_4977:
        /* <DEDUP_REMOVED lines=9> */
.L_x_4981:
[----:B------:R-:W-:Y:S01]  /*5c0f0*/  IMAD.MOV.U32 R45, RZ, RZ, R42 ;  /* 0x000000ffff2d7224 */ /* 0x000fe200078e002a */
[----:B------:R-:W-:Y:S01]  /*5c100*/  MOV R105, R102 ;  /* 0x0000006600697202 */ /* 0x000fe20000000f00 */
[----:B------:R-:W-:Y:S02]  /*5c110*/  IMAD.MOV.U32 R42, RZ, RZ, R43 ;  /* 0x000000ffff2a7224 */ /* 0x000fe400078e002b */
[----:B------:R-:W-:-:S07]  /*5c120*/  IMAD.MOV.U32 R102, RZ, RZ, R103 ;  /* 0x000000ffff667224 */ /* 0x000fce00078e0067 */
.L_x_4982:
[----:B------:R-:W-:Y:S05]  /*5c130*/  BSYNC B0 ;  /* 0x0000000000007941 */ /* 0x000fea0003800000 */
.L_x_4980:
        /* <DEDUP_REMOVED lines=9> */
.L_x_4984:
[----:B------:R-:W-:Y:S01]  /*5c1d0*/  MOV R44, R41 ;  /* 0x00000029002c7202 */ /* 0x000fe20000000f00 */
[----:B------:R-:W-:Y:S02]  /*5c1e0*/  IMAD.MOV.U32 R104, RZ, RZ, R101 ;  /* 0x000000ffff687224 */ /* 0x000fe400078e0065 */
[----:B------:R-:W-:Y:S02]  /*5c1f0*/  IMAD.MOV.U32 R41, RZ, RZ, R42 ;  /* 0x000000ffff297224 */ /* 0x000fe400078e002a */
[----:B------:R-:W-:-:S07]  /*5c200*/  IMAD.MOV.U32 R101, RZ, RZ, R102 ;  /* 0x000000ffff657224 */ /* 0x000fce00078e0066 */
.L_x_4985:
[----:B------:R-:W-:Y:S05]  /*5c210*/  BSYNC B0 ;  /* 0x0000000000007941 */ /* 0x000fea0003800000 */
.L_x_4983:
        /* <DEDUP_REMOVED lines=9> */
.L_x_4987:
[----:B------:R-:W-:Y:S02]  /*5c2b0*/  IMAD.MOV.U32 R43, RZ, RZ, R40 ;  /* 0x000000ffff2b7224 */ /* 0x000fe400078e0028 */
[----:B------:R-:W-:Y:S02]  /*5c2c0*/  IMAD.MOV.U32 R103, RZ, RZ, R100 ;  /* 0x000000ffff677224 */ /* 0x000fe400078e0064 */
[----:B------:R-:W-:Y:S02]  /*5c2d0*/  IMAD.MOV.U32 R40, RZ, RZ, R41 ;  /* 0x000000ffff287224 */ /* 0x000fe400078e0029 */
[----:B------:R-:W-:-:S07]  /*5c2e0*/  IMAD.MOV.U32 R100, RZ, RZ, R101 ;  /* 0x000000ffff647224 */ /* 0x000fce00078e0065 */
.L_x_4988:
[----:B------:R-:W-:Y:S05]  /*5c2f0*/  BSYNC B0 ;  /* 0x0000000000007941 */ /* 0x000fea0003800000 */
.L_x_4986:
        /* <DEDUP_REMOVED lines=9> */
.L_x_4990:
[----:B------:R-:W-:Y:S02]  /*5c390*/  IMAD.MOV.U32 R42, RZ, RZ, R39 ;  /* 0x000000ffff2a7224 */ /* 0x000fe400078e0027 */
[----:B------:R-:W-:Y:S01]  /*5c3a0*/  IMAD.MOV.U32 R102, RZ, RZ, R99 ;  /* 0x000000ffff667224 */ /* 0x000fe200078e0063 */
[----:B------:R-:W-:Y:S01]  /*5c3b0*/  MOV R99, R100 ;  /* 0x0000006400637202 */ /* 0x000fe20000000f00 */
[----:B------:R-:W-:-:S07]  /*5c3c0*/  IMAD.MOV.U32 R39, RZ, RZ, R40 ;  /* 0x000000ffff277224 */ /* 0x000fce00078e0028 */
.L_x_4991:
[----:B------:R-:W-:Y:S05]  /*5c3d0*/  BSYNC B0 ;  /* 0x0000000000007941 */ /* 0x000fea0003800000 */
.L_x_4989:
        /* <DEDUP_REMOVED lines=9> */
.L_x_4993:
[----:B------:R-:W-:Y:S01]  /*5c470*/  IMAD.MOV.U32 R41, RZ, RZ, R38 ;  /* 0x000000ffff297224 */ /* 0x000fe200078e0026 */
[----:B------:R-:W-:Y:S01]  /*5c480*/  MOV R38, R39 ;  /* 0x0000002700267202 */ /* 0x000fe20000000f00 */
[----:B------:R-:W-:Y:S02]  /*5c490*/  IMAD.MOV.U32 R101, RZ, RZ, R98 ;  /* 0x000000ffff657224 */ /* 0x000fe400078e0062 */
[----:B------:R-:W-:-:S07]  /*5c4a0*/  IMAD.MOV.U32 R98, RZ, RZ, R99 ;  /* 0x000000ffff627224 */ /* 0x000fce00078e0063 */
.L_x_4994:
[----:B------:R-:W-:Y:S05]  /*5c4b0*/  BSYNC B0 ;  /* 0x0000000000007941 */ /* 0x000fea0003800000 */
.L_x_4992:
        /* <DEDUP_REMOVED lines=9> */
.L_x_4996:
[----:B------:R-:W-:Y:S01]  /*5c550*/  IMAD.MOV.U32 R40, RZ, RZ, R37 ;  /* 0x000000ffff287224 */ /* 0x000fe200078e0025 */
[----:B------:R-:W-:Y:S01]  /*5c560*/  MOV R100, R97 ;  /* 0x0000006100647202 */ /* 0x000fe20000000f00 */
[----:B------:R-:W-:Y:S02]  /*5c570*/  IMAD.MOV.U32 R37, RZ, RZ, R38 ;  /* 0x000000ffff257224 */ /* 0x000fe400078e0026 */
[----:B------:R-:W-:-:S07]  /*5c580*/  IMAD.MOV.U32 R97, RZ, RZ, R98 ;  /* 0x000000ffff617224 */ /* 0x000fce00078e0062 */
.L_x_4997:
[----:B------:R-:W-:Y:S05]  /*5c590*/  BSYNC B0 ;  /* 0x0000000000007941 */ /* 0x000fea0003800000 */
.L_x_4995:
        /* <DEDUP_REMOVED lines=9> */
.L_x_4999:
[----:B------:R-:W-:Y:S01]  /*5c630*/  MOV R39, R36 ;  /* 0x0000002400277202 */ /* 0x000fe20000000f00 */
[----:B------:R-:W-:Y:S02]  /*5c640*/  IMAD.MOV.U32 R99, RZ, RZ, R96 ;  /* 0x000000ffff637224 */ /* 0x000fe400078e0060 */
[----:B------:R-:W-:Y:S02]  /*5c650*/  IMAD.MOV.U32 R36, RZ, RZ, R37 ;  /* 0x000000ffff247224 */ /* 0x000fe400078e0025 */
[----:B------:R-:W-:-:S07]  /*5c660*/  IMAD.MOV.U32 R96, RZ, RZ, R97 ;  /* 0x000000ffff607224 */ /* 0x000fce00078e0061 */
.L_x_5000:
[----:B------:R-:W-:Y:S05]  /*5c670*/  BSYNC B0 ;  /* 0x0000000000007941 */ /* 0x000fea0003800000 */
.L_x_4998:
        /* <DEDUP_REMOVED lines=9> */
.L_x_5002:
[----:B------:R-:W-:Y:S02]  /*5c710*/  IMAD.MOV.U32 R38, RZ, RZ, R35 ;  /* 0x000000ffff267224 */ /* 0x000fe400078e0023 */
[----:B------:R-:W-:Y:S02]  /*5c720*/  IMAD.MOV.U32 R98, RZ, RZ, R95 ;  /* 0x000000ffff627224 */ /* 0x000fe400078e005f */
[----:B------:R-:W-:Y:S02]  /*5c730*/  IMAD.MOV.U32 R35, RZ, RZ, R36 ;  /* 0x000000ffff237224 */ /* 0x000fe400078e0024 */
[----:B------:R-:W-:-:S07]  /*5c740*/  IMAD.MOV.U32 R95, RZ, RZ, R96 ;  /* 0x000000ffff5f7224 */ /* 0x000fce00078e0060 */
.L_x_5003:
[----:B------:R-:W-:Y:S05]  /*5c750*/  BSYNC B0 ;  /* 0x0000000000007941 */ /* 0x000fea0003800000 */
.L_x_5001:
        /* <DEDUP_REMOVED lines=9> */
.L_x_5005:
[----:B------:R-:W-:Y:S02]  /*5c7f0*/  IMAD.MOV.U32 R37, RZ, RZ, R34 ;  /* 0x000000ffff257224 */ /* 0x000fe400078e0022 */
[----:B------:R-:W-:Y:S01]  /*5c800*/  IMAD.MOV.U32 R97, RZ, RZ, R94 ;  /* 0x000000ffff617224 */ /* 0x000fe200078e005e */
[----:B------:R-:W-:Y:S01]  /*5c810*/  MOV R94, R95 ;  /* 0x0000005f005e7202 */ /* 0x000fe20000000f00 */
[----:B------:R-:W-:-:S07]  /*5c820*/  IMAD.MOV.U32 R34, RZ, RZ, R35 ;  /* 0x000000ffff227224 */ /* 0x000fce00078e0023 */
.L_x_5006:
[----:B------:R-:W-:Y:S05]  /*5c830*/  BSYNC B0 ;  /* 0x0000000000007941 */ /* 0x000fea0003800000 */
.L_x_5004:
        /* <DEDUP_REMOVED lines=9> */
.L_x_5008:
[----:B------:R-:W-:Y:S01]  /*5c8d0*/  IMAD.MOV.U32 R36, RZ, RZ, R33 ;  /* 0x000000ffff247224 */ /* 0x000fe200078e0021 */
[----:B------:R-:W-:Y:S01]  /*5c8e0*/  MOV R33, R34 ;  /* 0x0000002200217202 */ /* 0x000fe20000000f00 */
[----:B------:R-:W-:Y:S02]  /*5c8f0*/  IMAD.MOV.U32 R96, RZ, RZ, R93 ;  /* 0x000000ffff607224 */ /* 0x000fe400078e005d */
[----:B------:R-:W-:-:S07]  /*5c900*/  IMAD.MOV.U32 R93, RZ, RZ, R94 ;  /* 0x000000ffff5d7224 */ /* 0x000fce00078e005e */
.L_x_5009:
[----:B------:R-:W-:Y:S05]  /*5c910*/  BSYNC B0 ;  /* 0x0000000000007941 */ /* 0x000fea0003800000 */
.L_x_5007:
        /* <DEDUP_REMOVED lines=9> */
.L_x_5011:
[----:B------:R-:W-:Y:S01]  /*5c9b0*/  IMAD.MOV.U32 R35, RZ, RZ, R32 ;  /* 0x000000ffff237224 */ /* 0x000fe200078e0020 */
[----:B------:R-:W-:Y:S01]  /*5c9c0*/  MOV R95, R92 ;  /* 0x0000005c005f7202 */ /* 0x000fe20000000f00 */
[----:B------:R-:W-:Y:S02]  /*5c9d0*/  IMAD.MOV.U32 R32, RZ, RZ, R33 ;  /* 0x000000ffff207224 */ /* 0x000fe400078e0021 */
[----:B------:R-:W-:-:S07]  /*5c9e0*/  IMAD.MOV.U32 R92, RZ, RZ, R93 ;  /* 0x000000ffff5c7224 */ /* 0x000fce00078e005d */
.L_x_5012:
[----:B------:R-:W-:Y:S05]  /*5c9f0*/  BSYNC B0 ;  /* 0x0000000000007941 */ /* 0x000fea0003800000 */
.L_x_5010:
        /* <DEDUP_REMOVED lines=9> */
.L_x_5014:
[----:B------:R-:W-:Y:S01]  /*5ca90*/  MOV R34, R31 ;  /* 0x0000001f00227202 */ /* 0x000fe20000000f00 */
[----:B------:R-:W-:Y:S02]  /*5caa0*/  IMAD.MOV.U32 R94, RZ, RZ, R91 ;  /* 0x000000ffff5e7224 */ /* 0x000fe400078e005b */
[----:B------:R-:W-:Y:S02]  /*5cab0*/  IMAD.MOV.U32 R31, RZ, RZ, R32 ;  /* 0x000000ffff1f7224 */ /* 0x000fe400078e0020 */
[----:B------:R-:W-:-:S07]  /*5cac0*/  IMAD.MOV.U32 R91, RZ, RZ, R92 ;  /* 0x000000ffff5b7224 */ /* 0x000fce00078e005c */
.L_x_5015:
[----:B------:R-:W-:Y:S05]  /*5cad0*/  BSYNC B0 ;  /* 0x0000000000007941 */ /* 0x000fea0003800000 */
.L_x_5013:
        /* <DEDUP_REMOVED lines=9> */
.L_x_5017:
[----:B------:R-:W-:Y:S02]  /*5cb70*/  IMAD.MOV.U32 R33, RZ, RZ, R30 ;  /* 0x000000ffff217224 */ /* 0x000fe400078e001e */
[----:B------:R-:W-:Y:S02]  /*5cb80*/  IMAD.MOV.U32 R93, RZ, RZ, R90 ;  /* 0x000000ffff5d7224 */ /* 0x000fe400078e005a */
[----:B------:R-:W-:Y:S02]  /*5cb90*/  IMAD.MOV.U32 R30, RZ, RZ, R31 ;  /* 0x000000ffff1e7224 */ /* 0x000fe400078e001f */
[----:B------:R-:W-:-:S07]  /*5cba0*/  IMAD.MOV.U32 R90, RZ, RZ, R91 ;  /* 0x000000ffff5a7224 */ /* 0x000fce00078e005b */
.L_x_5018:
[----:B------:R-:W-:Y:S05]  /*5cbb0*/  BSYNC B0 ;  /* 0x0000000000007941 */ /* 0x000fea0003800000 */
.L_x_5016:
        /* <DEDUP_REMOVED lines=9> */
.L_x_5020:
[----:B------:R-:W-:Y:S02]  /*5cc50*/  IMAD.MOV.U32 R32, RZ, RZ, R29 ;  /* 0x000000ffff207224 */ /* 0x000fe400078e001d */
[----:B------:R-:W-:Y:S01]  /*5cc60*/  IMAD.MOV.U32 R92, RZ, RZ, R89 ;  /* 0x000000ffff5c7224 */ /* 0x000fe200078e0059 */
[----:B------:R-:W-:Y:S01]  /*5cc70*/  MOV R89, R90 ;  /* 0x0000005a00597202 */ /* 0x000fe20000000f00 */
[----:B------:R-:W-:-:S07]  /*5cc80*/  IMAD.MOV.U32 R29, RZ, RZ, R30 ;  /* 0x000000ffff1d7224 */ /* 0x000fce00078e001e */
.L_x_5021:
[----:B------:R-:W-:Y:S05]  /*5cc90*/  BSYNC B0 ;  /* 0x0000000000007941 */ /* 0x000fea0003800000 */
.L_x_5019:
        /* <DEDUP_REMOVED lines=9> */
.L_x_5023:
[----:B------:R-:W-:Y:S01]  /*5cd30*/  IMAD.MOV.U32 R31, RZ, RZ, R28 ;  /* 0x000000ffff1f7224 */ /* 0x000fe200078e001c */
[----:B------:R-:W-:Y:S01]  /*5cd40*/  MOV R28, R29 ;  /* 0x0000001d001c7202 */ /* 0x000fe20000000f00 */
[----:B------:R-:W-:Y:S02]  /*5cd50*/  IMAD.MOV.U32 R91, RZ, RZ, R88 ;  /* 0x000000ffff5b7224 */ /* 0x000fe400078e0058 */
[----:B------:R-:W-:-:S07]  /*5cd60*/  IMAD.MOV.U32 R88, RZ, RZ, R89 ;  /* 0x000000ffff587224 */ /* 0x000fce00078e0059 */
.L_x_5024:
[----:B------:R-:W-:Y:S05]  /*5cd70*/  BSYNC B0 ;  /* 0x0000000000007941 */ /* 0x000fea0003800000 */
.L_x_5022:
        /* <DEDUP_REMOVED lines=9> */
.L_x_5026:
[----:B------:R-:W-:Y:S01]  /*5ce10*/  IMAD.MOV.U32 R30, RZ, RZ, R27 ;  /* 0x000000ffff1e7224 */ /* 0x000fe200078e001b */
[----:B------:R-:W-:Y:S01]  /*5ce20*/  MOV R90, R87 ;  /* 0x00000057005a7202 */ /* 0x000fe20000000f00 */
[----:B------:R-:W-:Y:S02]  /*5ce30*/  IMAD.MOV.U32 R27, RZ, RZ, R28 ;  /* 0x000000ffff1b7224 */ /* 0x000fe400078e001c */
[----:B------:R-:W-:-:S07]  /*5ce40*/  IMAD.MOV.U32 R87, RZ, RZ, R88 ;  /* 0x000000ffff577224 */ /* 0x000fce00078e0058 */
.L_x_5027:
[----:B------:R-:W-:Y:S05]  /*5ce50*/  BSYNC B0 ;  /* 0x0000000000007941 */ /* 0x000fea0003800000 */
.L_x_5025:
        /* <DEDUP_REMOVED lines=9> */
.L_x_5029:
[----:B------:R-:W-:Y:S01]  /*5cef0*/  MOV R29, R26 ;  /* 0x0000001a001d7202 */ /* 0x000fe20000000f00 */
[----:B------:R-:W-:Y:S02]  /*5cf00*/  IMAD.MOV.U32 R89, RZ, RZ, R86 ;  /* 0x000000ffff597224 */ /* 0x000fe400078e0056 */
[----:B------:R-:W-:Y:S02]  /*5cf10*/  IMAD.MOV.U32 R26, RZ, RZ, R27 ;  /* 0x000000ffff1a7224 */ /* 0x000fe400078e001b */
[----:B------:R-:W-:-:S07]  /*5cf20*/  IMAD.MOV.U32 R86, RZ, RZ, R87 ;  /* 0x000000ffff567224 */ /* 0x000fce00078e0057 */
.L_x_5030:
[----:B------:R-:W-:Y:S05]  /*5cf30*/  BSYNC B0 ;  /* 0x0000000000007941 */ /* 0x000fea0003800000 */
.L_x_5028:
        /* <DEDUP_REMOVED lines=9> */
.L_x_5032:
[----:B------:R-:W-:Y:S02]  /*5cfd0*/  IMAD.MOV.U32 R28, RZ, RZ, R25 ;  /* 0x000000ffff1c7224 */ /* 0x000fe400078e0019 */
[----:B------:R-:W-:Y:S02]  /*5cfe0*/  IMAD.MOV.U32 R88, RZ, RZ, R85 ;  /* 0x000000ffff587224 */ /* 0x000fe400078e0055 */
[----:B------:R-:W-:Y:S02]  /*5cff0*/  IMAD.MOV.U32 R25, RZ, RZ, R26 ;  /* 0x000000ffff197224 */ /* 0x000fe400078e001a */
[----:B------:R-:W-:-:S07]  /*5d000*/  IMAD.MOV.U32 R85, RZ, RZ, R86 ;  /* 0x000000ffff557224 */ /* 0x000fce00078e0056 */
.L_x_5033:
[----:B------:R-:W-:Y:S05]  /*5d010*/  BSYNC B0 ;  /* 0x0000000000007941 */ /* 0x000fea0003800000 */
.L_x_5031:
        /* <DEDUP_REMOVED lines=9> */
.L_x_5035:
[----:B------:R-:W-:Y:S02]  /*5d0b0*/  IMAD.MOV.U32 R27, RZ, RZ, R24 ;  /* 0x000000ffff1b7224 */ /* 0x000fe400078e0018 */
[----:B------:R-:W-:Y:S01]  /*5d0c0*/  IMAD.MOV.U32 R87, RZ, RZ, R84 ;  /* 0x000000ffff577224 */ /* 0x000fe200078e0054 */
[----:B------:R-:W-:Y:S01]  /*5d0d0*/  MOV R84, R85 ;  /* 0x0000005500547202 */ /* 0x000fe20000000f00 */
[----:B------:R-:W-:-:S07]  /*5d0e0*/  IMAD.MOV.U32 R24, RZ, RZ, R25 ;  /* 0x000000ffff187224 */ /* 0x000fce00078e0019 */
.L_x_5036:
[----:B------:R-:W-:Y:S05]  /*5d0f0*/  BSYNC B0 ;  /* 0x0000000000007941 */ /* 0x000fea0003800000 */
.L_x_5034:
        /* <DEDUP_REMOVED lines=9> */
.L_x_5038:
[----:B------:R-:W-:Y:S01]  /*5d190*/  IMAD.MOV.U32 R26, RZ, RZ, R23 ;  /* 0x000000ffff1a7224 */ /* 0x000fe200078e0017 */
[----:B------:R-:W-:Y:S01]  /*5d1a0*/  MOV R23, R24 ;  /* 0x0000001800177202 */ /* 0x000fe20000000f00 */
[----:B------:R-:W-:Y:S02]  /*5d1b0*/  IMAD.MOV.U32 R86, RZ, RZ, R83 ;  /* 0x000000ffff567224 */ /* 0x000fe400078e0053 */
[----:B------:R-:W-:-:S07]  /*5d1c0*/  IMAD.MOV.U32 R83, RZ, RZ, R84 ;  /* 0x000000ffff537224 */ /* 0x000fce00078e0054 */
.L_x_5039:
[----:B------:R-:W-:Y:S05]  /*5d1d0*/  BSYNC B0 ;  /* 0x0000000000007941 */ /* 0x000fea0003800000 */
.L_x_5037:
        /* <DEDUP_REMOVED lines=9> */
.L_x_5041:
[----:B------:R-:W-:Y:S01]  /*5d270*/  IMAD.MOV.U32 R25, RZ, RZ, R22 ;  /* 0x000000ffff197224 */ /* 0x000fe200078e0016 */
[----:B------:R-:W-:Y:S01]  /*5d280*/  MOV R85, R82 ;  /* 0x0000005200557202 */ /* 0x000fe20000000f00 */
[----:B------:R-:W-:Y:S02]  /*5d290*/  IMAD.MOV.U32 R22, RZ, RZ, R23 ;  /* 0x000000ffff167224 */ /* 0x000fe400078e0017 */
[----:B------:R-:W-:-:S07]  /*5d2a0*/  IMAD.MOV.U32 R82, RZ, RZ, R83 ;  /* 0x000000ffff527224 */ /* 0x000fce00078e0053 */
.L_x_5042:
[----:B------:R-:W-:Y:S05]  /*5d2b0*/  BSYNC B0 ;  /* 0x0000000000007941 */ /* 0x000fea0003800000 */
.L_x_5040:
        /* <DEDUP_REMOVED lines=9> */
.L_x_5044:
[----:B------:R-:W-:Y:S01]  /*5d350*/  MOV R24, R21 ;  /* 0x0000001500187202 */ /* 0x000fe20000000f00 */
[----:B------:R-:W-:Y:S02]  /*5d360*/  IMAD.MOV.U32 R84, RZ, RZ, R81 ;  /* 0x000000ffff547224 */ /* 0x000fe400078e0051 */
[----:B------:R-:W-:Y:S02]  /*5d370*/  IMAD.MOV.U32 R21, RZ, RZ, R22 ;  /* 0x000000ffff157224 */ /* 0x000fe400078e0016 */
[----:B------:R-:W-:-:S07]  /*5d380*/  IMAD.MOV.U32 R81, RZ, RZ, R82 ;  /* 0x000000ffff517224 */ /* 0x000fce00078e0052 */
.L_x_5045:
[----:B------:R-:W-:Y:S05]  /*5d390*/  BSYNC B0 ;  /* 0x0000000000007941 */ /* 0x000fea0003800000 */
.L_x_5043:
        /* <DEDUP_REMOVED lines=9> */
.L_x_5047:
[----:B------:R-:W-:Y:S02]  /*5d430*/  IMAD.MOV.U32 R23, RZ, RZ, R20 ;  /* 0x000000ffff177224 */ /* 0x000fe400078e0014 */
[----:B------:R-:W-:Y:S02]  /*5d440*/  IMAD.MOV.U32 R83, RZ, RZ, R80 ;  /* 0x000000ffff537224 */ /* 0x000fe400078e0050 */
[----:B------:R-:W-:Y:S02]  /*5d450*/  IMAD.MOV.U32 R20, RZ, RZ, R21 ;  /* 0x000000ffff147224 */ /* 0x000fe400078e0015 */
[----:B------:R-:W-:-:S07]  /*5d460*/  IMAD.MOV.U32 R80, RZ, RZ, R81 ;  /* 0x000000ffff507224 */ /* 0x000fce00078e0051 */
.L_x_5048:
[----:B------:R-:W-:Y:S05]  /*5d470*/  BSYNC B0 ;  /* 0x0000000000007941 */ /* 0x000fea0003800000 */
.L_x_5046:
        /* <DEDUP_REMOVED lines=9> */
.L_x_5050:
[----:B------:R-:W-:Y:S02]  /*5d510*/  IMAD.MOV.U32 R22, RZ, RZ, R19 ;  /* 0x000000ffff167224 */ /* 0x000fe400078e0013 */
[----:B------:R-:W-:Y:S01]  /*5d520*/  IMAD.MOV.U32 R82, RZ, RZ, R79 ;  /* 0x000000ffff527224 */ /* 0x000fe200078e004f */
[----:B------:R-:W-:Y:S01]  /*5d530*/  MOV R79, R80 ;  /* 0x00000050004f7202 */ /* 0x000fe20000000f00 */
[----:B------:R-:W-:-:S07]  /*5d540*/  IMAD.MOV.U32 R19, RZ, RZ, R20 ;  /* 0x000000ffff137224 */ /* 0x000fce00078e0014 */
.L_x_5051:
[----:B------:R-:W-:Y:S05]  /*5d550*/  BSYNC B0 ;  /* 0x0000000000007941 */ /* 0x000fea0003800000 */
.L_x_5049:
        /* <DEDUP_REMOVED lines=9> */
.L_x_5053:
[----:B------:R-:W-:Y:S01]  /*5d5f0*/  IMAD.MOV.U32 R21, RZ, RZ, R18 ;  /* 0x000000ffff157224 */ /* 0x000fe200078e0012 */
[----:B------:R-:W-:Y:S01]  /*5d600*/  MOV R18, R19 ;  /* 0x0000001300127202 */ /* 0x000fe20000000f00 */
[----:B------:R-:W-:Y:S02]  /*5d610*/  IMAD.MOV.U32 R81, RZ, RZ, R78 ;  /* 0x000000ffff517224 */ /* 0x000fe400078e004e */
[----:B------:R-:W-:-:S07]  /*5d620*/  IMAD.MOV.U32 R78, RZ, RZ, R79 ;  /* 0x000000ffff4e7224 */ /* 0x000fce00078e004f */
.L_x_5054:
[----:B------:R-:W-:Y:S05]  /*5d630*/  BSYNC B0 ;  /* 0x0000000000007941 */ /* 0x000fea0003800000 */
.L_x_5052:
        /* <DEDUP_REMOVED lines=9> */
.L_x_5056:
[----:B------:R-:W-:Y:S01]  /*5d6d0*/  IMAD.MOV.U32 R20, RZ, RZ, R17 ;  /* 0x000000ffff147224 */ /* 0x000fe200078e0011 */
[----:B------:R-:W-:Y:S01]  /*5d6e0*/  MOV R80, R77 ;  /* 0x0000004d00507202 */ /* 0x000fe20000000f00 */
[----:B------:R-:W-:Y:S02]  /*5d6f0*/  IMAD.MOV.U32 R17, RZ, RZ, R18 ;  /* 0x000000ffff117224 */ /* 0x000fe400078e0012 */
[----:B------:R-:W-:-:S07]  /*5d700*/  IMAD.MOV.U32 R77, RZ, RZ, R78 ;  /* 0x000000ffff4d7224 */ /* 0x000fce00078e004e */
.L_x_5057:
[----:B------:R-:W-:Y:S05]  /*5d710*/  BSYNC B0 ;  /* 0x0000000000007941 */ /* 0x000fea0003800000 */
.L_x_5055:
        /* <DEDUP_REMOVED lines=9> */
.L_x_5059:
[----:B------:R-:W-:Y:S01]  /*5d7b0*/  MOV R19, R16 ;  /* 0x0000001000137202 */ /* 0x000fe20000000f00 */
[----:B------:R-:W-:Y:S02]  /*5d7c0*/  IMAD.MOV.U32 R79, RZ, RZ, R76 ;  /* 0x000000ffff4f7224 */ /* 0x000fe400078e004c */
[----:B------:R-:W-:Y:S02]  /*5d7d0*/  IMAD.MOV.U32 R16, RZ, RZ, R17 ;  /* 0x000000ffff107224 */ /* 0x000fe400078e0011 */
[----:B------:R-:W-:-:S07]  /*5d7e0*/  IMAD.MOV.U32 R76, RZ, RZ, R77 ;  /* 0x000000ffff4c7224 */ /* 0x000fce00078e004d */
.L_x_5060:
[----:B------:R-:W-:Y:S05]  /*5d7f0*/  BSYNC B0 ;  /* 0x0000000000007941 */ /* 0x000fea0003800000 */
.L_x_5058:
        /* <DEDUP_REMOVED lines=9> */
.L_x_5062:
[----:B------:R-:W-:Y:S02]  /*5d890*/  IMAD.MOV.U32 R18, RZ, RZ, R15 ;  /* 0x000000ffff127224 */ /* 0x000fe400078e000f */
[----:B------:R-:W-:Y:S02]  /*5d8a0*/  IMAD.MOV.U32 R78, RZ, RZ, R75 ;  /* 0x000000ffff4e7224 */ /* 0x000fe400078e004b */
[----:B------:R-:W-:Y:S02]  /*5d8b0*/  IMAD.MOV.U32 R15, RZ, RZ, R16 ;  /* 0x000000ffff0f7224 */ /* 0x000fe400078e0010 */
[----:B------:R-:W-:-:S07]  /*5d8c0*/  IMAD.MOV.U32 R75, RZ, RZ, R76 ;  /* 0x000000ffff4b7224 */ /* 0x000fce00078e004c */
.L_x_5063:
[----:B------:R-:W-:Y:S05]  /*5d8d0*/  BSYNC B0 ;  /* 0x0000000000007941 */ /* 0x000fea0003800000 */
.L_x_5061:
        /* <DEDUP_REMOVED lines=9> */
.L_x_5065:
[----:B------:R-:W-:Y:S02]  /*5d970*/  IMAD.MOV.U32 R17, RZ, RZ, R14 ;  /* 0x000000ffff117224 */ /* 0x000fe400078e000e */
[----:B------:R-:W-:Y:S01]  /*5d980*/  IMAD.MOV.U32 R77, RZ, RZ, R74 ;  /* 0x000000ffff4d7224 */ /* 0x000fe200078e004a */
[----:B------:R-:W-:Y:S01]  /*5d990*/  MOV R74, R75 ;  /* 0x0000004b004a7202 */ /* 0x000fe20000000f00 */
[----:B------:R-:W-:-:S07]  /*5d9a0*/  IMAD.MOV.U32 R14, RZ, RZ, R15 ;  /* 0x000000ffff0e7224 */ /* 0x000fce00078e000f */
.L_x_5066:
[----:B------:R-:W-:Y:S05]  /*5d9b0*/  BSYNC B0 ;  /* 0x0000000000007941 */ /* 0x000fea0003800000 */
.L_x_5064:
        /* <DEDUP_REMOVED lines=9> */
.L_x_5068:
[----:B------:R-:W-:Y:S01]  /*5da50*/  IMAD.MOV.U32 R16, RZ, RZ, R13 ;  /* 0x000000ffff107224 */ /* 0x000fe200078e000d */
[----:B------:R-:W-:Y:S01]  /*5da60*/  MOV R13, R14 ;  /* 0x0000000e000d7202 */ /* 0x000fe20000000f00 */
[----:B------:R-:W-:Y:S02]  /*5da70*/  IMAD.MOV.U32 R76, RZ, RZ, R73 ;  /* 0x000000ffff4c7224 */ /* 0x000fe400078e0049 */
[----:B------:R-:W-:-:S07]  /*5da80*/  IMAD.MOV.U32 R73, RZ, RZ, R74 ;  /* 0x000000ffff497224 */ /* 0x000fce00078e004a */
.L_x_5069:
[----:B------:R-:W-:Y:S05]  /*5da90*/  BSYNC B0 ;  /* 0x0000000000007941 */ /* 0x000fea0003800000 */
.L_x_5067:
        /* <DEDUP_REMOVED lines=9> */
.L_x_5071:
[----:B------:R-:W-:Y:S01]  /*5db30*/  IMAD.MOV.U32 R15, RZ, RZ, R12 ;  /* 0x000000ffff0f7224 */ /* 0x000fe200078e000c */
[----:B------:R-:W-:Y:S01]  /*5db40*/  MOV R75, R72 ;  /* 0x00000048004b7202 */ /* 0x000fe20000000f00 */
[----:B------:R-:W-:Y:S02]  /*5db50*/  IMAD.MOV.U32 R12, RZ, RZ, R13 ;  /* 0x000000ffff0c7224 */ /* 0x000fe400078e000d */
[----:B------:R-:W-:-:S07]  /*5db60*/  IMAD.MOV.U32 R72, RZ, RZ, R73 ;  /* 0x000000ffff487224 */ /* 0x000fce00078e0049 */
.L_x_5072:
[----:B------:R-:W-:Y:S05]  /*5db70*/  BSYNC B0 ;  /* 0x0000000000007941 */ /* 0x000fea0003800000 */
.L_x_5070:
        /* <DEDUP_REMOVED lines=9> */
.L_x_5074:
[----:B------:R-:W-:Y:S01]  /*5dc10*/  MOV R14, R9 ;  /* 0x00000009000e7202 */ /* 0x000fe20000000f00 */
[----:B------:R-:W-:Y:S02]  /*5dc20*/  IMAD.MOV.U32 R74, RZ, RZ, R11 ;  /* 0x000000ffff4a7224 */ /* 0x000fe400078e000b */
[----:B------:R-:W-:Y:S02]  /*5dc30*/  IMAD.MOV.U32 R9, RZ, RZ, R12 ;  /* 0x000000ffff097224 */ /* 0x000fe400078e000c */
[----:B------:R-:W-:-:S07]  /*5dc40*/  IMAD.MOV.U32 R11, RZ, RZ, R72 ;  /* 0x000000ffff0b7224 */ /* 0x000fce00078e0048 */
.L_x_5075:
[----:B------:R-:W-:Y:S05]  /*5dc50*/  BSYNC B0 ;  /* 0x0000000000007941 */ /* 0x000fea0003800000 */
.L_x_5073:
        /* <DEDUP_REMOVED lines=9> */
.L_x_5077:
[----:B------:R-:W-:Y:S02]  /*5dcf0*/  IMAD.MOV.U32 R13, RZ, RZ, R8 ;  /* 0x000000ffff0d7224 */ /* 0x000fe400078e0008 */
[----:B------:R-:W-:Y:S02]  /*5dd00*/  IMAD.MOV.U32 R73, RZ, RZ, R10 ;  /* 0x000000ffff497224 */ /* 0x000fe400078e000a */
[----:B------:R-:W-:Y:S02]  /*5dd10*/  IMAD.MOV.U32 R8, RZ, RZ, R9 ;  /* 0x000000ffff087224 */ /* 0x000fe400078e0009 */
[----:B------:R-:W-:-:S07]  /*5dd20*/  IMAD.MOV.U32 R10, RZ, RZ, R11 ;  /* 0x000000ffff0a7224 */ /* 0x000fce00078e000b */
.L_x_5078:
[----:B------:R-:W-:Y:S05]  /*5dd30*/  BSYNC B0 ;  /* 0x0000000000007941 */ /* 0x000fea0003800000 */
.L_x_5076:
        /* <DEDUP_REMOVED lines=9> */
.L_x_5080:
[----:B------:R-:W-:Y:S02]  /*5ddd0*/  IMAD.MOV.U32 R12, RZ, RZ, R5 ;  /* 0x000000ffff0c7224 */ /* 0x000fe400078e0005 */
[----:B------:R-:W-:Y:S01]  /*5dde0*/  IMAD.MOV.U32 R72, RZ, RZ, R7 ;  /* 0x000000ffff487224 */ /* 0x000fe200078e0007 */
[----:B------:R-:W-:Y:S01]  /*5ddf0*/  MOV R7, R10 ;  /* 0x0000000a00077202 */ /* 0x000fe20000000f00 */
[----:B------:R-:W-:-:S07]  /*5de00*/  IMAD.MOV.U32 R5, RZ, RZ, R8 ;  /* 0x000000ffff057224 */ /* 0x000fce00078e0008 */
.L_x_5081:
[----:B------:R-:W-:Y:S05]  /*5de10*/  BSYNC B0 ;  /* 0x0000000000007941 */ /* 0x000fea0003800000 */
.L_x_5079:
        /* <DEDUP_REMOVED lines=9> */
.L_x_5083:
[----:B------:R-:W-:Y:S01]  /*5deb0*/  IMAD.MOV.U32 R9, RZ, RZ, R4 ;  /* 0x000000ffff097224 */ /* 0x000fe200078e0004 */
[----:B------:R-:W-:Y:S01]  /*5dec0*/  MOV R4, R5 ;  /* 0x0000000500047202 */ /* 0x000fe20000000f00 */
[----:B------:R-:W-:Y:S02]  /*5ded0*/  IMAD.MOV.U32 R11, RZ, RZ, R6 ;  /* 0x000000ffff0b7224 */ /* 0x000fe400078e0006 */
[----:B------:R-:W-:-:S07]  /*5dee0*/  IMAD.MOV.U32 R6, RZ, RZ, R7 ;  /* 0x000000ffff067224 */ /* 0x000fce00078e0007 */
.L_x_5084:
[----:B------:R-:W-:Y:S05]  /*5def0*/  BSYNC B0 ;  /* 0x0000000000007941 */ /* 0x000fea0003800000 */
.L_x_5082:
        /* <DEDUP_REMOVED lines=9> */
.L_x_5086:
[----:B------:R-:W-:Y:S01]  /*5df90*/  IMAD.MOV.U32 R8, RZ, RZ, R71 ;  /* 0x000000ffff087224 */ /* 0x000fe200078e0047 */
[----:B------:R-:W-:Y:S01]  /*5dfa0*/  MOV R10, R131 ;  /* 0x00000083000a7202 */ /* 0x000fe20000000f00 */
[----:B------:R-:W-:Y:S02]  /*5dfb0*/  IMAD.MOV.U32 R71, RZ, RZ, R4 ;  /* 0x000000ffff477224 */ /* 0x000fe400078e0004 */
[----:B------:R-:W-:-:S07]  /*5dfc0*/  IMAD.MOV.U32 R131, RZ, RZ, R6 ;  /* 0x000000ffff837224 */ /* 0x000fce00078e0006 */
.L_x_5087:
[----:B------:R-:W-:Y:S05]  /*5dfd0*/  BSYNC B0 ;  /* 0x0000000000007941 */ /* 0x000fea0003800000 */
.L_x_5085:
        /* <DEDUP_REMOVED lines=9> */
.L_x_5089:
[----:B------:R-:W-:Y:S01]  /*5e070*/  MOV R5, R132 ;  /* 0x0000008400057202 */ /* 0x000fe20000000f00 */
[----:B------:R-:W-:Y:S02]  /*5e080*/  IMAD.MOV.U32 R7, RZ, RZ, R134 ;  /* 0x000000ffff077224 */ /* 0x000fe400078e0086 */
[----:B------:R-:W-:Y:S02]  /*5e090*/  IMAD.MOV.U32 R132, RZ, RZ, R71 ;  /* 0x000000ffff847224 */ /* 0x000fe400078e0047 */
[----:B------:R-:W-:-:S07]  /*5e0a0*/  IMAD.MOV.U32 R134, RZ, RZ, R131 ;  /* 0x000000ffff867224 */ /* 0x000fce00078e0083 */
.L_x_5090:
[----:B------:R-:W-:Y:S05]  /*5e0b0*/  BSYNC B0 ;  /* 0x0000000000007941 */ /* 0x000fea0003800000 */
.L_x_5088:
        /* <DEDUP_REMOVED lines=9> */
.L_x_5092:
[----:B------:R-:W-:Y:S02]  /*5e150*/  IMAD.MOV.U32 R4, RZ, RZ, R69 ;  /* 0x000000ffff047224 */ /* 0x000fe400078e0045 */
[----:B------:R-:W-:Y:S02]  /*5e160*/  IMAD.MOV.U32 R6, RZ, RZ, R129 ;  /* 0x000000ffff067224 */ /* 0x000fe400078e0081 */
[----:B------:R-:W-:Y:S02]  /*5e170*/  IMAD.MOV.U32 R69, RZ, RZ, R132 ;  /* 0x000000ffff457224 */ /* 0x000fe400078e0084 */
[----:B------:R-:W-:-:S07]  /*5e180*/  IMAD.MOV.U32 R129, RZ, RZ, R134 ;  /* 0x000000ffff817224 */ /* 0x000fce00078e0086 */
.L_x_5093:
[----:B------:R-:W-:Y:S05]  /*5e190*/  BSYNC B0 ;  /* 0x0000000000007941 */ /* 0x000fea0003800000 */
.L_x_5091:
        /* <DEDUP_REMOVED lines=9> */
.L_x_5095:
[----:B------:R-:W-:Y:S02]  /*5e230*/  IMAD.MOV.U32 R71, RZ, RZ, R70 ;  /* 0x000000ffff477224 */ /* 0x000fe400078e0046 */
[----:B------:R-:W-:Y:S01]  /*5e240*/  IMAD.MOV.U32 R131, RZ, RZ, R130 ;  /* 0x000000ffff837224 */ /* 0x000fe200078e0082 */
[----:B------:R-:W-:Y:S01]  /*5e250*/  MOV R130, R129 ;  /* 0x0000008100827202 */ /* 0x000fe20000000f00 */
[----:B------:R-:W-:-:S07]  /*5e260*/  IMAD.MOV.U32 R70, RZ, RZ, R69 ;  /* 0x000000ffff467224 */ /* 0x000fce00078e0045 */
.L_x_5096:
[----:B------:R-:W-:Y:S05]  /*5e270*/  BSYNC B0 ;  /* 0x0000000000007941 */ /* 0x000fea0003800000 */
.L_x_5094:
        /* <DEDUP_REMOVED lines=9> */
.L_x_5098:
[----:B------:R-:W-:Y:S01]  /*5e310*/  IMAD.MOV.U32 R132, RZ, RZ, R67 ;  /* 0x000000ffff847224 */ /* 0x000fe200078e0043 */
[----:B------:R-:W-:Y:S01]  /*5e320*/  MOV R67, R70 ;  /* 0x0000004600437202 */ /* 0x000fe20000000f00 */
[----:B------:R-:W-:Y:S02]  /*5e330*/  IMAD.MOV.U32 R134, RZ, RZ, R127 ;  /* 0x000000ffff867224 */ /* 0x000fe400078e007f */
[----:B------:R-:W-:-:S07]  /*5e340*/  IMAD.MOV.U32 R127, RZ, RZ, R130 ;  /* 0x000000ffff7f7224 */ /* 0x000fce00078e0082 */
.L_x_5099:
[----:B------:R-:W-:Y:S05]  /*5e350*/  BSYNC B0 ;  /* 0x0000000000007941 */ /* 0x000fea0003800000 */
.L_x_5097:
        /* <DEDUP_REMOVED lines=9> */
.L_x_5101:
[----:B------:R-:W-:Y:S01]  /*5e3f0*/  IMAD.MOV.U32 R69, RZ, RZ, R68 ;  /* 0x000000ffff457224 */ /* 0x000fe200078e0044 */
[----:B------:R-:W-:Y:S01]  /*5e400*/  MOV R129, R128 ;  /* 0x0000008000817202 */ /* 0x000fe20000000f00 */
[----:B------:R-:W-:Y:S02]  /*5e410*/  IMAD.MOV.U32 R68, RZ, RZ, R67 ;  /* 0x000000ffff447224 */ /* 0x000fe400078e0043 */
[----:B------:R-:W-:-:S07]  /*5e420*/  IMAD.MOV.U32 R128, RZ, RZ, R127 ;  /* 0x000000ffff807224 */ /* 0x000fce00078e007f */
.L_x_5102:
[----:B------:R-:W-:Y:S05]  /*5e430*/  BSYNC B0 ;  /* 0x0000000000007941 */ /* 0x000fea0003800000 */
.L_x_5100:
        /* <DEDUP_REMOVED lines=9> */
.L_x_5104:
[----:B------:R-:W-:Y:S01]  /*5e4d0*/  MOV R70, R65 ;  /* 0x0000004100467202 */ /* 0x000fe20000000f00 */
[----:B------:R-:W-:Y:S02]  /*5e4e0*/  IMAD.MOV.U32 R130, RZ, RZ, R125 ;  /* 0x000000ffff827224 */ /* 0x000fe400078e007d */
[----:B------:R-:W-:Y:S02]  /*5e4f0*/  IMAD.MOV.U32 R65, RZ, RZ, R68 ;  /* 0x000000ffff417224 */ /* 0x000fe400078e0044 */
[----:B------:R-:W-:-:S07]  /*5e500*/  IMAD.MOV.U32 R125, RZ, RZ, R128 ;  /* 0x000000ffff7d7224 */ /* 0x000fce00078e0080 */
.L_x_5105:
[----:B------:R-:W-:Y:S05]  /*5e510*/  BSYNC B0 ;  /* 0x0000000000007941 */ /* 0x000fea0003800000 */
.L_x_5103:
        /* <DEDUP_REMOVED lines=9> */
.L_x_5107:
[----:B------:R-:W-:Y:S02]  /*5e5b0*/  IMAD.MOV.U32 R67, RZ, RZ, R66 ;  /* 0x000000ffff437224 */ /* 0x000fe400078e0042 */
[----:B------:R-:W-:Y:S02]  /*5e5c0*/  IMAD.MOV.U32 R127, RZ, RZ, R126 ;  /* 0x000000ffff7f7224 */ /* 0x000fe400078e007e */
[----:B------:R-:W-:Y:S02]  /*5e5d0*/  IMAD.MOV.U32 R66, RZ, RZ, R65 ;  /* 0x000000ffff427224 */ /* 0x000fe400078e0041 */
[----:B------:R-:W-:-:S07]  /*5e5e0*/  IMAD.MOV.U32 R126, RZ, RZ, R125 ;  /* 0x000000ffff7e7224 */ /* 0x000fce00078e007d */
.L_x_5108:
[----:B------:R-:W-:Y:S05]  /*5e5f0*/  BSYNC B0 ;  /* 0x0000000000007941 */ /* 0x000fea0003800000 */
.L_x_5106:
        /* <DEDUP_REMOVED lines=9> */
.L_x_5110:
[----:B------:R-:W-:Y:S02]  /*5e690*/  IMAD.MOV.U32 R68, RZ, RZ, R63 ;  /* 0x000000ffff447224 */ /* 0x000fe400078e003f */
[----:B------:R-:W-:Y:S01]  /*5e6a0*/  IMAD.MOV.U32 R128, RZ, RZ, R123 ;  /* 0x000000ffff807224 */ /* 0x000fe200078e007b */
[----:B------:R-:W-:Y:S01]  /*5e6b0*/  MOV R123, R126 ;  /* 0x0000007e007b7202 */ /* 0x000fe20000000f00 */
[----:B------:R-:W-:-:S07]  /*5e6c0*/  IMAD.MOV.U32 R63, RZ, RZ, R66 ;  /* 0x000000ffff3f7224 */ /* 0x000fce00078e0042 */
.L_x_5111:
[----:B------:R-:W-:Y:S05]  /*5e6d0*/  BSYNC B0 ;  /* 0x0000000000007941 */ /* 0x000fea0003800000 */
.L_x_5109:
        /* <DEDUP_REMOVED lines=9> */
.L_x_5113:
[----:B------:R-:W-:Y:S01]  /*5e770*/  IMAD.MOV.U32 R65, RZ, RZ, R64 ;  /* 0x000000ffff417224 */ /* 0x000fe200078e0040 */
[----:B------:R-:W-:Y:S01]  /*5e780*/  MOV R64, R63 ;  /* 0x0000003f00407202 */ /* 0x000fe20000000f00 */
[----:B------:R-:W-:Y:S02]  /*5e790*/  IMAD.MOV.U32 R125, RZ, RZ, R124 ;  /* 0x000000ffff7d7224 */ /* 0x000fe400078e007c */
[----:B------:R-:W-:-:S07]  /*5e7a0*/  IMAD.MOV.U32 R124, RZ, RZ, R123 ;  /* 0x000000ffff7c7224 */ /* 0x000fce00078e007b */
.L_x_5114:
[----:B------:R-:W-:Y:S05]  /*5e7b0*/  BSYNC B0 ;  /* 0x0000000000007941 */ /* 0x000fea0003800000 */
.L_x_5112:
        /* <DEDUP_REMOVED lines=9> */
.L_x_5116:
[----:B------:R-:W-:Y:S01]  /*5e850*/  IMAD.MOV.U32 R66, RZ, RZ, R133 ;  /* 0x000000ffff427224 */ /* 0x000fe200078e0085 */
[----:B------:R-:W-:Y:S01]  /*5e860*/  MOV R126, R3 ;  /* 0x00000003007e7202 */ /* 0x000fe20000000f00 */
[----:B------:R-:W-:Y:S02]  /*5e870*/  IMAD.MOV.U32 R3, RZ, RZ, R124 ;  /* 0x000000ffff037224 */ /* 0x000fe400078e007c */
[----:B------:R-:W-:-:S07]  /*5e880*/  IMAD.MOV.U32 R133, RZ, RZ, R64 ;  /* 0x000000ffff857224 */ /* 0x000fce00078e0040 */
.L_x_5117:
[----:B------:R-:W-:Y:S05]  /*5e890*/  BSYNC B0 ;  /* 0x0000000000007941 */ /* 0x000fea0003800000 */
.L_x_5115:
        /* <DEDUP_REMOVED lines=18> */
.L_x_5119:
[----:B------:R-:W-:Y:S02]  /*5e9c0*/  IMAD.MOV.U32 R64, RZ, RZ, R61 ;  /* 0x000000ffff407224 */ /* 0x000fe400078e003d */
[----:B------:R-:W-:Y:S01]  /*5e9d0*/  IMAD.MOV.U32 R124, RZ, RZ, R121 ;  /* 0x000000ffff7c7224 */ /* 0x000fe200078e0079 */
[----:B------:R-:W-:Y:S01]  /*5e9e0*/  MOV R121, R122 ;  /* 0x0000007a00797202 */ /* 0x000fe20000000f00 */
[----:B------:R-:W-:-:S07]  /*5e9f0*/  IMAD.MOV.U32 R61, RZ, RZ, R62 ;  /* 0x000000ffff3d7224 */ /* 0x000fce00078e003e */
.L_x_5120:
[----:B------:R-:W-:Y:S05]  /*5ea00*/  BSYNC B0 ;  /* 0x0000000000007941 */ /* 0x000fea0003800000 */
.L_x_5118:
        /* <DEDUP_REMOVED lines=9> */
.L_x_5122:
[----:B------:R-:W-:Y:S01]  /*5eaa0*/  IMAD.MOV.U32 R63, RZ, RZ, R60 ;  /* 0x000000ffff3f7224 */ /* 0x000fe200078e003c */
[----:B------:R-:W-:Y:S01]  /*5eab0*/  MOV R60, R61 ;  /* 0x0000003d003c7202 */ /* 0x000fe20000000f00 */
[----:B------:R-:W-:Y:S02]  /*5eac0*/  IMAD.MOV.U32 R123, RZ, RZ, R120 ;  /* 0x000000ffff7b7224 */ /* 0x000fe400078e0078 */
[----:B------:R-:W-:-:S07]  /*5ead0*/  IMAD.MOV.U32 R120, RZ, RZ, R121 ;  /* 0x000000ffff787224 */ /* 0x000fce00078e0079 */
.L_x_5123:
[----:B------:R-:W-:Y:S05]  /*5eae0*/  BSYNC B0 ;  /* 0x0000000000007941 */ /* 0x000fea0003800000 */
.L_x_5121:
        /* <DEDUP_REMOVED lines=9> */
.L_x_5125:
[----:B------:R-:W-:Y:S01]  /*5eb80*/  IMAD.MOV.U32 R62, RZ, RZ, R59 ;  /* 0x000000ffff3e7224 */ /* 0x000fe200078e003b */
[----:B------:R-:W-:Y:S01]  /*5eb90*/  MOV R122, R119 ;  /* 0x00000077007a7202 */ /* 0x000fe20000000f00 */
[----:B------:R-:W-:Y:S02]  /*5eba0*/  IMAD.MOV.U32 R59, RZ, RZ, R60 ;  /* 0x000000ffff3b7224 */ /* 0x000fe400078e003c */
[----:B------:R-:W-:-:S07]  /*5ebb0*/  IMAD.MOV.U32 R119, RZ, RZ, R120 ;  /* 0x000000ffff777224 */ /* 0x000fce00078e0078 */
.L_x_5126:
[----:B------:R-:W-:Y:S05]  /*5ebc0*/  BSYNC B0 ;  /* 0x0000000000007941 */ /* 0x000fea0003800000 */
.L_x_5124:
        /* <DEDUP_REMOVED lines=9> */
.L_x_5128:
[----:B------:R-:W-:Y:S01]  /*5ec60*/  MOV R61, R58 ;  /* 0x0000003a003d7202 */ /* 0x000fe20000000f00 */
[----:B------:R-:W-:Y:S02]  /*5ec70*/  IMAD.MOV.U32 R121, RZ, RZ, R118 ;  /* 0x000000ffff797224 */ /* 0x000fe400078e0076 */
[----:B------:R-:W-:Y:S02]  /*5ec80*/  IMAD.MOV.U32 R58, RZ, RZ, R59 ;  /* 0x000000ffff3a7224 */ /* 0x000fe400078e003b */
[----:B------:R-:W-:-:S07]  /*5ec90*/  IMAD.MOV.U32 R118, RZ, RZ, R119 ;  /* 0x000000ffff767224 */ /* 0x000fce00078e0077 */
.L_x_5129:
[----:B------:R-:W-:Y:S05]  /*5eca0*/  BSYNC B0 ;  /* 0x0000000000007941 */ /* 0x000fea0003800000 */
.L_x_5127:
        /* <DEDUP_REMOVED lines=9> */
.L_x_5131:
[----:B------:R-:W-:Y:S02]  /*5ed40*/  IMAD.MOV.U32 R60, RZ, RZ, R57 ;  /* 0x000000ffff3c7224 */ /* 0x000fe400078e0039 */
[----:B------:R-:W-:Y:S02]  /*5ed50*/  IMAD.MOV.U32 R120, RZ, RZ, R117 ;  /* 0x000000ffff787224 */ /* 0x000fe400078e0075 */
[----:B------:R-:W-:Y:S02]  /*5ed60*/  IMAD.MOV.U32 R57, RZ, RZ, R58 ;  /* 0x000000ffff397224 */ /* 0x000fe400078e003a */
[----:B------:R-:W-:-:S07]  /*5ed70*/  IMAD.MOV.U32 R117, RZ, RZ, R118 ;  /* 0x000000ffff757224 */ /* 0x000fce00078e0076 */
.L_x_5132:
[----:B------:R-:W-:Y:S05]  /*5ed80*/  BSYNC B0 ;  /* 0x0000000000007941 */ /* 0x000fea0003800000 */
.L_x_5130:
        /* <DEDUP_REMOVED lines=9> */
.L_x_5134:
[----:B------:R-:W-:Y:S02]  /*5ee20*/  IMAD.MOV.U32 R59, RZ, RZ, R56 ;  /* 0x000000ffff3b7224 */ /* 0x000fe400078e0038 */
[----:B------:R-:W-:Y:S01]  /*5ee30*/  IMAD.MOV.U32 R119, RZ, RZ, R116 ;  /* 0x000000ffff777224 */ /* 0x000fe200078e0074 */
[----:B------:R-:W-:Y:S01]  /*5ee40*/  MOV R116, R117 ;  /* 0x0000007500747202 */ /* 0x000fe20000000f00 */
[----:B------:R-:W-:-:S07]  /*5ee50*/  IMAD.MOV.U32 R56, RZ, RZ, R57 ;  /* 0x000000ffff387224 */ /* 0x000fce00078e0039 */
.L_x_5135:
[----:B------:R-:W-:Y:S05]  /*5ee60*/  BSYNC B0 ;  /* 0x0000000000007941 */ /* 0x000fea0003800000 */
.L_x_5133:
        /* <DEDUP_REMOVED lines=9> */
.L_x_5137:
[----:B------:R-:W-:Y:S01]  /*5ef00*/  IMAD.MOV.U32 R58, RZ, RZ, R55 ;  /* 0x000000ffff3a7224 */ /* 0x000fe200078e0037 */
[----:B------:R-:W-:Y:S01]  /*5ef10*/  MOV R55, R56 ;  /* 0x0000003800377202 */ /* 0x000fe20000000f00 */
[----:B------:R-:W-:Y:S02]  /*5ef20*/  IMAD.MOV.U32 R118, RZ, RZ, R115 ;  /* 0x000000ffff767224 */ /* 0x000fe400078e0073 */
[----:B------:R-:W-:-:S07]  /*5ef30*/  IMAD.MOV.U32 R115, RZ, RZ, R116 ;  /* 0x000000ffff737224 */ /* 0x000fce00078e0074 */
.L_x_5138:
[----:B------:R-:W-:Y:S05]  /*5ef40*/  BSYNC B0 ;  /* 0x0000000000007941 */ /* 0x000fea0003800000 */
.L_x_5136:
        /* <DEDUP_REMOVED lines=9> */
.L_x_5140:
[----:B------:R-:W-:Y:S01]  /*5efe0*/  IMAD.MOV.U32 R57, RZ, RZ, R54 ;  /* 0x000000ffff397224 */ /* 0x000fe200078e0036 */
[----:B------:R-:W-:Y:S01]  /*5eff0*/  MOV R117, R114 ;  /* 0x0000007200757202 */ /* 0x000fe20000000f00 */
[----:B------:R-:W-:Y:S02]  /*5f000*/  IMAD.MOV.U32 R54, RZ, RZ, R55 ;  /* 0x000000ffff367224 */ /* 0x000fe400078e0037 */
[----:B------:R-:W-:-:S07]  /*5f010*/  IMAD.MOV.U32 R114, RZ, RZ, R115 ;  /* 0x000000ffff727224 */ /* 0x000fce00078e0073 */
.L_x_5141:
[----:B------:R-:W-:Y:S05]  /*5f020*/  BSYNC B0 ;  /* 0x0000000000007941 */ /* 0x000fea0003800000 */
.L_x_5139:
        /* <DEDUP_REMOVED lines=9> */
.L_x_5143:
[----:B------:R-:W-:Y:S01]  /*5f0c0*/  MOV R56, R53 ;  /* 0x0000003500387202 */ /* 0x000fe20000000f00 */
[----:B------:R-:W-:Y:S02]  /*5f0d0*/  IMAD.MOV.U32 R116, RZ, RZ, R113 ;  /* 0x000000ffff747224 */ /* 0x000fe400078e0071 */
[----:B------:R-:W-:Y:S02]  /*5f0e0*/  IMAD.MOV.U32 R53, RZ, RZ, R54 ;  /* 0x000000ffff357224 */ /* 0x000fe400078e0036 */
[----:B------:R-:W-:-:S07]  /*5f0f0*/  IMAD.MOV.U32 R113, RZ, RZ, R114 ;  /* 0x000000ffff717224 */ /* 0x000fce00078e0072 */
.L_x_5144:
[----:B------:R-:W-:Y:S05]  /*5f100*/  BSYNC B0 ;  /* 0x0000000000007941 */ /* 0x000fea0003800000 */
.L_x_5142:
        /* <DEDUP_REMOVED lines=9> */
.L_x_5146:
[----:B------:R-:W-:Y:S02]  /*5f1a0*/  IMAD.MOV.U32 R55, RZ, RZ, R52 ;  /* 0x000000ffff377224 */ /* 0x000fe400078e0034 */
[----:B------:R-:W-:Y:S02]  /*5f1b0*/  IMAD.MOV.U32 R115, RZ, RZ, R112 ;  /* 0x000000ffff737224 */ /* 0x000fe400078e0070 */
[----:B------:R-:W-:Y:S02]  /*5f1c0*/  IMAD.MOV.U32 R52, RZ, RZ, R53 ;  /* 0x000000ffff347224 */ /* 0x000fe400078e0035 */
[----:B------:R-:W-:-:S07]  /*5f1d0*/  IMAD.MOV.U32 R112, RZ, RZ, R113 ;  /* 0x000000ffff707224 */ /* 0x000fce00078e0071 */
.L_x_5147:
[----:B------:R-:W-:Y:S05]  /*5f1e0*/  BSYNC B0 ;  /* 0x0000000000007941 */ /* 0x000fea0003800000 */
.L_x_5145:
        /* <DEDUP_REMOVED lines=9> */
.L_x_5149:
[----:B------:R-:W-:Y:S02]  /*5f280*/  IMAD.MOV.U32 R54, RZ, RZ, R51 ;  /* 0x000000ffff367224 */ /* 0x000fe400078e0033 */
[----:B------:R-:W-:Y:S01]  /*5f290*/  IMAD.MOV.U32 R114, RZ, RZ, R111 ;  /* 0x000000ffff727224 */ /* 0x000fe200078e006f */
[----:B------:R-:W-:Y:S01]  /*5f2a0*/  MOV R111, R112 ;  /* 0x00000070006f7202 */ /* 0x000fe20000000f00 */
[----:B------:R-:W-:-:S07]  /*5f2b0*/  IMAD.MOV.U32 R51, RZ, RZ, R52 ;  /* 0x000000ffff337224 */ /* 0x000fce00078e0034 */
.L_x_5150:
[----:B------:R-:W-:Y:S05]  /*5f2c0*/  BSYNC B0 ;  /* 0x0000000000007941 */ /* 0x000fea0003800000 */
.L_x_5148:
        /* <DEDUP_REMOVED lines=9> */
.L_x_5152:
[----:B------:R-:W-:Y:S01]  /*5f360*/  IMAD.MOV.U32 R53, RZ, RZ, R50 ;  /* 0x000000ffff357224 */ /* 0x000fe200078e0032 */
[----:B------:R-:W-:Y:S01]  /*5f370*/  MOV R50, R51 ;  /* 0x0000003300327202 */ /* 0x000fe20000000f00 */
[----:B------:R-:W-:Y:S02]  /*5f380*/  IMAD.MOV.U32 R113, RZ, RZ, R110 ;  /* 0x000000ffff717224 */ /* 0x000fe400078e006e */
[----:B------:R-:W-:-:S07]  /*5f390*/  IMAD.MOV.U32 R110, RZ, RZ, R111 ;  /* 0x000000ffff6e7224 */ /* 0x000fce00078e006f */
.L_x_5153:
[----:B------:R-:W-:Y:S05]  /*5f3a0*/  BSYNC B0 ;  /* 0x0000000000007941 */ /* 0x000fea0003800000 */
.L_x_5151:
        /* <DEDUP_REMOVED lines=9> */
.L_x_5155:
[----:B------:R-:W-:Y:S01]  /*5f440*/  IMAD.MOV.U32 R52, RZ, RZ, R49 ;  /* 0x000000ffff347224 */ /* 0x000fe200078e0031 */
[----:B------:R-:W-:Y:S01]  /*5f450*/  MOV R112, R109 ;  /* 0x0000006d00707202 */ /* 0x000fe20000000f00 */
[----:B------:R-:W-:Y:S02]  /*5f460*/  IMAD.MOV.U32 R49, RZ, RZ, R50 ;  /* 0x000000ffff317224 */ /* 0x000fe400078e0032 */
[----:B------:R-:W-:-:S07]  /*5f470*/  IMAD.MOV.U32 R109, RZ, RZ, R110 ;  /* 0x000000ffff6d7224 */ /* 0x000fce00078e006e */
.L_x_5156:
[----:B------:R-:W-:Y:S05]  /*5f480*/  BSYNC B0 ;  /* 0x0000000000007941 */ /* 0x000fea0003800000 */
.L_x_5154:
        /* <DEDUP_REMOVED lines=9> */
.L_x_5158:
[----:B------:R-:W-:Y:S01]  /*5f520*/  MOV R51, R48 ;  /* 0x0000003000337202 */ /* 0x000fe20000000f00 */
[----:B------:R-:W-:Y:S02]  /*5f530*/  IMAD.MOV.U32 R111, RZ, RZ, R108 ;  /* 0x000000ffff6f7224 */ /* 0x000fe400078e006c */
[----:B------:R-:W-:Y:S02]  /*5f540*/  IMAD.MOV.U32 R48, RZ, RZ, R49 ;  /* 0x000000ffff307224 */ /* 0x000fe400078e0031 */
[----:B------:R-:W-:-:S07]  /*5f550*/  IMAD.MOV.U32 R108, RZ, RZ, R109 ;  /* 0x000000ffff6c7224 */ /* 0x000fce00078e006d */
.L_x_5159:
[----:B------:R-:W-:Y:S05]  /*5f560*/  BSYNC B0 ;  /* 0x0000000000007941 */ /* 0x000fea0003800000 */
.L_x_5157:
        /* <DEDUP_REMOVED lines=9> */
.L_x_5161:
[----:B------:R-:W-:Y:S02]  /*5f600*/  IMAD.MOV.U32 R50, RZ, RZ, R47 ;  /* 0x000000ffff327224 */ /* 0x000fe400078e002f */
[----:B------:R-:W-:Y:S02]  /*5f610*/  IMAD.MOV.U32 R110, RZ, RZ, R107 ;  /* 0x000000ffff6e7224 */ /* 0x000fe400078e006b */
[----:B------:R-:W-:Y:S02]  /*5f620*/  IMAD.MOV.U32 R47, RZ, RZ, R48 ;  /* 0x000000ffff2f7224 */ /* 0x000fe400078e0030 */
[----:B------:R-:W-:-:S07]  /*5f630*/  IMAD.MOV.U32 R107, RZ, RZ, R108 ;  /* 0x000000ffff6b7224 */ /* 0x000fce00078e006c */
.L_x_5162:
[----:B------:R-:W-:Y:S05]  /*5f640*/  BSYNC B0 ;  /* 0x0000000000007941 */ /* 0x000fea0003800000 */
.L_x_5160:
        /* <DEDUP_REMOVED lines=9> */
.L_x_5164:
[----:B------:R-:W-:Y:S02]  /*5f6e0*/  IMAD.MOV.U32 R49, RZ, RZ, R46 ;  /* 0x000000ffff317224 */ /* 0x000fe400078e002e */
[----:B------:R-:W-:Y:S01]  /*5f6f0*/  IMAD.MOV.U32 R109, RZ, RZ, R106 ;  /* 0x000000ffff6d7224 */ /* 0x000fe200078e006a */
[----:B------:R-:W-:Y:S01]  /*5f700*/  MOV R106, R107 ;  /* 0x0000006b006a7202 */ /* 0x000fe20000000f00 */
[----:B------:R-:W-:-:S07]  /*5f710*/  IMAD.MOV.U32 R46, RZ, RZ, R47 ;  /* 0x000000ffff2e7224 */ /* 0x000fce00078e002f */
.L_x_5165:
[----:B------:R-:W-:Y:S05]  /*5f720*/  BSYNC B0 ;  /* 0x0000000000007941 */ /* 0x000fea0003800000 */
.L_x_5163:
        /* <DEDUP_REMOVED lines=9> */
.L_x_5167:
[----:B------:R-:W-:Y:S01]  /*5f7c0*/  IMAD.MOV.U32 R48, RZ, RZ, R45 ;  /* 0x000000ffff307224 */ /* 0x000fe200078e002d */
[----:B------:R-:W-:Y:S01]  /*5f7d0*/  MOV R45, R46 ;  /* 0x0000002e002d7202 */ /* 0x000fe20000000f00 */
[----:B------:R-:W-:Y:S02]  /*5f7e0*/  IMAD.MOV.U32 R108, RZ, RZ, R105 ;  /* 0x000000ffff6c7224 */ /* 0x000fe400078e0069 */
[----:B------:R-:W-:-:S07]  /*5f7f0*/  IMAD.MOV.U32 R105, RZ, RZ, R106 ;  /* 0x000000ffff697224 */ /* 0x000fce00078e006a */
.L_x_5168:
[----:B------:R-:W-:Y:S05]  /*5f800*/  BSYNC B0 ;  /* 0x0000000000007941 */ /* 0x000fea0003800000 */
.L_x_5166:
        /* <DEDUP_REMOVED lines=9> */
.L_x_5170:
[----:B------:R-:W-:Y:S01]  /*5f8a0*/  IMAD.MOV.U32 R47, RZ, RZ, R44 ;  /* 0x000000ffff2f7224 */ /* 0x000fe200078e002c */
[----:B------:R-:W-:Y:S01]  /*5f8b0*/  MOV R107, R104 ;  /* 0x00000068006b7202 */ /* 0x000fe20000000f00 */
[----:B------:R-:W-:Y:S02]  /*5f8c0*/  IMAD.MOV.U32 R44, RZ, RZ, R45 ;  /* 0x000000ffff2c7224 */ /* 0x000fe400078e002d */
[----:B------:R-:W-:-:S07]  /*5f8d0*/  IMAD.MOV.U32 R104, RZ, RZ, R105 ;  /* 0x000000ffff687224 */ /* 0x000fce00078e0069 */
.L_x_5171:
[----:B------:R-:W-:Y:S05]  /*5f8e0*/  BSYNC B0 ;  /* 0x0000000000007941 */ /* 0x000fea0003800000 */
.L_x_5169:
        /* <DEDUP_REMOVED lines=9> */
.L_x_5173:
[----:B------:R-:W-:Y:S01]  /*5f980*/  MOV R46, R43 ;  /* 0x0000002b002e7202 */ /* 0x000fe20000000f00 */
[----:B------:R-:W-:Y:S02]  /*5f990*/  IMAD.MOV.U32 R106, RZ, RZ, R103 ;  /* 0x000000ffff6a7224 */ /* 0x000fe400078e0067 */
[----:B------:R-:W-:Y:S02]  /*5f9a0*/  IMAD.MOV.U32 R43, RZ, RZ, R44 ;  /* 0x000000ffff2b7224 */ /* 0x000fe400078e002c */
[----:B------:R-:W-:-:S07]  /*5f9b0*/  IMAD.MOV.U32 R103, RZ, RZ, R104 ;  /* 0x000000ffff677224 */ /* 0x000fce00078e0068 */
.L_x_5174:
[----:B------:R-:W-:Y:S05]  /*5f9c0*/  BSYNC B0 ;  /* 0x0000000000007941 */ /* 0x000fea0003800000 */
.L_x_5172:
        /* <DEDUP_REMOVED lines=9> */
.L_x_5176:
[----:B------:R-:W-:Y:S02]  /*5fa60*/  IMAD.MOV.U32 R45, RZ, RZ, R42 ;  /* 0x000000ffff2d7224 */ /* 0x000fe400078e002a */
[----:B------:R-:W-:Y:S02]  /*5fa70*/  IMAD.MOV.U32 R105, RZ, RZ, R102 ;  /* 0x000000ffff697224 */ /* 0x000fe400078e0066 */
[----:B------:R-:W-:Y:S02]  /*5fa80*/  IMAD.MOV.U32 R42, RZ, RZ, R43 ;  /* 0x000000ffff2a7224 */ /* 0x000fe400078e002b */
[----:B------:R-:W-:-:S07]  /*5fa90*/  IMAD.MOV.U32 R102, RZ, RZ, R103 ;  /* 0x000000ffff667224 */ /* 0x000fce00078e0067 */
.L_x_5177:
[----:B------:R-:W-:Y:S05]  /*5faa0*/  BSYNC B0 ;  /* 0x0000000000007941 */ /* 0x000fea0003800000 */
.L_x_5175:
        /* <DEDUP_REMOVED lines=9> */
.L_x_5179:
[----:B------:R-:W-:Y:S02]  /*5fb40*/  IMAD.MOV.U32 R44, RZ, RZ, R41 ;  /* 0x000000ffff2c7224 */ /* 0x000fe400078e0029 */
[----:B------:R-:W-:Y:S01]  /*5fb50*/  IMAD.MOV.U32 R104, RZ, RZ, R101 ;  /* 0x000000ffff687224 */ /* 0x000fe200078e0065 */
[----:B------:R-:W-:Y:S01]  /*5fb60*/  MOV R101, R102 ;  /* 0x0000006600657202 */ /* 0x000fe20000000f00 */
[----:B------:R-:W-:-:S07]  /*5fb70*/  IMAD.MOV.U32 R41, RZ, RZ, R42 ;  /* 0x000000ffff297224 */ /* 0x000fce00078e002a */
.L_x_5180:
[----:B------:R-:W-:Y:S05]  /*5fb80*/  BSYNC B0 ;  /* 0x0000000000007941 */ /* 0x000fea0003800000 */
.L_x_5178:
        /* <DEDUP_REMOVED lines=9> */
.L_x_5182:
[----:B------:R-:W-:Y:S01]  /*5fc20*/  IMAD.MOV.U32 R43, RZ, RZ, R40 ;  /* 0x000000ffff2b7224 */ /* 0x000fe200078e0028 */
[----:B------:R-:W-:Y:S01]  /*5fc30*/  MOV R40, R41 ;  /* 0x0000002900287202 */ /* 0x000fe20000000f00 */
[----:B------:R-:W-:Y:S02]  /*5fc40*/  IMAD.MOV.U32 R103, RZ, RZ, R100 ;  /* 0x000000ffff677224 */ /* 0x000fe400078e0064 */
[----:B------:R-:W-:-:S07]  /*5fc50*/  IMAD.MOV.U32 R100, RZ, RZ, R101 ;  /* 0x000000ffff647224 */ /* 0x000fce00078e0065 */
.L_x_5183:
[----:B------:R-:W-:Y:S05]  /*5fc60*/  BSYNC B0 ;  /* 0x0000000000007941 */ /* 0x000fea0003800000 */
.L_x_5181:
        /* <DEDUP_REMOVED lines=9> */
.L_x_5185:
[----:B------:R-:W-:Y:S01]  /*5fd00*/  IMAD.MOV.U32 R42, RZ, RZ, R39 ;  /* 0x000000ffff2a7224 */ /* 0x000fe200078e0027 */
[----:B------:R-:W-:Y:S01]  /*5fd10*/  MOV R102, R99 ;  /* 0x0000006300667202 */ /* 0x000fe20000000f00 */
[----:B------:R-:W-:Y:S02]  /*5fd20*/  IMAD.MOV.U32 R39, RZ, RZ, R40 ;  /* 0x000000ffff277224 */ /* 0x000fe400078e0028 */
[----:B------:R-:W-:-:S07]  /*5fd30*/  IMAD.MOV.U32 R99, RZ, RZ, R100 ;  /* 0x000000ffff637224 */ /* 0x000fce00078e0064 */
.L_x_5186:
[----:B------:R-:W-:Y:S05]  /*5fd40*/  BSYNC B0 ;  /* 0x0000000000007941 */ /* 0x000fea0003800000 */
.L_x_5184:
        /* <DEDUP_REMOVED lines=9> */
.L_x_5188:
[----:B------:R-:W-:Y:S01]  /*5fde0*/  MOV R41, R38 ;  /* 0x0000002600297202 */ /* 0x000fe20000000f00 */
[----:B------:R-:W-:Y:S02]  /*5fdf0*/  IMAD.MOV.U32 R101, RZ, RZ, R98 ;  /* 0x000000ffff657224 */ /* 0x000fe400078e0062 */
[----:B------:R-:W-:Y:S02]  /*5fe00*/  IMAD.MOV.U32 R38, RZ, RZ, R39 ;  /* 0x000000ffff267224 */ /* 0x000fe400078e0027 */
[----:B------:R-:W-:-:S07]  /*5fe10*/  IMAD.MOV.U32 R98, RZ, RZ, R99 ;  /* 0x000000ffff627224 */ /* 0x000fce00078e0063 */
.L_x_5189:
[----:B------:R-:W-:Y:S05]  /*5fe20*/  BSYNC B0 ;  /* 0x0000000000007941 */ /* 0x000fea0003800000 */
.L_x_5187:
        /* <DEDUP_REMOVED lines=9> */
.L_x_5191:
[----:B------:R-:W-:Y:S02]  /*5fec0*/  IMAD.MOV.U32 R40, RZ, RZ, R37 ;  /* 0x000000ffff287224 */ /* 0x000fe400078e0025 */
[----:B------:R-:W-:Y:S02]  /*5fed0*/  IMAD.MOV.U32 R100, RZ, RZ, R97 ;  /* 0x000000ffff647224 */ /* 0x000fe400078e0061 */
[----:B------:R-:W-:Y:S02]  /*5fee0*/  IMAD.MOV.U32 R37, RZ, RZ, R38 ;  /* 0x000000ffff257224 */ /* 0x000fe400078e0026 */
[----:B------:R-:W-:-:S07]  /*5fef0*/  IMAD.MOV.U32 R97, RZ, RZ, R98 ;  /* 0x000000ffff617224 */ /* 0x000fce00078e0062 */
.L_x_5192:
[----:B------:R-:W-:Y:S05]  /*5ff00*/  BSYNC B0 ;  /* 0x0000000000007941 */ /* 0x000fea0003800000 */
.L_x_5190:
        /* <DEDUP_REMOVED lines=9> */
.L_x_5194:
[----:B------:R-:W-:Y:S02]  /*5ffa0*/  IMAD.MOV.U32 R39, RZ, RZ, R36 ;  /* 0x000000ffff277224 */ /* 0x000fe400078e0024 */
[----:B------:R-:W-:Y:S01]  /*5ffb0*/  IMAD.MOV.U32 R99, RZ, RZ, R96 ;  /* 0x000000ffff637224 */ /* 0x000fe200078e0060 */
[----:B------:R-:W-:Y:S01]  /*5ffc0*/  MOV R96, R97 ;  /* 0x0000006100607202 */ /* 0x000fe20000000f00 */
[----:B------:R-:W-:-:S07]  /*5ffd0*/  IMAD.MOV.U32 R36, RZ, RZ, R37 ;  /* 0x000000ffff247224 */ /* 0x000fce00078e0025 */
.L_x_5195:
[----:B------:R-:W-:Y:S05]  /*5ffe0*/  BSYNC B0 ;  /* 0x0000000000007941 */ /* 0x000fea0003800000 */
.L_x_5193:
        /* <DEDUP_REMOVED lines=9> */
.L_x_5197:
[----:B------:R-:W-:Y:S01]  /*60080*/  IMAD.MOV.U32 R38, RZ, RZ, R35 ;  /* 0x000000ffff267224 */ /* 0x000fe200078e0023 */
[----:B------:R-:W-:Y:S01]  /*60090*/  MOV R35, R36 ;  /* 0x0000002400237202 */ /* 0x000fe20000000f00 */
[----:B------:R-:W-:Y:S02]  /*600a0*/  IMAD.MOV.U32 R98, RZ, RZ, R95 ;  /* 0x000000ffff627224 */ /* 0x000fe400078e005f */
[----:B------:R-:W-:-:S07]  /*600b0*/  IMAD.MOV.U32 R95, RZ, RZ, R96 ;  /* 0x000000ffff5f7224 */ /* 0x000fce00078e0060 */
.L_x_5198:
[----:B------:R-:W-:Y:S05]  /*600c0*/  BSYNC B0 ;  /* 0x0000000000007941 */ /* 0x000fea0003800000 */
.L_x_5196:
        /* <DEDUP_REMOVED lines=9> */
.L_x_5200:
[----:B------:R-:W-:Y:S01]  /*60160*/  IMAD.MOV.U32 R37, RZ, RZ, R34 ;  /* 0x000000ffff257224 */ /* 0x000fe200078e0022 */
[----:B------:R-:W-:Y:S01]  /*60170*/  MOV R97, R94 ;  /* 0x0000005e00617202 */ /* 0x000fe20000000f00 */
[----:B------:R-:W-:Y:S02]  /*60180*/  IMAD.MOV.U32 R34, RZ, RZ, R35 ;  /* 0x000000ffff227224 */ /* 0x000fe400078e0023 */
[----:B------:R-:W-:-:S07]  /*60190*/  IMAD.MOV.U32 R94, RZ, RZ, R95 ;  /* 0x000000ffff5e7224 */ /* 0x000fce00078e005f */
.L_x_5201:
[----:B------:R-:W-:Y:S05]  /*601a0*/  BSYNC B0 ;  /* 0x0000000000007941 */ /* 0x000fea0003800000 */
.L_x_5199:
        /* <DEDUP_REMOVED lines=9> */
.L_x_5203:
[----:B------:R-:W-:Y:S01]  /*60240*/  MOV R36, R33 ;  /* 0x0000002100247202 */ /* 0x000fe20000000f00 */
[----:B------:R-:W-:Y:S02]  /*60250*/  IMAD.MOV.U32 R96, RZ, RZ, R93 ;  /* 0x000000ffff607224 */ /* 0x000fe400078e005d */
[----:B------:R-:W-:Y:S02]  /*60260*/  IMAD.MOV.U32 R33, RZ, RZ, R34 ;  /* 0x000000ffff217224 */ /* 0x000fe400078e0022 */
[----:B------:R-:W-:-:S07]  /*60270*/  IMAD.MOV.U32 R93, RZ, RZ, R94 ;  /* 0x000000ffff5d7224 */ /* 0x000fce00078e005e */
.L_x_5204:
[----:B------:R-:W-:Y:S05]  /*60280*/  BSYNC B0 ;  /* 0x0000000000007941 */ /* 0x000fea0003800000 */
.L_x_5202:
        /* <DEDUP_REMOVED lines=9> */
.L_x_5206:
[----:B------:R-:W-:Y:S02]  /*60320*/  IMAD.MOV.U32 R35, RZ, RZ, R32 ;  /* 0x000000ffff237224 */ /* 0x000fe400078e0020 */
[----:B------:R-:W-:Y:S02]  /*60330*/  IMAD.MOV.U32 R95, RZ, RZ, R92 ;  /* 0x000000ffff5f7224 */ /* 0x000fe400078e005c */
[----:B------:R-:W-:Y:S02]  /*60340*/  IMAD.MOV.U32 R32, RZ, RZ, R33 ;  /* 0x000000ffff207224 */ /* 0x000fe400078e0021 */
[----:B------:R-:W-:-:S07]  /*60350*/  IMAD.MOV.U32 R92, RZ, RZ, R93 ;  /* 0x000000ffff5c7224 */ /* 0x000fce00078e005d */
.L_x_5207:
[----:B------:R-:W-:Y:S05]  /*60360*/  BSYNC B0 ;  /* 0x0000000000007941 */ /* 0x000fea0003800000 */
.L_x_5205:
        /* <DEDUP_REMOVED lines=9> */
.L_x_5209:
[----:B------:R-:W-:Y:S02]  /*60400*/  IMAD.MOV.U32 R34, RZ, RZ, R31 ;  /* 0x000000ffff227224 */ /* 0x000fe400078e001f */
[----:B------:R-:W-:Y:S01]  /*60410*/  IMAD.MOV.U32 R94, RZ, RZ, R91 ;  /* 0x000000ffff5e7224 */ /* 0x000fe200078e005b */
[----:B------:R-:W-:Y:S01]  /*60420*/  MOV R91, R92 ;  /* 0x0000005c005b7202 */ /* 0x000fe20000000f00 */
[----:B------:R-:W-:-:S07]  /*60430*/  IMAD.MOV.U32 R31, RZ, RZ, R32 ;  /* 0x000000ffff1f7224 */ /* 0x000fce00078e0020 */
.L_x_5210:
[----:B------:R-:W-:Y:S05]  /*60440*/  BSYNC B0 ;  /* 0x0000000000007941 */ /* 0x000fea0003800000 */
.L_x_5208:
        /* <DEDUP_REMOVED lines=9> */
.L_x_5212:
[----:B------:R-:W-:Y:S01]  /*604e0*/  IMAD.MOV.U32 R33, RZ, RZ, R30 ;  /* 0x000000ffff217224 */ /* 0x000fe200078e001e */
[----:B------:R-:W-:Y:S01]  /*604f0*/  MOV R30, R31 ;  /* 0x0000001f001e7202 */ /* 0x000fe20000000f00 */
[----:B------:R-:W-:Y:S02]  /*60500*/  IMAD.MOV.U32 R93, RZ, RZ, R90 ;  /* 0x000000ffff5d7224 */ /* 0x000fe400078e005a */
[----:B------:R-:W-:-:S07]  /*60510*/  IMAD.MOV.U32 R90, RZ, RZ, R91 ;  /* 0x000000ffff5a7224 */ /* 0x000fce00078e005b */
.L_x_5213:
[----:B------:R-:W-:Y:S05]  /*60520*/  BSYNC B0 ;  /* 0x0000000000007941 */ /* 0x000fea0003800000 */
.L_x_5211:
        /* <DEDUP_REMOVED lines=9> */
.L_x_5215:
[----:B------:R-:W-:Y:S01]  /*605c0*/  IMAD.MOV.U32 R32, RZ, RZ, R29 ;  /* 0x000000ffff207224 */ /* 0x000fe200078e001d */
[----:B------:R-:W-:Y:S01]  /*605d0*/  MOV R92, R89 ;  /* 0x00000059005c7202 */ /* 0x000fe20000000f00 */
[----:B------:R-:W-:Y:S02]  /*605e0*/  IMAD.MOV.U32 R29, RZ, RZ, R30 ;  /* 0x000000ffff1d7224 */ /* 0x000fe400078e001e */
[----:B------:R-:W-:-:S07]  /*605f0*/  IMAD.MOV.U32 R89, RZ, RZ, R90 ;  /* 0x000000ffff597224 */ /* 0x000fce00078e005a */
.L_x_5216:
[----:B------:R-:W-:Y:S05]  /*60600*/  BSYNC B0 ;  /* 0x0000000000007941 */ /* 0x000fea0003800000 */
.L_x_5214:
        /* <DEDUP_REMOVED lines=9> */
.L_x_5218:
[----:B------:R-:W-:Y:S01]  /*606a0*/  MOV R31, R28 ;  /* 0x0000001c001f7202 */ /* 0x000fe20000000f00 */
[----:B------:R-:W-:Y:S02]  /*606b0*/  IMAD.MOV.U32 R91, RZ, RZ, R88 ;  /* 0x000000ffff5b7224 */ /* 0x000fe400078e0058 */
[----:B------:R-:W-:Y:S02]  /*606c0*/  IMAD.MOV.U32 R28, RZ, RZ, R29 ;  /* 0x000000ffff1c7224 */ /* 0x000fe400078e001d */
[----:B------:R-:W-:-:S07]  /*606d0*/  IMAD.MOV.U32 R88, RZ, RZ, R89 ;  /* 0x000000ffff587224 */ /* 0x000fce00078e0059 */
.L_x_5219:
[----:B------:R-:W-:Y:S05]  /*606e0*/  BSYNC B0 ;  /* 0x0000000000007941 */ /* 0x000fea0003800000 */
.L_x_5217:
        /* <DEDUP_REMOVED lines=9> */
.L_x_5221:
[----:B------:R-:W-:Y:S02]  /*60780*/  IMAD.MOV.U32 R30, RZ, RZ, R27 ;  /* 0x000000ffff1e7224 */ /* 0x000fe400078e001b */
[----:B------:R-:W-:Y:S02]  /*60790*/  IMAD.MOV.U32 R90, RZ, RZ, R87 ;  /* 0x000000ffff5a7224 */ /* 0x000fe400078e0057 */
[----:B------:R-:W-:Y:S02]  /*607a0*/  IMAD.MOV.U32 R27, RZ, RZ, R28 ;  /* 0x000000ffff1b7224 */ /* 0x000fe400078e001c */
[----:B------:R-:W-:-:S07]  /*607b0*/  IMAD.MOV.U32 R87, RZ, RZ, R88 ;  /* 0x000000ffff577224 */ /* 0x000fce00078e0058 */
.L_x_5222:
[----:B------:R-:W-:Y:S05]  /*607c0*/  BSYNC B0 ;  /* 0x0000000000007941 */ /* 0x000fea0003800000 */
.L_x_5220:
        /* <DEDUP_REMOVED lines=9> */
.L_x_5224:
[----:B------:R-:W-:Y:S02]  /*60860*/  IMAD.MOV.U32 R29, RZ, RZ, R26 ;  /* 0x000000ffff1d7224 */ /* 0x000fe400078e001a */
[----:B------:R-:W-:Y:S01]  /*60870*/  IMAD.MOV.U32 R89, RZ, RZ, R86 ;  /* 0x000000ffff597224 */ /* 0x000fe200078e0056 */
[----:B------:R-:W-:Y:S01]  /*60880*/  MOV R86, R87 ;  /* 0x0000005700567202 */ /* 0x000fe20000000f00 */
[----:B------:R-:W-:-:S07]  /*60890*/  IMAD.MOV.U32 R26, RZ, RZ, R27 ;  /* 0x000000ffff1a7224 */ /* 0x000fce00078e001b */
.L_x_5225:
[----:B------:R-:W-:Y:S05]  /*608a0*/  BSYNC B0 ;  /* 0x0000000000007941 */ /* 0x000fea0003800000 */
.L_x_5223:
        /* <DEDUP_REMOVED lines=9> */
.L_x_5227:
[----:B------:R-:W-:Y:S01]  /*60940*/  IMAD.MOV.U32 R28, RZ, RZ, R25 ;  /* 0x000000ffff1c7224 */ /* 0x000fe200078e0019 */
[----:B------:R-:W-:Y:S01]  /*60950*/  MOV R25, R26 ;  /* 0x0000001a00197202 */ /* 0x000fe20000000f00 */
[----:B------:R-:W-:Y:S02]  /*60960*/  IMAD.MOV.U32 R88, RZ, RZ, R85 ;  /* 0x000000ffff587224 */ /* 0x000fe400078e0055 */
[----:B------:R-:W-:-:S07]  /*60970*/  IMAD.MOV.U32 R85, RZ, RZ, R86 ;  /* 0x000000ffff557224 */ /* 0x000fce00078e0056 */
.L_x_5228:
[----:B------:R-:W-:Y:S05]  /*60980*/  BSYNC B0 ;  /* 0x0000000000007941 */ /* 0x000fea0003800000 */
.L_x_5226:
        /* <DEDUP_REMOVED lines=9> */
.L_x_5230:
[----:B------:R-:W-:Y:S01]  /*60a20*/  IMAD.MOV.U32 R27, RZ, RZ, R24 ;  /* 0x000000ffff1b7224 */ /* 0x000fe200078e0018 */
[----:B------:R-:W-:Y:S01]  /*60a30*/  MOV R87, R84 ;  /* 0x0000005400577202 */ /* 0x000fe20000000f00 */
[----:B------:R-:W-:Y:S02]  /*60a40*/  IMAD.MOV.U32 R24, RZ, RZ, R25 ;  /* 0x000000ffff187224 */ /* 0x000fe400078e0019 */
[----:B------:R-:W-:-:S07]  /*60a50*/  IMAD.MOV.U32 R84, RZ, RZ, R85 ;  /* 0x000000ffff547224 */ /* 0x000fce00078e0055 */
.L_x_5231:
[----:B------:R-:W-:Y:S05]  /*60a60*/  BSYNC B0 ;  /* 0x0000000000007941 */ /* 0x000fea0003800000 */
.L_x_5229:
        /* <DEDUP_REMOVED lines=9> */
.L_x_5233:
[----:B------:R-:W-:Y:S01]  /*60b00*/  MOV R26, R23 ;  /* 0x00000017001a7202 */ /* 0x000fe20000000f00 */
[----:B------:R-:W-:Y:S02]  /*60b10*/  IMAD.MOV.U32 R86, RZ, RZ, R83 ;  /* 0x000000ffff567224 */ /* 0x000fe400078e0053 */
[----:B------:R-:W-:Y:S02]  /*60b20*/  IMAD.MOV.U32 R23, RZ, RZ, R24 ;  /* 0x000000ffff177224 */ /* 0x000fe400078e0018 */
[----:B------:R-:W-:-:S07]  /*60b30*/  IMAD.MOV.U32 R83, RZ, RZ, R84 ;  /* 0x000000ffff537224 */ /* 0x000fce00078e0054 */
.L_x_5234:
[----:B------:R-:W-:Y:S05]  /*60b40*/  BSYNC B0 ;  /* 0x0000000000007941 */ /* 0x000fea0003800000 */
.L_x_5232:
        /* <DEDUP_REMOVED lines=9> */
.L_x_5236:
[----:B------:R-:W-:Y:S02]  /*60be0*/  IMAD.MOV.U32 R25, RZ, RZ, R22 ;  /* 0x000000ffff197224 */ /* 0x000fe400078e0016 */
[----:B------:R-:W-:Y:S02]  /*60bf0*/  IMAD.MOV.U32 R85, RZ, RZ, R82 ;  /* 0x000000ffff557224 */ /* 0x000fe400078e0052 */
[----:B------:R-:W-:Y:S02]  /*60c00*/  IMAD.MOV.U32 R22, RZ, RZ, R23 ;  /* 0x000000ffff167224 */ /* 0x000fe400078e0017 */
[----:B------:R-:W-:-:S07]  /*60c10*/  IMAD.MOV.U32 R82, RZ, RZ, R83 ;  /* 0x000000ffff527224 */ /* 0x000fce00078e0053 */
.L_x_5237:
[----:B------:R-:W-:Y:S05]  /*60c20*/  BSYNC B0 ;  /* 0x0000000000007941 */ /* 0x000fea0003800000 */
.L_x_5235:
        /* <DEDUP_REMOVED lines=9> */
.L_x_5239:
[----:B------:R-:W-:Y:S02]  /*60cc0*/  IMAD.MOV.U32 R24, RZ, RZ, R21 ;  /* 0x000000ffff187224 */ /* 0x000fe400078e0015 */
[----:B------:R-:W-:Y:S01]  /*60cd0*/  IMAD.MOV.U32 R84, RZ, RZ, R81 ;  /* 0x000000ffff547224 */ /* 0x000fe200078e0051 */
[----:B------:R-:W-:Y:S01]  /*60ce0*/  MOV R81, R82 ;  /* 0x0000005200517202 */ /* 0x000fe20000000f00 */
[----:B------:R-:W-:-:S07]  /*60cf0*/  IMAD.MOV.U32 R21, RZ, RZ, R22 ;  /* 0x000000ffff157224 */ /* 0x000fce00078e0016 */
.L_x_5240:
[----:B------:R-:W-:Y:S05]  /*60d00*/  BSYNC B0 ;  /* 0x0000000000007941 */ /* 0x000fea0003800000 */
.L_x_5238:
        /* <DEDUP_REMOVED lines=9> */
.L_x_5242:
[----:B------:R-:W-:Y:S01]  /*60da0*/  IMAD.MOV.U32 R23, RZ, RZ, R20 ;  /* 0x000000ffff177224 */ /* 0x000fe200078e0014 */
[----:B------:R-:W-:Y:S01]  /*60db0*/  MOV R20, R21 ;  /* 0x0000001500147202 */ /* 0x000fe20000000f00 */
[----:B------:R-:W-:Y:S02]  /*60dc0*/  IMAD.MOV.U32 R83, RZ, RZ, R80 ;  /* 0x000000ffff537224 */ /* 0x000fe400078e0050 */
[----:B------:R-:W-:-:S07]  /*60dd0*/  IMAD.MOV.U32 R80, RZ, RZ, R81 ;  /* 0x000000ffff507224 */ /* 0x000fce00078e0051 */
.L_x_5243:
[----:B------:R-:W-:Y:S05]  /*60de0*/  BSYNC B0 ;  /* 0x0000000000007941 */ /* 0x000fea0003800000 */
.L_x_5241:
        /* <DEDUP_REMOVED lines=9> */
.L_x_5245:
[----:B------:R-:W-:Y:S01]  /*60e80*/  IMAD.MOV.U32 R22, RZ, RZ, R19 ;  /* 0x000000ffff167224 */ /* 0x000fe200078e0013 */
[----:B------:R-:W-:Y:S01]  /*60e90*/  MOV R82, R79 ;  /* 0x0000004f00527202 */ /* 0x000fe20000000f00 */
[----:B------:R-:W-:Y:S02]  /*60ea0*/  IMAD.MOV.U32 R19, RZ, RZ, R20 ;  /* 0x000000ffff137224 */ /* 0x000fe400078e0014 */
[----:B------:R-:W-:-:S07]  /*60eb0*/  IMAD.MOV.U32 R79, RZ, RZ, R80 ;  /* 0x000000ffff4f7224 */ /* 0x000fce00078e0050 */
.L_x_5246:
[----:B------:R-:W-:Y:S05]  /*60ec0*/  BSYNC B0 ;  /* 0x0000000000007941 */ /* 0x000fea0003800000 */
.L_x_5244:
        /* <DEDUP_REMOVED lines=9> */
.L_x_5248:
[----:B------:R-:W-:Y:S01]  /*60f60*/  MOV R21, R18 ;  /* 0x0000001200157202 */ /* 0x000fe20000000f00 */
[----:B------:R-:W-:Y:S02]  /*60f70*/  IMAD.MOV.U32 R81, RZ, RZ, R78 ;  /* 0x000000ffff517224 */ /* 0x000fe400078e004e */
[----:B------:R-:W-:Y:S02]  /*60f80*/  IMAD.MOV.U32 R18, RZ, RZ, R19 ;  /* 0x000000ffff127224 */ /* 0x000fe400078e0013 */
[----:B------:R-:W-:-:S07]  /*60f90*/  IMAD.MOV.U32 R78, RZ, RZ, R79 ;  /* 0x000000ffff4e7224 */ /* 0x000fce00078e004f */
.L_x_5249:
[----:B------:R-:W-:Y:S05]  /*60fa0*/  BSYNC B0 ;  /* 0x0000000000007941 */ /* 0x000fea0003800000 */
.L_x_5247:
        /* <DEDUP_REMOVED lines=9> */
.L_x_5251:
[----:B------:R-:W-:Y:S02]  /*61040*/  IMAD.MOV.U32 R20, RZ, RZ, R17 ;  /* 0x000000ffff147224 */ /* 0x000fe400078e0011 */
[----:B------:R-:W-:Y:S02]  /*61050*/  IMAD.MOV.U32 R80, RZ, RZ, R77 ;  /* 0x000000ffff507224 */ /* 0x000fe400078e004d */
[----:B------:R-:W-:Y:S02]  /*61060*/  IMAD.MOV.U32 R17, RZ, RZ, R18 ;  /* 0x000000ffff117224 */ /* 0x000fe400078e0012 */
[----:B------:R-:W-:-:S07]  /*61070*/  IMAD.MOV.U32 R77, RZ, RZ, R78 ;  /* 0x000000ffff4d7224 */ /* 0x000fce00078e004e */
.L_x_5252:
[----:B------:R-:W-:Y:S05]  /*61080*/  BSYNC B0 ;  /* 0x0000000000007941 */ /* 0x000fea0003800000 */
.L_x_5250:
        /* <DEDUP_REMOVED lines=9> */
.L_x_5254:
[----:B------:R-:W-:Y:S02]  /*61120*/  IMAD.MOV.U32 R19, RZ, RZ, R16 ;  /* 0x000000ffff137224 */ /* 0x000fe400078e0010 */
[----:B------:R-:W-:Y:S01]  /*61130*/  IMAD.MOV.U32 R79, RZ, RZ, R76 ;  /* 0x000000ffff4f7224 */ /* 0x000fe200078e004c */
[----:B------:R-:W-:Y:S01]  /*61140*/  MOV R76, R77 ;  /* 0x0000004d004c7202 */ /* 0x000fe20000000f00 */
[----:B------:R-:W-:-:S07]  /*61150*/  IMAD.MOV.U32 R16, RZ, RZ, R17 ;  /* 0x000000ffff107224 */ /* 0x000fce00078e0011 */
.L_x_5255:
[----:B------:R-:W-:Y:S05]  /*61160*/  BSYNC B0 ;  /* 0x0000000000007941 */ /* 0x000fea0003800000 */
.L_x_5253:
        /* <DEDUP_REMOVED lines=9> */
.L_x_5257:
[----:B------:R-:W-:Y:S01]  /*61200*/  IMAD.MOV.U32 R18, RZ, RZ, R15 ;  /* 0x000000ffff127224 */ /* 0x000fe200078e000f */
[----:B------:R-:W-:Y:S01]  /*61210*/  MOV R15, R16 ;  /* 0x00000010000f7202 */ /* 0x000fe20000000f00 */
[----:B------:R-:W-:Y:S02]  /*61220*/  IMAD.MOV.U32 R78, RZ, RZ, R75 ;  /* 0x000000ffff4e7224 */ /* 0x000fe400078e004b */
[----:B------:R-:W-:-:S07]  /*61230*/  IMAD.MOV.U32 R75, RZ, RZ, R76 ;  /* 0x000000ffff4b7224 */ /* 0x000fce00078e004c */
.L_x_5258:
[----:B------:R-:W-:Y:S05]  /*61240*/  BSYNC B0 ;  /* 0x0000000000007941 */ /* 0x000fea0003800000 */
.L_x_5256:
        /* <DEDUP_REMOVED lines=9> */
.L_x_5260:
[----:B------:R-:W-:Y:S01]  /*612e0*/  IMAD.MOV.U32 R17, RZ, RZ, R14 ;  /* 0x000000ffff117224 */ /* 0x000fe200078e000e */
[----:B------:R-:W-:Y:S01]  /*612f0*/  MOV R77, R74 ;  /* 0x0000004a004d7202 */ /* 0x000fe20000000f00 */
[----:B------:R-:W-:Y:S02]  /*61300*/  IMAD.MOV.U32 R14, RZ, RZ, R15 ;  /* 0x000000ffff0e7224 */ /* 0x000fe400078e000f */
[----:B------:R-:W-:-:S07]  /*61310*/  IMAD.MOV.U32 R74, RZ, RZ, R75 ;  /* 0x000000ffff4a7224 */ /* 0x000fce00078e004b */
.L_x_5261:
[----:B------:R-:W-:Y:S05]  /*61320*/  BSYNC B0 ;  /* 0x0000000000007941 */ /* 0x000fea0003800000 */
.L_x_5259:
        /* <DEDUP_REMOVED lines=9> */
.L_x_5263:
[----:B------:R-:W-:Y:S01]  /*613c0*/  MOV R16, R13 ;  /* 0x0000000d00107202 */ /* 0x000fe20000000f00 */
[----:B------:R-:W-:Y:S02]  /*613d0*/  IMAD.MOV.U32 R76, RZ, RZ, R73 ;  /* 0x000000ffff4c7224 */ /* 0x000fe400078e0049 */
[----:B------:R-:W-:Y:S02]  /*613e0*/  IMAD.MOV.U32 R13, RZ, RZ, R14 ;  /* 0x000000ffff0d7224 */ /* 0x000fe400078e000e */
[----:B------:R-:W-:-:S07]  /*613f0*/  IMAD.MOV.U32 R73, RZ, RZ, R74 ;  /* 0x000000ffff497224 */ /* 0x000fce00078e004a */
.L_x_5264:
[----:B------:R-:W-:Y:S05]  /*61400*/  BSYNC B0 ;  /* 0x0000000000007941 */ /* 0x000fea0003800000 */
.L_x_5262:
        /* <DEDUP_REMOVED lines=9> */
.L_x_5266:
[----:B------:R-:W-:Y:S02]  /*614a0*/  IMAD.MOV.U32 R15, RZ, RZ, R12 ;  /* 0x000000ffff0f7224 */ /* 0x000fe400078e000c */
[----:B------:R-:W-:Y:S02]  /*614b0*/  IMAD.MOV.U32 R75, RZ, RZ, R72 ;  /* 0x000000ffff4b7224 */ /* 0x000fe400078e0048 */
[----:B------:R-:W-:Y:S02]  /*614c0*/  IMAD.MOV.U32 R12, RZ, RZ, R13 ;  /* 0x000000ffff0c7224 */ /* 0x000fe400078e000d */
[----:B------:R-:W-:-:S07]  /*614d0*/  IMAD.MOV.U32 R72, RZ, RZ, R73 ;  /* 0x000000ffff487224 */ /* 0x000fce00078e0049 */
.L_x_5267:
[----:B------:R-:W-:Y:S05]  /*614e0*/  BSYNC B0 ;  /* 0x0000000000007941 */ /* 0x000fea0003800000 */
.L_x_5265:
        /* <DEDUP_REMOVED lines=9> */
.L_x_5269:
[----:B------:R-:W-:Y:S02]  /*61580*/  IMAD.MOV.U32 R14, RZ, RZ, R9 ;  /* 0x000000ffff0e7224 */ /* 0x000fe400078e0009 */
[----:B------:R-:W-:Y:S01]  /*61590*/  IMAD.MOV.U32 R74, RZ, RZ, R11 ;  /* 0x000000ffff4a7224 */ /* 0x000fe200078e000b */
[----:B------:R-:W-:Y:S01]  /*615a0*/  MOV R11, R72 ;  /* 0x00000048000b7202 */ /* 0x000fe20000000f00 */
[----:B------:R-:W-:-:S07]  /*615b0*/  IMAD.MOV.U32 R9, RZ, RZ, R12 ;  /* 0x000000ffff097224 */ /* 0x000fce00078e000c */
.L_x_5270:
[----:B------:R-:W-:Y:S05]  /*615c0*/  BSYNC B0 ;  /* 0x0000000000007941 */ /* 0x000fea0003800000 */
.L_x_5268:
        /* <DEDUP_REMOVED lines=9> */
.L_x_5272:
[----:B------:R-:W-:Y:S01]  /*61660*/  IMAD.MOV.U32 R13, RZ, RZ, R8 ;  /* 0x000000ffff0d7224 */ /* 0x000fe200078e0008 */
[----:B------:R-:W-:Y:S01]  /*61670*/  MOV R8, R9 ;  /* 0x0000000900087202 */ /* 0x000fe20000000f00 */
[----:B------:R-:W-:Y:S02]  /*61680*/  IMAD.MOV.U32 R73, RZ, RZ, R10 ;  /* 0x000000ffff497224 */ /* 0x000fe400078e000a */
[----:B------:R-:W-:-:S07]  /*61690*/  IMAD.MOV.U32 R10, RZ, RZ, R11 ;  /* 0x000000ffff0a7224 */ /* 0x000fce00078e000b */
.L_x_5273:
[----:B------:R-:W-:Y:S05]  /*616a0*/  BSYNC B0 ;  /* 0x0000000000007941 */ /* 0x000fea0003800000 */
.L_x_5271:
        /* <DEDUP_REMOVED lines=9> */
.L_x_5275:
[----:B------:R-:W-:Y:S01]  /*61740*/  IMAD.MOV.U32 R12, RZ, RZ, R5 ;  /* 0x000000ffff0c7224 */ /* 0x000fe200078e0005 */
[----:B------:R-:W-:Y:S01]  /*61750*/  MOV R72, R7 ;  /* 0x0000000700487202 */ /* 0x000fe20000000f00 */
[----:B------:R-:W-:Y:S02]  /*61760*/  IMAD.MOV.U32 R5, RZ, RZ, R8 ;  /* 0x000000ffff057224 */ /* 0x000fe400078e0008 */
[----:B------:R-:W-:-:S07]  /*61770*/  IMAD.MOV.U32 R7, RZ, RZ, R10 ;  /* 0x000000ffff077224 */ /* 0x000fce00078e000a */
.L_x_5276:
[----:B------:R-:W-:Y:S05]  /*61780*/  BSYNC B0 ;  /* 0x0000000000007941 */ /* 0x000fea0003800000 */
.L_x_5274:
        /* <DEDUP_REMOVED lines=9> */
.L_x_5278:
[----:B------:R-:W-:Y:S01]  /*61820*/  MOV R9, R4 ;  /* 0x0000000400097202 */ /* 0x000fe20000000f00 */
[----:B------:R-:W-:Y:S02]  /*61830*/  IMAD.MOV.U32 R11, RZ, RZ, R6 ;  /* 0x000000ffff0b7224 */ /* 0x000fe400078e0006 */
[----:B------:R-:W-:Y:S02]  /*61840*/  IMAD.MOV.U32 R4, RZ, RZ, R5 ;  /* 0x000000ffff047224 */ /* 0x000fe400078e0005 */
[----:B------:R-:W-:-:S07]  /*61850*/  IMAD.MOV.U32 R6, RZ, RZ, R7 ;  /* 0x000000ffff067224 */ /* 0x000fce00078e0007 */
.L_x_5279:
[----:B------:R-:W-:Y:S05]  /*61860*/  BSYNC B0 ;  /* 0x0000000000007941 */ /* 0x000fea0003800000 */
.L_x_5277:
        /* <DEDUP_REMOVED lines=9> */
.L_x_5281:
[----:B------:R-:W-:Y:S02]  /*61900*/  IMAD.MOV.U32 R8, RZ, RZ, R71 ;  /* 0x000000ffff087224 */ /* 0x000fe400078e0047 */
[----:B------:R-:W-:Y:S02]  /*61910*/  IMAD.MOV.U32 R10, RZ, RZ, R131 ;  /* 0x000000ffff0a7224 */ /* 0x000fe400078e0083 */
[----:B------:R-:W-:Y:S02]  /*61920*/  IMAD.MOV.U32 R71, RZ, RZ, R4 ;  /* 0x000000ffff477224 */ /* 0x000fe400078e0004 */
[----:B------:R-:W-:-:S07]  /*61930*/  IMAD.MOV.U32 R131, RZ, RZ, R6 ;  /* 0x000000ffff837224 */ /* 0x000fce00078e0006 */
.L_x_5282:
[----:B------:R-:W-:Y:S05]  /*61940*/  BSYNC B0 ;  /* 0x0000000000007941 */ /* 0x000fea0003800000 */
.L_x_5280:
        /* <DEDUP_REMOVED lines=9> */
.L_x_5284:
[----:B------:R-:W-:Y:S02]  /*619e0*/  IMAD.MOV.U32 R5, RZ, RZ, R132 ;  /* 0x000000ffff057224 */ /* 0x000fe400078e0084 */
[----:B------:R-:W-:Y:S01]  /*619f0*/  IMAD.MOV.U32 R7, RZ, RZ, R134 ;  /* 0x000000ffff077224 */ /* 0x000fe200078e0086 */
[----:B------:R-:W-:Y:S01]  /*61a00*/  MOV R134, R131 ;  /* 0x0000008300867202 */ /* 0x000fe20000000f00 */
[----:B------:R-:W-:-:S07]  /*61a10*/  IMAD.MOV.U32 R132, RZ, RZ, R71 ;  /* 0x000000ffff847224 */ /* 0x000fce00078e0047 */
.L_x_5285:
[----:B------:R-:W-:Y:S05]  /*61a20*/  BSYNC B0 ;  /* 0x0000000000007941 */ /* 0x000fea0003800000 */
.L_x_5283:
        /* <DEDUP_REMOVED lines=9> */
.L_x_5287:
[----:B------:R-:W-:Y:S01]  /*61ac0*/  IMAD.MOV.U32 R4, RZ, RZ, R69 ;  /* 0x000000ffff047224 */ /* 0x000fe200078e0045 */
[----:B------:R-:W-:Y:S01]  /*61ad0*/  MOV R69, R132 ;  /* 0x0000008400457202 */ /* 0x000fe20000000f00 */
[----:B------:R-:W-:Y:S02]  /*61ae0*/  IMAD.MOV.U32 R6, RZ, RZ, R129 ;  /* 0x000000ffff067224 */ /* 0x000fe400078e0081 */
[----:B------:R-:W-:-:S07]  /*61af0*/  IMAD.MOV.U32 R129, RZ, RZ, R134 ;  /* 0x000000ffff817224 */ /* 0x000fce00078e0086 */
.L_x_5288:
[----:B------:R-:W-:Y:S05]  /*61b00*/  BSYNC B0 ;  /* 0x0000000000007941 */ /* 0x000fea0003800000 */
.L_x_5286:
        /* <DEDUP_REMOVED lines=9> */
.L_x_5290:
[----:B------:R-:W-:Y:S01]  /*61ba0*/  IMAD.MOV.U32 R71, RZ, RZ, R70 ;  /* 0x000000ffff477224 */ /* 0x000fe200078e0046 */
[----:B------:R-:W-:Y:S01]  /*61bb0*/  MOV R131, R130 ;  /* 0x0000008200837202 */ /* 0x000fe20000000f00 */
[----:B------:R-:W-:Y:S02]  /*61bc0*/  IMAD.MOV.U32 R70, RZ, RZ, R69 ;  /* 0x000000ffff467224 */ /* 0x000fe400078e0045 */
[----:B------:R-:W-:-:S07]  /*61bd0*/  IMAD.MOV.U32 R130, RZ, RZ, R129 ;  /* 0x000000ffff827224 */ /* 0x000fce00078e0081 */
.L_x_5291:
[----:B------:R-:W-:Y:S05]  /*61be0*/  BSYNC B0 ;  /* 0x0000000000007941 */ /* 0x000fea0003800000 */
.L_x_5289:
        /* <DEDUP_REMOVED lines=9> */
.L_x_5293:
[----:B------:R-:W-:Y:S01]  /*61c80*/  MOV R132, R67 ;  /* 0x0000004300847202 */ /* 0x000fe20000000f00 */
[----:B------:R-:W-:Y:S02]  /*61c90*/  IMAD.MOV.U32 R134, RZ, RZ, R127 ;  /* 0x000000ffff867224 */ /* 0x000fe400078e007f */
[----:B------:R-:W-:Y:S02]  /*61ca0*/  IMAD.MOV.U32 R67, RZ, RZ, R70 ;  /* 0x000000ffff437224 */ /* 0x000fe400078e0046 */
[----:B------:R-:W-:-:S07]  /*61cb0*/  IMAD.MOV.U32 R127, RZ, RZ, R130 ;  /* 0x000000ffff7f7224 */ /* 0x000fce00078e0082 */
.L_x_5294:
[----:B------:R-:W-:Y:S05]  /*61cc0*/  BSYNC B0 ;  /* 0x0000000000007941 */ /* 0x000fea0003800000 */
.L_x_5292:
        /* <DEDUP_REMOVED lines=9> */
.L_x_5296:
[----:B------:R-:W-:Y:S02]  /*61d60*/  IMAD.MOV.U32 R69, RZ, RZ, R68 ;  /* 0x000000ffff457224 */ /* 0x000fe400078e0044 */
[----:B------:R-:W-:Y:S02]  /*61d70*/  IMAD.MOV.U32 R129, RZ, RZ, R128 ;  /* 0x000000ffff817224 */ /* 0x000fe400078e0080 */
[----:B------:R-:W-:Y:S02]  /*61d80*/  IMAD.MOV.U32 R68, RZ, RZ, R67 ;  /* 0x000000ffff447224 */ /* 0x000fe400078e0043 */
[----:B------:R-:W-:-:S07]  /*61d90*/  IMAD.MOV.U32 R128, RZ, RZ, R127 ;  /* 0x000000ffff807224 */ /* 0x000fce00078e007f */
.L_x_5297:
[----:B------:R-:W-:Y:S05]  /*61da0*/  BSYNC B0 ;  /* 0x0000000000007941 */ /* 0x000fea0003800000 */
.L_x_5295:
        /* <DEDUP_REMOVED lines=9> */
.L_x_5299:
[----:B------:R-:W-:Y:S02]  /*61e40*/  IMAD.MOV.U32 R70, RZ, RZ, R65 ;  /* 0x000000ffff467224 */ /* 0x000fe400078e0041 */
[----:B------:R-:W-:Y:S01]  /*61e50*/  IMAD.MOV.U32 R130, RZ, RZ, R125 ;  /* 0x000000ffff827224 */ /* 0x000fe200078e007d */
[----:B------:R-:W-:Y:S01]  /*61e60*/  MOV R125, R128 ;  /* 0x00000080007d7202 */ /* 0x000fe20000000f00 */
[----:B------:R-:W-:-:S07]  /*61e70*/  IMAD.MOV.U32 R65, RZ, RZ, R68 ;  /* 0x000000ffff417224 */ /* 0x000fce00078e0044 */
.L_x_5300:
[----:B------:R-:W-:Y:S05]  /*61e80*/  BSYNC B0 ;  /* 0x0000000000007941 */ /* 0x000fea0003800000 */
.L_x_5298:
        /* <DEDUP_REMOVED lines=9> */
.L_x_5302:
[----:B------:R-:W-:Y:S01]  /*61f20*/  IMAD.MOV.U32 R67, RZ, RZ, R66 ;  /* 0x000000ffff437224 */ /* 0x000fe200078e0042 */
[----:B------:R-:W-:Y:S01]  /*61f30*/  MOV R66, R65 ;  /* 0x0000004100427202 */ /* 0x000fe20000000f00 */
[----:B------:R-:W-:Y:S02]  /*61f40*/  IMAD.MOV.U32 R127, RZ, RZ, R126 ;  /* 0x000000ffff7f7224 */ /* 0x000fe400078e007e */
[----:B------:R-:W-:-:S07]  /*61f50*/  IMAD.MOV.U32 R126, RZ, RZ, R125 ;  /* 0x000000ffff7e7224 */ /* 0x000fce00078e007d */
.L_x_5303:
[----:B------:R-:W-:Y:S05]  /*61f60*/  BSYNC B0 ;  /* 0x0000000000007941 */ /* 0x000fea0003800000 */
.L_x_5301:
        /* <DEDUP_REMOVED lines=9> */
.L_x_5305:
[----:B------:R-:W-:Y:S01]  /*62000*/  IMAD.MOV.U32 R68, RZ, RZ, R133 ;  /* 0x000000ffff447224 */ /* 0x000fe200078e0085 */
[----:B------:R-:W-:Y:S01]  /*62010*/  MOV R128, R3 ;  /* 0x0000000300807202 */ /* 0x000fe20000000f00 */
[----:B------:R-:W-:Y:S02]  /*62020*/  IMAD.MOV.U32 R3, RZ, RZ, R126 ;  /* 0x000000ffff037224 */ /* 0x000fe400078e007e */
[----:B------:R-:W-:-:S07]  /*62030*/  IMAD.MOV.U32 R133, RZ, RZ, R66 ;  /* 0x000000ffff857224 */ /* 0x000fce00078e0042 */
.L_x_5306:
[----:B------:R-:W-:Y:S05]  /*62040*/  BSYNC B0 ;  /* 0x0000000000007941 */ /* 0x000fea0003800000 */
.L_x_5304:
        /* <DEDUP_REMOVED lines=18> */
.L_x_5308:
[----:B------:R-:W-:Y:S02]  /*62170*/  IMAD.MOV.U32 R66, RZ, RZ, R63 ;  /* 0x000000ffff427224 */ /* 0x000fe400078e003f */
[----:B------:R-:W-:Y:S01]  /*62180*/  IMAD.MOV.U32 R126, RZ, RZ, R123 ;  /* 0x000000ffff7e7224 */ /* 0x000fe200078e007b */
[----:B------:R-:W-:Y:S01]  /*62190*/  MOV R123, R124 ;  /* 0x0000007c007b7202 */ /* 0x000fe20000000f00 */
[----:B------:R-:W-:-:S07]  /*621a0*/  IMAD.MOV.U32 R63, RZ, RZ, R64 ;  /* 0x000000ffff3f7224 */ /* 0x000fce00078e0040 */
.L_x_5309:
[----:B------:R-:W-:Y:S05]  /*621b0*/  BSYNC B0 ;  /* 0x0000000000007941 */ /* 0x000fea0003800000 */
.L_x_5307:
        /* <DEDUP_REMOVED lines=9> */
.L_x_5311:
[----:B------:R-:W-:Y:S01]  /*62250*/  IMAD.MOV.U32 R65, RZ, RZ, R62 ;  /* 0x000000ffff417224 */ /* 0x000fe200078e003e */
[----:B------:R-:W-:Y:S01]  /*62260*/  MOV R62, R63 ;  /* 0x0000003f003e7202 */ /* 0x000fe20000000f00 */
[----:B------:R-:W-:Y:S02]  /*62270*/  IMAD.MOV.U32 R125, RZ, RZ, R122 ;  /* 0x000000ffff7d7224 */ /* 0x000fe400078e007a */
[----:B------:R-:W-:-:S07]  /*62280*/  IMAD.MOV.U32 R122, RZ, RZ, R123 ;  /* 0x000000ffff7a7224 */ /* 0x000fce00078e007b */
.L_x_5312:
[----:B------:R-:W-:Y:S05]  /*62290*/  BSYNC B0 ;  /* 0x0000000000007941 */ /* 0x000fea0003800000 */
.L_x_5310:
        /* <DEDUP_REMOVED lines=9> */
.L_x_5314:
[----:B------:R-:W-:Y:S01]  /*62330*/  IMAD.MOV.U32 R64, RZ, RZ, R61 ;  /* 0x000000ffff407224 */ /* 0x000fe200078e003d */
[----:B------:R-:W-:Y:S01]  /*62340*/  MOV R124, R121 ;  /* 0x00000079007c7202 */ /* 0x000fe20000000f00 */
[----:B------:R-:W-:Y:S02]  /*62350*/  IMAD.MOV.U32 R61, RZ, RZ, R62 ;  /* 0x000000ffff3d7224 */ /* 0x000fe400078e003e */
[----:B------:R-:W-:-:S07]  /*62360*/  IMAD.MOV.U32 R121, RZ, RZ, R122 ;  /* 0x000000ffff797224 */ /* 0x000fce00078e007a */
.L_x_5315:
[----:B------:R-:W-:Y:S05]  /*62370*/  BSYNC B0 ;  /* 0x0000000000007941 */ /* 0x000fea0003800000 */
.L_x_5313:
        /* <DEDUP_REMOVED lines=9> */
.L_x_5317:
[----:B------:R-:W-:Y:S01]  /*62410*/  MOV R63, R60 ;  /* 0x0000003c003f7202 */ /* 0x000fe20000000f00 */
[----:B------:R-:W-:Y:S02]  /*62420*/  IMAD.MOV.U32 R123, RZ, RZ, R120 ;  /* 0x000000ffff7b7224 */ /* 0x000fe400078e0078 */
[----:B------:R-:W-:Y:S02]  /*62430*/  IMAD.MOV.U32 R60, RZ, RZ, R61 ;  /* 0x000000ffff3c7224 */ /* 0x000fe400078e003d */
[----:B------:R-:W-:-:S07]  /*62440*/  IMAD.MOV.U32 R120, RZ, RZ, R121 ;  /* 0x000000ffff787224 */ /* 0x000fce00078e0079 */
.L_x_5318:
[----:B------:R-:W-:Y:S05]  /*62450*/  BSYNC B0 ;  /* 0x0000000000007941 */ /* 0x000fea0003800000 */
.L_x_5316:
        /* <DEDUP_REMOVED lines=9> */
.L_x_5320:
[----:B------:R-:W-:Y:S02]  /*624f0*/  IMAD.MOV.U32 R62, RZ, RZ, R59 ;  /* 0x000000ffff3e7224 */ /* 0x000fe400078e003b */
[----:B------:R-:W-:Y:S02]  /*62500*/  IMAD.MOV.U32 R122, RZ, RZ, R119 ;  /* 0x000000ffff7a7224 */ /* 0x000fe400078e0077 */
[----:B------:R-:W-:Y:S02]  /*62510*/  IMAD.MOV.U32 R59, RZ, RZ, R60 ;  /* 0x000000ffff3b7224 */ /* 0x000fe400078e003c */
[----:B------:R-:W-:-:S07]  /*62520*/  IMAD.MOV.U32 R119, RZ, RZ, R120 ;  /* 0x000000ffff777224 */ /* 0x000fce00078e0078 */
.L_x_5321:
[----:B------:R-:W-:Y:S05]  /*62530*/  BSYNC B0 ;  /* 0x0000000000007941 */ /* 0x000fea0003800000 */
.L_x_5319:
        /* <DEDUP_REMOVED lines=9> */
.L_x_5323:
[----:B------:R-:W-:Y:S02]  /*625d0*/  IMAD.MOV.U32 R61, RZ, RZ, R58 ;  /* 0x000000ffff3d7224 */ /* 0x000fe400078e003a */
[----:B------:R-:W-:Y:S01]  /*625e0*/  IMAD.MOV.U32 R121, RZ, RZ, R118 ;  /* 0x000000ffff797224 */ /* 0x000fe200078e0076 */
[----:B------:R-:W-:Y:S01]  /*625f0*/  MOV R118, R119 ;  /* 0x0000007700767202 */ /* 0x000fe20000000f00 */
[----:B------:R-:W-:-:S07]  /*62600*/  IMAD.MOV.U32 R58, RZ, RZ, R59 ;  /* 0x000000ffff3a7224 */ /* 0x000fce00078e003b */
.L_x_5324:
[----:B------:R-:W-:Y:S05]  /*62610*/  BSYNC B0 ;  /* 0x0000000000007941 */ /* 0x000fea0003800000 */
.L_x_5322:
        /* <DEDUP_REMOVED lines=9> */
.L_x_5326:
[----:B------:R-:W-:Y:S01]  /*626b0*/  IMAD.MOV.U32 R60, RZ, RZ, R57 ;  /* 0x000000ffff3c7224 */ /* 0x000fe200078e0039 */
[----:B------:R-:W-:Y:S01]  /*626c0*/  MOV R57, R58 ;  /* 0x0000003a00397202 */ /* 0x000fe20000000f00 */
[----:B------:R-:W-:Y:S02]  /*626d0*/  IMAD.MOV.U32 R120, RZ, RZ, R117 ;  /* 0x000000ffff787224 */ /* 0x000fe400078e0075 */
[----:B------:R-:W-:-:S07]  /*626e0*/  IMAD.MOV.U32 R117, RZ, RZ, R118 ;  /* 0x000000ffff757224 */ /* 0x000fce00078e0076 */
.L_x_5327:
[----:B------:R-:W-:Y:S05]  /*626f0*/  BSYNC B0 ;  /* 0x0000000000007941 */ /* 0x000fea0003800000 */
.L_x_5325:
        /* <DEDUP_REMOVED lines=9> */
.L_x_5329:
[----:B------:R-:W-:Y:S01]  /*62790*/  IMAD.MOV.U32 R59, RZ, RZ, R56 ;  /* 0x000000ffff3b7224 */ /* 0x000fe200078e0038 */
[----:B------:R-:W-:Y:S01]  /*627a0*/  MOV R119, R116 ;  /* 0x0000007400777202 */ /* 0x000fe20000000f00 */
[----:B------:R-:W-:Y:S02]  /*627b0*/  IMAD.MOV.U32 R56, RZ, RZ, R57 ;  /* 0x000000ffff387224 */ /* 0x000fe400078e0039 */
[----:B------:R-:W-:-:S07]  /*627c0*/  IMAD.MOV.U32 R116, RZ, RZ, R117 ;  /* 0x000000ffff747224 */ /* 0x000fce00078e0075 */
.L_x_5330:
[----:B------:R-:W-:Y:S05]  /*627d0*/  BSYNC B0 ;  /* 0x0000000000007941 */ /* 0x000fea0003800000 */
.L_x_5328:
        /* <DEDUP_REMOVED lines=9> */
.L_x_5332:
[----:B------:R-:W-:Y:S01]  /*62870*/  MOV R58, R55 ;  /* 0x00000037003a7202 */ /* 0x000fe20000000f00 */
[----:B------:R-:W-:Y:S02]  /*62880*/  IMAD.MOV.U32 R118, RZ, RZ, R115 ;  /* 0x000000ffff767224 */ /* 0x000fe400078e0073 */
[----:B------:R-:W-:Y:S02]  /*62890*/  IMAD.MOV.U32 R55, RZ, RZ, R56 ;  /* 0x000000ffff377224 */ /* 0x000fe400078e0038 */
[----:B------:R-:W-:-:S07]  /*628a0*/  IMAD.MOV.U32 R115, RZ, RZ, R116 ;  /* 0x000000ffff737224 */ /* 0x000fce00078e0074 */
.L_x_5333:
[----:B------:R-:W-:Y:S05]  /*628b0*/  BSYNC B0 ;  /* 0x0000000000007941 */ /* 0x000fea0003800000 */
.L_x_5331:
        /* <DEDUP_REMOVED lines=9> */
.L_x_5335:
[----:B------:R-:W-:Y:S02]  /*62950*/  IMAD.MOV.U32 R57, RZ, RZ, R54 ;  /* 0x000000ffff397224 */ /* 0x000fe400078e0036 */
[----:B------:R-:W-:Y:S02]  /*62960*/  IMAD.MOV.U32 R117, RZ, RZ, R114 ;  /* 0x000000ffff757224 */ /* 0x000fe400078e0072 */
[----:B------:R-:W-:Y:S02]  /*62970*/  IMAD.MOV.U32 R54, RZ, RZ, R55 ;  /* 0x000000ffff367224 */ /* 0x000fe400078e0037 */
[----:B------:R-:W-:-:S07]  /*62980*/  IMAD.MOV.U32 R114, RZ, RZ, R115 ;  /* 0x000000ffff727224 */ /* 0x000fce00078e0073 */
.L_x_5336:
[----:B------:R-:W-:Y:S05]  /*62990*/  BSYNC B0 ;  /* 0x0000000000007941 */ /* 0x000fea0003800000 */
.L_x_5334:
        /* <DEDUP_REMOVED lines=9> */
.L_x_5338:
[----:B------:R-:W-:Y:S02]  /*62a30*/  IMAD.MOV.U32 R56, RZ, RZ, R53 ;  /* 0x000000ffff387224 */ /* 0x000fe400078e0035 */
[----:B------:R-:W-:Y:S01]  /*62a40*/  IMAD.MOV.U32 R116, RZ, RZ, R113 ;  /* 0x000000ffff747224 */ /* 0x000fe200078e0071 */
[----:B------:R-:W-:Y:S01]  /*62a50*/  MOV R113, R114 ;  /* 0x0000007200717202 */ /* 0x000fe20000000f00 */
[----:B------:R-:W-:-:S07]  /*62a60*/  IMAD.MOV.U32 R53, RZ, RZ, R54 ;  /* 0x000000ffff357224 */ /* 0x000fce00078e0036 */
.L_x_5339:
[----:B------:R-:W-:Y:S05]  /*62a70*/  BSYNC B0 ;  /* 0x0000000000007941 */ /* 0x000fea0003800000 */
.L_x_5337:
        /* <DEDUP_REMOVED lines=9> */
.L_x_5341:
[----:B------:R-:W-:Y:S01]  /*62b10*/  IMAD.MOV.U32 R55, RZ, RZ, R52 ;  /* 0x000000ffff377224 */ /* 0x000fe200078e0034 */
[----:B------:R-:W-:Y:S01]  /*62b20*/  MOV R52, R53 ;  /* 0x0000003500347202 */ /* 0x000fe20000000f00 */
[----:B------:R-:W-:Y:S02]  /*62b30*/  IMAD.MOV.U32 R115, RZ, RZ, R112 ;  /* 0x000000ffff737224 */ /* 0x000fe400078e0070 */
[----:B------:R-:W-:-:S07]  /*62b40*/  IMAD.MOV.U32 R112, RZ, RZ, R113 ;  /* 0x000000ffff707224 */ /* 0x000fce00078e0071 */
.L_x_5342:
[----:B------:R-:W-:Y:S05]  /*62b50*/  BSYNC B0 ;  /* 0x0000000000007941 */ /* 0x000fea0003800000 */
.L_x_5340:
        /* <DEDUP_REMOVED lines=9> */
.L_x_5344:
[----:B------:R-:W-:Y:S01]  /*62bf0*/  IMAD.MOV.U32 R54, RZ, RZ, R51 ;  /* 0x000000ffff367224 */ /* 0x000fe200078e0033 */
[----:B------:R-:W-:Y:S01]  /*62c00*/  MOV R114, R111 ;  /* 0x0000006f00727202 */ /* 0x000fe20000000f00 */
[----:B------:R-:W-:Y:S02]  /*62c10*/  IMAD.MOV.U32 R51, RZ, RZ, R52 ;  /* 0x000000ffff337224 */ /* 0x000fe400078e0034 */
[----:B------:R-:W-:-:S07]  /*62c20*/  IMAD.MOV.U32 R111, RZ, RZ, R112 ;  /* 0x000000ffff6f7224 */ /* 0x000fce00078e0070 */
.L_x_5345:
[----:B------:R-:W-:Y:S05]  /*62c30*/  BSYNC B0 ;  /* 0x0000000000007941 */ /* 0x000fea0003800000 */
.L_x_5343:
        /* <DEDUP_REMOVED lines=9> */
.L_x_5347:
[----:B------:R-:W-:Y:S01]  /*62cd0*/  MOV R53, R50 ;  /* 0x0000003200357202 */ /* 0x000fe20000000f00 */
[----:B------:R-:W-:Y:S02]  /*62ce0*/  IMAD.MOV.U32 R113, RZ, RZ, R110 ;  /* 0x000000ffff717224 */ /* 0x000fe400078e006e */
[----:B------:R-:W-:Y:S02]  /*62cf0*/  IMAD.MOV.U32 R50, RZ, RZ, R51 ;  /* 0x000000ffff327224 */ /* 0x000fe400078e0033 */
[----:B------:R-:W-:-:S07]  /*62d00*/  IMAD.MOV.U32 R110, RZ, RZ, R111 ;  /* 0x000000ffff6e7224 */ /* 0x000fce00078e006f */
.L_x_5348:
[----:B------:R-:W-:Y:S05]  /*62d10*/  BSYNC B0 ;  /* 0x0000000000007941 */ /* 0x000fea0003800000 */
.L_x_5346:
        /* <DEDUP_REMOVED lines=9> */
.L_x_5350:
[----:B------:R-:W-:Y:S02]  /*62db0*/  IMAD.MOV.U32 R52, RZ, RZ, R49 ;  /* 0x000000ffff347224 */ /* 0x000fe400078e0031 */
[----:B------:R-:W-:Y:S02]  /*62dc0*/  IMAD.MOV.U32 R112, RZ, RZ, R109 ;  /* 0x000000ffff707224 */ /* 0x000fe400078e006d */
[----:B------:R-:W-:Y:S02]  /*62dd0*/  IMAD.MOV.U32 R49, RZ, RZ, R50 ;  /* 0x000000ffff317224 */ /* 0x000fe400078e0032 */
[----:B------:R-:W-:-:S07]  /*62de0*/  IMAD.MOV.U32 R109, RZ, RZ, R110 ;  /* 0x000000ffff6d7224 */ /* 0x000fce00078e006e */
.L_x_5351:
[----:B------:R-:W-:Y:S05]  /*62df0*/  BSYNC B0 ;  /* 0x0000000000007941 */ /* 0x000fea0003800000 */
.L_x_5349:
        /* <DEDUP_REMOVED lines=9> */
.L_x_5353:
[----:B------:R-:W-:Y:S02]  /*62e90*/  IMAD.MOV.U32 R51, RZ, RZ, R48 ;  /* 0x000000ffff337224 */ /* 0x000fe400078e0030 */
[----:B------:R-:W-:Y:S01]  /*62ea0*/  IMAD.MOV.U32 R111, RZ, RZ, R108 ;  /* 0x000000ffff6f7224 */ /* 0x000fe200078e006c */
[----:B------:R-:W-:Y:S01]  /*62eb0*/  MOV R108, R109 ;  /* 0x0000006d006c7202 */ /* 0x000fe20000000f00 */
[----:B------:R-:W-:-:S07]  /*62ec0*/  IMAD.MOV.U32 R48, RZ, RZ, R49 ;  /* 0x000000ffff307224 */ /* 0x000fce00078e0031 */
.L_x_5354:
[----:B------:R-:W-:Y:S05]  /*62ed0*/  BSYNC B0 ;  /* 0x0000000000007941 */ /* 0x000fea0003800000 */
.L_x_5352:
        /* <DEDUP_REMOVED lines=9> */
.L_x_5356:
[----:B------:R-:W-:Y:S01]  /*62f70*/  IMAD.MOV.U32 R50, RZ, RZ, R47 ;  /* 0x000000ffff327224 */ /* 0x000fe200078e002f */
[----:B------:R-:W-:Y:S01]  /*62f80*/  MOV R47, R48 ;  /* 0x00000030002f7202 */ /* 0x000fe20000000f00 */
[----:B------:R-:W-:Y:S02]  /*62f90*/  IMAD.MOV.U32 R110, RZ, RZ, R107 ;  /* 0x000000ffff6e7224 */ /* 0x000fe400078e006b */
[----:B------:R-:W-:-:S07]  /*62fa0*/  IMAD.MOV.U32 R107, RZ, RZ, R108 ;  /* 0x000000ffff6b7224 */ /* 0x000fce00078e006c */
.L_x_5357:
[----:B------:R-:W-:Y:S05]  /*62fb0*/  BSYNC B0 ;  /* 0x0000000000007941 */ /* 0x000fea0003800000 */
.L_x_5355:
        /* <DEDUP_REMOVED lines=9> */
.L_x_5359:
[----:B------:R-:W-:Y:S01]  /*63050*/  IMAD.MOV.U32 R49, RZ, RZ, R46 ;  /* 0x000000ffff317224 */ /* 0x000fe200078e002e */
[----:B------:R-:W-:Y:S01]  /*63060*/  MOV R109, R106 ;  /* 0x0000006a006d7202 */ /* 0x000fe20000000f00 */
[----:B------:R-:W-:Y:S02]  /*63070*/  IMAD.MOV.U32 R46, RZ, RZ, R47 ;  /* 0x000000ffff2e7224 */ /* 0x000fe400078e002f */
[----:B------:R-:W-:-:S07]  /*63080*/  IMAD.MOV.U32 R106, RZ, RZ, R107 ;  /* 0x000000ffff6a7224 */ /* 0x000fce00078e006b */
.L_x_5360:
[----:B------:R-:W-:Y:S05]  /*63090*/  BSYNC B0 ;  /* 0x0000000000007941 */ /* 0x000fea0003800000 */
.L_x_5358:
        /* <DEDUP_REMOVED lines=9> */
.L_x_5362:
[----:B------:R-:W-:Y:S01]  /*63130*/  MOV R48, R45 ;  /* 0x0000002d00307202 */ /* 0x000fe20000000f00 */
[----:B------:R-:W-:Y:S02]  /*63140*/  IMAD.MOV.U32 R108, RZ, RZ, R105 ;  /* 0x000000ffff6c7224 */ /* 0x000fe400078e0069 */
[----:B------:R-:W-:Y:S02]  /*63150*/  IMAD.MOV.U32 R45, RZ, RZ, R46 ;  /* 0x000000ffff2d7224 */ /* 0x000fe400078e002e */
[----:B------:R-:W-:-:S07]  /*63160*/  IMAD.MOV.U32 R105, RZ, RZ, R106 ;  /* 0x000000ffff697224 */ /* 0x000fce00078e006a */
.L_x_5363:
[----:B------:R-:W-:Y:S05]  /*63170*/  BSYNC B0 ;  /* 0x0000000000007941 */ /* 0x000fea0003800000 */
.L_x_5361:
        /* <DEDUP_REMOVED lines=9> */
.L_x_5365:
[----:B------:R-:W-:Y:S02]  /*63210*/  IMAD.MOV.U32 R47, RZ, RZ, R44 ;  /* 0x000000ffff2f7224 */ /* 0x000fe400078e002c */
[----:B------:R-:W-:Y:S02]  /*63220*/  IMAD.MOV.U32 R107, RZ, RZ, R104 ;  /* 0x000000ffff6b7224 */ /* 0x000fe400078e0068 */
[----:B------:R-:W-:Y:S02]  /*63230*/  IMAD.MOV.U32 R44, RZ, RZ, R45 ;  /* 0x000000ffff2c7224 */ /* 0x000fe400078e002d */
[----:B------:R-:W-:-:S07]  /*63240*/  IMAD.MOV.U32 R104, RZ, RZ, R105 ;  /* 0x000000ffff687224 */ /* 0x000fce00078e0069 */
.L_x_5366:
[----:B------:R-:W-:Y:S05]  /*63250*/  BSYNC B0 ;  /* 0x0000000000007941 */ /* 0x000fea0003800000 */
.L_x_5364:
        /* <DEDUP_REMOVED lines=9> */
.L_x_5368:
[----:B------:R-:W-:Y:S02]  /*632f0*/  IMAD.MOV.U32 R46, RZ, RZ, R43 ;  /* 0x000000ffff2e7224 */ /* 0x000fe400078e002b */
[----:B------:R-:W-:Y:S01]  /*63300*/  IMAD.MOV.U32 R106, RZ, RZ, R103 ;  /* 0x000000ffff6a7224 */ /* 0x000fe200078e0067 */
[----:B------:R-:W-:Y:S01]  /*63310*/  MOV R103, R104 ;  /* 0x0000006800677202 */ /* 0x000fe20000000f00 */
[----:B------:R-:W-:-:S07]  /*63320*/  IMAD.MOV.U32 R43, RZ, RZ, R44 ;  /* 0x000000ffff2b7224 */ /* 0x000fce00078e002c */
.L_x_5369:
[----:B------:R-:W-:Y:S05]  /*63330*/  BSYNC B0 ;  /* 0x0000000000007941 */ /* 0x000fea0003800000 */
.L_x_5367:
        /* <DEDUP_REMOVED lines=9> */
.L_x_5371:
[----:B------:R-:W-:Y:S01]  /*633d0*/  IMAD.MOV.U32 R45, RZ, RZ, R42 ;  /* 0x000000ffff2d7224 */ /* 0x000fe200078e002a */
[----:B------:R-:W-:Y:S01]  /*633e0*/  MOV R42, R43 ;  /* 0x0000002b002a7202 */ /* 0x000fe20000000f00 */
[----:B------:R-:W-:Y:S02]  /*633f0*/  IMAD.MOV.U32 R105, RZ, RZ, R102 ;  /* 0x000000ffff697224 */ /* 0x000fe400078e0066 */
[----:B------:R-:W-:-:S07]  /*63400*/  IMAD.MOV.U32 R102, RZ, RZ, R103 ;  /* 0x000000ffff667224 */ /* 0x000fce00078e0067 */
.L_x_5372:
[----:B------:R-:W-:Y:S05]  /*63410*/  BSYNC B0 ;  /* 0x0000000000007941 */ /* 0x000fea0003800000 */
.L_x_5370:
        /* <DEDUP_REMOVED lines=9> */
.L_x_5374:
[----:B------:R-:W-:Y:S01]  /*634b0*/  IMAD.MOV.U32 R44, RZ, RZ, R41 ;  /* 0x000000ffff2c7224 */ /* 0x000fe200078e0029 */
[----:B------:R-:W-:Y:S01]  /*634c0*/  MOV R104, R101 ;  /* 0x0000006500687202 */ /* 0x000fe20000000f00 */
[----:B------:R-:W-:Y:S02]  /*634d0*/  IMAD.MOV.U32 R41, RZ, RZ, R42 ;  /* 0x000000ffff297224 */ /* 0x000fe400078e002a */
[----:B------:R-:W-:-:S07]  /*634e0*/  IMAD.MOV.U32 R101, RZ, RZ, R102 ;  /* 0x000000ffff657224 */ /* 0x000fce00078e0066 */
.L_x_5375:
[----:B------:R-:W-:Y:S05]  /*634f0*/  BSYNC B0 ;  /* 0x0000000000007941 */ /* 0x000fea0003800000 */
.L_x_5373:
        /* <DEDUP_REMOVED lines=9> */
.L_x_5377:
[----:B------:R-:W-:Y:S01]  /*63590*/  MOV R43, R40 ;  /* 0x00000028002b7202 */ /* 0x000fe20000000f00 */
[----:B------:R-:W-:Y:S02]  /*635a0*/  IMAD.MOV.U32 R103, RZ, RZ, R100 ;  /* 0x000000ffff677224 */ /* 0x000fe400078e0064 */
[----:B------:R-:W-:Y:S02]  /*635b0*/  IMAD.MOV.U32 R40, RZ, RZ, R41 ;  /* 0x000000ffff287224 */ /* 0x000fe400078e0029 */
[----:B------:R-:W-:-:S07]  /*635c0*/  IMAD.MOV.U32 R100, RZ, RZ, R101 ;  /* 0x000000ffff647224 */ /* 0x000fce00078e0065 */
.L_x_5378:
[----:B------:R-:W-:Y:S05]  /*635d0*/  BSYNC B0 ;  /* 0x0000000000007941 */ /* 0x000fea0003800000 */
.L_x_5376:
        /* <DEDUP_REMOVED lines=9> */
.L_x_5380:
[----:B------:R-:W-:Y:S02]  /*63670*/  IMAD.MOV.U32 R42, RZ, RZ, R39 ;  /* 0x000000ffff2a7224 */ /* 0x000fe400078e0027 */
[----:B------:R-:W-:Y:S02]  /*63680*/  IMAD.MOV.U32 R102, RZ, RZ, R99 ;  /* 0x000000ffff667224 */ /* 0x000fe400078e0063 */
[----:B------:R-:W-:Y:S02]  /*63690*/  IMAD.MOV.U32 R39, RZ, RZ, R40 ;  /* 0x000000ffff277224 */ /* 0x000fe400078e0028 */
[----:B------:R-:W-:-:S07]  /*636a0*/  IMAD.MOV.U32 R99, RZ, RZ, R100 ;  /* 0x000000ffff637224 */ /* 0x000fce00078e0064 */
.L_x_5381:
[----:B------:R-:W-:Y:S05]  /*636b0*/  BSYNC B0 ;  /* 0x0000000000007941 */ /* 0x000fea0003800000 */
.L_x_5379:
        /* <DEDUP_REMOVED lines=9> */
.L_x_5383:
[----:B------:R-:W-:Y:S02]  /*63750*/  IMAD.MOV.U32 R41, RZ, RZ, R38 ;  /* 0x000000ffff297224 */ /* 0x000fe400078e0026 */
[----:B------:R-:W-:Y:S01]  /*63760*/  IMAD.MOV.U32 R101, RZ, RZ, R98 ;  /* 0x000000ffff657224 */ /* 0x000fe200078e0062 */
[----:B------:R-:W-:Y:S01]  /*63770*/  MOV R98, R99 ;  /* 0x0000006300627202 */ /* 0x000fe20000000f00 */
[----:B------:R-:W-:-:S07]  /*63780*/  IMAD.MOV.U32 R38, RZ, RZ, R39 ;  /* 0x000000ffff267224 */ /* 0x000fce00078e0027 */
.L_x_5384:
[----:B------:R-:W-:Y:S05]  /*63790*/  BSYNC B0 ;  /* 0x0000000000007941 */ /* 0x000fea0003800000 */
.L_x_5382:
        /* <DEDUP_REMOVED lines=9> */
.L_x_5386:
[----:B------:R-:W-:Y:S01]  /*63830*/  IMAD.MOV.U32 R40, RZ, RZ, R37 ;  /* 0x000000ffff287224 */ /* 0x000fe200078e0025 */
[----:B------:R-:W-:Y:S01]  /*63840*/  MOV R37, R38 ;  /* 0x0000002600257202 */ /* 0x000fe20000000f00 */
[----:B------:R-:W-:Y:S02]  /*63850*/  IMAD.MOV.U32 R100, RZ, RZ, R97 ;  /* 0x000000ffff647224 */ /* 0x000fe400078e0061 */
[----:B------:R-:W-:-:S07]  /*63860*/  IMAD.MOV.U32 R97, RZ, RZ, R98 ;  /* 0x000000ffff617224 */ /* 0x000fce00078e0062 */
.L_x_5387:
[----:B------:R-:W-:Y:S05]  /*63870*/  BSYNC B0 ;  /* 0x0000000000007941 */ /* 0x000fea0003800000 */
.L_x_5385:
        /* <DEDUP_REMOVED lines=9> */
.L_x_5389:
[----:B------:R-:W-:Y:S01]  /*63910*/  IMAD.MOV.U32 R39, RZ, RZ, R36 ;  /* 0x000000ffff277224 */ /* 0x000fe200078e0024 */
[----:B------:R-:W-:Y:S01]  /*63920*/  MOV R99, R96 ;  /* 0x0000006000637202 */ /* 0x000fe20000000f00 */
[----:B------:R-:W-:Y:S02]  /*63930*/  IMAD.MOV.U32 R36, RZ, RZ, R37 ;  /* 0x000000ffff247224 */ /* 0x000fe400078e0025 */
[----:B------:R-:W-:-:S07]  /*63940*/  IMAD.MOV.U32 R96, RZ, RZ, R97 ;  /* 0x000000ffff607224 */ /* 0x000fce00078e0061 */
.L_x_5390:
[----:B------:R-:W-:Y:S05]  /*63950*/  BSYNC B0 ;  /* 0x0000000000007941 */ /* 0x000fea0003800000 */
.L_x_5388:
        /* <DEDUP_REMOVED lines=9> */
.L_x_5392:
[----:B------:R-:W-:Y:S01]  /*639f0*/  MOV R38, R35 ;  /* 0x0000002300267202 */ /* 0x000fe20000000f00 */
[----:B------:R-:W-:Y:S02]  /*63a00*/  IMAD.MOV.U32 R98, RZ, RZ, R95 ;  /* 0x000000ffff627224 */ /* 0x000fe400078e005f */
[----:B------:R-:W-:Y:S02]  /*63a10*/  IMAD.MOV.U32 R35, RZ, RZ, R36 ;  /* 0x000000ffff237224 */ /* 0x000fe400078e0024 */
[----:B------:R-:W-:-:S07]  /*63a20*/  IMAD.MOV.U32 R95, RZ, RZ, R96 ;  /* 0x000000ffff5f7224 */ /* 0x000fce00078e0060 */
.L_x_5393:
[----:B------:R-:W-:Y:S05]  /*63a30*/  BSYNC B0 ;  /* 0x0000000000007941 */ /* 0x000fea0003800000 */
.L_x_5391:
        /* <DEDUP_REMOVED lines=9> */
.L_x_5395:
[----:B------:R-:W-:Y:S02]  /*63ad0*/  IMAD.MOV.U32 R37, RZ, RZ, R34 ;  /* 0x000000ffff257224 */ /* 0x000fe400078e0022 */
[----:B------:R-:W-:Y:S02]  /*63ae0*/  IMAD.MOV.U32 R97, RZ, RZ, R94 ;  /* 0x000000ffff617224 */ /* 0x000fe400078e005e */
[----:B------:R-:W-:Y:S02]  /*63af0*/  IMAD.MOV.U32 R34, RZ, RZ, R35 ;  /* 0x000000ffff227224 */ /* 0x000fe400078e0023 */
[----:B------:R-:W-:-:S07]  /*63b00*/  IMAD.MOV.U32 R94, RZ, RZ, R95 ;  /* 0x000000ffff5e7224 */ /* 0x000fce00078e005f */
.L_x_5396:
[----:B------:R-:W-:Y:S05]  /*63b10*/  BSYNC B0 ;  /* 0x0000000000007941 */ /* 0x000fea0003800000 */
.L_x_5394:
        /* <DEDUP_REMOVED lines=9> */
.L_x_5398:
[----:B------:R-:W-:Y:S02]  /*63bb0*/  IMAD.MOV.U32 R36, RZ, RZ, R33 ;  /* 0x000000ffff247224 */ /* 0x000fe400078e0021 */
[----:B------:R-:W-:Y:S01]  /*63bc0*/  IMAD.MOV.U32 R96, RZ, RZ, R93 ;  /* 0x000000ffff607224 */ /* 0x000fe200078e005d */
[----:B------:R-:W-:Y:S01]  /*63bd0*/  MOV R93, R94 ;  /* 0x0000005e005d7202 */ /* 0x000fe20000000f00 */
[----:B------:R-:W-:-:S07]  /*63be0*/  IMAD.MOV.U32 R33, RZ, RZ, R34 ;  /* 0x000000ffff217224 */ /* 0x000fce00078e0022 */
.L_x_5399:
[----:B------:R-:W-:Y:S05]  /*63bf0*/  BSYNC B0 ;  /* 0x0000000000007941 */ /* 0x000fea0003800000 */
.L_x_5397:
        /* <DEDUP_REMOVED lines=9> */
.L_x_5401:
[----:B------:R-:W-:Y:S01]  /*63c90*/  IMAD.MOV.U32 R35, RZ, RZ, R32 ;  /* 0x000000ffff237224 */ /* 0x000fe200078e0020 */
[----:B------:R-:W-:Y:S01]  /*63ca0*/  MOV R32, R33 ;  /* 0x0000002100207202 */ /* 0x000fe20000000f00 */
[----:B------:R-:W-:Y:S02]  /*63cb0*/  IMAD.MOV.U32 R95, RZ, RZ, R92 ;  /* 0x000000ffff5f7224 */ /* 0x000fe400078e005c */
[----:B------:R-:W-:-:S07]  /*63cc0*/  IMAD.MOV.U32 R92, RZ, RZ, R93 ;  /* 0x000000ffff5c7224 */ /* 0x000fce00078e005d */
.L_x_5402:
[----:B------:R-:W-:Y:S05]  /*63cd0*/  BSYNC B0 ;  /* 0x0000000000007941 */ /* 0x000fea0003800000 */
.L_x_5400:
        /* <DEDUP_REMOVED lines=9> */
.L_x_5404:
[----:B------:R-:W-:Y:S01]  /*63d70*/  IMAD.MOV.U32 R34, RZ, RZ, R31 ;  /* 0x000000ffff227224 */ /* 0x000fe200078e001f */
[----:B------:R-:W-:Y:S01]  /*63d80*/  MOV R94, R91 ;  /* 0x0000005b005e7202 */ /* 0x000fe20000000f00 */
[----:B------:R-:W-:Y:S02]  /*63d90*/  IMAD.MOV.U32 R31, RZ, RZ, R32 ;  /* 0x000000ffff1f7224 */ /* 0x000fe400078e0020 */
[----:B------:R-:W-:-:S07]  /*63da0*/  IMAD.MOV.U32 R91, RZ, RZ, R92 ;  /* 0x000000ffff5b7224 */ /* 0x000fce00078e005c */
.L_x_5405:
[----:B------:R-:W-:Y:S05]  /*63db0*/  BSYNC B0 ;  /* 0x0000000000007941 */ /* 0x000fea0003800000 */
.L_x_5403:
        /* <DEDUP_REMOVED lines=9> */
.L_x_5407:
[----:B------:R-:W-:Y:S01]  /*63e50*/  MOV R33, R30 ;  /* 0x0000001e00217202 */ /* 0x000fe20000000f00 */
[----:B------:R-:W-:Y:S02]  /*63e60*/  IMAD.MOV.U32 R93, RZ, RZ, R90 ;  /* 0x000000ffff5d7224 */ /* 0x000fe400078e005a */
[----:B------:R-:W-:Y:S02]  /*63e70*/  IMAD.MOV.U32 R30, RZ, RZ, R31 ;  /* 0x000000ffff1e7224 */ /* 0x000fe400078e001f */
[----:B------:R-:W-:-:S07]  /*63e80*/  IMAD.MOV.U32 R90, RZ, RZ, R91 ;  /* 0x000000ffff5a7224 */ /* 0x000fce00078e005b */
.L_x_5408:
[----:B------:R-:W-:Y:S05]  /*63e90*/  BSYNC B0 ;  /* 0x0000000000007941 */ /* 0x000fea0003800000 */
.L_x_5406:
        /* <DEDUP_REMOVED lines=9> */
.L_x_5410:
[----:B------:R-:W-:Y:S02]  /*63f30*/  IMAD.MOV.U32 R32, RZ, RZ, R29 ;  /* 0x000000ffff207224 */ /* 0x000fe400078e001d */
[----:B------:R-:W-:Y:S02]  /*63f40*/  IMAD.MOV.U32 R92, RZ, RZ, R89 ;  /* 0x000000ffff5c7224 */ /* 0x000fe400078e0059 */
[----:B------:R-:W-:Y:S02]  /*63f50*/  IMAD.MOV.U32 R29, RZ, RZ, R30 ;  /* 0x000000ffff1d7224 */ /* 0x000fe400078e001e */
[----:B------:R-:W-:-:S07]  /*63f60*/  IMAD.MOV.U32 R89, RZ, RZ, R90 ;  /* 0x000000ffff597224 */ /* 0x000fce00078e005a */
.L_x_5411:
[----:B------:R-:W-:Y:S05]  /*63f70*/  BSYNC B0 ;  /* 0x0000000000007941 */ /* 0x000fea0003800000 */
.L_x_5409:
        /* <DEDUP_REMOVED lines=9> */
.L_x_5413:
[----:B------:R-:W-:Y:S02]  /*64010*/  IMAD.MOV.U32 R31, RZ, RZ, R28 ;  /* 0x000000ffff1f7224 */ /* 0x000fe400078e001c */
[----:B------:R-:W-:Y:S01]  /*64020*/  IMAD.MOV.U32 R91, RZ, RZ, R88 ;  /* 0x000000ffff5b7224 */ /* 0x000fe200078e0058 */
[----:B------:R-:W-:Y:S01]  /*64030*/  MOV R88, R89 ;  /* 0x0000005900587202 */ /* 0x000fe20000000f00 */
[----:B------:R-:W-:-:S07]  /*64040*/  IMAD.MOV.U32 R28, RZ, RZ, R29 ;  /* 0x000000ffff1c7224 */ /* 0x000fce00078e001d */
.L_x_5414:
[----:B------:R-:W-:Y:S05]  /*64050*/  BSYNC B0 ;  /* 0x0000000000007941 */ /* 0x000fea0003800000 */
.L_x_5412:
        /* <DEDUP_REMOVED lines=9> */
.L_x_5416:
[----:B------:R-:W-:Y:S01]  /*640f0*/  IMAD.MOV.U32 R30, RZ, RZ, R27 ;  /* 0x000000ffff1e7224 */ /* 0x000fe200078e001b */
[----:B------:R-:W-:Y:S01]  /*64100*/  MOV R27, R28 ;  /* 0x0000001c001b7202 */ /* 0x000fe20000000f00 */
[----:B------:R-:W-:Y:S02]  /*64110*/  IMAD.MOV.U32 R90, RZ, RZ, R87 ;  /* 0x000000ffff5a7224 */ /* 0x000fe400078e0057 */
[----:B------:R-:W-:-:S07]  /*64120*/  IMAD.MOV.U32 R87, RZ, RZ, R88 ;  /* 0x000000ffff577224 */ /* 0x000fce00078e0058 */
.L_x_5417:
[----:B------:R-:W-:Y:S05]  /*64130*/  BSYNC B0 ;  /* 0x0000000000007941 */ /* 0x000fea0003800000 */
.L_x_5415:
        /* <DEDUP_REMOVED lines=9> */
.L_x_5419:
[----:B------:R-:W-:Y:S01]  /*641d0*/  IMAD.MOV.U32 R29, RZ, RZ, R26 ;  /* 0x000000ffff1d7224 */ /* 0x000fe200078e001a */
[----:B------:R-:W-:Y:S01]  /*641e0*/  MOV R89, R86 ;  /* 0x0000005600597202 */ /* 0x000fe20000000f00 */
[----:B------:R-:W-:Y:S02]  /*641f0*/  IMAD.MOV.U32 R26, RZ, RZ, R27 ;  /* 0x000000ffff1a7224 */ /* 0x000fe400078e001b */
[----:B------:R-:W-:-:S07]  /*64200*/  IMAD.MOV.U32 R86, RZ, RZ, R87 ;  /* 0x000000ffff567224 */ /* 0x000fce00078e0057 */
.L_x_5420:
[----:B------:R-:W-:Y:S05]  /*64210*/  BSYNC B0 ;  /* 0x0000000000007941 */ /* 0x000fea0003800000 */
.L_x_5418:
        /* <DEDUP_REMOVED lines=9> */
.L_x_5422:
[----:B------:R-:W-:Y:S01]  /*642b0*/  MOV R28, R25 ;  /* 0x00000019001c7202 */ /* 0x000fe20000000f00 */
[----:B------:R-:W-:Y:S02]  /*642c0*/  IMAD.MOV.U32 R88, RZ, RZ, R85 ;  /* 0x000000ffff587224 */ /* 0x000fe400078e0055 */
[----:B------:R-:W-:Y:S02]  /*642d0*/  IMAD.MOV.U32 R25, RZ, RZ, R26 ;  /* 0x000000ffff197224 */ /* 0x000fe400078e001a */
[----:B------:R-:W-:-:S07]  /*642e0*/  IMAD.MOV.U32 R85, RZ, RZ, R86 ;  /* 0x000000ffff557224 */ /* 0x000fce00078e0056 */
.L_x_5423:
[----:B------:R-:W-:Y:S05]  /*642f0*/  BSYNC B0 ;  /* 0x0000000000007941 */ /* 0x000fea0003800000 */
.L_x_5421:
        /* <DEDUP_REMOVED lines=9> */
.L_x_5425:
[----:B------:R-:W-:Y:S02]  /*64390*/  IMAD.MOV.U32 R27, RZ, RZ, R24 ;  /* 0x000000ffff1b7224 */ /* 0x000fe400078e0018 */
[----:B------:R-:W-:Y:S02]  /*643a0*/  IMAD.MOV.U32 R87, RZ, RZ, R84 ;  /* 0x000000ffff577224 */ /* 0x000fe400078e0054 */
[----:B------:R-:W-:Y:S02]  /*643b0*/  IMAD.MOV.U32 R24, RZ, RZ, R25 ;  /* 0x000000ffff187224 */ /* 0x000fe400078e0019 */
[----:B------:R-:W-:-:S07]  /*643c0*/  IMAD.MOV.U32 R84, RZ, RZ, R85 ;  /* 0x000000ffff547224 */ /* 0x000fce00078e0055 */
.L_x_5426:
[----:B------:R-:W-:Y:S05]  /*643d0*/  BSYNC B0 ;  /* 0x0000000000007941 */ /* 0x000fea0003800000 */
.L_x_5424:
        /* <DEDUP_REMOVED lines=9> */
.L_x_5428:
[----:B------:R-:W-:Y:S02]  /*64470*/  IMAD.MOV.U32 R26, RZ, RZ, R23 ;  /* 0x000000ffff1a7224 */ /* 0x000fe400078e0017 */
[----:B------:R-:W-:Y:S01]  /*64480*/  IMAD.MOV.U32 R86, RZ, RZ, R83 ;  /* 0x000000ffff567224 */ /* 0x000fe200078e0053 */
[----:B------:R-:W-:Y:S01]  /*64490*/  MOV R83, R84 ;  /* 0x0000005400537202 */ /* 0x000fe20000000f00 */
[----:B------:R-:W-:-:S07]  /*644a0*/  IMAD.MOV.U32 R23, RZ, RZ, R24 ;  /* 0x000000ffff177224 */ /* 0x000fce00078e0018 */
.L_x_5429:
[----:B------:R-:W-:Y:S05]  /*644b0*/  BSYNC B0 ;  /* 0x0000000000007941 */ /* 0x000fea0003800000 */
.L_x_5427:
        /* <DEDUP_REMOVED lines=9> */
.L_x_5431:
[----:B------:R-:W-:Y:S01]  /*64550*/  IMAD.MOV.U32 R25, RZ, RZ, R22 ;  /* 0x000000ffff197224 */ /* 0x000fe200078e0016 */
[----:B------:R-:W-:Y:S01]  /*64560*/  MOV R22, R23 ;  /* 0x0000001700167202 */ /* 0x000fe20000000f00 */
[----:B------:R-:W-:Y:S02]  /*64570*/  IMAD.MOV.U32 R85, RZ, RZ, R82 ;  /* 0x000000ffff557224 */ /* 0x000fe400078e0052 */
[----:B------:R-:W-:-:S07]  /*64580*/  IMAD.MOV.U32 R82, RZ, RZ, R83 ;  /* 0x000000ffff527224 */ /* 0x000fce00078e0053 */
.L_x_5432:
[----:B------:R-:W-:Y:S05]  /*64590*/  BSYNC B0 ;  /* 0x0000000000007941 */ /* 0x000fea0003800000 */
.L_x_5430:
        /* <DEDUP_REMOVED lines=9> */
.L_x_5434:
[----:B------:R-:W-:Y:S01]  /*64630*/  IMAD.MOV.U32 R24, RZ, RZ, R21 ;  /* 0x000000ffff187224 */ /* 0x000fe200078e0015 */
[----:B------:R-:W-:Y:S01]  /*64640*/  MOV R84, R81 ;  /* 0x0000005100547202 */ /* 0x000fe20000000f00 */
[----:B------:R-:W-:Y:S02]  /*64650*/  IMAD.MOV.U32 R21, RZ, RZ, R22 ;  /* 0x000000ffff157224 */ /* 0x000fe400078e0016 */
[----:B------:R-:W-:-:S07]  /*64660*/  IMAD.MOV.U32 R81, RZ, RZ, R82 ;  /* 0x000000ffff517224 */ /* 0x000fce00078e0052 */
.L_x_5435:
[----:B------:R-:W-:Y:S05]  /*64670*/  BSYNC B0 ;  /* 0x0000000000007941 */ /* 0x000fea0003800000 */
.L_x_5433:
        /* <DEDUP_REMOVED lines=9> */
.L_x_5437:
[----:B------:R-:W-:Y:S01]  /*64710*/  MOV R23, R20 ;  /* 0x0000001400177202 */ /* 0x000fe20000000f00 */
[----:B------:R-:W-:Y:S02]  /*64720*/  IMAD.MOV.U32 R83, RZ, RZ, R80 ;  /* 0x000000ffff537224 */ /* 0x000fe400078e0050 */
[----:B------:R-:W-:Y:S02]  /*64730*/  IMAD.MOV.U32 R20, RZ, RZ, R21 ;  /* 0x000000ffff147224 */ /* 0x000fe400078e0015 */
[----:B------:R-:W-:-:S07]  /*64740*/  IMAD.MOV.U32 R80, RZ, RZ, R81 ;  /* 0x000000ffff507224 */ /* 0x000fce00078e0051 */
.L_x_5438:
[----:B------:R-:W-:Y:S05]  /*64750*/  BSYNC B0 ;  /* 0x0000000000007941 */ /* 0x000fea0003800000 */
.L_x_5436:
        /* <DEDUP_REMOVED lines=9> */
.L_x_5440:
[----:B------:R-:W-:Y:S02]  /*647f0*/  IMAD.MOV.U32 R22, RZ, RZ, R19 ;  /* 0x000000ffff167224 */ /* 0x000fe400078e0013 */
[----:B------:R-:W-:Y:S02]  /*64800*/  IMAD.MOV.U32 R82, RZ, RZ, R79 ;  /* 0x000000ffff527224 */ /* 0x000fe400078e004f */
[----:B------:R-:W-:Y:S02]  /*64810*/  IMAD.MOV.U32 R19, RZ, RZ, R20 ;  /* 0x000000ffff137224 */ /* 0x000fe400078e0014 */
[----:B------:R-:W-:-:S07]  /*64820*/  IMAD.MOV.U32 R79, RZ, RZ, R80 ;  /* 0x000000ffff4f7224 */ /* 0x000fce00078e0050 */
.L_x_5441:
[----:B------:R-:W-:Y:S05]  /*64830*/  BSYNC B0 ;  /* 0x0000000000007941 */ /* 0x000fea0003800000 */
.L_x_5439:
        /* <DEDUP_REMOVED lines=9> */
.L_x_5443:
[----:B------:R-:W-:Y:S02]  /*648d0*/  IMAD.MOV.U32 R21, RZ, RZ, R18 ;  /* 0x000000ffff157224 */ /* 0x000fe400078e0012 */
[----:B------:R-:W-:Y:S01]  /*648e0*/  IMAD.MOV.U32 R81, RZ, RZ, R78 ;  /* 0x000000ffff517224 */ /* 0x000fe200078e004e */
[----:B------:R-:W-:Y:S01]  /*648f0*/  MOV R78, R79 ;  /* 0x0000004f004e7202 */ /* 0x000fe20000000f00 */
[----:B------:R-:W-:-:S07]  /*64900*/  IMAD.MOV.U32 R18, RZ, RZ, R19 ;  /* 0x000000ffff127224 */ /* 0x000fce00078e0013 */
.L_x_5444:
[----:B------:R-:W-:Y:S05]  /*64910*/  BSYNC B0 ;  /* 0x0000000000007941 */ /* 0x000fea0003800000 */
.L_x_5442:
        /* <DEDUP_REMOVED lines=9> */
.L_x_5446:
[----:B------:R-:W-:Y:S01]  /*649b0*/  IMAD.MOV.U32 R20, RZ, RZ, R17 ;  /* 0x000000ffff147224 */ /* 0x000fe200078e0011 */
[----:B------:R-:W-:Y:S01]  /*649c0*/  MOV R17, R18 ;  /* 0x0000001200117202 */ /* 0x000fe20000000f00 */
[----:B------:R-:W-:Y:S02]  /*649d0*/  IMAD.MOV.U32 R80, RZ, RZ, R77 ;  /* 0x000000ffff507224 */ /* 0x000fe400078e004d */
[----:B------:R-:W-:-:S07]  /*649e0*/  IMAD.MOV.U32 R77, RZ, RZ, R78 ;  /* 0x000000ffff4d7224 */ /* 0x000fce00078e004e */
.L_x_5447:
[----:B------:R-:W-:Y:S05]  /*649f0*/  BSYNC B0 ;  /* 0x0000000000007941 */ /* 0x000fea0003800000 */
.L_x_5445:
        /* <DEDUP_REMOVED lines=9> */
.L_x_5449:
[----:B------:R-:W-:Y:S01]  /*64a90*/  IMAD.MOV.U32 R19, RZ, RZ, R16 ;  /* 0x000000ffff137224 */ /* 0x000fe200078e0010 */
[----:B------:R-:W-:Y:S01]  /*64aa0*/  MOV R79, R76 ;  /* 0x0000004c004f7202 */ /* 0x000fe20000000f00 */
[----:B------:R-:W-:Y:S02]  /*64ab0*/  IMAD.MOV.U32 R16, RZ, RZ, R17 ;  /* 0x000000ffff107224 */ /* 0x000fe400078e0011 */
[----:B------:R-:W-:-:S07]  /*64ac0*/  IMAD.MOV.U32 R76, RZ, RZ, R77 ;  /* 0x000000ffff4c7224 */ /* 0x000fce00078e004d */
.L_x_5450:
[----:B------:R-:W-:Y:S05]  /*64ad0*/  BSYNC B0 ;  /* 0x0000000000007941 */ /* 0x000fea0003800000 */
.L_x_5448:
        /* <DEDUP_REMOVED lines=9> */
.L_x_5452:
[----:B------:R-:W-:Y:S01]  /*64b70*/  MOV R18, R15 ;  /* 0x0000000f00127202 */ /* 0x000fe20000000f00 */
[----:B------:R-:W-:Y:S02]  /*64b80*/  IMAD.MOV.U32 R78, RZ, RZ, R75 ;  /* 0x000000ffff4e7224 */ /* 0x000fe400078e004b */
[----:B------:R-:W-:Y:S02]  /*64b90*/  IMAD.MOV.U32 R15, RZ, RZ, R16 ;  /* 0x000000ffff0f7224 */ /* 0x000fe400078e0010 */
[----:B------:R-:W-:-:S07]  /*64ba0*/  IMAD.MOV.U32 R75, RZ, RZ, R76 ;  /* 0x000000ffff4b7224 */ /* 0x000fce00078e004c */
.L_x_5453:
[----:B------:R-:W-:Y:S05]  /*64bb0*/  BSYNC B0 ;  /* 0x0000000000007941 */ /* 0x000fea0003800000 */
.L_x_5451:
        /* <DEDUP_REMOVED lines=9> */
.L_x_5455:
[----:B------:R-:W-:Y:S02]  /*64c50*/  IMAD.MOV.U32 R17, RZ, RZ, R14 ;  /* 0x000000ffff117224 */ /* 0x000fe400078e000e */
[----:B------:R-:W-:Y:S02]  /*64c60*/  IMAD.MOV.U32 R77, RZ, RZ, R74 ;  /* 0x000000ffff4d7224 */ /* 0x000fe400078e004a */
[----:B------:R-:W-:Y:S02]  /*64c70*/  IMAD.MOV.U32 R14, RZ, RZ, R15 ;  /* 0x000000ffff0e7224 */ /* 0x000fe400078e000f */
[----:B------:R-:W-:-:S07]  /*64c80*/  IMAD.MOV.U32 R74, RZ, RZ, R75 ;  /* 0x000000ffff4a7224 */ /* 0x000fce00078e004b */
.L_x_5456:
[----:B------:R-:W-:Y:S05]  /*64c90*/  BSYNC B0 ;  /* 0x0000000000007941 */ /* 0x000fea0003800000 */
.L_x_5454:
        /* <DEDUP_REMOVED lines=9> */
.L_x_5458:
[----:B------:R-:W-:Y:S02]  /*64d30*/  IMAD.MOV.U32 R16, RZ, RZ, R13 ;  /* 0x000000ffff107224 */ /* 0x000fe400078e000d */
[----:B------:R-:W-:Y:S01]  /*64d40*/  IMAD.MOV.U32 R76, RZ, RZ, R73 ;  /* 0x000000ffff4c7224 */ /* 0x000fe200078e0049 */
[----:B------:R-:W-:Y:S01]  /*64d50*/  MOV R73, R74 ;  /* 0x0000004a00497202 */ /* 0x000fe20000000f00 */
[----:B------:R-:W-:-:S07]  /*64d60*/  IMAD.MOV.U32 R13, RZ, RZ, R14 ;  /* 0x000000ffff0d7224 */ /* 0x000fce00078e000e */
.L_x_5459:
[----:B------:R-:W-:Y:S05]  /*64d70*/  BSYNC B0 ;  /* 0x0000000000007941 */ /* 0x000fea0003800000 */
.L_x_5457:
        /* <DEDUP_REMOVED lines=9> */
.L_x_5461:
[----:B------:R-:W-:Y:S01]  /*64e10*/  IMAD.MOV.U32 R15, RZ, RZ, R12 ;  /* 0x000000ffff0f7224 */ /* 0x000fe200078e000c */
[----:B------:R-:W-:Y:S01]  /*64e20*/  MOV R12, R13 ;  /* 0x0000000d000c7202 */ /* 0x000fe20000000f00 */
[----:B------:R-:W-:Y:S02]  /*64e30*/  IMAD.MOV.U32 R75, RZ, RZ, R72 ;  /* 0x000000ffff4b7224 */ /* 0x000fe400078e0048 */
[----:B------:R-:W-:-:S07]  /*64e40*/  IMAD.MOV.U32 R72, RZ, RZ, R73 ;  /* 0x000000ffff487224 */ /* 0x000fce00078e0049 */
.L_x_5462:
[----:B------:R-:W-:Y:S05]  /*64e50*/  BSYNC B0 ;  /* 0x0000000000007941 */ /* 0x000fea0003800000 */
.L_x_5460:
        /* <DEDUP_REMOVED lines=9> */
.L_x_5464:
[----:B------:R-:W-:Y:S01]  /*64ef0*/  IMAD.MOV.U32 R14, RZ, RZ, R9 ;  /* 0x000000ffff0e7224 */ /* 0x000fe200078e0009 */
[----:B------:R-:W-:Y:S01]  /*64f00*/  MOV R74, R11 ;  /* 0x0000000b004a7202 */ /* 0x000fe20000000f00 */
[----:B------:R-:W-:Y:S02]  /*64f10*/  IMAD.MOV.U32 R9, RZ, RZ, R12 ;  /* 0x000000ffff097224 */ /* 0x000fe400078e000c */
[----:B------:R-:W-:-:S07]  /*64f20*/  IMAD.MOV.U32 R11, RZ, RZ, R72 ;  /* 0x000000ffff0b7224 */ /* 0x000fce00078e0048 */
.L_x_5465:
[----:B------:R-:W-:Y:S05]  /*64f30*/  BSYNC B0 ;  /* 0x0000000000007941 */ /* 0x000fea0003800000 */
.L_x_5463:
        /* <DEDUP_REMOVED lines=9> */
.L_x_5467:
[----:B------:R-:W-:Y:S01]  /*64fd0*/  MOV R13, R8 ;  /* 0x00000008000d7202 */ /* 0x000fe20000000f00 */
[----:B------:R-:W-:Y:S02]  /*64fe0*/  IMAD.MOV.U32 R73, RZ, RZ, R10 ;  /* 0x000000ffff497224 */ /* 0x000fe400078e000a */
[----:B------:R-:W-:Y:S02]  /*64ff0*/  IMAD.MOV.U32 R8, RZ, RZ, R9 ;  /* 0x000000ffff087224 */ /* 0x000fe400078e0009 */
[----:B------:R-:W-:-:S07]  /*65000*/  IMAD.MOV.U32 R10, RZ, RZ, R11 ;  /* 0x000000ffff0a7224 */ /* 0x000fce00078e000b */
.L_x_5468:
[----:B------:R-:W-:Y:S05]  /*65010*/  BSYNC B0 ;  /* 0x0000000000007941 */ /* 0x000fea0003800000 */
.L_x_5466:
        /* <DEDUP_REMOVED lines=9> */
.L_x_5470:
[----:B------:R-:W-:Y:S02]  /*650b0*/  IMAD.MOV.U32 R12, RZ, RZ, R5 ;  /* 0x000000ffff0c7224 */ /* 0x000fe400078e0005 */
[----:B------:R-:W-:Y:S02]  /*650c0*/  IMAD.MOV.U32 R72, RZ, RZ, R7 ;  /* 0x000000ffff487224 */ /* 0x000fe400078e0007 */
[----:B------:R-:W-:Y:S02]  /*650d0*/  IMAD.MOV.U32 R5, RZ, RZ, R8 ;  /* 0x000000ffff057224 */ /* 0x000fe400078e0008 */
[----:B------:R-:W-:-:S07]  /*650e0*/  IMAD.MOV.U32 R7, RZ, RZ, R10 ;  /* 0x000000ffff077224 */ /* 0x000fce00078e000a */
.L_x_5471:
[----:B------:R-:W-:Y:S05]  /*650f0*/  BSYNC B0 ;  /* 0x0000000000007941 */ /* 0x000fea0003800000 */
.L_x_5469:
        /* <DEDUP_REMOVED lines=9> */
.L_x_5473:
[----:B------:R-:W-:Y:S02]  /*65190*/  IMAD.MOV.U32 R9, RZ, RZ, R4 ;  /* 0x000000ffff097224 */ /* 0x000fe400078e0004 */
[----:B------:R-:W-:Y:S01]  /*651a0*/  IMAD.MOV.U32 R11, RZ, RZ, R6 ;  /* 0x000000ffff0b7224 */ /* 0x000fe200078e0006 */
[----:B------:R-:W-:Y:S01]  /*651b0*/  MOV R6, R7 ;  /* 0x0000000700067202 */ /* 0x000fe20000000f00 */
[----:B------:R-:W-:-:S07]  /*651c0*/  IMAD.MOV.U32 R4, RZ, RZ, R5 ;  /* 0x000000ffff047224 */ /* 0x000fce00078e0005 */
.L_x_5474:
[----:B------:R-:W-:Y:S05]  /*651d0*/  BSYNC B0 ;  /* 0x0000000000007941 */ /* 0x000fea0003800000 */
.L_x_5472:
        /* <DEDUP_REMOVED lines=9> */
.L_x_5476:
[----:B------:R-:W-:Y:S01]  /*65270*/  IMAD.MOV.U32 R8, RZ, RZ, R71 ;  /* 0x000000ffff087224 */ /* 0x000fe200078e0047 */
[----:B------:R-:W-:Y:S01]  /*65280*/  MOV R71, R4 ;  /* 0x0000000400477202 */ /* 0x000fe20000000f00 */
[----:B------:R-:W-:Y:S02]  /*65290*/  IMAD.MOV.U32 R10, RZ, RZ, R131 ;  /* 0x000000ffff0a7224 */ /* 0x000fe400078e0083 */
[----:B------:R-:W-:-:S07]  /*652a0*/  IMAD.MOV.U32 R131, RZ, RZ, R6 ;  /* 0x000000ffff837224 */ /* 0x000fce00078e0006 */
.L_x_5477:
[----:B------:R-:W-:Y:S05]  /*652b0*/  BSYNC B0 ;  /* 0x0000000000007941 */ /* 0x000fea0003800000 */
.L_x_5475:
        /* <DEDUP_REMOVED lines=9> */
.L_x_5479:
[----:B------:R-:W-:Y:S01]  /*65350*/  IMAD.MOV.U32 R5, RZ, RZ, R132 ;  /* 0x000000ffff057224 */ /* 0x000fe200078e0084 */
[----:B------:R-:W-:Y:S01]  /*65360*/  MOV R7, R134 ;  /* 0x0000008600077202 */ /* 0x000fe20000000f00 */
[----:B------:R-:W-:Y:S02]  /*65370*/  IMAD.MOV.U32 R132, RZ, RZ, R71 ;  /* 0x000000ffff847224 */ /* 0x000fe400078e0047 */
[----:B------:R-:W-:-:S07]  /*65380*/  IMAD.MOV.U32 R134, RZ, RZ, R131 ;  /* 0x000000ffff867224 */ /* 0x000fce00078e0083 */
.L_x_5480:
[----:B------:R-:W-:Y:S05]  /*65390*/  BSYNC B0 ;  /* 0x0000000000007941 */ /* 0x000fea0003800000 */
.L_x_5478:
        /* <DEDUP_REMOVED lines=9> */
.L_x_5482:
[----:B------:R-:W-:Y:S01]  /*65430*/  MOV R4, R69 ;  /* 0x0000004500047202 */ /* 0x000fe20000000f00 */
[----:B------:R-:W-:Y:S02]  /*65440*/  IMAD.MOV.U32 R6, RZ, RZ, R129 ;  /* 0x000000ffff067224 */ /* 0x000fe400078e0081 */
[----:B------:R-:W-:Y:S02]  /*65450*/  IMAD.MOV.U32 R69, RZ, RZ, R132 ;  /* 0x000000ffff457224 */ /* 0x000fe400078e0084 */
[----:B------:R-:W-:-:S07]  /*65460*/  IMAD.MOV.U32 R129, RZ, RZ, R134 ;  /* 0x000000ffff817224 */ /* 0x000fce00078e0086 */
.L_x_5483:
[----:B------:R-:W-:Y:S05]  /*65470*/  BSYNC B0 ;  /* 0x0000000000007941 */ /* 0x000fea0003800000 */
.L_x_5481:
        /* <DEDUP_REMOVED lines=9> */
.L_x_5485:
[----:B------:R-:W-:Y:S02]  /*65510*/  IMAD.MOV.U32 R71, RZ, RZ, R70 ;  /* 0x000000ffff477224 */ /* 0x000fe400078e0046 */
[----:B------:R-:W-:Y:S02]  /*65520*/  IMAD.MOV.U32 R131, RZ, RZ, R130 ;  /* 0x000000ffff837224 */ /* 0x000fe400078e0082 */
[----:B------:R-:W-:Y:S02]  /*65530*/  IMAD.MOV.U32 R70, RZ, RZ, R69 ;  /* 0x000000ffff467224 */ /* 0x000fe400078e0045 */
[----:B------:R-:W-:-:S07]  /*65540*/  IMAD.MOV.U32 R130, RZ, RZ, R129 ;  /* 0x000000ffff827224 */ /* 0x000fce00078e0081 */
.L_x_5486:
[----:B------:R-:W-:Y:S05]  /*65550*/  BSYNC B0 ;  /* 0x0000000000007941 */ /* 0x000fea0003800000 */
.L_x_5484:
        /* <DEDUP_REMOVED lines=9> */
.L_x_5488:
[----:B------:R-:W-:Y:S02]  /*655f0*/  IMAD.MOV.U32 R132, RZ, RZ, R67 ;  /* 0x000000ffff847224 */ /* 0x000fe400078e0043 */
[----:B------:R-:W-:Y:S01]  /*65600*/  IMAD.MOV.U32 R134, RZ, RZ, R127 ;  /* 0x000000ffff867224 */ /* 0x000fe200078e007f */
[----:B------:R-:W-:Y:S01]  /*65610*/  MOV R127, R130 ;  /* 0x00000082007f7202 */ /* 0x000fe20000000f00 */
[----:B------:R-:W-:-:S07]  /*65620*/  IMAD.MOV.U32 R67, RZ, RZ, R70 ;  /* 0x000000ffff437224 */ /* 0x000fce00078e0046 */
.L_x_5489:
[----:B------:R-:W-:Y:S05]  /*65630*/  BSYNC B0 ;  /* 0x0000000000007941 */ /* 0x000fea0003800000 */
.L_x_5487:
        /* <DEDUP_REMOVED lines=9> */
.L_x_5491:
[----:B------:R-:W-:Y:S01]  /*656d0*/  IMAD.MOV.U32 R69, RZ, RZ, R68 ;  /* 0x000000ffff457224 */ /* 0x000fe200078e0044 */
[----:B------:R-:W-:Y:S01]  /*656e0*/  MOV R68, R67 ;  /* 0x0000004300447202 */ /* 0x000fe20000000f00 */
[----:B------:R-:W-:Y:S02]  /*656f0*/  IMAD.MOV.U32 R129, RZ, RZ, R128 ;  /* 0x000000ffff817224 */ /* 0x000fe400078e0080 */
[----:B------:R-:W-:-:S07]  /*65700*/  IMAD.MOV.U32 R128, RZ, RZ, R127 ;  /* 0x000000ffff807224 */ /* 0x000fce00078e007f */
.L_x_5492:
[----:B------:R-:W-:Y:S05]  /*65710*/  BSYNC B0 ;  /* 0x0000000000007941 */ /* 0x000fea0003800000 */
.L_x_5490:
        /* <DEDUP_REMOVED lines=9> */
.L_x_5494:
[----:B------:R-:W-:Y:S01]  /*657b0*/  IMAD.MOV.U32 R70, RZ, RZ, R133 ;  /* 0x000000ffff467224 */ /* 0x000fe200078e0085 */
[----:B------:R-:W-:Y:S01]  /*657c0*/  MOV R130, R3 ;  /* 0x0000000300827202 */ /* 0x000fe20000000f00 */
[----:B------:R-:W-:Y:S02]  /*657d0*/  IMAD.MOV.U32 R3, RZ, RZ, R128 ;  /* 0x000000ffff037224 */ /* 0x000fe400078e0080 */
[----:B------:R-:W-:-:S07]  /*657e0*/  IMAD.MOV.U32 R133, RZ, RZ, R68 ;  /* 0x000000ffff857224 */ /* 0x000fce00078e0044 */
.L_x_5495:
[----:B------:R-:W-:Y:S05]  /*657f0*/  BSYNC B0 ;  /* 0x0000000000007941 */ /* 0x000fea0003800000 */
.L_x_5493:
        /* <DEDUP_REMOVED lines=18> */
.L_x_5497:
[----:B------:R-:W-:Y:S02]  /*65920*/  IMAD.MOV.U32 R68, RZ, RZ, R65 ;  /* 0x000000ffff447224 */ /* 0x000fe400078e0041 */
[----:B------:R-:W-:Y:S01]  /*65930*/  IMAD.MOV.U32 R128, RZ, RZ, R125 ;  /* 0x000000ffff807224 */ /* 0x000fe200078e007d */
[----:B------:R-:W-:Y:S01]  /*65940*/  MOV R125, R126 ;  /* 0x0000007e007d7202 */ /* 0x000fe20000000f00 */
[----:B------:R-:W-:-:S07]  /*65950*/  IMAD.MOV.U32 R65, RZ, RZ, R66 ;  /* 0x000000ffff417224 */ /* 0x000fce00078e0042 */
.L_x_5498:
[----:B------:R-:W-:Y:S05]  /*65960*/  BSYNC B0 ;  /* 0x0000000000007941 */ /* 0x000fea0003800000 */
.L_x_5496:
        /* <DEDUP_REMOVED lines=9> */
.L_x_5500:
[----:B------:R-:W-:Y:S01]  /*65a00*/  IMAD.MOV.U32 R67, RZ, RZ, R64 ;  /* 0x000000ffff437224 */ /* 0x000fe200078e0040 */
[----:B------:R-:W-:Y:S01]  /*65a10*/  MOV R64, R65 ;  /* 0x0000004100407202 */ /* 0x000fe20000000f00 */
[----:B------:R-:W-:Y:S02]  /*65a20*/  IMAD.MOV.U32 R127, RZ, RZ, R124 ;  /* 0x000000ffff7f7224 */ /* 0x000fe400078e007c */
[----:B------:R-:W-:-:S07]  /*65a30*/  IMAD.MOV.U32 R124, RZ, RZ, R125 ;  /* 0x000000ffff7c7224 */ /* 0x000fce00078e007d */
.L_x_5501:
[----:B------:R-:W-:Y:S05]  /*65a40*/  BSYNC B0 ;  /* 0x0000000000007941 */ /* 0x000fea0003800000 */
.L_x_5499:
        /* <DEDUP_REMOVED lines=9> */
.L_x_5503:
[----:B------:R-:W-:Y:S01]  /*65ae0*/  IMAD.MOV.U32 R66, RZ, RZ, R63 ;  /* 0x000000ffff427224 */ /* 0x000fe200078e003f */
[----:B------:R-:W-:Y:S01]  /*65af0*/  MOV R126, R123 ;  /* 0x0000007b007e7202 */ /* 0x000fe20000000f00 */
[----:B------:R-:W-:Y:S02]  /*65b00*/  IMAD.MOV.U32 R63, RZ, RZ, R64 ;  /* 0x000000ffff3f7224 */ /* 0x000fe400078e0040 */
[----:B------:R-:W-:-:S07]  /*65b10*/  IMAD.MOV.U32 R123, RZ, RZ, R124 ;  /* 0x000000ffff7b7224 */ /* 0x000fce00078e007c */
.L_x_5504:
[----:B------:R-:W-:Y:S05]  /*65b20*/  BSYNC B0 ;  /* 0x0000000000007941 */ /* 0x000fea0003800000 */
.L_x_5502:
        /* <DEDUP_REMOVED lines=9> */
.L_x_5506:
[----:B------:R-:W-:Y:S01]  /*65bc0*/  MOV R65, R62 ;  /* 0x0000003e00417202 */ /* 0x000fe20000000f00 */
[----:B------:R-:W-:Y:S02]  /*65bd0*/  IMAD.MOV.U32 R125, RZ, RZ, R122 ;  /* 0x000000ffff7d7224 */ /* 0x000fe400078e007a */
[----:B------:R-:W-:Y:S02]  /*65be0*/  IMAD.MOV.U32 R62, RZ, RZ, R63 ;  /* 0x000000ffff3e7224 */ /* 0x000fe400078e003f */
[----:B------:R-:W-:-:S07]  /*65bf0*/  IMAD.MOV.U32 R122, RZ, RZ, R123 ;  /* 0x000000ffff7a7224 */ /* 0x000fce00078e007b */
.L_x_5507:
[----:B------:R-:W-:Y:S05]  /*65c00*/  BSYNC B0 ;  /* 0x0000000000007941 */ /* 0x000fea0003800000 */
.L_x_5505:
        /* <DEDUP_REMOVED lines=9> */
.L_x_5509:
[----:B------:R-:W-:Y:S02]  /*65ca0*/  IMAD.MOV.U32 R64, RZ, RZ, R61 ;  /* 0x000000ffff407224 */ /* 0x000fe400078e003d */
[----:B------:R-:W-:Y:S02]  /*65cb0*/  IMAD.MOV.U32 R124, RZ, RZ, R121 ;  /* 0x000000ffff7c7224 */ /* 0x000fe400078e0079 */
[----:B------:R-:W-:Y:S02]  /*65cc0*/  IMAD.MOV.U32 R61, RZ, RZ, R62 ;  /* 0x000000ffff3d7224 */ /* 0x000fe400078e003e */
[----:B------:R-:W-:-:S07]  /*65cd0*/  IMAD.MOV.U32 R121, RZ, RZ, R122 ;  /* 0x000000ffff797224 */ /* 0x000fce00078e007a */
.L_x_5510:
[----:B------:R-:W-:Y:S05]  /*65ce0*/  BSYNC B0 ;  /* 0x0000000000007941 */ /* 0x000fea0003800000 */
.L_x_5508:
        /* <DEDUP_REMOVED lines=9> */
.L_x_5512:
[----:B------:R-:W-:Y:S02]  /*65d80*/  IMAD.MOV.U32 R63, RZ, RZ, R60 ;  /* 0x000000ffff3f7224 */ /* 0x000fe400078e003c */
[----:B------:R-:W-:Y:S01]  /*65d90*/  IMAD.MOV.U32 R123, RZ, RZ, R120 ;  /* 0x000000ffff7b7224 */ /* 0x000fe200078e0078 */
[----:B------:R-:W-:Y:S01]  /*65da0*/  MOV R120, R121 ;  /* 0x0000007900787202 */ /* 0x000fe20000000f00 */
[----:B------:R-:W-:-:S07]  /*65db0*/  IMAD.MOV.U32 R60, RZ, RZ, R61 ;  /* 0x000000ffff3c7224 */ /* 0x000fce00078e003d */
.L_x_5513:
[----:B------:R-:W-:Y:S05]  /*65dc0*/  BSYNC B0 ;  /* 0x0000000000007941 */ /* 0x000fea0003800000 */
.L_x_5511:
        /* <DEDUP_REMOVED lines=9> */
.L_x_5515:
[----:B------:R-:W-:Y:S01]  /*65e60*/  IMAD.MOV.U32 R62, RZ, RZ, R59 ;  /* 0x000000ffff3e7224 */ /* 0x000fe200078e003b */
[----:B------:R-:W-:Y:S01]  /*65e70*/  MOV R59, R60 ;  /* 0x0000003c003b7202 */ /* 0x000fe20000000f00 */
[----:B------:R-:W-:Y:S02]  /*65e80*/  IMAD.MOV.U32 R122, RZ, RZ, R119 ;  /* 0x000000ffff7a7224 */ /* 0x000fe400078e0077 */
[----:B------:R-:W-:-:S07]  /*65e90*/  IMAD.MOV.U32 R119, RZ, RZ, R120 ;  /* 0x000000ffff777224 */ /* 0x000fce00078e0078 */
.L_x_5516:
[----:B------:R-:W-:Y:S05]  /*65ea0*/  BSYNC B0 ;  /* 0x0000000000007941 */ /* 0x000fea0003800000 */
.L_x_5514:
        /* <DEDUP_REMOVED lines=9> */
.L_x_5518:
[----:B------:R-:W-:Y:S01]  /*65f40*/  IMAD.MOV.U32 R61, RZ, RZ, R58 ;  /* 0x000000ffff3d7224 */ /* 0x000fe200078e003a */
[----:B------:R-:W-:Y:S01]  /*65f50*/  MOV R121, R118 ;  /* 0x0000007600797202 */ /* 0x000fe20000000f00 */
[----:B------:R-:W-:Y:S02]  /*65f60*/  IMAD.MOV.U32 R58, RZ, RZ, R59 ;  /* 0x000000ffff3a7224 */ /* 0x000fe400078e003b */
[----:B------:R-:W-:-:S07]  /*65f70*/  IMAD.MOV.U32 R118, RZ, RZ, R119 ;  /* 0x000000ffff767224 */ /* 0x000fce00078e0077 */
.L_x_5519:
[----:B------:R-:W-:Y:S05]  /*65f80*/  BSYNC B0 ;  /* 0x0000000000007941 */ /* 0x000fea0003800000 */
.L_x_5517:
        /* <DEDUP_REMOVED lines=9> */
.L_x_5521:
[----:B------:R-:W-:Y:S01]  /*66020*/  MOV R60, R57 ;  /* 0x00000039003c7202 */ /* 0x000fe20000000f00 */
[----:B------:R-:W-:Y:S02]  /*66030*/  IMAD.MOV.U32 R120, RZ, RZ, R117 ;  /* 0x000000ffff787224 */ /* 0x000fe400078e0075 */
[----:B------:R-:W-:Y:S02]  /*66040*/  IMAD.MOV.U32 R57, RZ, RZ, R58 ;  /* 0x000000ffff397224 */ /* 0x000fe400078e003a */
[----:B------:R-:W-:-:S07]  /*66050*/  IMAD.MOV.U32 R117, RZ, RZ, R118 ;  /* 0x000000ffff757224 */ /* 0x000fce00078e0076 */
.L_x_5522:
[----:B------:R-:W-:Y:S05]  /*66060*/  BSYNC B0 ;  /* 0x0000000000007941 */ /* 0x000fea0003800000 */
.L_x_5520:
        /* <DEDUP_REMOVED lines=9> */
.L_x_5524:
[----:B------:R-:W-:Y:S02]  /*66100*/  IMAD.MOV.U32 R59, RZ, RZ, R56 ;  /* 0x000000ffff3b7224 */ /* 0x000fe400078e0038 */
[----:B------:R-:W-:Y:S02]  /*66110*/  IMAD.MOV.U32 R119, RZ, RZ, R116 ;  /* 0x000000ffff777224 */ /* 0x000fe400078e0074 */
[----:B------:R-:W-:Y:S02]  /*66120*/  IMAD.MOV.U32 R56, RZ, RZ, R57 ;  /* 0x000000ffff387224 */ /* 0x000fe400078e0039 */
[----:B------:R-:W-:-:S07]  /*66130*/  IMAD.MOV.U32 R116, RZ, RZ, R117 ;  /* 0x000000ffff747224 */ /* 0x000fce00078e0075 */
.L_x_5525:
[----:B------:R-:W-:Y:S05]  /*66140*/  BSYNC B0 ;  /* 0x0000000000007941 */ /* 0x000fea0003800000 */
.L_x_5523:
        /* <DEDUP_REMOVED lines=9> */
.L_x_5527:
[----:B------:R-:W-:Y:S02]  /*661e0*/  IMAD.MOV.U32 R58, RZ, RZ, R55 ;  /* 0x000000ffff3a7224 */ /* 0x000fe400078e0037 */
[----:B------:R-:W-:Y:S01]  /*661f0*/  IMAD.MOV.U32 R118, RZ, RZ, R115 ;  /* 0x000000ffff767224 */ /* 0x000fe200078e0073 */
[----:B------:R-:W-:Y:S01]  /*66200*/  MOV R115, R116 ;  /* 0x0000007400737202 */ /* 0x000fe20000000f00 */
[----:B------:R-:W-:-:S07]  /*66210*/  IMAD.MOV.U32 R55, RZ, RZ, R56 ;  /* 0x000000ffff377224 */ /* 0x000fce00078e0038 */
.L_x_5528:
[----:B------:R-:W-:Y:S05]  /*66220*/  BSYNC B0 ;  /* 0x0000000000007941 */ /* 0x000fea0003800000 */
.L_x_5526:
        /* <DEDUP_REMOVED lines=9> */
.L_x_5530:
[----:B------:R-:W-:Y:S01]  /*662c0*/  IMAD.MOV.U32 R57, RZ, RZ, R54 ;  /* 0x000000ffff397224 */ /* 0x000fe200078e0036 */
[----:B------:R-:W-:Y:S01]  /*662d0*/  MOV R54, R55 ;  /* 0x0000003700367202 */ /* 0x000fe20000000f00 */
[----:B------:R-:W-:Y:S02]  /*662e0*/  IMAD.MOV.U32 R117, RZ, RZ, R114 ;  /* 0x000000ffff757224 */ /* 0x000fe400078e0072 */
[----:B------:R-:W-:-:S07]  /*662f0*/  IMAD.MOV.U32 R114, RZ, RZ, R115 ;  /* 0x000000ffff727224 */ /* 0x000fce00078e0073 */
.L_x_5531:
[----:B------:R-:W-:Y:S05]  /*66300*/  BSYNC B0 ;  /* 0x0000000000007941 */ /* 0x000fea0003800000 */
.L_x_5529:
        /* <DEDUP_REMOVED lines=9> */
.L_x_5533:
[----:B------:R-:W-:Y:S01]  /*663a0*/  IMAD.MOV.U32 R56, RZ, RZ, R53 ;  /* 0x000000ffff387224 */ /* 0x000fe200078e0035 */
[----:B------:R-:W-:Y:S01]  /*663b0*/  MOV R116, R113 ;  /* 0x0000007100747202 */ /* 0x000fe20000000f00 */
[----:B------:R-:W-:Y:S02]  /*663c0*/  IMAD.MOV.U32 R53, RZ, RZ, R54 ;  /* 0x000000ffff357224 */ /* 0x000fe400078e0036 */
[----:B------:R-:W-:-:S07]  /*663d0*/  IMAD.MOV.U32 R113, RZ, RZ, R114 ;  /* 0x000000ffff717224 */ /* 0x000fce00078e0072 */
.L_x_5534:
[----:B------:R-:W-:Y:S05]  /*663e0*/  BSYNC B0 ;  /* 0x0000000000007941 */ /* 0x000fea0003800000 */
.L_x_5532:
        /* <DEDUP_REMOVED lines=9> */
.L_x_5536:
[----:B------:R-:W-:Y:S01]  /*66480*/  MOV R55, R52 ;  /* 0x0000003400377202 */ /* 0x000fe20000000f00 */
[----:B------:R-:W-:Y:S02]  /*66490*/  IMAD.MOV.U32 R115, RZ, RZ, R112 ;  /* 0x000000ffff737224 */ /* 0x000fe400078e0070 */
[----:B------:R-:W-:Y:S02]  /*664a0*/  IMAD.MOV.U32 R52, RZ, RZ, R53 ;  /* 0x000000ffff347224 */ /* 0x000fe400078e0035 */
[----:B------:R-:W-:-:S07]  /*664b0*/  IMAD.MOV.U32 R112, RZ, RZ, R113 ;  /* 0x000000ffff707224 */ /* 0x000fce00078e0071 */
.L_x_5537:
[----:B------:R-:W-:Y:S05]  /*664c0*/  BSYNC B0 ;  /* 0x0000000000007941 */ /* 0x000fea0003800000 */
.L_x_5535:
        /* <DEDUP_REMOVED lines=9> */
.L_x_5539:
[----:B------:R-:W-:Y:S02]  /*66560*/  IMAD.MOV.U32 R54, RZ, RZ, R51 ;  /* 0x000000ffff367224 */ /* 0x000fe400078e0033 */
[----:B------:R-:W-:Y:S02]  /*66570*/  IMAD.MOV.U32 R114, RZ, RZ, R111 ;  /* 0x000000ffff727224 */ /* 0x000fe400078e006f */
[----:B------:R-:W-:Y:S02]  /*66580*/  IMAD.MOV.U32 R51, RZ, RZ, R52 ;  /* 0x000000ffff337224 */ /* 0x000fe400078e0034 */
[----:B------:R-:W-:-:S07]  /*66590*/  IMAD.MOV.U32 R111, RZ, RZ, R112 ;  /* 0x000000ffff6f7224 */ /* 0x000fce00078e0070 */
.L_x_5540:
[----:B------:R-:W-:Y:S05]  /*665a0*/  BSYNC B0 ;  /* 0x0000000000007941 */ /* 0x000fea0003800000 */
.L_x_5538:
        /* <DEDUP_REMOVED lines=9> */
.L_x_5542:
[----:B------:R-:W-:Y:S02]  /*66640*/  IMAD.MOV.U32 R53, RZ, RZ, R50 ;  /* 0x000000ffff357224 */ /* 0x000fe400078e0032 */
[----:B------:R-:W-:Y:S01]  /*66650*/  IMAD.MOV.U32 R113, RZ, RZ, R110 ;  /* 0x000000ffff717224 */ /* 0x000fe200078e006e */
[----:B------:R-:W-:Y:S01]  /*66660*/  MOV R110, R111 ;  /* 0x0000006f006e7202 */ /* 0x000fe20000000f00 */
[----:B------:R-:W-:-:S07]  /*66670*/  IMAD.MOV.U32 R50, RZ, RZ, R51 ;  /* 0x000000ffff327224 */ /* 0x000fce00078e0033 */
.L_x_5543:
[----:B------:R-:W-:Y:S05]  /*66680*/  BSYNC B0 ;  /* 0x0000000000007941 */ /* 0x000fea0003800000 */
.L_x_5541:
        /* <DEDUP_REMOVED lines=9> */
.L_x_5545:
[----:B------:R-:W-:Y:S01]  /*66720*/  IMAD.MOV.U32 R52, RZ, RZ, R49 ;  /* 0x000000ffff347224 */ /* 0x000fe200078e0031 */
[----:B------:R-:W-:Y:S01]  /*66730*/  MOV R49, R50 ;  /* 0x0000003200317202 */ /* 0x000fe20000000f00 */
[----:B------:R-:W-:Y:S02]  /*66740*/  IMAD.MOV.U32 R112, RZ, RZ, R109 ;  /* 0x000000ffff707224 */ /* 0x000fe400078e006d */
[----:B------:R-:W-:-:S07]  /*66750*/  IMAD.MOV.U32 R109, RZ, RZ, R110 ;  /* 0x000000ffff6d7224 */ /* 0x000fce00078e006e */
.L_x_5546:
[----:B------:R-:W-:Y:S05]  /*66760*/  BSYNC B0 ;  /* 0x0000000000007941 */ /* 0x000fea0003800000 */
.L_x_5544:
        /* <DEDUP_REMOVED lines=9> */
.L_x_5548:
[----:B------:R-:W-:Y:S01]  /*66800*/  IMAD.MOV.U32 R51, RZ, RZ, R48 ;  /* 0x000000ffff337224 */ /* 0x000fe200078e0030 */
[----:B------:R-:W-:Y:S01]  /*66810*/  MOV R111, R108 ;  /* 0x0000006c006f7202 */ /* 0x000fe20000000f00 */
[----:B------:R-:W-:Y:S02]  /*66820*/  IMAD.MOV.U32 R48, RZ, RZ, R49 ;  /* 0x000000ffff307224 */ /* 0x000fe400078e0031 */
[----:B------:R-:W-:-:S07]  /*66830*/  IMAD.MOV.U32 R108, RZ, RZ, R109 ;  /* 0x000000ffff6c7224 */ /* 0x000fce00078e006d */
.L_x_5549:
[----:B------:R-:W-:Y:S05]  /*66840*/  BSYNC B0 ;  /* 0x0000000000007941 */ /* 0x000fea0003800000 */
.L_x_5547:
        /* <DEDUP_REMOVED lines=9> */
.L_x_5551:
[----:B------:R-:W-:Y:S01]  /*668e0*/  MOV R50, R47 ;  /* 0x0000002f00327202 */ /* 0x000fe20000000f00 */
[----:B------:R-:W-:Y:S02]  /*668f0*/  IMAD.MOV.U32 R110, RZ, RZ, R107 ;  /* 0x000000ffff6e7224 */ /* 0x000fe400078e006b */
[----:B------:R-:W-:Y:S02]  /*66900*/  IMAD.MOV.U32 R47, RZ, RZ, R48 ;  /* 0x000000ffff2f7224 */ /* 0x000fe400078e0030 */
[----:B------:R-:W-:-:S07]  /*66910*/  IMAD.MOV.U32 R107, RZ, RZ, R108 ;  /* 0x000000ffff6b7224 */ /* 0x000fce00078e006c */
.L_x_5552:
[----:B------:R-:W-:Y:S05]  /*66920*/  BSYNC B0 ;  /* 0x0000000000007941 */ /* 0x000fea0003800000 */
.L_x_5550:
        /* <DEDUP_REMOVED lines=9> */
.L_x_5554:
[----:B------:R-:W-:Y:S02]  /*669c0*/  IMAD.MOV.U32 R49, RZ, RZ, R46 ;  /* 0x000000ffff317224 */ /* 0x000fe400078e002e */
[----:B------:R-:W-:Y:S02]  /*669d0*/  IMAD.MOV.U32 R109, RZ, RZ, R106 ;  /* 0x000000ffff6d7224 */ /* 0x000fe400078e006a */
[----:B------:R-:W-:Y:S02]  /*669e0*/  IMAD.MOV.U32 R46, RZ, RZ, R47 ;  /* 0x000000ffff2e7224 */ /* 0x000fe400078e002f */
[----:B------:R-:W-:-:S07]  /*669f0*/  IMAD.MOV.U32 R106, RZ, RZ, R107 ;  /* 0x000000ffff6a7224 */ /* 0x000fce00078e006b */
.L_x_5555:
[----:B------:R-:W-:Y:S05]  /*66a00*/  BSYNC B0 ;  /* 0x0000000000007941 */ /* 0x000fea0003800000 */
.L_x_5553:
        /* <DEDUP_REMOVED lines=9> */
.L_x_5557:
[----:B------:R-:W-:Y:S02]  /*66aa0*/  IMAD.MOV.U32 R48, RZ, RZ, R45 ;  /* 0x000000ffff307224 */ /* 0x000fe400078e002d */
[----:B------:R-:W-:Y:S01]  /*66ab0*/  IMAD.MOV.U32 R108, RZ, RZ, R105 ;  /* 0x000000ffff6c7224 */ /* 0x000fe200078e0069 */
[----:B------:R-:W-:Y:S01]  /*66ac0*/  MOV R105, R106 ;  /* 0x0000006a00697202 */ /* 0x000fe20000000f00 */
[----:B------:R-:W-:-:S07]  /*66ad0*/  IMAD.MOV.U32 R45, RZ, RZ, R46 ;  /* 0x000000ffff2d7224 */ /* 0x000fce00078e002e */
.L_x_5558:
[----:B------:R-:W-:Y:S05]  /*66ae0*/  BSYNC B0 ;  /* 0x0000000000007941 */ /* 0x000fea0003800000 */
.L_x_5556:
        /* <DEDUP_REMOVED lines=9> */
.L_x_5560:
[----:B------:R-:W-:Y:S01]  /*66b80*/  IMAD.MOV.U32 R47, RZ, RZ, R44 ;  /* 0x000000ffff2f7224 */ /* 0x000fe200078e002c */
[----:B------:R-:W-:Y:S01]  /*66b90*/  MOV R44, R45 ;  /* 0x0000002d002c7202 */ /* 0x000fe20000000f00 */
[----:B------:R-:W-:Y:S02]  /*66ba0*/  IMAD.MOV.U32 R107, RZ, RZ, R104 ;  /* 0x000000ffff6b7224 */ /* 0x000fe400078e0068 */
[----:B------:R-:W-:-:S07]  /*66bb0*/  IMAD.MOV.U32 R104, RZ, RZ, R105 ;  /* 0x000000ffff687224 */ /* 0x000fce00078e0069 */
.L_x_5561:
[----:B------:R-:W-:Y:S05]  /*66bc0*/  BSYNC B0 ;  /* 0x0000000000007941 */ /* 0x000fea0003800000 */
.L_x_5559:
        /* <DEDUP_REMOVED lines=9> */
.L_x_5563:
[----:B------:R-:W-:Y:S01]  /*66c60*/  IMAD.MOV.U32 R46, RZ, RZ, R43 ;  /* 0x000000ffff2e7224 */ /* 0x000fe200078e002b */
[----:B------:R-:W-:Y:S01]  /*66c70*/  MOV R106, R103 ;  /* 0x00000067006a7202 */ /* 0x000fe20000000f00 */
[----:B------:R-:W-:Y:S02]  /*66c80*/  IMAD.MOV.U32 R43, RZ, RZ, R44 ;  /* 0x000000ffff2b7224 */ /* 0x000fe400078e002c */
[----:B------:R-:W-:-:S07]  /*66c90*/  IMAD.MOV.U32 R103, RZ, RZ, R104 ;  /* 0x000000ffff677224 */ /* 0x000fce00078e0068 */
.L_x_5564:
[----:B------:R-:W-:Y:S05]  /*66ca0*/  BSYNC B0 ;  /* 0x0000000000007941 */ /* 0x000fea0003800000 */
.L_x_5562:
        /* <DEDUP_REMOVED lines=9> */
.L_x_5566:
[----:B------:R-:W-:Y:S01]  /*66d40*/  MOV R45, R42 ;  /* 0x0000002a002d7202 */ /* 0x000fe20000000f00 */
[----:B------:R-:W-:Y:S02]  /*66d50*/  IMAD.MOV.U32 R105, RZ, RZ, R102 ;  /* 0x000000ffff697224 */ /* 0x000fe400078e0066 */
[----:B------:R-:W-:Y:S02]  /*66d60*/  IMAD.MOV.U32 R42, RZ, RZ, R43 ;  /* 0x000000ffff2a7224 */ /* 0x000fe400078e002b */
[----:B------:R-:W-:-:S07]  /*66d70*/  IMAD.MOV.U32 R102, RZ, RZ, R103 ;  /* 0x000000ffff667224 */ /* 0x000fce00078e0067 */
.L_x_5567:
[----:B------:R-:W-:Y:S05]  /*66d80*/  BSYNC B0 ;  /* 0x0000000000007941 */ /* 0x000fea0003800000 */
.L_x_5565:
        /* <DEDUP_REMOVED lines=9> */
.L_x_5569:
[----:B------:R-:W-:Y:S02]  /*66e20*/  IMAD.MOV.U32 R44, RZ, RZ, R41 ;  /* 0x000000ffff2c7224 */ /* 0x000fe400078e0029 */
[----:B------:R-:W-:Y:S02]  /*66e30*/  IMAD.MOV.U32 R104, RZ, RZ, R101 ;  /* 0x000000ffff687224 */ /* 0x000fe400078e0065 */
[----:B------:R-:W-:Y:S02]  /*66e40*/  IMAD.MOV.U32 R41, RZ, RZ, R42 ;  /* 0x000000ffff297224 */ /* 0x000fe400078e002a */
[----:B------:R-:W-:-:S07]  /*66e50*/  IMAD.MOV.U32 R101, RZ, RZ, R102 ;  /* 0x000000ffff657224 */ /* 0x000fce00078e0066 */
.L_x_5570:
[----:B------:R-:W-:Y:S05]  /*66e60*/  BSYNC B0 ;  /* 0x0000000000007941 */ /* 0x000fea0003800000 */
.L_x_5568:
        /* <DEDUP_REMOVED lines=9> */
.L_x_5572:
[----:B------:R-:W-:Y:S02]  /*66f00*/  IMAD.MOV.U32 R43, RZ, RZ, R40 ;  /* 0x000000ffff2b7224 */ /* 0x000fe400078e0028 */
[----:B------:R-:W-:Y:S01]  /*66f10*/  IMAD.MOV.U32 R103, RZ, RZ, R100 ;  /* 0x000000ffff677224 */ /* 0x000fe200078e0064 */
[----:B------:R-:W-:Y:S01]  /*66f20*/  MOV R100, R101 ;  /* 0x0000006500647202 */ /* 0x000fe20000000f00 */
[----:B------:R-:W-:-:S07]  /*66f30*/  IMAD.MOV.U32 R40, RZ, RZ, R41 ;  /* 0x000000ffff287224 */ /* 0x000fce00078e0029 */
.L_x_5573:
[----:B------:R-:W-:Y:S05]  /*66f40*/  BSYNC B0 ;  /* 0x0000000000007941 */ /* 0x000fea0003800000 */
.L_x_5571:
        /* <DEDUP_REMOVED lines=9> */
.L_x_5575:
[----:B------:R-:W-:Y:S01]  /*66fe0*/  IMAD.MOV.U32 R42, RZ, RZ, R39 ;  /* 0x000000ffff2a7224 */ /* 0x000fe200078e0027 */
[----:B------:R-:W-:Y:S01]  /*66ff0*/  MOV R39, R40 ;  /* 0x0000002800277202 */ /* 0x000fe20000000f00 */
[----:B------:R-:W-:Y:S02]  /*67000*/  IMAD.MOV.U32 R102, RZ, RZ, R99 ;  /* 0x000000ffff667224 */ /* 0x000fe400078e0063 */
[----:B------:R-:W-:-:S07]  /*67010*/  IMAD.MOV.U32 R99, RZ, RZ, R100 ;  /* 0x000000ffff637224 */ /* 0x000fce00078e0064 */
.L_x_5576:
[----:B------:R-:W-:Y:S05]  /*67020*/  BSYNC B0 ;  /* 0x0000000000007941 */ /* 0x000fea0003800000 */
.L_x_5574:
        /* <DEDUP_REMOVED lines=9> */
.L_x_5578:
[----:B------:R-:W-:Y:S01]  /*670c0*/  IMAD.MOV.U32 R41, RZ, RZ, R38 ;  /* 0x000000ffff297224 */ /* 0x000fe200078e0026 */
[----:B------:R-:W-:Y:S01]  /*670d0*/  MOV R101, R98 ;  /* 0x0000006200657202 */ /* 0x000fe20000000f00 */
[----:B------:R-:W-:Y:S02]  /*670e0*/  IMAD.MOV.U32 R38, RZ, RZ, R39 ;  /* 0x000000ffff267224 */ /* 0x000fe400078e0027 */
[----:B------:R-:W-:-:S07]  /*670f0*/  IMAD.MOV.U32 R98, RZ, RZ, R99 ;  /* 0x000000ffff627224 */ /* 0x000fce00078e0063 */
.L_x_5579:
[----:B------:R-:W-:Y:S05]  /*67100*/  BSYNC B0 ;  /* 0x0000000000007941 */ /* 0x000fea0003800000 */
.L_x_5577:
        /* <DEDUP_REMOVED lines=9> */
.L_x_5581:
[----:B------:R-:W-:Y:S01]  /*671a0*/  MOV R40, R37 ;  /* 0x0000002500287202 */ /* 0x000fe20000000f00 */
[----:B------:R-:W-:Y:S02]  /*671b0*/  IMAD.MOV.U32 R100, RZ, RZ, R97 ;  /* 0x000000ffff647224 */ /* 0x000fe400078e0061 */
[----:B------:R-:W-:Y:S02]  /*671c0*/  IMAD.MOV.U32 R37, RZ, RZ, R38 ;  /* 0x000000ffff257224 */ /* 0x000fe400078e0026 */
[----:B------:R-:W-:-:S07]  /*671d0*/  IMAD.MOV.U32 R97, RZ, RZ, R98 ;  /* 0x000000ffff617224 */ /* 0x000fce00078e0062 */
.L_x_5582:
[----:B------:R-:W-:Y:S05]  /*671e0*/  BSYNC B0 ;  /* 0x0000000000007941 */ /* 0x000fea0003800000 */
.L_x_5580:
        /* <DEDUP_REMOVED lines=9> */
.L_x_5584:
[----:B------:R-:W-:Y:S02]  /*67280*/  IMAD.MOV.U32 R39, RZ, RZ, R36 ;  /* 0x000000ffff277224 */ /* 0x000fe400078e0024 */
[----:B------:R-:W-:Y:S02]  /*67290*/  IMAD.MOV.U32 R99, RZ, RZ, R96 ;  /* 0x000000ffff637224 */ /* 0x000fe400078e0060 */
[----:B------:R-:W-:Y:S02]  /*672a0*/  IMAD.MOV.U32 R36, RZ, RZ, R37 ;  /* 0x000000ffff247224 */ /* 0x000fe400078e0025 */
[----:B------:R-:W-:-:S07]  /*672b0*/  IMAD.MOV.U32 R96, RZ, RZ, R97 ;  /* 0x000000ffff607224 */ /* 0x000fce00078e0061 */
.L_x_5585:
[----:B------:R-:W-:Y:S05]  /*672c0*/  BSYNC B0 ;  /* 0x0000000000007941 */ /* 0x000fea0003800000 */
.L_x_5583:
        /* <DEDUP_REMOVED lines=9> */
.L_x_5587:
[----:B------:R-:W-:Y:S02]  /*67360*/  IMAD.MOV.U32 R38, RZ, RZ, R35 ;  /* 0x000000ffff267224 */ /* 0x000fe400078e0023 */
[----:B------:R-:W-:Y:S01]  /*67370*/  IMAD.MOV.U32 R98, RZ, RZ, R95 ;  /* 0x000000ffff627224 */ /* 0x000fe200078e005f */
[----:B------:R-:W-:Y:S01]  /*67380*/  MOV R95, R96 ;  /* 0x00000060005f7202 */ /* 0x000fe20000000f00 */
[----:B------:R-:W-:-:S07]  /*67390*/  IMAD.MOV.U32 R35, RZ, RZ, R36 ;  /* 0x000000ffff237224 */ /* 0x000fce00078e0024 */
.L_x_5588:
[----:B------:R-:W-:Y:S05]  /*673a0*/  BSYNC B0 ;  /* 0x0000000000007941 */ /* 0x000fea0003800000 */
.L_x_5586:
        /* <DEDUP_REMOVED lines=9> */
.L_x_5590:
[----:B------:R-:W-:Y:S01]  /*67440*/  IMAD.MOV.U32 R37, RZ, RZ, R34 ;  /* 0x000000ffff257224 */ /* 0x000fe200078e0022 */
[----:B------:R-:W-:Y:S01]  /*67450*/  MOV R34, R35 ;  /* 0x0000002300227202 */ /* 0x000fe20000000f00 */
[----:B------:R-:W-:Y:S02]  /*67460*/  IMAD.MOV.U32 R97, RZ, RZ, R94 ;  /* 0x000000ffff617224 */ /* 0x000fe400078e005e */
[----:B------:R-:W-:-:S07]  /*67470*/  IMAD.MOV.U32 R94, RZ, RZ, R95 ;  /* 0x000000ffff5e7224 */ /* 0x000fce00078e005f */
.L_x_5591:
[----:B------:R-:W-:Y:S05]  /*67480*/  BSYNC B0 ;  /* 0x0000000000007941 */ /* 0x000fea0003800000 */
.L_x_5589:
        /* <DEDUP_REMOVED lines=9> */
.L_x_5593:
[----:B------:R-:W-:Y:S01]  /*67520*/  IMAD.MOV.U32 R36, RZ, RZ, R33 ;  /* 0x000000ffff247224 */ /* 0x000fe200078e0021 */
[----:B------:R-:W-:Y:S01]  /*67530*/  MOV R96, R93 ;  /* 0x0000005d00607202 */ /* 0x000fe20000000f00 */
[----:B------:R-:W-:Y:S02]  /*67540*/  IMAD.MOV.U32 R33, RZ, RZ, R34 ;  /* 0x000000ffff217224 */ /* 0x000fe400078e0022 */
[----:B------:R-:W-:-:S07]  /*67550*/  IMAD.MOV.U32 R93, RZ, RZ, R94 ;  /* 0x000000ffff5d7224 */ /* 0x000fce00078e005e */
.L_x_5594:
[----:B------:R-:W-:Y:S05]  /*67560*/  BSYNC B0 ;  /* 0x0000000000007941 */ /* 0x000fea0003800000 */
.L_x_5592:
        /* <DEDUP_REMOVED lines=9> */
.L_x_5596:
[----:B------:R-:W-:Y:S01]  /*67600*/  MOV R35, R32 ;  /* 0x0000002000237202 */ /* 0x000fe20000000f00 */
[----:B------:R-:W-:Y:S02]  /*67610*/  IMAD.MOV.U32 R95, RZ, RZ, R92 ;  /* 0x000000ffff5f7224 */ /* 0x000fe400078e005c */
[----:B------:R-:W-:Y:S02]  /*67620*/  IMAD.MOV.U32 R32, RZ, RZ, R33 ;  /* 0x000000ffff207224 */ /* 0x000fe400078e0021 */
[----:B------:R-:W-:-:S07]  /*67630*/  IMAD.MOV.U32 R92, RZ, RZ, R93 ;  /* 0x000000ffff5c7224 */ /* 0x000fce00078e005d */
.L_x_5597:
[----:B------:R-:W-:Y:S05]  /*67640*/  BSYNC B0 ;  /* 0x0000000000007941 */ /* 0x000fea0003800000 */
.L_x_5595:
        /* <DEDUP_REMOVED lines=9> */
.L_x_5599:
[----:B------:R-:W-:Y:S02]  /*676e0*/  IMAD.MOV.U32 R34, RZ, RZ, R31 ;  /* 0x000000ffff227224 */ /* 0x000fe400078e001f */
[----:B------:R-:W-:Y:S02]  /*676f0*/  IMAD.MOV.U32 R94, RZ, RZ, R91 ;  /* 0x000000ffff5e7224 */ /* 0x000fe400078e005b */
[----:B------:R-:W-:Y:S02]  /*67700*/  IMAD.MOV.U32 R31, RZ, RZ, R32 ;  /* 0x000000ffff1f7224 */ /* 0x000fe400078e0020 */
[----:B------:R-:W-:-:S07]  /*67710*/  IMAD.MOV.U32 R91, RZ, RZ, R92 ;  /* 0x000000ffff5b7224 */ /* 0x000fce00078e005c */
.L_x_5600:
[----:B------:R-:W-:Y:S05]  /*67720*/  BSYNC B0 ;  /* 0x0000000000007941 */ /* 0x000fea0003800000 */
.L_x_5598:
        /* <DEDUP_REMOVED lines=9> */
.L_x_5602:
[----:B------:R-:W-:Y:S02]  /*677c0*/  IMAD.MOV.U32 R33, RZ, RZ, R30 ;  /* 0x000000ffff217224 */ /* 0x000fe400078e001e */
[----:B------:R-:W-:Y:S01]  /*677d0*/  IMAD.MOV.U32 R93, RZ, RZ, R90 ;  /* 0x000000ffff5d7224 */ /* 0x000fe200078e005a */
[----:B------:R-:W-:Y:S01]  /*677e0*/  MOV R90, R91 ;  /* 0x0000005b005a7202 */ /* 0x000fe20000000f00 */
[----:B------:R-:W-:-:S07]  /*677f0*/  IMAD.MOV.U32 R30, RZ, RZ, R31 ;  /* 0x000000ffff1e7224 */ /* 0x000fce00078e001f */
.L_x_5603:
[----:B------:R-:W-:Y:S05]  /*67800*/  BSYNC B0 ;  /* 0x0000000000007941 */ /* 0x000fea0003800000 */
.L_x_5601:
        /* <DEDUP_REMOVED lines=9> */
.L_x_5605:
[----:B------:R-:W-:Y:S01]  /*678a0*/  IMAD.MOV.U32 R32, RZ, RZ, R29 ;  /* 0x000000ffff207224 */ /* 0x000fe200078e001d */
[----:B------:R-:W-:Y:S01]  /*678b0*/  MOV R29, R30 ;  /* 0x0000001e001d7202 */ /* 0x000fe20000000f00 */
[----:B------:R-:W-:Y:S02]  /*678c0*/  IMAD.MOV.U32 R92, RZ, RZ, R89 ;  /* 0x000000ffff5c7224 */ /* 0x000fe400078e0059 */
[----:B------:R-:W-:-:S07]  /*678d0*/  IMAD.MOV.U32 R89, RZ, RZ, R90 ;  /* 0x000000ffff597224 */ /* 0x000fce00078e005a */
.L_x_5606:
[----:B------:R-:W-:Y:S05]  /*678e0*/  BSYNC B0 ;  /* 0x0000000000007941 */ /* 0x000fea0003800000 */
.L_x_5604:
        /* <DEDUP_REMOVED lines=9> */
.L_x_5608:
[----:B------:R-:W-:Y:S01]  /*67980*/  IMAD.MOV.U32 R31, RZ, RZ, R28 ;  /* 0x000000ffff1f7224 */ /* 0x000fe200078e001c */
[----:B------:R-:W-:Y:S01]  /*67990*/  MOV R91, R88 ;  /* 0x00000058005b7202 */ /* 0x000fe20000000f00 */
[----:B------:R-:W-:Y:S02]  /*679a0*/  IMAD.MOV.U32 R28, RZ, RZ, R29 ;  /* 0x000000ffff1c7224 */ /* 0x000fe400078e001d */
[----:B------:R-:W-:-:S07]  /*679b0*/  IMAD.MOV.U32 R88, RZ, RZ, R89 ;  /* 0x000000ffff587224 */ /* 0x000fce00078e0059 */
.L_x_5609:
[----:B------:R-:W-:Y:S05]  /*679c0*/  BSYNC B0 ;  /* 0x0000000000007941 */ /* 0x000fea0003800000 */
.L_x_5607:
        /* <DEDUP_REMOVED lines=9> */
.L_x_5611:
[----:B------:R-:W-:Y:S01]  /*67a60*/  MOV R30, R27 ;  /* 0x0000001b001e7202 */ /* 0x000fe20000000f00 */
[----:B------:R-:W-:Y:S02]  /*67a70*/  IMAD.MOV.U32 R90, RZ, RZ, R87 ;  /* 0x000000ffff5a7224 */ /* 0x000fe400078e0057 */
[----:B------:R-:W-:Y:S02]  /*67a80*/  IMAD.MOV.U32 R27, RZ, RZ, R28 ;  /* 0x000000ffff1b7224 */ /* 0x000fe400078e001c */
[----:B------:R-:W-:-:S07]  /*67a90*/  IMAD.MOV.U32 R87, RZ, RZ, R88 ;  /* 0x000000ffff577224 */ /* 0x000fce00078e0058 */
.L_x_5612:
[----:B------:R-:W-:Y:S05]  /*67aa0*/  BSYNC B0 ;  /* 0x0000000000007941 */ /* 0x000fea0003800000 */
.L_x_5610:
        /* <DEDUP_REMOVED lines=9> */
.L_x_5614:
[----:B------:R-:W-:Y:S02]  /*67b40*/  IMAD.MOV.U32 R29, RZ, RZ, R26 ;  /* 0x000000ffff1d7224 */ /* 0x000fe400078e001a */
[----:B------:R-:W-:Y:S02]  /*67b50*/  IMAD.MOV.U32 R89, RZ, RZ, R86 ;  /* 0x000000ffff597224 */ /* 0x000fe400078e0056 */
[----:B------:R-:W-:Y:S02]  /*67b60*/  IMAD.MOV.U32 R26, RZ, RZ, R27 ;  /* 0x000000ffff1a7224 */ /* 0x000fe400078e001b */
[----:B------:R-:W-:-:S07]  /*67b70*/  IMAD.MOV.U32 R86, RZ, RZ, R87 ;  /* 0x000000ffff567224 */ /* 0x000fce00078e0057 */
.L_x_5615:
[----:B------:R-:W-:Y:S05]  /*67b80*/  BSYNC B0 ;  /* 0x0000000000007941 */ /* 0x000fea0003800000 */
.L_x_5613:
        /* <DEDUP_REMOVED lines=9> */
.L_x_5617:
[----:B------:R-:W-:Y:S02]  /*67c20*/  IMAD.MOV.U32 R28, RZ, RZ, R25 ;  /* 0x000000ffff1c7224 */ /* 0x000fe400078e0019 */
[----:B------:R-:W-:Y:S01]  /*67c30*/  IMAD.MOV.U32 R88, RZ, RZ, R85 ;  /* 0x000000ffff587224 */ /* 0x000fe200078e0055 */
[----:B------:R-:W-:Y:S01]  /*67c40*/  MOV R85, R86 ;  /* 0x0000005600557202 */ /* 0x000fe20000000f00 */
[----:B------:R-:W-:-:S07]  /*67c50*/  IMAD.MOV.U32 R25, RZ, RZ, R26 ;  /* 0x000000ffff197224 */ /* 0x000fce00078e001a */
.L_x_5618:
[----:B------:R-:W-:Y:S05]  /*67c60*/  BSYNC B0 ;  /* 0x0000000000007941 */ /* 0x000fea0003800000 */
.L_x_5616:
        /* <DEDUP_REMOVED lines=9> */
.L_x_5620:
[----:B------:R-:W-:Y:S01]  /*67d00*/  IMAD.MOV.U32 R27, RZ, RZ, R24 ;  /* 0x000000ffff1b7224 */ /* 0x000fe200078e0018 */
[----:B------:R-:W-:Y:S01]  /*67d10*/  MOV R24, R25 ;  /* 0x0000001900187202 */ /* 0x000fe20000000f00 */
[----:B------:R-:W-:Y:S02]  /*67d20*/  IMAD.MOV.U32 R87, RZ, RZ, R84 ;  /* 0x000000ffff577224 */ /* 0x000fe400078e0054 */
[----:B------:R-:W-:-:S07]  /*67d30*/  IMAD.MOV.U32 R84, RZ, RZ, R85 ;  /* 0x000000ffff547224 */ /* 0x000fce00078e0055 */
.L_x_5621:
[----:B------:R-:W-:Y:S05]  /*67d40*/  BSYNC B0 ;  /* 0x0000000000007941 */ /* 0x000fea0003800000 */
.L_x_5619:
        /* <DEDUP_REMOVED lines=9> */
.L_x_5623:
[----:B------:R-:W-:Y:S01]  /*67de0*/  IMAD.MOV.U32 R26, RZ, RZ, R23 ;  /* 0x000000ffff1a7224 */ /* 0x000fe200078e0017 */
[----:B------:R-:W-:Y:S01]  /*67df0*/  MOV R86, R83 ;  /* 0x0000005300567202 */ /* 0x000fe20000000f00 */
[----:B------:R-:W-:Y:S02]  /*67e00*/  IMAD.MOV.U32 R23, RZ, RZ, R24 ;  /* 0x000000ffff177224 */ /* 0x000fe400078e0018 */
[----:B------:R-:W-:-:S07]  /*67e10*/  IMAD.MOV.U32 R83, RZ, RZ, R84 ;  /* 0x000000ffff537224 */ /* 0x000fce00078e0054 */
.L_x_5624:
[----:B------:R-:W-:Y:S05]  /*67e20*/  BSYNC B0 ;  /* 0x0000000000007941 */ /* 0x000fea0003800000 */
.L_x_5622:
        /* <DEDUP_REMOVED lines=9> */
.L_x_5626:
[----:B------:R-:W-:Y:S01]  /*67ec0*/  MOV R25, R22 ;  /* 0x0000001600197202 */ /* 0x000fe20000000f00 */
[----:B------:R-:W-:Y:S02]  /*67ed0*/  IMAD.MOV.U32 R85, RZ, RZ, R82 ;  /* 0x000000ffff557224 */ /* 0x000fe400078e0052 */
[----:B------:R-:W-:Y:S02]  /*67ee0*/  IMAD.MOV.U32 R22, RZ, RZ, R23 ;  /* 0x000000ffff167224 */ /* 0x000fe400078e0017 */
[----:B------:R-:W-:-:S07]  /*67ef0*/  IMAD.MOV.U32 R82, RZ, RZ, R83 ;  /* 0x000000ffff527224 */ /* 0x000fce00078e0053 */
.L_x_5627:
[----:B------:R-:W-:Y:S05]  /*67f00*/  BSYNC B0 ;  /* 0x0000000000007941 */ /* 0x000fea0003800000 */
.L_x_5625:
        /* <DEDUP_REMOVED lines=9> */
.L_x_5629:
[----:B------:R-:W-:Y:S02]  /*67fa0*/  IMAD.MOV.U32 R24, RZ, RZ, R21 ;  /* 0x000000ffff187224 */ /* 0x000fe400078e0015 */
[----:B------:R-:W-:Y:S02]  /*67fb0*/  IMAD.MOV.U32 R84, RZ, RZ, R81 ;  /* 0x000000ffff547224 */ /* 0x000fe400078e0051 */
[----:B------:R-:W-:Y:S02]  /*67fc0*/  IMAD.MOV.U32 R21, RZ, RZ, R22 ;  /* 0x000000ffff157224 */ /* 0x000fe400078e0016 */
[----:B------:R-:W-:-:S07]  /*67fd0*/  IMAD.MOV.U32 R81, RZ, RZ, R82 ;  /* 0x000000ffff517224 */ /* 0x000fce00078e0052 */
.L_x_5630:
[----:B------:R-:W-:Y:S05]  /*67fe0*/  BSYNC B0 ;  /* 0x0000000000007941 */ /* 0x000fea0003800000 */
.L_x_5628:
        /* <DEDUP_REMOVED lines=9> */
.L_x_5632:
[----:B------:R-:W-:Y:S02]  /*68080*/  IMAD.MOV.U32 R23, RZ, RZ, R20 ;  /* 0x000000ffff177224 */ /* 0x000fe400078e0014 */
[----:B------:R-:W-:Y:S01]  /*68090*/  IMAD.MOV.U32 R83, RZ, RZ, R80 ;  /* 0x000000ffff537224 */ /* 0x000fe200078e0050 */
[----:B------:R-:W-:Y:S01]  /*680a0*/  MOV R80, R81 ;  /* 0x0000005100507202 */ /* 0x000fe20000000f00 */
[----:B------:R-:W-:-:S07]  /*680b0*/  IMAD.MOV.U32 R20, RZ, RZ, R21 ;  /* 0x000000ffff147224 */ /* 0x000fce00078e0015 */
.L_x_5633:
[----:B------:R-:W-:Y:S05]  /*680c0*/  BSYNC B0 ;  /* 0x0000000000007941 */ /* 0x000fea0003800000 */
.L_x_5631:
        /* <DEDUP_REMOVED lines=9> */
.L_x_5635:
[----:B------:R-:W-:Y:S01]  /*68160*/  IMAD.MOV.U32 R22, RZ, RZ, R19 ;  /* 0x000000ffff167224 */ /* 0x000fe200078e0013 */
[----:B------:R-:W-:Y:S01]  /*68170*/  MOV R19, R20 ;  /* 0x0000001400137202 */ /* 0x000fe20000000f00 */
[----:B------:R-:W-:Y:S02]  /*68180*/  IMAD.MOV.U32 R82, RZ, RZ, R79 ;  /* 0x000000ffff527224 */ /* 0x000fe400078e004f */
[----:B------:R-:W-:-:S07]  /*68190*/  IMAD.MOV.U32 R79, RZ, RZ, R80 ;  /* 0x000000ffff4f7224 */ /* 0x000fce00078e0050 */
.L_x_5636:
[----:B------:R-:W-:Y:S05]  /*681a0*/  BSYNC B0 ;  /* 0x0000000000007941 */ /* 0x000fea0003800000 */
.L_x_5634:
        /* <DEDUP_REMOVED lines=9> */
.L_x_5638:
[----:B------:R-:W-:Y:S01]  /*68240*/  IMAD.MOV.U32 R21, RZ, RZ, R18 ;  /* 0x000000ffff157224 */ /* 0x000fe200078e0012 */
[----:B------:R-:W-:Y:S01]  /*68250*/  MOV R81, R78 ;  /* 0x0000004e00517202 */ /* 0x000fe20000000f00 */
[----:B------:R-:W-:Y:S02]  /*68260*/  IMAD.MOV.U32 R18, RZ, RZ, R19 ;  /* 0x000000ffff127224 */ /* 0x000fe400078e0013 */
[----:B------:R-:W-:-:S07]  /*68270*/  IMAD.MOV.U32 R78, RZ, RZ, R79 ;  /* 0x000000ffff4e7224 */ /* 0x000fce00078e004f */
.L_x_5639:
[----:B------:R-:W-:Y:S05]  /*68280*/  BSYNC B0 ;  /* 0x0000000000007941 */ /* 0x000fea0003800000 */
.L_x_5637:
        /* <DEDUP_REMOVED lines=9> */
.L_x_5641:
[----:B------:R-:W-:Y:S01]  /*68320*/  MOV R20, R17 ;  /* 0x0000001100147202 */ /* 0x000fe20000000f00 */
[----:B------:R-:W-:Y:S02]  /*68330*/  IMAD.MOV.U32 R80, RZ, RZ, R77 ;  /* 0x000000ffff507224 */ /* 0x000fe400078e004d */
[----:B------:R-:W-:Y:S02]  /*68340*/  IMAD.MOV.U32 R17, RZ, RZ, R18 ;  /* 0x000000ffff117224 */ /* 0x000fe400078e0012 */
[----:B------:R-:W-:-:S07]  /*68350*/  IMAD.MOV.U32 R77, RZ, RZ, R78 ;  /* 0x000000ffff4d7224 */ /* 0x000fce00078e004e */
.L_x_5642:
[----:B------:R-:W-:Y:S05]  /*68360*/  BSYNC B0 ;  /* 0x0000000000007941 */ /* 0x000fea0003800000 */
.L_x_5640:
        /* <DEDUP_REMOVED lines=9> */
.L_x_5644:
[----:B------:R-:W-:Y:S02]  /*68400*/  IMAD.MOV.U32 R19, RZ, RZ, R16 ;  /* 0x000000ffff137224 */ /* 0x000fe400078e0010 */
[----:B------:R-:W-:Y:S02]  /*68410*/  IMAD.MOV.U32 R79, RZ, RZ, R76 ;  /* 0x000000ffff4f7224 */ /* 0x000fe400078e004c */
[----:B------:R-:W-:Y:S02]  /*68420*/  IMAD.MOV.U32 R16, RZ, RZ, R17 ;  /* 0x000000ffff107224 */ /* 0x000fe400078e0011 */
[----:B------:R-:W-:-:S07]  /*68430*/  IMAD.MOV.U32 R76, RZ, RZ, R77 ;  /* 0x000000ffff4c7224 */ /* 0x000fce00078e004d */
.L_x_5645:
[----:B------:R-:W-:Y:S05]  /*68440*/  BSYNC B0 ;  /* 0x0000000000007941 */ /* 0x000fea0003800000 */
.L_x_5643:
        /* <DEDUP_REMOVED lines=9> */
.L_x_5647:
[----:B------:R-:W-:Y:S02]  /*684e0*/  IMAD.MOV.U32 R18, RZ, RZ, R15 ;  /* 0x000000ffff127224 */ /* 0x000fe400078e000f */
[----:B------:R-:W-:Y:S01]  /*684f0*/  IMAD.MOV.U32 R78, RZ, RZ, R75 ;  /* 0x000000ffff4e7224 */ /* 0x000fe200078e004b */
[----:B------:R-:W-:Y:S01]  /*68500*/  MOV R75, R76 ;  /* 0x0000004c004b7202 */ /* 0x000fe20000000f00 */
[----:B------:R-:W-:-:S07]  /*68510*/  IMAD.MOV.U32 R15, RZ, RZ, R16 ;  /* 0x000000ffff0f7224 */ /* 0x000fce00078e0010 */
.L_x_5648:
[----:B------:R-:W-:Y:S05]  /*68520*/  BSYNC B0 ;  /* 0x0000000000007941 */ /* 0x000fea0003800000 */
.L_x_5646:
        /* <DEDUP_REMOVED lines=9> */
.L_x_5650:
[----:B------:R-:W-:Y:S01]  /*685c0*/  IMAD.MOV.U32 R17, RZ, RZ, R14 ;  /* 0x000000ffff117224 */ /* 0x000fe200078e000e */
[----:B------:R-:W-:Y:S01]  /*685d0*/  MOV R14, R15 ;  /* 0x0000000f000e7202 */ /* 0x000fe20000000f00 */
[----:B------:R-:W-:Y:S02]  /*685e0*/  IMAD.MOV.U32 R77, RZ, RZ, R74 ;  /* 0x000000ffff4d7224 */ /* 0x000fe400078e004a */
[----:B------:R-:W-:-:S07]  /*685f0*/  IMAD.MOV.U32 R74, RZ, RZ, R75 ;  /* 0x000000ffff4a7224 */ /* 0x000fce00078e004b */
.L_x_5651:
[----:B------:R-:W-:Y:S05]  /*68600*/  BSYNC B0 ;  /* 0x0000000000007941 */ /* 0x000fea0003800000 */
.L_x_5649:
        /* <DEDUP_REMOVED lines=9> */
.L_x_5653:
[----:B------:R-:W-:Y:S01]  /*686a0*/  IMAD.MOV.U32 R16, RZ, RZ, R13 ;  /* 0x000000ffff107224 */ /* 0x000fe200078e000d */
[----:B------:R-:W-:Y:S01]  /*686b0*/  MOV R76, R73 ;  /* 0x00000049004c7202 */ /* 0x000fe20000000f00 */
[----:B------:R-:W-:Y:S02]  /*686c0*/  IMAD.MOV.U32 R13, RZ, RZ, R14 ;  /* 0x000000ffff0d7224 */ /* 0x000fe400078e000e */
[----:B------:R-:W-:-:S07]  /*686d0*/  IMAD.MOV.U32 R73, RZ, RZ, R74 ;  /* 0x000000ffff497224 */ /* 0x000fce00078e004a */
.L_x_5654:
[----:B------:R-:W-:Y:S05]  /*686e0*/  BSYNC B0 ;  /* 0x0000000000007941 */ /* 0x000fea0003800000 */
.L_x_5652:
        /* <DEDUP_REMOVED lines=9> */
.L_x_5656:
[----:B------:R-:W-:Y:S01]  /*68780*/  MOV R15, R12 ;  /* 0x0000000c000f7202 */ /* 0x000fe20000000f00 */
[----:B------:R-:W-:Y:S02]  /*68790*/  IMAD.MOV.U32 R75, RZ, RZ, R72 ;  /* 0x000000ffff4b7224 */ /* 0x000fe400078e0048 */
[----:B------:R-:W-:Y:S02]  /*687a0*/  IMAD.MOV.U32 R12, RZ, RZ, R13 ;  /* 0x000000ffff0c7224 */ /* 0x000fe400078e000d */
[----:B------:R-:W-:-:S07]  /*687b0*/  IMAD.MOV.U32 R72, RZ, RZ, R73 ;  /* 0x000000ffff487224 */ /* 0x000fce00078e0049 */
.L_x_5657:
[----:B------:R-:W-:Y:S05]  /*687c0*/  BSYNC B0 ;  /* 0x0000000000007941 */ /* 0x000fea0003800000 */
.L_x_5655:
        /* <DEDUP_REMOVED lines=9> */
.L_x_5659:
[----:B------:R-:W-:Y:S02]  /*68860*/  IMAD.MOV.U32 R14, RZ, RZ, R9 ;  /* 0x000000ffff0e7224 */ /* 0x000fe400078e0009 */
[----:B------:R-:W-:Y:S02]  /*68870*/  IMAD.MOV.U32 R74, RZ, RZ, R11 ;  /* 0x000000ffff4a7224 */ /* 0x000fe400078e000b */
[----:B------:R-:W-:Y:S02]  /*68880*/  IMAD.MOV.U32 R9, RZ, RZ, R12 ;  /* 0x000000ffff097224 */ /* 0x000fe400078e000c */
[----:B------:R-:W-:-:S07]  /*68890*/  IMAD.MOV.U32 R11, RZ, RZ, R72 ;  /* 0x000000ffff0b7224 */ /* 0x000fce00078e0048 */
.L_x_5660:
[----:B------:R-:W-:Y:S05]  /*688a0*/  BSYNC B0 ;  /* 0x0000000000007941 */ /* 0x000fea0003800000 */
.L_x_5658:
        /* <DEDUP_REMOVED lines=9> */
.L_x_5662:
[----:B------:R-:W-:Y:S02]  /*68940*/  IMAD.MOV.U32 R13, RZ, RZ, R8 ;  /* 0x000000ffff0d7224 */ /* 0x000fe400078e0008 */
[----:B------:R-:W-:Y:S01]  /*68950*/  IMAD.MOV.U32 R73, RZ, RZ, R10 ;  /* 0x000000ffff497224 */ /* 0x000fe200078e000a */
[----:B------:R-:W-:Y:S01]  /*68960*/  MOV R10, R11 ;  /* 0x0000000b000a7202 */ /* 0x000fe20000000f00 */
[----:B------:R-:W-:-:S07]  /*68970*/  IMAD.MOV.U32 R8, RZ, RZ, R9 ;  /* 0x000000ffff087224 */ /* 0x000fce00078e0009 */
.L_x_5663:
[----:B------:R-:W-:Y:S05]  /*68980*/  BSYNC B0 ;  /* 0x0000000000007941 */ /* 0x000fea0003800000 */
.L_x_5661:
        /* <DEDUP_REMOVED lines=9> */
.L_x_5665:
[----:B------:R-:W-:Y:S01]  /*68a20*/  IMAD.MOV.U32 R12, RZ, RZ, R5 ;  /* 0x000000ffff0c7224 */ /* 0x000fe200078e0005 */
[----:B------:R-:W-:Y:S01]  /*68a30*/  MOV R5, R8 ;  /* 0x0000000800057202 */ /* 0x000fe20000000f00 */
[----:B------:R-:W-:Y:S02]  /*68a40*/  IMAD.MOV.U32 R72, RZ, RZ, R7 ;  /* 0x000000ffff487224 */ /* 0x000fe400078e0007 */
[----:B------:R-:W-:-:S07]  /*68a50*/  IMAD.MOV.U32 R7, RZ, RZ, R10 ;  /* 0x000000ffff077224 */ /* 0x000fce00078e000a */
.L_x_5666:
[----:B------:R-:W-:Y:S05]  /*68a60*/  BSYNC B0 ;  /* 0x0000000000007941 */ /* 0x000fea0003800000 */
.L_x_5664:
        /* <DEDUP_REMOVED lines=9> */
.L_x_5668:
[----:B------:R-:W-:Y:S01]  /*68b00*/  IMAD.MOV.U32 R9, RZ, RZ, R4 ;  /* 0x000000ffff097224 */ /* 0x000fe200078e0004 */
[----:B------:R-:W-:Y:S01]  /*68b10*/  MOV R11, R6 ;  /* 0x00000006000b7202 */ /* 0x000fe20000000f00 */
[----:B------:R-:W-:Y:S02]  /*68b20*/  IMAD.MOV.U32 R4, RZ, RZ, R5 ;  /* 0x000000ffff047224 */ /* 0x000fe400078e0005 */
[----:B------:R-:W-:-:S07]  /*68b30*/  IMAD.MOV.U32 R6, RZ, RZ, R7 ;  /* 0x000000ffff067224 */ /* 0x000fce00078e0007 */
.L_x_5669:
[----:B------:R-:W-:Y:S05]  /*68b40*/  BSYNC B0 ;  /* 0x0000000000007941 */ /* 0x000fea0003800000 */
.L_x_5667:
        /* <DEDUP_REMOVED lines=9> */
.L_x_5671:
[----:B------:R-:W-:Y:S01]  /*68be0*/  MOV R8, R71 ;  /* 0x0000004700087202 */ /* 0x000fe20000000f00 */
[----:B------:R-:W-:Y:S02]  /*68bf0*/  IMAD.MOV.U32 R10, RZ, RZ, R131 ;  /* 0x000000ffff0a7224 */ /* 0x000fe400078e0083 */
[----:B------:R-:W-:Y:S02]  /*68c00*/  IMAD.MOV.U32 R71, RZ, RZ, R4 ;  /* 0x000000ffff477224 */ /* 0x000fe400078e0004 */
[----:B------:R-:W-:-:S07]  /*68c10*/  IMAD.MOV.U32 R131, RZ, RZ, R6 ;  /* 0x000000ffff837224 */ /* 0x000fce00078e0006 */
.L_x_5672:
[----:B------:R-:W-:Y:S05]  /*68c20*/  BSYNC B0 ;  /* 0x0000000000007941 */ /* 0x000fea0003800000 */
.L_x_5670:
        /* <DEDUP_REMOVED lines=9> */
.L_x_5674:
[----:B------:R-:W-:Y:S02]  /*68cc0*/  IMAD.MOV.U32 R5, RZ, RZ, R132 ;  /* 0x000000ffff057224 */ /* 0x000fe400078e0084 */
[----:B------:R-:W-:Y:S02]  /*68cd0*/  IMAD.MOV.U32 R7, RZ, RZ, R134 ;  /* 0x000000ffff077224 */ /* 0x000fe400078e0086 */
[----:B------:R-:W-:Y:S02]  /*68ce0*/  IMAD.MOV.U32 R132, RZ, RZ, R71 ;  /* 0x000000ffff847224 */ /* 0x000fe400078e0047 */
[----:B------:R-:W-:-:S07]  /*68cf0*/  IMAD.MOV.U32 R134, RZ, RZ, R131 ;  /* 0x000000ffff867224 */ /* 0x000fce00078e0083 */
.L_x_5675:
[----:B------:R-:W-:Y:S05]  /*68d00*/  BSYNC B0 ;  /* 0x0000000000007941 */ /* 0x000fea0003800000 */
.L_x_5673:
        /* <DEDUP_REMOVED lines=9> */
.L_x_5677:
[----:B------:R-:W-:Y:S02]  /*68da0*/  IMAD.MOV.U32 R4, RZ, RZ, R69 ;  /* 0x000000ffff047224 */ /* 0x000fe400078e0045 */
[----:B------:R-:W-:Y:S01]  /*68db0*/  IMAD.MOV.U32 R6, RZ, RZ, R129 ;  /* 0x000000ffff067224 */ /* 0x000fe200078e0081 */
[----:B------:R-:W-:Y:S01]  /*68dc0*/  MOV R129, R134 ;  /* 0x0000008600817202 */ /* 0x000fe20000000f00 */
[----:B------:R-:W-:-:S07]  /*68dd0*/  IMAD.MOV.U32 R69, RZ, RZ, R132 ;  /* 0x000000ffff457224 */ /* 0x000fce00078e0084 */
.L_x_5678:
[----:B------:R-:W-:Y:S05]  /*68de0*/  BSYNC B0 ;  /* 0x0000000000007941 */ /* 0x000fea0003800000 */
.L_x_5676:
        /* <DEDUP_REMOVED lines=9> */
.L_x_5680:
[----:B------:R-:W-:Y:S01]  /*68e80*/  IMAD.MOV.U32 R71, RZ, RZ, R70 ;  /* 0x000000ffff477224 */ /* 0x000fe200078e0046 */
[----:B------:R-:W-:Y:S01]  /*68e90*/  MOV R70, R69 ;  /* 0x0000004500467202 */ /* 0x000fe20000000f00 */
[----:B------:R-:W-:Y:S02]  /*68ea0*/  IMAD.MOV.U32 R131, RZ, RZ, R130 ;  /* 0x000000ffff837224 */ /* 0x000fe400078e0082 */
[----:B------:R-:W-:-:S07]  /*68eb0*/  IMAD.MOV.U32 R130, RZ, RZ, R129 ;  /* 0x000000ffff827224 */ /* 0x000fce00078e0081 */
.L_x_5681:
[----:B------:R-:W-:Y:S05]  /*68ec0*/  BSYNC B0 ;  /* 0x0000000000007941 */ /* 0x000fea0003800000 */
.L_x_5679:
        /* <DEDUP_REMOVED lines=9> */
.L_x_5683:
[----:B------:R-:W-:Y:S01]  /*68f60*/  IMAD.MOV.U32 R132, RZ, RZ, R133 ;  /* 0x000000ffff847224 */ /* 0x000fe200078e0085 */
[----:B------:R-:W-:Y:S01]  /*68f70*/  MOV R134, R3 ;  /* 0x0000000300867202 */ /* 0x000fe20000000f00 */
[----:B------:R-:W-:Y:S02]  /*68f80*/  IMAD.MOV.U32 R3, RZ, RZ, R130 ;  /* 0x000000ffff037224 */ /* 0x000fe400078e0082 */
[----:B------:R-:W-:-:S07]  /*68f90*/  IMAD.MOV.U32 R133, RZ, RZ, R70 ;  /* 0x000000ffff857224 */ /* 0x000fce00078e0046 */
.L_x_5684:
[----:B------:R-:W-:Y:S05]  /*68fa0*/  BSYNC B0 ;  /* 0x0000000000007941 */ /* 0x000fea0003800000 */
.L_x_5682:
        /* <DEDUP_REMOVED lines=18> */
.L_x_5686:
[----:B------:R-:W-:Y:S02]  /*690d0*/  IMAD.MOV.U32 R70, RZ, RZ, R67 ;  /* 0x000000ffff467224 */ /* 0x000fe400078e0043 */
[----:B------:R-:W-:Y:S01]  /*690e0*/  IMAD.MOV.U32 R130, RZ, RZ, R127 ;  /* 0x000000ffff827224 */ /* 0x000fe200078e007f */
[----:B------:R-:W-:Y:S01]  /*690f0*/  MOV R127, R128 ;  /* 0x00000080007f7202 */ /* 0x000fe20000000f00 */
[----:B------:R-:W-:-:S07]  /*69100*/  IMAD.MOV.U32 R67, RZ, RZ, R68 ;  /* 0x000000ffff437224 */ /* 0x000fce00078e0044 */
.L_x_5687:
[----:B------:R-:W-:Y:S05]  /*69110*/  BSYNC B0 ;  /* 0x0000000000007941 */ /* 0x000fea0003800000 */
.L_x_5685:
        /* <DEDUP_REMOVED lines=9> */
.L_x_5689:
[----:B------:R-:W-:Y:S01]  /*691b0*/  IMAD.MOV.U32 R69, RZ, RZ, R66 ;  /* 0x000000ffff457224 */ /* 0x000fe200078e0042 */
[----:B------:R-:W-:Y:S01]  /*691c0*/  MOV R66, R67 ;  /* 0x0000004300427202 */ /* 0x000fe20000000f00 */
[----:B------:R-:W-:Y:S02]  /*691d0*/  IMAD.MOV.U32 R129, RZ, RZ, R126 ;  /* 0x000000ffff817224 */ /* 0x000fe400078e007e */
[----:B------:R-:W-:-:S07]  /*691e0*/  IMAD.MOV.U32 R126, RZ, RZ, R127 ;  /* 0x000000ffff7e7224 */ /* 0x000fce00078e007f */
.L_x_5690:
[----:B------:R-:W-:Y:S05]  /*691f0*/  BSYNC B0 ;  /* 0x0000000000007941 */ /* 0x000fea0003800000 */
.L_x_5688:
        /* <DEDUP_REMOVED lines=9> */
.L_x_5692:
[----:B------:R-:W-:Y:S01]  /*69290*/  IMAD.MOV.U32 R68, RZ, RZ, R65 ;  /* 0x000000ffff447224 */ /* 0x000fe200078e0041 */
[----:B------:R-:W-:Y:S01]  /*692a0*/  MOV R128, R125 ;  /* 0x0000007d00807202 */ /* 0x000fe20000000f00 */
[----:B------:R-:W-:Y:S02]  /*692b0*/  IMAD.MOV.U32 R65, RZ, RZ, R66 ;  /* 0x000000ffff417224 */ /* 0x000fe400078e0042 */
[----:B------:R-:W-:-:S07]  /*692c0*/  IMAD.MOV.U32 R125, RZ, RZ, R126 ;  /* 0x000000ffff7d7224 */ /* 0x000fce00078e007e */
.L_x_5693:
[----:B------:R-:W-:Y:S05]  /*692d0*/  BSYNC B0 ;  /* 0x0000000000007941 */ /* 0x000fea0003800000 */
.L_x_5691:
        /* <DEDUP_REMOVED lines=9> */
.L_x_5695:
[----:B------:R-:W-:Y:S01]  /*69370*/  MOV R67, R64 ;  /* 0x0000004000437202 */ /* 0x000fe20000000f00 */
[----:B------:R-:W-:Y:S02]  /*69380*/  IMAD.MOV.U32 R127, RZ, RZ, R124 ;  /* 0x000000ffff7f7224 */ /* 0x000fe400078e007c */
[----:B------:R-:W-:Y:S02]  /*69390*/  IMAD.MOV.U32 R64, RZ, RZ, R65 ;  /* 0x000000ffff407224 */ /* 0x000fe400078e0041 */
[----:B------:R-:W-:-:S07]  /*693a0*/  IMAD.MOV.U32 R124, RZ, RZ, R125 ;  /* 0x000000ffff7c7224 */ /* 0x000fce00078e007d */
.L_x_5696:
[----:B------:R-:W-:Y:S05]  /*693b0*/  BSYNC B0 ;  /* 0x0000000000007941 */ /* 0x000fea0003800000 */
.L_x_5694:
        /* <DEDUP_REMOVED lines=9> */
.L_x_5698:
[----:B------:R-:W-:Y:S02]  /*69450*/  IMAD.MOV.U32 R66, RZ, RZ, R63 ;  /* 0x000000ffff427224 */ /* 0x000fe400078e003f */
[----:B------:R-:W-:Y:S02]  /*69460*/  IMAD.MOV.U32 R126, RZ, RZ, R123 ;  /* 0x000000ffff7e7224 */ /* 0x000fe400078e007b */
[----:B------:R-:W-:Y:S02]  /*69470*/  IMAD.MOV.U32 R63, RZ, RZ, R64 ;  /* 0x000000ffff3f7224 */ /* 0x000fe400078e0040 */
[----:B------:R-:W-:-:S07]  /*69480*/  IMAD.MOV.U32 R123, RZ, RZ, R124 ;  /* 0x000000ffff7b7224 */ /* 0x000fce00078e007c */
.L_x_5699:
[----:B------:R-:W-:Y:S05]  /*69490*/  BSYNC B0 ;  /* 0x0000000000007941 */ /* 0x000fea0003800000 */
.L_x_5697:
        /* <DEDUP_REMOVED lines=9> */
.L_x_5701:
[----:B------:R-:W-:Y:S02]  /*69530*/  IMAD.MOV.U32 R65, RZ, RZ, R62 ;  /* 0x000000ffff417224 */ /* 0x000fe400078e003e */
[----:B------:R-:W-:Y:S01]  /*69540*/  IMAD.MOV.U32 R125, RZ, RZ, R122 ;  /* 0x000000ffff7d7224 */ /* 0x000fe200078e007a */
[----:B------:R-:W-:Y:S01]  /*69550*/  MOV R122, R123 ;  /* 0x0000007b007a7202 */ /* 0x000fe20000000f00 */
[----:B------:R-:W-:-:S07]  /*69560*/  IMAD.MOV.U32 R62, RZ, RZ, R63 ;  /* 0x000000ffff3e7224 */ /* 0x000fce00078e003f */
.L_x_5702:
[----:B------:R-:W-:Y:S05]  /*69570*/  BSYNC B0 ;  /* 0x0000000000007941 */ /* 0x000fea0003800000 */
.L_x_5700:
        /* <DEDUP_REMOVED lines=9> */
.L_x_5704:
[----:B------:R-:W-:Y:S01]  /*69610*/  IMAD.MOV.U32 R64, RZ, RZ, R61 ;  /* 0x000000ffff407224 */ /* 0x000fe200078e003d */
[----:B------:R-:W-:Y:S01]  /*69620*/  MOV R61, R62 ;  /* 0x0000003e003d7202 */ /* 0x000fe20000000f00 */
[----:B------:R-:W-:Y:S02]  /*69630*/  IMAD.MOV.U32 R124, RZ, RZ, R121 ;  /* 0x000000ffff7c7224 */ /* 0x000fe400078e0079 */
[----:B------:R-:W-:-:S07]  /*69640*/  IMAD.MOV.U32 R121, RZ, RZ, R122 ;  /* 0x000000ffff797224 */ /* 0x000fce00078e007a */
.L_x_5705:
[----:B------:R-:W-:Y:S05]  /*69650*/  BSYNC B0 ;  /* 0x0000000000007941 */ /* 0x000fea0003800000 */
.L_x_5703:
        /* <DEDUP_REMOVED lines=9> */
.L_x_5707:
[----:B------:R-:W-:Y:S01]  /*696f0*/  IMAD.MOV.U32 R63, RZ, RZ, R60 ;  /* 0x000000ffff3f7224 */ /* 0x000fe200078e003c */
[----:B------:R-:W-:Y:S01]  /*69700*/  MOV R123, R120 ;  /* 0x00000078007b7202 */ /* 0x000fe20000000f00 */
[----:B------:R-:W-:Y:S02]  /*69710*/  IMAD.MOV.U32 R60, RZ, RZ, R61 ;  /* 0x000000ffff3c7224 */ /* 0x000fe400078e003d */
[----:B------:R-:W-:-:S07]  /*69720*/  IMAD.MOV.U32 R120, RZ, RZ, R121 ;  /* 0x000000ffff787224 */ /* 0x000fce00078e0079 */
.L_x_5708:
[----:B------:R-:W-:Y:S05]  /*69730*/  BSYNC B0 ;  /* 0x0000000000007941 */ /* 0x000fea0003800000 */
.L_x_5706:
        /* <DEDUP_REMOVED lines=9> */
.L_x_5710:
[----:B------:R-:W-:Y:S01]  /*697d0*/  MOV R62, R59 ;  /* 0x0000003b003e7202 */ /* 0x000fe20000000f00 */
[----:B------:R-:W-:Y:S02]  /*697e0*/  IMAD.MOV.U32 R122, RZ, RZ, R119 ;  /* 0x000000ffff7a7224 */ /* 0x000fe400078e0077 */
[----:B------:R-:W-:Y:S02]  /*697f0*/  IMAD.MOV.U32 R59, RZ, RZ, R60 ;  /* 0x000000ffff3b7224 */ /* 0x000fe400078e003c */
[----:B------:R-:W-:-:S07]  /*69800*/  IMAD.MOV.U32 R119, RZ, RZ, R120 ;  /* 0x000000ffff777224 */ /* 0x000fce00078e0078 */
.L_x_5711:
[----:B------:R-:W-:Y:S05]  /*69810*/  BSYNC B0 ;  /* 0x0000000000007941 */ /* 0x000fea0003800000 */
.L_x_5709:
        /* <DEDUP_REMOVED lines=9> */
.L_x_5713:
[----:B------:R-:W-:Y:S02]  /*698b0*/  IMAD.MOV.U32 R61, RZ, RZ, R58 ;  /* 0x000000ffff3d7224 */ /* 0x000fe400078e003a */
[----:B------:R-:W-:Y:S02]  /*698c0*/  IMAD.MOV.U32 R121, RZ, RZ, R118 ;  /* 0x000000ffff797224 */ /* 0x000fe400078e0076 */
[----:B------:R-:W-:Y:S02]  /*698d0*/  IMAD.MOV.U32 R58, RZ, RZ, R59 ;  /* 0x000000ffff3a7224 */ /* 0x000fe400078e003b */
[----:B------:R-:W-:-:S07]  /*698e0*/  IMAD.MOV.U32 R118, RZ, RZ, R119 ;  /* 0x000000ffff767224 */ /* 0x000fce00078e0077 */
.L_x_5714:
[----:B------:R-:W-:Y:S05]  /*698f0*/  BSYNC B0 ;  /* 0x0000000000007941 */ /* 0x000fea0003800000 */
.L_x_5712:
        /* <DEDUP_REMOVED lines=9> */
.L_x_5716:
[----:B------:R-:W-:Y:S02]  /*69990*/  IMAD.MOV.U32 R60, RZ, RZ, R57 ;  /* 0x000000ffff3c7224 */ /* 0x000fe400078e0039 */
[----:B------:R-:W-:Y:S01]  /*699a0*/  IMAD.MOV.U32 R120, RZ, RZ, R117 ;  /* 0x000000ffff787224 */ /* 0x000fe200078e0075 */
[----:B------:R-:W-:Y:S01]  /*699b0*/  MOV R117, R118 ;  /* 0x0000007600757202 */ /* 0x000fe20000000f00 */
[----:B------:R-:W-:-:S07]  /*699c0*/  IMAD.MOV.U32 R57, RZ, RZ, R58 ;  /* 0x000000ffff397224 */ /* 0x000fce00078e003a */
.L_x_5717:
[----:B------:R-:W-:Y:S05]  /*699d0*/  BSYNC B0 ;  /* 0x0000000000007941 */ /* 0x000fea0003800000 */
.L_x_5715:
        /* <DEDUP_REMOVED lines=9> */
.L_x_5719:
[----:B------:R-:W-:Y:S01]  /*69a70*/  IMAD.MOV.U32 R59, RZ, RZ, R56 ;  /* 0x000000ffff3b7224 */ /* 0x000fe200078e0038 */
[----:B------:R-:W-:Y:S01]  /*69a80*/  MOV R56, R57 ;  /* 0x0000003900387202 */ /* 0x000fe20000000f00 */
[----:B------:R-:W-:Y:S02]  /*69a90*/  IMAD.MOV.U32 R119, RZ, RZ, R116 ;  /* 0x000000ffff777224 */ /* 0x000fe400078e0074 */
[----:B------:R-:W-:-:S07]  /*69aa0*/  IMAD.MOV.U32 R116, RZ, RZ, R117 ;  /* 0x000000ffff747224 */ /* 0x000fce00078e0075 */
.L_x_5720:
[----:B------:R-:W-:Y:S05]  /*69ab0*/  BSYNC B0 ;  /* 0x0000000000007941 */ /* 0x000fea0003800000 */
.L_x_5718:
        /* <DEDUP_REMOVED lines=9> */
.L_x_5722:
[----:B------:R-:W-:Y:S01]  /*69b50*/  IMAD.MOV.U32 R58, RZ, RZ, R55 ;  /* 0x000000ffff3a7224 */ /* 0x000fe200078e0037 */
[----:B------:R-:W-:Y:S01]  /*69b60*/  MOV R118, R115 ;  /* 0x0000007300767202 */ /* 0x000fe20000000f00 */
[----:B------:R-:W-:Y:S02]  /*69b70*/  IMAD.MOV.U32 R55, RZ, RZ, R56 ;  /* 0x000000ffff377224 */ /* 0x000fe400078e0038 */
[----:B------:R-:W-:-:S07]  /*69b80*/  IMAD.MOV.U32 R115, RZ, RZ, R116 ;  /* 0x000000ffff737224 */ /* 0x000fce00078e0074 */
.L_x_5723:
[----:B------:R-:W-:Y:S05]  /*69b90*/  BSYNC B0 ;  /* 0x0000000000007941 */ /* 0x000fea0003800000 */
.L_x_5721:
        /* <DEDUP_REMOVED lines=9> */
.L_x_5725:
[----:B------:R-:W-:Y:S01]  /*69c30*/  MOV R57, R54 ;  /* 0x0000003600397202 */ /* 0x000fe20000000f00 */
[----:B------:R-:W-:Y:S02]  /*69c40*/  IMAD.MOV.U32 R117, RZ, RZ, R114 ;  /* 0x000000ffff757224 */ /* 0x000fe400078e0072 */
[----:B------:R-:W-:Y:S02]  /*69c50*/  IMAD.MOV.U32 R54, RZ, RZ, R55 ;  /* 0x000000ffff367224 */ /* 0x000fe400078e0037 */
[----:B------:R-:W-:-:S07]  /*69c60*/  IMAD.MOV.U32 R114, RZ, RZ, R115 ;  /* 0x000000ffff727224 */ /* 0x000fce00078e0073 */
.L_x_5726:
[----:B------:R-:W-:Y:S05]  /*69c70*/  BSYNC B0 ;  /* 0x0000000000007941 */ /* 0x000fea0003800000 */
.L_x_5724:
        /* <DEDUP_REMOVED lines=9> */
.L_x_5728:
[----:B------:R-:W-:Y:S02]  /*69d10*/  IMAD.MOV.U32 R56, RZ, RZ, R53 ;  /* 0x000000ffff387224 */ /* 0x000fe400078e0035 */
[----:B------:R-:W-:Y:S02]  /*69d20*/  IMAD.MOV.U32 R116, RZ, RZ, R113 ;  /* 0x000000ffff747224 */ /* 0x000fe400078e0071 */
[----:B------:R-:W-:Y:S02]  /*69d30*/  IMAD.MOV.U32 R53, RZ, RZ, R54 ;  /* 0x000000ffff357224 */ /* 0x000fe400078e0036 */
[----:B------:R-:W-:-:S07]  /*69d40*/  IMAD.MOV.U32 R113, RZ, RZ, R114 ;  /* 0x000000ffff717224 */ /* 0x000fce00078e0072 */
.L_x_5729:
[----:B------:R-:W-:Y:S05]  /*69d50*/  BSYNC B0 ;  /* 0x0000000000007941 */ /* 0x000fea0003800000 */
.L_x_5727:
        /* <DEDUP_REMOVED lines=9> */
.L_x_5731:
[----:B------:R-:W-:Y:S02]  /*69df0*/  IMAD.MOV.U32 R55, RZ, RZ, R52 ;  /* 0x000000ffff377224 */ /* 0x000fe400078e0034 */
[----:B------:R-:W-:Y:S01]  /*69e00*/  IMAD.MOV.U32 R115, RZ, RZ, R112 ;  /* 0x000000ffff737224 */ /* 0x000fe200078e0070 */
[----:B------:R-:W-:Y:S01]  /*69e10*/  MOV R112, R113 ;  /* 0x0000007100707202 */ /* 0x000fe20000000f00 */
[----:B------:R-:W-:-:S07]  /*69e20*/  IMAD.MOV.U32 R52, RZ, RZ, R53 ;  /* 0x000000ffff347224 */ /* 0x000fce00078e0035 */
.L_x_5732:
[----:B------:R-:W-:Y:S05]  /*69e30*/  BSYNC B0 ;  /* 0x0000000000007941 */ /* 0x000fea0003800000 */
.L_x_5730:
        /* <DEDUP_REMOVED lines=9> */
.L_x_5734:
[----:B------:R-:W-:Y:S01]  /*69ed0*/  IMAD.MOV.U32 R54, RZ, RZ, R51 ;  /* 0x000000ffff367224 */ /* 0x000fe200078e0033 */
[----:B------:R-:W-:Y:S01]  /*69ee0*/  MOV R51, R52 ;  /* 0x0000003400337202 */ /* 0x000fe20000000f00 */
[----:B------:R-:W-:Y:S02]  /*69ef0*/  IMAD.MOV.U32 R114, RZ, RZ, R111 ;  /* 0x000000ffff727224 */ /* 0x000fe400078e006f */
[----:B------:R-:W-:-:S07]  /*69f00*/  IMAD.MOV.U32 R111, RZ, RZ, R112 ;  /* 0x000000ffff6f7224 */ /* 0x000fce00078e0070 */
.L_x_5735:
[----:B------:R-:W-:Y:S05]  /*69f10*/  BSYNC B0 ;  /* 0x0000000000007941 */ /* 0x000fea0003800000 */
.L_x_5733:
        /* <DEDUP_REMOVED lines=9> */
.L_x_5737:
[----:B------:R-:W-:Y:S01]  /*69fb0*/  IMAD.MOV.U32 R53, RZ, RZ, R50 ;  /* 0x000000ffff357224 */ /* 0x000fe200078e0032 */
[----:B------:R-:W-:Y:S01]  /*69fc0*/  MOV R113, R110 ;  /* 0x0000006e00717202 */ /* 0x000fe20000000f00 */
[----:B------:R-:W-:Y:S02]  /*69fd0*/  IMAD.MOV.U32 R50, RZ, RZ, R51 ;  /* 0x000000ffff327224 */ /* 0x000fe400078e0033 */
[----:B------:R-:W-:-:S07]  /*69fe0*/  IMAD.MOV.U32 R110, RZ, RZ, R111 ;  /* 0x000000ffff6e7224 */ /* 0x000fce00078e006f */
.L_x_5738:
[----:B------:R-:W-:Y:S05]  /*69ff0*/  BSYNC B0 ;  /* 0x0000000000007941 */ /* 0x000fea0003800000 */
.L_x_5736:
        /* <DEDUP_REMOVED lines=9> */
.L_x_5740:
[----:B------:R-:W-:Y:S01]  /*6a090*/  MOV R52, R49 ;  /* 0x0000003100347202 */ /* 0x000fe20000000f00 */
[----:B------:R-:W-:Y:S02]  /*6a0a0*/  IMAD.MOV.U32 R112, RZ, RZ, R109 ;  /* 0x000000ffff707224 */ /* 0x000fe400078e006d */
[----:B------:R-:W-:Y:S02]  /*6a0b0*/  IMAD.MOV.U32 R49, RZ, RZ, R50 ;  /* 0x000000ffff317224 */ /* 0x000fe400078e0032 */
[----:B------:R-:W-:-:S07]  /*6a0c0*/  IMAD.MOV.U32 R109, RZ, RZ, R110 ;  /* 0x000000ffff6d7224 */ /* 0x000fce00078e006e */
.L_x_5741:
[----:B------:R-:W-:Y:S05]  /*6a0d0*/  BSYNC B0 ;  /* 0x0000000000007941 */ /* 0x000fea0003800000 */
.L_x_5739:
        /* <DEDUP_REMOVED lines=9> */
.L_x_5743:
[----:B------:R-:W-:Y:S02]  /*6a170*/  IMAD.MOV.U32 R51, RZ, RZ, R48 ;  /* 0x000000ffff337224 */ /* 0x000fe400078e0030 */
[----:B------:R-:W-:Y:S02]  /*6a180*/  IMAD.MOV.U32 R111, RZ, RZ, R108 ;  /* 0x000000ffff6f7224 */ /* 0x000fe400078e006c */
[----:B------:R-:W-:Y:S02]  /*6a190*/  IMAD.MOV.U32 R48, RZ, RZ, R49 ;  /* 0x000000ffff307224 */ /* 0x000fe400078e0031 */
[----:B------:R-:W-:-:S07]  /*6a1a0*/  IMAD.MOV.U32 R108, RZ, RZ, R109 ;  /* 0x000000ffff6c7224 */ /* 0x000fce00078e006d */
.L_x_5744:
[----:B------:R-:W-:Y:S05]  /*6a1b0*/  BSYNC B0 ;  /* 0x0000000000007941 */ /* 0x000fea0003800000 */
.L_x_5742:
        /* <DEDUP_REMOVED lines=9> */
.L_x_5746:
[----:B------:R-:W-:Y:S02]  /*6a250*/  IMAD.MOV.U32 R50, RZ, RZ, R47 ;  /* 0x000000ffff327224 */ /* 0x000fe400078e002f */
[----:B------:R-:W-:Y:S01]  /*6a260*/  IMAD.MOV.U32 R110, RZ, RZ, R107 ;  /* 0x000000ffff6e7224 */ /* 0x000fe200078e006b */
[----:B------:R-:W-:Y:S01]  /*6a270*/  MOV R107, R108 ;  /* 0x0000006c006b7202 */ /* 0x000fe20000000f00 */
[----:B------:R-:W-:-:S07]  /*6a280*/  IMAD.MOV.U32 R47, RZ, RZ, R48 ;  /* 0x000000ffff2f7224 */ /* 0x000fce00078e0030 */
.L_x_5747:
[----:B------:R-:W-:Y:S05]  /*6a290*/  BSYNC B0 ;  /* 0x0000000000007941 */ /* 0x000fea0003800000 */
.L_x_5745:
        /* <DEDUP_REMOVED lines=9> */
.L_x_5749:
[----:B------:R-:W-:Y:S01]  /*6a330*/  IMAD.MOV.U32 R49, RZ, RZ, R46 ;  /* 0x000000ffff317224 */ /* 0x000fe200078e002e */
[----:B------:R-:W-:Y:S01]  /*6a340*/  MOV R46, R47 ;  /* 0x0000002f002e7202 */ /* 0x000fe20000000f00 */
[----:B------:R-:W-:Y:S02]  /*6a350*/  IMAD.MOV.U32 R109, RZ, RZ, R106 ;  /* 0x000000ffff6d7224 */ /* 0x000fe400078e006a */
[----:B------:R-:W-:-:S07]  /*6a360*/  IMAD.MOV.U32 R106, RZ, RZ, R107 ;  /* 0x000000ffff6a7224 */ /* 0x000fce00078e006b */
.L_x_5750:
[----:B------:R-:W-:Y:S05]  /*6a370*/  BSYNC B0 ;  /* 0x0000000000007941 */ /* 0x000fea0003800000 */
.L_x_5748:
        /* <DEDUP_REMOVED lines=9> */
.L_x_5752:
[----:B------:R-:W-:Y:S01]  /*6a410*/  IMAD.MOV.U32 R48, RZ, RZ, R45 ;  /* 0x000000ffff307224 */ /* 0x000fe200078e002d */
[----:B------:R-:W-:Y:S01]  /*6a420*/  MOV R108, R105 ;  /* 0x00000069006c7202 */ /* 0x000fe20000000f00 */
[----:B------:R-:W-:Y:S02]  /*6a430*/  IMAD.MOV.U32 R45, RZ, RZ, R46 ;  /* 0x000000ffff2d7224 */ /* 0x000fe400078e002e */
[----:B------:R-:W-:-:S07]  /*6a440*/  IMAD.MOV.U32 R105, RZ, RZ, R106 ;  /* 0x000000ffff697224 */ /* 0x000fce00078e006a */
.L_x_5753:
[----:B------:R-:W-:Y:S05]  /*6a450*/  BSYNC B0 ;  /* 0x0000000000007941 */ /* 0x000fea0003800000 */
.L_x_5751:
        /* <DEDUP_REMOVED lines=9> */
.L_x_5755:
[----:B------:R-:W-:Y:S01]  /*6a4f0*/  MOV R47, R44 ;  /* 0x0000002c002f7202 */ /* 0x000fe20000000f00 */
[----:B------:R-:W-:Y:S02]  /*6a500*/  IMAD.MOV.U32 R107, RZ, RZ, R104 ;  /* 0x000000ffff6b7224 */ /* 0x000fe400078e0068 */
[----:B------:R-:W-:Y:S02]  /*6a510*/  IMAD.MOV.U32 R44, RZ, RZ, R45 ;  /* 0x000000ffff2c7224 */ /* 0x000fe400078e002d */
[----:B------:R-:W-:-:S07]  /*6a520*/  IMAD.MOV.U32 R104, RZ, RZ, R105 ;  /* 0x000000ffff687224 */ /* 0x000fce00078e0069 */
.L_x_5756:
[----:B------:R-:W-:Y:S05]  /*6a530*/  BSYNC B0 ;  /* 0x0000000000007941 */ /* 0x000fea0003800000 */
.L_x_5754:
        /* <DEDUP_REMOVED lines=9> */
.L_x_5758:
[----:B------:R-:W-:Y:S02]  /*6a5d0*/  IMAD.MOV.U32 R46, RZ, RZ, R43 ;  /* 0x000000ffff2e7224 */ /* 0x000fe400078e002b */
[----:B------:R-:W-:Y:S02]  /*6a5e0*/  IMAD.MOV.U32 R106, RZ, RZ, R103 ;  /* 0x000000ffff6a7224 */ /* 0x000fe400078e0067 */
[----:B------:R-:W-:Y:S02]  /*6a5f0*/  IMAD.MOV.U32 R43, RZ, RZ, R44 ;  /* 0x000000ffff2b7224 */ /* 0x000fe400078e002c */
[----:B------:R-:W-:-:S07]  /*6a600*/  IMAD.MOV.U32 R103, RZ, RZ, R104 ;  /* 0x000000ffff677224 */ /* 0x000fce00078e0068 */
.L_x_5759:
[----:B------:R-:W-:Y:S05]  /*6a610*/  BSYNC B0 ;  /* 0x0000000000007941 */ /* 0x000fea0003800000 */
.L_x_5757:
        /* <DEDUP_REMOVED lines=9> */
.L_x_5761:
[----:B------:R-:W-:Y:S02]  /*6a6b0*/  IMAD.MOV.U32 R45, RZ, RZ, R42 ;  /* 0x000000ffff2d7224 */ /* 0x000fe400078e002a */
[----:B------:R-:W-:Y:S01]  /*6a6c0*/  IMAD.MOV.U32 R105, RZ, RZ, R102 ;  /* 0x000000ffff697224 */ /* 0x000fe200078e0066 */
[----:B------:R-:W-:Y:S01]  /*6a6d0*/  MOV R102, R103 ;  /* 0x0000006700667202 */ /* 0x000fe20000000f00 */
[----:B------:R-:W-:-:S07]  /*6a6e0*/  IMAD.MOV.U32 R42, RZ, RZ, R43 ;  /* 0x000000ffff2a7224 */ /* 0x000fce00078e002b */
.L_x_5762:
[----:B------:R-:W-:Y:S05]  /*6a6f0*/  BSYNC B0 ;  /* 0x0000000000007941 */ /* 0x000fea0003800000 */
.L_x_5760:
        /* <DEDUP_REMOVED lines=9> */
.L_x_5764:
[----:B------:R-:W-:Y:S01]  /*6a790*/  IMAD.MOV.U32 R44, RZ, RZ, R41 ;  /* 0x000000ffff2c7224 */ /* 0x000fe200078e0029 */
[----:B------:R-:W-:Y:S01]  /*6a7a0*/  MOV R41, R42 ;  /* 0x0000002a00297202 */ /* 0x000fe20000000f00 */
[----:B------:R-:W-:Y:S02]  /*6a7b0*/  IMAD.MOV.U32 R104, RZ, RZ, R101 ;  /* 0x000000ffff687224 */ /* 0x000fe400078e0065 */
[----:B------:R-:W-:-:S07]  /*6a7c0*/  IMAD.MOV.U32 R101, RZ, RZ, R102 ;  /* 0x000000ffff657224 */ /* 0x000fce00078e0066 */
.L_x_5765:
[----:B------:R-:W-:Y:S05]  /*6a7d0*/  BSYNC B0 ;  /* 0x0000000000007941 */ /* 0x000fea0003800000 */
.L_x_5763:
        /* <DEDUP_REMOVED lines=9> */
.L_x_5767:
[----:B------:R-:W-:Y:S01]  /*6a870*/  IMAD.MOV.U32 R43, RZ, RZ, R40 ;  /* 0x000000ffff2b7224 */ /* 0x000fe200078e0028 */
[----:B------:R-:W-:Y:S01]  /*6a880*/  MOV R103, R100 ;  /* 0x0000006400677202 */ /* 0x000fe20000000f00 */
[----:B------:R-:W-:Y:S02]  /*6a890*/  IMAD.MOV.U32 R40, RZ, RZ, R41 ;  /* 0x000000ffff287224 */ /* 0x000fe400078e0029 */
[----:B------:R-:W-:-:S07]  /*6a8a0*/  IMAD.MOV.U32 R100, RZ, RZ, R101 ;  /* 0x000000ffff647224 */ /* 0x000fce00078e0065 */
.L_x_5768:
[----:B------:R-:W-:Y:S05]  /*6a8b0*/  BSYNC B0 ;  /* 0x0000000000007941 */ /* 0x000fea0003800000 */
.L_x_5766:
        /* <DEDUP_REMOVED lines=9> */
.L_x_5770:
[----:B------:R-:W-:Y:S01]  /*6a950*/  MOV R42, R39 ;  /* 0x00000027002a7202 */ /* 0x000fe20000000f00 */
[----:B------:R-:W-:Y:S02]  /*6a960*/  IMAD.MOV.U32 R102, RZ, RZ, R99 ;  /* 0x000000ffff667224 */ /* 0x000fe400078e0063 */
[----:B------:R-:W-:Y:S02]  /*6a970*/  IMAD.MOV.U32 R39, RZ, RZ, R40 ;  /* 0x000000ffff277224 */ /* 0x000fe400078e0028 */
[----:B------:R-:W-:-:S07]  /*6a980*/  IMAD.MOV.U32 R99, RZ, RZ, R100 ;  /* 0x000000ffff637224 */ /* 0x000fce00078e0064 */
.L_x_5771:
[----:B------:R-:W-:Y:S05]  /*6a990*/  BSYNC B0 ;  /* 0x0000000000007941 */ /* 0x000fea0003800000 */
.L_x_5769:
        /* <DEDUP_REMOVED lines=9> */
.L_x_5773:
[----:B------:R-:W-:Y:S02]  /*6aa30*/  IMAD.MOV.U32 R41, RZ, RZ, R38 ;  /* 0x000000ffff297224 */ /* 0x000fe400078e0026 */
[----:B------:R-:W-:Y:S02]  /*6aa40*/  IMAD.MOV.U32 R101, RZ, RZ, R98 ;  /* 0x000000ffff657224 */ /* 0x000fe400078e0062 */
[----:B------:R-:W-:Y:S02]  /*6aa50*/  IMAD.MOV.U32 R38, RZ, RZ, R39 ;  /* 0x000000ffff267224 */ /* 0x000fe400078e0027 */
[----:B------:R-:W-:-:S07]  /*6aa60*/  IMAD.MOV.U32 R98, RZ, RZ, R99 ;  /* 0x000000ffff627224 */ /* 0x000fce00078e0063 */
.L_x_5774:
[----:B------:R-:W-:Y:S05]  /*6aa70*/  BSYNC B0 ;  /* 0x0000000000007941 */ /* 0x000fea0003800000 */
.L_x_5772:
        /* <DEDUP_REMOVED lines=9> */
.L_x_5776:
[----:B------:R-:W-:Y:S02]  /*6ab10*/  IMAD.MOV.U32 R40, RZ, RZ, R37 ;  /* 0x000000ffff287224 */ /* 0x000fe400078e0025 */
[----:B------:R-:W-:Y:S01]  /*6ab20*/  IMAD.MOV.U32 R100, RZ, RZ, R97 ;  /* 0x000000ffff647224 */ /* 0x000fe200078e0061 */
[----:B------:R-:W-:Y:S01]  /*6ab30*/  MOV R97, R98 ;  /* 0x0000006200617202 */ /* 0x000fe20000000f00 */
[----:B------:R-:W-:-:S07]  /*6ab40*/  IMAD.MOV.U32 R37, RZ, RZ, R38 ;  /* 0x000000ffff257224 */ /* 0x000fce00078e0026 */
.L_x_5777:
[----:B------:R-:W-:Y:S05]  /*6ab50*/  BSYNC B0 ;  /* 0x0000000000007941 */ /* 0x000fea0003800000 */
.L_x_5775:
        /* <DEDUP_REMOVED lines=9> */
.L_x_5779:
[----:B------:R-:W-:Y:S01]  /*6abf0*/  IMAD.MOV.U32 R39, RZ, RZ, R36 ;  /* 0x000000ffff277224 */ /* 0x000fe200078e0024 */
[----:B------:R-:W-:Y:S01]  /*6ac00*/  MOV R36, R37 ;  /* 0x0000002500247202 */ /* 0x000fe20000000f00 */
[----:B------:R-:W-:Y:S02]  /*6ac10*/  IMAD.MOV.U32 R99, RZ, RZ, R96 ;  /* 0x000000ffff637224 */ /* 0x000fe400078e0060 */
[----:B------:R-:W-:-:S07]  /*6ac20*/  IMAD.MOV.U32 R96, RZ, RZ, R97 ;  /* 0x000000ffff607224 */ /* 0x000fce00078e0061 */
.L_x_5780:
[----:B------:R-:W-:Y:S05]  /*6ac30*/  BSYNC B0 ;  /* 0x0000000000007941 */ /* 0x000fea0003800000 */
.L_x_5778:
        /* <DEDUP_REMOVED lines=9> */
.L_x_5782:
[----:B------:R-:W-:Y:S01]  /*6acd0*/  IMAD.MOV.U32 R38, RZ, RZ, R35 ;  /* 0x000000ffff267224 */ /* 0x000fe200078e0023 */
[----:B------:R-:W-:Y:S01]  /*6ace0*/  MOV R98, R95 ;  /* 0x0000005f00627202 */ /* 0x000fe20000000f00 */
[----:B------:R-:W-:Y:S02]  /*6acf0*/  IMAD.MOV.U32 R35, RZ, RZ, R36 ;  /* 0x000000ffff237224 */ /* 0x000fe400078e0024 */
[----:B------:R-:W-:-:S07]  /*6ad00*/  IMAD.MOV.U32 R95, RZ, RZ, R96 ;  /* 0x000000ffff5f7224 */ /* 0x000fce00078e0060 */
.L_x_5783:
[----:B------:R-:W-:Y:S05]  /*6ad10*/  BSYNC B0 ;  /* 0x0000000000007941 */ /* 0x000fea0003800000 */
.L_x_5781:
        /* <DEDUP_REMOVED lines=9> */
.L_x_5785:
[----:B------:R-:W-:Y:S01]  /*6adb0*/  MOV R37, R34 ;  /* 0x0000002200257202 */ /* 0x000fe20000000f00 */
[----:B------:R-:W-:Y:S02]  /*6adc0*/  IMAD.MOV.U32 R97, RZ, RZ, R94 ;  /* 0x000000ffff617224 */ /* 0x000fe400078e005e */
[----:B------:R-:W-:Y:S02]  /*6add0*/  IMAD.MOV.U32 R34, RZ, RZ, R35 ;  /* 0x000000ffff227224 */ /* 0x000fe400078e0023 */
[----:B------:R-:W-:-:S07]  /*6ade0*/  IMAD.MOV.U32 R94, RZ, RZ, R95 ;  /* 0x000000ffff5e7224 */ /* 0x000fce00078e005f */
.L_x_5786:
[----:B------:R-:W-:Y:S05]  /*6adf0*/  BSYNC B0 ;  /* 0x0000000000007941 */ /* 0x000fea0003800000 */
.L_x_5784:
        /* <DEDUP_REMOVED lines=9> */
.L_x_5788:
[----:B------:R-:W-:Y:S02]  /*6ae90*/  IMAD.MOV.U32 R36, RZ, RZ, R33 ;  /* 0x000000ffff247224 */ /* 0x000fe400078e0021 */
[----:B------:R-:W-:Y:S02]  /*6aea0*/  IMAD.MOV.U32 R96, RZ, RZ, R93 ;  /* 0x000000ffff607224 */ /* 0x000fe400078e005d */
[----:B------:R-:W-:Y:S02]  /*6aeb0*/  IMAD.MOV.U32 R33, RZ, RZ, R34 ;  /* 0x000000ffff217224 */ /* 0x000fe400078e0022 */
[----:B------:R-:W-:-:S07]  /*6aec0*/  IMAD.MOV.U32 R93, RZ, RZ, R94 ;  /* 0x000000ffff5d7224 */ /* 0x000fce00078e005e */
.L_x_5789:
[----:B------:R-:W-:Y:S05]  /*6aed0*/  BSYNC B0 ;  /* 0x0000000000007941 */ /* 0x000fea0003800000 */
.L_x_5787:
        /* <DEDUP_REMOVED lines=9> */
.L_x_5791:
[----:B------:R-:W-:Y:S02]  /*6af70*/  IMAD.MOV.U32 R35, RZ, RZ, R32 ;  /* 0x000000ffff237224 */ /* 0x000fe400078e0020 */
[----:B------:R-:W-:Y:S01]  /*6af80*/  IMAD.MOV.U32 R95, RZ, RZ, R92 ;  /* 0x000000ffff5f7224 */ /* 0x000fe200078e005c */
[----:B------:R-:W-:Y:S01]  /*6af90*/  MOV R92, R93 ;  /* 0x0000005d005c7202 */ /* 0x000fe20000000f00 */
[----:B------:R-:W-:-:S07]  /*6afa0*/  IMAD.MOV.U32 R32, RZ, RZ, R33 ;  /* 0x000000ffff207224 */ /* 0x000fce00078e0021 */
.L_x_5792:
[----:B------:R-:W-:Y:S05]  /*6afb0*/  BSYNC B0 ;  /* 0x0000000000007941 */ /* 0x000fea0003800000 */
.L_x_5790:
        /* <DEDUP_REMOVED lines=9> */
.L_x_5794:
[----:B------:R-:W-:Y:S01]  /*6b050*/  IMAD.MOV.U32 R34, RZ, RZ, R31 ;  /* 0x000000ffff227224 */ /* 0x000fe200078e001f */
[----:B------:R-:W-:Y:S01]  /*6b060*/  MOV R31, R32 ;  /* 0x00000020001f7202 */ /* 0x000fe20000000f00 */
[----:B------:R-:W-:Y:S02]  /*6b070*/  IMAD.MOV.U32 R94, RZ, RZ, R91 ;  /* 0x000000ffff5e7224 */ /* 0x000fe400078e005b */
[----:B------:R-:W-:-:S07]  /*6b080*/  IMAD.MOV.U32 R91, RZ, RZ, R92 ;  /* 0x000000ffff5b7224 */ /* 0x000fce00078e005c */
.L_x_5795:
[----:B------:R-:W-:Y:S05]  /*6b090*/  BSYNC B0 ;  /* 0x0000000000007941 */ /* 0x000fea0003800000 */
.L_x_5793:
        /* <DEDUP_REMOVED lines=9> */
.L_x_5797:
[----:B------:R-:W-:Y:S01]  /*6b130*/  IMAD.MOV.U32 R33, RZ, RZ, R30 ;  /* 0x000000ffff217224 */ /* 0x000fe200078e001e */
[----:B------:R-:W-:Y:S01]  /*6b140*/  MOV R93, R90 ;  /* 0x0000005a005d7202 */ /* 0x000fe20000000f00 */
[----:B------:R-:W-:Y:S02]  /*6b150*/  IMAD.MOV.U32 R30, RZ, RZ, R31 ;  /* 0x000000ffff1e7224 */ /* 0x000fe400078e001f */
[----:B------:R-:W-:-:S07]  /*6b160*/  IMAD.MOV.U32 R90, RZ, RZ, R91 ;  /* 0x000000ffff5a7224 */ /* 0x000fce00078e005b */
.L_x_5798:
[----:B------:R-:W-:Y:S05]  /*6b170*/  BSYNC B0 ;  /* 0x0000000000007941 */ /* 0x000fea0003800000 */
.L_x_5796:
        /* <DEDUP_REMOVED lines=9> */
.L_x_5800:
[----:B------:R-:W-:Y:S01]  /*6b210*/  MOV R32, R29 ;  /* 0x0000001d00207202 */ /* 0x000fe20000000f00 */
[----:B------:R-:W-:Y:S02]  /*6b220*/  IMAD.MOV.U32 R92, RZ, RZ, R89 ;  /* 0x000000ffff5c7224 */ /* 0x000fe400078e0059 */
[----:B------:R-:W-:Y:S02]  /*6b230*/  IMAD.MOV.U32 R29, RZ, RZ, R30 ;  /* 0x000000ffff1d7224 */ /* 0x000fe400078e001e */
[----:B------:R-:W-:-:S07]  /*6b240*/  IMAD.MOV.U32 R89, RZ, RZ, R90 ;  /* 0x000000ffff597224 */ /* 0x000fce00078e005a */
.L_x_5801:
[----:B------:R-:W-:Y:S05]  /*6b250*/  BSYNC B0 ;  /* 0x0000000000007941 */ /* 0x000fea0003800000 */
.L_x_5799:
        /* <DEDUP_REMOVED lines=9> */
.L_x_5803:
[----:B------:R-:W-:Y:S02]  /*6b2f0*/  IMAD.MOV.U32 R31, RZ, RZ, R28 ;  /* 0x000000ffff1f7224 */ /* 0x000fe400078e001c */
[----:B------:R-:W-:Y:S02]  /*6b300*/  IMAD.MOV.U32 R91, RZ, RZ, R88 ;  /* 0x000000ffff5b7224 */ /* 0x000fe400078e0058 */
[----:B------:R-:W-:Y:S02]  /*6b310*/  IMAD.MOV.U32 R28, RZ, RZ, R29 ;  /* 0x000000ffff1c7224 */ /* 0x000fe400078e001d */
[----:B------:R-:W-:-:S07]  /*6b320*/  IMAD.MOV.U32 R88, RZ, RZ, R89 ;  /* 0x000000ffff587224 */ /* 0x000fce00078e0059 */
.L_x_5804:
[----:B------:R-:W-:Y:S05]  /*6b330*/  BSYNC B0 ;  /* 0x0000000000007941 */ /* 0x000fea0003800000 */
.L_x_5802:
        /* <DEDUP_REMOVED lines=9> */
.L_x_5806:
[----:B------:R-:W-:Y:S02]  /*6b3d0*/  IMAD.MOV.U32 R30, RZ, RZ, R27 ;  /* 0x000000ffff1e7224 */ /* 0x000fe400078e001b */
[----:B------:R-:W-:Y:S01]  /*6b3e0*/  IMAD.MOV.U32 R90, RZ, RZ, R87 ;  /* 0x000000ffff5a7224 */ /* 0x000fe200078e0057 */
[----:B------:R-:W-:Y:S01]  /*6b3f0*/  MOV R87, R88 ;  /* 0x0000005800577202 */ /* 0x000fe20000000f00 */
[----:B------:R-:W-:-:S07]  /*6b400*/  IMAD.MOV.U32 R27, RZ, RZ, R28 ;  /* 0x000000ffff1b7224 */ /* 0x000fce00078e001c */
.L_x_5807:
[----:B------:R-:W-:Y:S05]  /*6b410*/  BSYNC B0 ;  /* 0x0000000000007941 */ /* 0x000fea0003800000 */
.L_x_5805:
        /* <DEDUP_REMOVED lines=9> */
.L_x_5809:
[----:B------:R-:W-:Y:S01]  /*6b4b0*/  IMAD.MOV.U32 R29, RZ, RZ, R26 ;  /* 0x000000ffff1d7224 */ /* 0x000fe200078e001a */
[----:B------:R-:W-:Y:S01]  /*6b4c0*/  MOV R26, R27 ;  /* 0x0000001b001a7202 */ /* 0x000fe20000000f00 */
[----:B------:R-:W-:Y:S02]  /*6b4d0*/  IMAD.MOV.U32 R89, RZ, RZ, R86 ;  /* 0x000000ffff597224 */ /* 0x000fe400078e0056 */
[----:B------:R-:W-:-:S07]  /*6b4e0*/  IMAD.MOV.U32 R86, RZ, RZ, R87 ;  /* 0x000000ffff567224 */ /* 0x000fce00078e0057 */
.L_x_5810:
[----:B------:R-:W-:Y:S05]  /*6b4f0*/  BSYNC B0 ;  /* 0x0000000000007941 */ /* 0x000fea0003800000 */
.L_x_5808:
        /* <DEDUP_REMOVED lines=9> */
.L_x_5812:
[----:B------:R-:W-:Y:S01]  /*6b590*/  IMAD.MOV.U32 R28, RZ, RZ, R25 ;  /* 0x000000ffff1c7224 */ /* 0x000fe200078e0019 */
[----:B------:R-:W-:Y:S01]  /*6b5a0*/  MOV R88, R85 ;  /* 0x0000005500587202 */ /* 0x000fe20000000f00 */
[----:B------:R-:W-:Y:S02]  /*6b5b0*/  IMAD.MOV.U32 R25, RZ, RZ, R26 ;  /* 0x000000ffff197224 */ /* 0x000fe400078e001a */
[----:B------:R-:W-:-:S07]  /*6b5c0*/  IMAD.MOV.U32 R85, RZ, RZ, R86 ;  /* 0x000000ffff557224 */ /* 0x000fce00078e0056 */
.L_x_5813:
[----:B------:R-:W-:Y:S05]  /*6b5d0*/  BSYNC B0 ;  /* 0x0000000000007941 */ /* 0x000fea0003800000 */
.L_x_5811:
        /* <DEDUP_REMOVED lines=9> */
.L_x_5815:
[----:B------:R-:W-:Y:S01]  /*6b670*/  MOV R27, R24 ;  /* 0x00000018001b7202 */ /* 0x000fe20000000f00 */
[----:B------:R-:W-:Y:S02]  /*6b680*/  IMAD.MOV.U32 R87, RZ, RZ, R84 ;  /* 0x000000ffff577224 */ /* 0x000fe400078e0054 */
[----:B------:R-:W-:Y:S02]  /*6b690*/  IMAD.MOV.U32 R24, RZ, RZ, R25 ;  /* 0x000000ffff187224 */ /* 0x000fe400078e0019 */
[----:B------:R-:W-:-:S07]  /*6b6a0*/  IMAD.MOV.U32 R84, RZ, RZ, R85 ;  /* 0x000000ffff547224 */ /* 0x000fce00078e0055 */
.L_x_5816:
[----:B------:R-:W-:Y:S05]  /*6b6b0*/  BSYNC B0 ;  /* 0x0000000000007941 */ /* 0x000fea0003800000 */
.L_x_5814:
        /* <DEDUP_REMOVED lines=9> */
.L_x_5818:
[----:B------:R-:W-:Y:S02]  /*6b750*/  IMAD.MOV.U32 R26, RZ, RZ, R23 ;  /* 0x000000ffff1a7224 */ /* 0x000fe400078e0017 */
[----:B------:R-:W-:Y:S02]  /*6b760*/  IMAD.MOV.U32 R86, RZ, RZ, R83 ;  /* 0x000000ffff567224 */ /* 0x000fe400078e0053 */
[----:B------:R-:W-:Y:S02]  /*6b770*/  IMAD.MOV.U32 R23, RZ, RZ, R24 ;  /* 0x000000ffff177224 */ /* 0x000fe400078e0018 */
[----:B------:R-:W-:-:S07]  /*6b780*/  IMAD.MOV.U32 R83, RZ, RZ, R84 ;  /* 0x000000ffff537224 */ /* 0x000fce00078e0054 */
.L_x_5819:
[----:B------:R-:W-:Y:S05]  /*6b790*/  BSYNC B0 ;  /* 0x0000000000007941 */ /* 0x000fea0003800000 */
.L_x_5817:
        /* <DEDUP_REMOVED lines=9> */
.L_x_5821:
[----:B------:R-:W-:Y:S02]  /*6b830*/  IMAD.MOV.U32 R25, RZ, RZ, R22 ;  /* 0x000000ffff197224 */ /* 0x000fe400078e0016 */
[----:B------:R-:W-:Y:S01]  /*6b840*/  IMAD.MOV.U32 R85, RZ, RZ, R82 ;  /* 0x000000ffff557224 */ /* 0x000fe200078e0052 */
[----:B------:R-:W-:Y:S01]  /*6b850*/  MOV R82, R83 ;  /* 0x0000005300527202 */ /* 0x000fe20000000f00 */
[----:B------:R-:W-:-:S07]  /*6b860*/  IMAD.MOV.U32 R22, RZ, RZ, R23 ;  /* 0x000000ffff167224 */ /* 0x000fce00078e0017 */
.L_x_5822:
[----:B------:R-:W-:Y:S05]  /*6b870*/  BSYNC B0 ;  /* 0x0000000000007941 */ /* 0x000fea0003800000 */
.L_x_5820:
        /* <DEDUP_REMOVED lines=9> */
.L_x_5824:
[----:B------:R-:W-:Y:S01]  /*6b910*/  IMAD.MOV.U32 R24, RZ, RZ, R21 ;  /* 0x000000ffff187224 */ /* 0x000fe200078e0015 */
[----:B------:R-:W-:Y:S01]  /*6b920*/  MOV R21, R22 ;  /* 0x0000001600157202 */ /* 0x000fe20000000f00 */
[----:B------:R-:W-:Y:S02]  /*6b930*/  IMAD.MOV.U32 R84, RZ, RZ, R81 ;  /* 0x000000ffff547224 */ /* 0x000fe400078e0051 */
[----:B------:R-:W-:-:S07]  /*6b940*/  IMAD.MOV.U32 R81, RZ, RZ, R82 ;  /* 0x000000ffff517224 */ /* 0x000fce00078e0052 */
.L_x_5825:
[----:B------:R-:W-:Y:S05]  /*6b950*/  BSYNC B0 ;  /* 0x0000000000007941 */ /* 0x000fea0003800000 */
.L_x_5823:
        /* <DEDUP_REMOVED lines=9> */
.L_x_5827:
[----:B------:R-:W-:Y:S01]  /*6b9f0*/  IMAD.MOV.U32 R23, RZ, RZ, R20 ;  /* 0x000000ffff177224 */ /* 0x000fe200078e0014 */
[----:B------:R-:W-:Y:S01]  /*6ba00*/  MOV R83, R80 ;  /* 0x0000005000537202 */ /* 0x000fe20000000f00 */
[----:B------:R-:W-:Y:S02]  /*6ba10*/  IMAD.MOV.U32 R20, RZ, RZ, R21 ;  /* 0x000000ffff147224 */ /* 0x000fe400078e0015 */
[----:B------:R-:W-:-:S07]  /*6ba20*/  IMAD.MOV.U32 R80, RZ, RZ, R81 ;  /* 0x000000ffff507224 */ /* 0x000fce00078e0051 */
.L_x_5828:
[----:B------:R-:W-:Y:S05]  /*6ba30*/  BSYNC B0 ;  /* 0x0000000000007941 */ /* 0x000fea0003800000 */
.L_x_5826:
        /* <DEDUP_REMOVED lines=9> */
.L_x_5830:
[----:B------:R-:W-:Y:S01]  /*6bad0*/  MOV R22, R19 ;  /* 0x0000001300167202 */ /* 0x000fe20000000f00 */
[----:B------:R-:W-:Y:S02]  /*6bae0*/  IMAD.MOV.U32 R82, RZ, RZ, R79 ;  /* 0x000000ffff527224 */ /* 0x000fe400078e004f */
[----:B------:R-:W-:Y:S02]  /*6baf0*/  IMAD.MOV.U32 R19, RZ, RZ, R20 ;  /* 0x000000ffff137224 */ /* 0x000fe400078e0014 */
[----:B------:R-:W-:-:S07]  /*6bb00*/  IMAD.MOV.U32 R79, RZ, RZ, R80 ;  /* 0x000000ffff4f7224 */ /* 0x000fce00078e0050 */
.L_x_5831:
[----:B------:R-:W-:Y:S05]  /*6bb10*/  BSYNC B0 ;  /* 0x0000000000007941 */ /* 0x000fea0003800000 */
.L_x_5829:
        /* <DEDUP_REMOVED lines=9> */
.L_x_5833:
[----:B------:R-:W-:Y:S02]  /*6bbb0*/  IMAD.MOV.U32 R21, RZ, RZ, R18 ;  /* 0x000000ffff157224 */ /* 0x000fe400078e0012 */
[----:B------:R-:W-:Y:S02]  /*6bbc0*/  IMAD.MOV.U32 R81, RZ, RZ, R78 ;  /* 0x000000ffff517224 */ /* 0x000fe400078e004e */
[----:B------:R-:W-:Y:S02]  /*6bbd0*/  IMAD.MOV.U32 R18, RZ, RZ, R19 ;  /* 0x000000ffff127224 */ /* 0x000fe400078e0013 */
[----:B------:R-:W-:-:S07]  /*6bbe0*/  IMAD.MOV.U32 R78, RZ, RZ, R79 ;  /* 0x000000ffff4e7224 */ /* 0x000fce00078e004f */
.L_x_5834:
[----:B------:R-:W-:Y:S05]  /*6bbf0*/  BSYNC B0 ;  /* 0x0000000000007941 */ /* 0x000fea0003800000 */
.L_x_5832:
        /* <DEDUP_REMOVED lines=9> */
.L_x_5836:
[----:B------:R-:W-:Y:S02]  /*6bc90*/  IMAD.MOV.U32 R20, RZ, RZ, R17 ;  /* 0x000000ffff147224 */ /* 0x000fe400078e0011 */
[----:B------:R-:W-:Y:S01]  /*6bca0*/  IMAD.MOV.U32 R80, RZ, RZ, R77 ;  /* 0x000000ffff507224 */ /* 0x000fe200078e004d */
[----:B------:R-:W-:Y:S01]  /*6bcb0*/  MOV R77, R78 ;  /* 0x0000004e004d7202 */ /* 0x000fe20000000f00 */
[----:B------:R-:W-:-:S07]  /*6bcc0*/  IMAD.MOV.U32 R17, RZ, RZ, R18 ;  /* 0x000000ffff117224 */ /* 0x000fce00078e0012 */
.L_x_5837:
[----:B------:R-:W-:Y:S05]  /*6bcd0*/  BSYNC B0 ;  /* 0x0000000000007941 */ /* 0x000fea0003800000 */
.L_x_5835:
        /* <DEDUP_REMOVED lines=9> */
.L_x_5839:
[----:B------:R-:W-:Y:S01]  /*6bd70*/  IMAD.MOV.U32 R19, RZ, RZ, R16 ;  /* 0x000000ffff137224 */ /* 0x000fe200078e0010 */
[----:B------:R-:W-:Y:S01]  /*6bd80*/  MOV R16, R17 ;  /* 0x0000001100107202 */ /* 0x000fe20000000f00 */
[----:B------:R-:W-:Y:S02]  /*6bd90*/  IMAD.MOV.U32 R79, RZ, RZ, R76 ;  /* 0x000000ffff4f7224 */ /* 0x000fe400078e004c */
[----:B------:R-:W-:-:S07]  /*6bda0*/  IMAD.MOV.U32 R76, RZ, RZ, R77 ;  /* 0x000000ffff4c7224 */ /* 0x000fce00078e004d */
.L_x_5840:
[----:B------:R-:W-:Y:S05]  /*6bdb0*/  BSYNC B0 ;  /* 0x0000000000007941 */ /* 0x000fea0003800000 */
.L_x_5838:
        /* <DEDUP_REMOVED lines=9> */
.L_x_5842:
[----:B------:R-:W-:Y:S01]  /*6be50*/  IMAD.MOV.U32 R18, RZ, RZ, R15 ;  /* 0x000000ffff127224 */ /* 0x000fe200078e000f */
[----:B------:R-:W-:Y:S01]  /*6be60*/  MOV R78, R75 ;  /* 0x0000004b004e7202 */ /* 0x000fe20000000f00 */
[----:B------:R-:W-:Y:S02]  /*6be70*/  IMAD.MOV.U32 R15, RZ, RZ, R16 ;  /* 0x000000ffff0f7224 */ /* 0x000fe400078e0010 */
[----:B------:R-:W-:-:S07]  /*6be80*/  IMAD.MOV.U32 R75, RZ, RZ, R76 ;  /* 0x000000ffff4b7224 */ /* 0x000fce00078e004c */
.L_x_5843:
[----:B------:R-:W-:Y:S05]  /*6be90*/  BSYNC B0 ;  /* 0x0000000000007941 */ /* 0x000fea0003800000 */
.L_x_5841:
        /* <DEDUP_REMOVED lines=9> */
.L_x_5845:
[----:B------:R-:W-:Y:S01]  /*6bf30*/  MOV R17, R14 ;  /* 0x0000000e00117202 */ /* 0x000fe20000000f00 */
[----:B------:R-:W-:Y:S02]  /*6bf40*/  IMAD.MOV.U32 R77, RZ, RZ, R74 ;  /* 0x000000ffff4d7224 */ /* 0x000fe400078e004a */
[----:B------:R-:W-:Y:S02]  /*6bf50*/  IMAD.MOV.U32 R14, RZ, RZ, R15 ;  /* 0x000000ffff0e7224 */ /* 0x000fe400078e000f */
[----:B------:R-:W-:-:S07]  /*6bf60*/  IMAD.MOV.U32 R74, RZ, RZ, R75 ;  /* 0x000000ffff4a7224 */ /* 0x000fce00078e004b */
.L_x_5846:
[----:B------:R-:W-:Y:S05]  /*6bf70*/  BSYNC B0 ;  /* 0x0000000000007941 */ /* 0x000fea0003800000 */
.L_x_5844:
        /* <DEDUP_REMOVED lines=9> */
.L_x_5848:
[----:B------:R-:W-:Y:S02]  /*6c010*/  IMAD.MOV.U32 R16, RZ, RZ, R13 ;  /* 0x000000ffff107224 */ /* 0x000fe400078e000d */
[----:B------:R-:W-:Y:S02]  /*6c020*/  IMAD.MOV.U32 R76, RZ, RZ, R73 ;  /* 0x000000ffff4c7224 */ /* 0x000fe400078e0049 */
[----:B------:R-:W-:Y:S02]  /*6c030*/  IMAD.MOV.U32 R13, RZ, RZ, R14 ;  /* 0x000000ffff0d7224 */ /* 0x000fe400078e000e */
[----:B------:R-:W-:-:S07]  /*6c040*/  IMAD.MOV.U32 R73, RZ, RZ, R74 ;  /* 0x000000ffff497224 */ /* 0x000fce00078e004a */
.L_x_5849:
[----:B------:R-:W-:Y:S05]  /*6c050*/  BSYNC B0 ;  /* 0x0000000000007941 */ /* 0x000fea0003800000 */
.L_x_5847:
        /* <DEDUP_REMOVED lines=9> */
.L_x_5851:
[----:B------:R-:W-:Y:S02]  /*6c0f0*/  IMAD.MOV.U32 R15, RZ, RZ, R12 ;  /* 0x000000ffff0f7224 */ /* 0x000fe400078e000c */
[----:B------:R-:W-:Y:S01]  /*6c100*/  IMAD.MOV.U32 R75, RZ, RZ, R72 ;  /* 0x000000ffff4b7224 */ /* 0x000fe200078e0048 */
[----:B------:R-:W-:Y:S01]  /*6c110*/  MOV R72, R73 ;  /* 0x0000004900487202 */ /* 0x000fe20000000f00 */
[----:B------:R-:W-:-:S07]  /*6c120*/  IMAD.MOV.U32 R12, RZ, RZ, R13 ;  /* 0x000000ffff0c7224 */ /* 0x000fce00078e000d */
.L_x_5852:
[----:B------:R-:W-:Y:S05]  /*6c130*/  BSYNC B0 ;  /* 0x0000000000007941 */ /* 0x000fea0003800000 */
.L_x_5850:
        /* <DEDUP_REMOVED lines=9> */
.L_x_5854:
[----:B------:R-:W-:Y:S01]  /*6c1d0*/  IMAD.MOV.U32 R14, RZ, RZ, R9 ;  /* 0x000000ffff0e7224 */ /* 0x000fe200078e0009 */
[----:B------:R-:W-:Y:S01]  /*6c1e0*/  MOV R9, R12 ;  /* 0x0000000c00097202 */ /* 0x000fe20000000f00 */
[----:B------:R-:W-:Y:S02]  /*6c1f0*/  IMAD.MOV.U32 R74, RZ, RZ, R11 ;  /* 0x000000ffff4a7224 */ /* 0x000fe400078e000b */
[----:B------:R-:W-:-:S07]  /*6c200*/  IMAD.MOV.U32 R11, RZ, RZ, R72 ;  /* 0x000000ffff0b7224 */ /* 0x000fce00078e0048 */
.L_x_5855:
[----:B------:R-:W-:Y:S05]  /*6c210*/  BSYNC B0 ;  /* 0x0000000000007941 */ /* 0x000fea0003800000 */
.L_x_5853:
        /* <DEDUP_REMOVED lines=9> */
.L_x_5857:
[----:B------:R-:W-:Y:S01]  /*6c2b0*/  IMAD.MOV.U32 R13, RZ, RZ, R8 ;  /* 0x000000ffff0d7224 */ /* 0x000fe200078e0008 */
[----:B------:R-:W-:Y:S01]  /*6c2c0*/  MOV R73, R10 ;  /* 0x0000000a00497202 */ /* 0x000fe20000000f00 */
[----:B------:R-:W-:Y:S02]  /*6c2d0*/  IMAD.MOV.U32 R8, RZ, RZ, R9 ;  /* 0x000000ffff087224 */ /* 0x000fe400078e0009 */
[----:B------:R-:W-:-:S07]  /*6c2e0*/  IMAD.MOV.U32 R10, RZ, RZ, R11 ;  /* 0x000000ffff0a7224 */ /* 0x000fce00078e000b */
.L_x_5858:
[----:B------:R-:W-:Y:S05]  /*6c2f0*/  BSYNC B0 ;  /* 0x0000000000007941 */ /* 0x000fea0003800000 */
.L_x_5856:
        /* <DEDUP_REMOVED lines=9> */
.L_x_5860:
[----:B------:R-:W-:Y:S01]  /*6c390*/  MOV R12, R5 ;  /* 0x00000005000c7202 */ /* 0x000fe20000000f00 */
[----:B------:R-:W-:Y:S02]  /*6c3a0*/  IMAD.MOV.U32 R72, RZ, RZ, R7 ;  /* 0x000000ffff487224 */ /* 0x000fe400078e0007 */
[----:B------:R-:W-:Y:S02]  /*6c3b0*/  IMAD.MOV.U32 R5, RZ, RZ, R8 ;  /* 0x000000ffff057224 */ /* 0x000fe400078e0008 */
[----:B------:R-:W-:-:S07]  /*6c3c0*/  IMAD.MOV.U32 R7, RZ, RZ, R10 ;  /* 0x000000ffff077224 */ /* 0x000fce00078e000a */
.L_x_5861:
[----:B------:R-:W-:Y:S05]  /*6c3d0*/  BSYNC B0 ;  /* 0x0000000000007941 */ /* 0x000fea0003800000 */
.L_x_5859:
        /* <DEDUP_REMOVED lines=9> */
.L_x_5863:
[----:B------:R-:W-:Y:S02]  /*6c470*/  IMAD.MOV.U32 R9, RZ, RZ, R4 ;  /* 0x000000ffff097224 */ /* 0x000fe400078e0004 */
[----:B------:R-:W-:Y:S02]  /*6c480*/  IMAD.MOV.U32 R11, RZ, RZ, R6 ;  /* 0x000000ffff0b7224 */ /* 0x000fe400078e0006 */
[----:B------:R-:W-:Y:S02]  /*6c490*/  IMAD.MOV.U32 R4, RZ, RZ, R5 ;  /* 0x000000ffff047224 */ /* 0x000fe400078e0005 */
[----:B------:R-:W-:-:S07]  /*6c4a0*/  IMAD.MOV.U32 R6, RZ, RZ, R7 ;  /* 0x000000ffff067224 */ /* 0x000fce00078e0007 */
.L_x_5864:
[----:B------:R-:W-:Y:S05]  /*6c4b0*/  BSYNC B0 ;  /* 0x0000000000007941 */ /* 0x000fea0003800000 */
.L_x_5862:
        /* <DEDUP_REMOVED lines=9> */
.L_x_5866:
[----:B------:R-:W-:Y:S02]  /*6c550*/  IMAD.MOV.U32 R8, RZ, RZ, R71 ;  /* 0x000000ffff087224 */ /* 0x000fe400078e0047 */
[----:B------:R-:W-:Y:S01]  /*6c560*/  IMAD.MOV.U32 R10, RZ, RZ, R131 ;  /* 0x000000ffff0a7224 */ /* 0x000fe200078e0083 */
[----:B------:R-:W-:Y:S01]  /*6c570*/  MOV R131, R6 ;  /* 0x0000000600837202 */ /* 0x000fe20000000f00 */
[----:B------:R-:W-:-:S07]  /*6c580*/  IMAD.MOV.U32 R71, RZ, RZ, R4 ;  /* 0x000000ffff477224 */ /* 0x000fce00078e0004 */
.L_x_5867:
[----:B------:R-:W-:Y:S05]  /*6c590*/  BSYNC B0 ;  /* 0x0000000000007941 */ /* 0x000fea0003800000 */
.L_x_5865:
        /* <DEDUP_REMOVED lines=9> */
.L_x_5869:
[----:B------:R-:W-:Y:S01]  /*6c630*/  IMAD.MOV.U32 R5, RZ, RZ, R132 ;  /* 0x000000ffff057224 */ /* 0x000fe200078e0084 */
[----:B------:R-:W-:Y:S01]  /*6c640*/  MOV R132, R71 ;  /* 0x0000004700847202 */ /* 0x000fe20000000f00 */
[----:B------:R-:W-:Y:S02]  /*6c650*/  IMAD.MOV.U32 R7, RZ, RZ, R134 ;  /* 0x000000ffff077224 */ /* 0x000fe400078e0086 */
[----:B------:R-:W-:-:S07]  /*6c660*/  IMAD.MOV.U32 R134, RZ, RZ, R131 ;  /* 0x000000ffff867224 */ /* 0x000fce00078e0083 */
.L_x_5870:
[----:B------:R-:W-:Y:S05]  /*6c670*/  BSYNC B0 ;  /* 0x0000000000007941 */ /* 0x000fea0003800000 */
.L_x_5868:
        /* <DEDUP_REMOVED lines=9> */
.L_x_5872:
[----:B------:R-:W-:Y:S01]  /*6c710*/  IMAD.MOV.U32 R4, RZ, RZ, R133 ;  /* 0x000000ffff047224 */ /* 0x000fe200078e0085 */
[----:B------:R-:W-:Y:S01]  /*6c720*/  MOV R6, R3 ;  /* 0x0000000300067202 */ /* 0x000fe20000000f00 */
[----:B------:R-:W-:Y:S02]  /*6c730*/  IMAD.MOV.U32 R3, RZ, RZ, R134 ;  /* 0x000000ffff037224 */ /* 0x000fe400078e0086 */
[----:B------:R-:W-:-:S07]  /*6c740*/  IMAD.MOV.U32 R133, RZ, RZ, R132 ;  /* 0x000000ffff857224 */ /* 0x000fce00078e0084 */
.L_x_5873:
[----:B------:R-:W-:Y:S05]  /*6c750*/  BSYNC B0 ;  /* 0x0000000000007941 */ /* 0x000fea0003800000 */
.L_x_5871:
        /* <DEDUP_REMOVED lines=18> */
.L_x_5875:
[----:B------:R-:W-:Y:S02]  /*6c880*/  IMAD.MOV.U32 R140, RZ, RZ, R69 ;  /* 0x000000ffff8c7224 */ /* 0x000fe400078e0045 */
[----:B------:R-:W-:Y:S01]  /*6c890*/  IMAD.MOV.U32 R132, RZ, RZ, R129 ;  /* 0x000000ffff847224 */ /* 0x000fe200078e0081 */
[----:B------:R-:W-:Y:S01]  /*6c8a0*/  MOV R129, R130 ;  /* 0x0000008200817202 */ /* 0x000fe20000000f00 */
[----:B------:R-:W-:-:S07]  /*6c8b0*/  IMAD.MOV.U32 R69, RZ, RZ, R70 ;  /* 0x000000ffff457224 */ /* 0x000fce00078e0046 */
.L_x_5876:
[----:B------:R-:W-:Y:S05]  /*6c8c0*/  BSYNC B0 ;  /* 0x0000000000007941 */ /* 0x000fea0003800000 */
.L_x_5874:
        /* <DEDUP_REMOVED lines=9> */
.L_x_5878:
[----:B------:R-:W-:Y:S01]  /*6c960*/  IMAD.MOV.U32 R131, RZ, RZ, R68 ;  /* 0x000000ffff837224 */ /* 0x000fe200078e0044 */
[----:B------:R-:W-:Y:S01]  /*6c970*/  MOV R68, R69 ;  /* 0x0000004500447202 */ /* 0x000fe20000000f00 */
[----:B------:R-:W-:Y:S02]  /*6c980*/  IMAD.MOV.U32 R71, RZ, RZ, R128 ;  /* 0x000000ffff477224 */ /* 0x000fe400078e0080 */
[----:B------:R-:W-:-:S07]  /*6c990*/  IMAD.MOV.U32 R128, RZ, RZ, R129 ;  /* 0x000000ffff807224 */ /* 0x000fce00078e0081 */
.L_x_5879:
[----:B------:R-:W-:Y:S05]  /*6c9a0*/  BSYNC B0 ;  /* 0x0000000000007941 */ /* 0x000fea0003800000 */
.L_x_5877:
        /* <DEDUP_REMOVED lines=9> */
.L_x_5881:
[----:B------:R-:W-:Y:S01]  /*6ca40*/  IMAD.MOV.U32 R130, RZ, RZ, R67 ;  /* 0x000000ffff827224 */ /* 0x000fe200078e0043 */
[----:B------:R-:W-:Y:S01]  /*6ca50*/  MOV R70, R127 ;  /* 0x0000007f00467202 */ /* 0x000fe20000000f00 */
[----:B------:R-:W-:Y:S02]  /*6ca60*/  IMAD.MOV.U32 R67, RZ, RZ, R68 ;  /* 0x000000ffff437224 */ /* 0x000fe400078e0044 */
[----:B------:R-:W-:-:S07]  /*6ca70*/  IMAD.MOV.U32 R127, RZ, RZ, R128 ;  /* 0x000000ffff7f7224 */ /* 0x000fce00078e0080 */
.L_x_5882:
[----:B------:R-:W-:Y:S05]  /*6ca80*/  BSYNC B0 ;  /* 0x0000000000007941 */ /* 0x000fea0003800000 */
.L_x_5880:
        /* <DEDUP_REMOVED lines=9> */
.L_x_5884:
[----:B------:R-:W-:Y:S01]  /*6cb20*/  MOV R129, R66 ;  /* 0x0000004200817202 */ /* 0x000fe20000000f00 */
[----:B------:R-:W-:Y:S02]  /*6cb30*/  IMAD.MOV.U32 R69, RZ, RZ, R126 ;  /* 0x000000ffff457224 */ /* 0x000fe400078e007e */
[----:B------:R-:W-:Y:S02]  /*6cb40*/  IMAD.MOV.U32 R66, RZ, RZ, R67 ;  /* 0x000000ffff427224 */ /* 0x000fe400078e0043 */
[----:B------:R-:W-:-:S07]  /*6cb50*/  IMAD.MOV.U32 R126, RZ, RZ, R127 ;  /* 0x000000ffff7e7224 */ /* 0x000fce00078e007f */
.L_x_5885:
[----:B------:R-:W-:Y:S05]  /*6cb60*/  BSYNC B0 ;  /* 0x0000000000007941 */ /* 0x000fea0003800000 */
.L_x_5883:
        /* <DEDUP_REMOVED lines=9> */
.L_x_5887:
[----:B------:R-:W-:Y:S02]  /*6cc00*/  IMAD.MOV.U32 R128, RZ, RZ, R65 ;  /* 0x000000ffff807224 */ /* 0x000fe400078e0041 */
[----:B------:R-:W-:Y:S02]  /*6cc10*/  IMAD.MOV.U32 R68, RZ, RZ, R125 ;  /* 0x000000ffff447224 */ /* 0x000fe400078e007d */
[----:B------:R-:W-:Y:S02]  /*6cc20*/  IMAD.MOV.U32 R65, RZ, RZ, R66 ;  /* 0x000000ffff417224 */ /* 0x000fe400078e0042 */
[----:B------:R-:W-:-:S07]  /*6cc30*/  IMAD.MOV.U32 R125, RZ, RZ, R126 ;  /* 0x000000ffff7d7224 */ /* 0x000fce00078e007e */
.L_x_5888:
[----:B------:R-:W-:Y:S05]  /*6cc40*/  BSYNC B0 ;  /* 0x0000000000007941 */ /* 0x000fea0003800000 */
.L_x_5886:
        /* <DEDUP_REMOVED lines=9> */
.L_x_5890:
[----:B------:R-:W-:Y:S02]  /*6cce0*/  IMAD.MOV.U32 R127, RZ, RZ, R64 ;  /* 0x000000ffff7f7224 */ /* 0x000fe400078e0040 */
[----:B------:R-:W-:Y:S01]  /*6ccf0*/  IMAD.MOV.U32 R67, RZ, RZ, R124 ;  /* 0x000000ffff437224 */ /* 0x000fe200078e007c */
[----:B------:R-:W-:Y:S01]  /*6cd00*/  MOV R124, R125 ;  /* 0x0000007d007c7202 */ /* 0x000fe20000000f00 */
[----:B------:R-:W-:-:S07]  /*6cd10*/  IMAD.MOV.U32 R64, RZ, RZ, R65 ;  /* 0x000000ffff407224 */ /* 0x000fce00078e0041 */
.L_x_5891:
[----:B------:R-:W-:Y:S05]  /*6cd20*/  BSYNC B0 ;  /* 0x0000000000007941 */ /* 0x000fea0003800000 */
.L_x_5889:
        /* <DEDUP_REMOVED lines=9> */
.L_x_5893:
[----:B------:R-:W-:Y:S01]  /*6cdc0*/  IMAD.MOV.U32 R126, RZ, RZ, R63 ;  /* 0x000000ffff7e7224 */ /* 0x000fe200078e003f */
[----:B------:R-:W-:Y:S01]  /*6cdd0*/  MOV R63, R64 ;  /* 0x00000040003f7202 */ /* 0x000fe20000000f00 */
[----:B------:R-:W-:Y:S02]  /*6cde0*/  IMAD.MOV.U32 R66, RZ, RZ, R123 ;  /* 0x000000ffff427224 */ /* 0x000fe400078e007b */
[----:B------:R-:W-:-:S07]  /*6cdf0*/  IMAD.MOV.U32 R123, RZ, RZ, R124 ;  /* 0x000000ffff7b7224 */ /* 0x000fce00078e007c */
.L_x_5894:
[----:B------:R-:W-:Y:S05]  /*6ce00*/  BSYNC B0 ;  /* 0x0000000000007941 */ /* 0x000fea0003800000 */
.L_x_5892:
        /* <DEDUP_REMOVED lines=9> */
.L_x_5896:
[----:B------:R-:W-:Y:S01]  /*6cea0*/  IMAD.MOV.U32 R125, RZ, RZ, R62 ;  /* 0x000000ffff7d7224 */ /* 0x000fe200078e003e */
[----:B------:R-:W-:Y:S01]  /*6ceb0*/  MOV R65, R122 ;  /* 0x0000007a00417202 */ /* 0x000fe20000000f00 */
[----:B------:R-:W-:Y:S02]  /*6cec0*/  IMAD.MOV.U32 R62, RZ, RZ, R63 ;  /* 0x000000ffff3e7224 */ /* 0x000fe400078e003f */
[----:B------:R-:W-:-:S07]  /*6ced0*/  IMAD.MOV.U32 R122, RZ, RZ, R123 ;  /* 0x000000ffff7a7224 */ /* 0x000fce00078e007b */
.L_x_5897:
[----:B------:R-:W-:Y:S05]  /*6cee0*/  BSYNC B0 ;  /* 0x0000000000007941 */ /* 0x000fea0003800000 */
.L_x_5895:
        /* <DEDUP_REMOVED lines=9> */
.L_x_5899:
[----:B------:R-:W-:Y:S01]  /*6cf80*/  MOV R124, R61 ;  /* 0x0000003d007c7202 */ /* 0x000fe20000000f00 */
[----:B------:R-:W-:Y:S02]  /*6cf90*/  IMAD.MOV.U32 R64, RZ, RZ, R121 ;  /* 0x000000ffff407224 */ /* 0x000fe400078e0079 */
[----:B------:R-:W-:Y:S02]  /*6cfa0*/  IMAD.MOV.U32 R61, RZ, RZ, R62 ;  /* 0x000000ffff3d7224 */ /* 0x000fe400078e003e */
[----:B------:R-:W-:-:S07]  /*6cfb0*/  IMAD.MOV.U32 R121, RZ, RZ, R122 ;  /* 0x000000ffff797224 */ /* 0x000fce00078e007a */
.L_x_5900:
[----:B------:R-:W-:Y:S05]  /*6cfc0*/  BSYNC B0 ;  /* 0x0000000000007941 */ /* 0x000fea0003800000 */
.L_x_5898:
        /* <DEDUP_REMOVED lines=9> */
.L_x_5902:
[----:B------:R-:W-:Y:S02]  /*6d060*/  IMAD.MOV.U32 R123, RZ, RZ, R60 ;  /* 0x000000ffff7b7224 */ /* 0x000fe400078e003c */
[----:B------:R-:W-:Y:S02]  /*6d070*/  IMAD.MOV.U32 R63, RZ, RZ, R120 ;  /* 0x000000ffff3f7224 */ /* 0x000fe400078e0078 */
[----:B------:R-:W-:Y:S02]  /*6d080*/  IMAD.MOV.U32 R60, RZ, RZ, R61 ;  /* 0x000000ffff3c7224 */ /* 0x000fe400078e003d */
[----:B------:R-:W-:-:S07]  /*6d090*/  IMAD.MOV.U32 R120, RZ, RZ, R121 ;  /* 0x000000ffff787224 */ /* 0x000fce00078e0079 */
.L_x_5903:
[----:B------:R-:W-:Y:S05]  /*6d0a0*/  BSYNC B0 ;  /* 0x0000000000007941 */ /* 0x000fea0003800000 */
.L_x_5901:
        /* <DEDUP_REMOVED lines=9> */
.L_x_5905:
[----:B------:R-:W-:Y:S02]  /*6d140*/  IMAD.MOV.U32 R122, RZ, RZ, R59 ;  /* 0x000000ffff7a7224 */ /* 0x000fe400078e003b */
[----:B------:R-:W-:Y:S01]  /*6d150*/  IMAD.MOV.U32 R62, RZ, RZ, R119 ;  /* 0x000000ffff3e7224 */ /* 0x000fe200078e0077 */
[----:B------:R-:W-:Y:S01]  /*6d160*/  MOV R119, R120 ;  /* 0x0000007800777202 */ /* 0x000fe20000000f00 */
[----:B------:R-:W-:-:S07]  /*6d170*/  IMAD.MOV.U32 R59, RZ, RZ, R60 ;  /* 0x000000ffff3b7224 */ /* 0x000fce00078e003c */
.L_x_5906:
[----:B------:R-:W-:Y:S05]  /*6d180*/  BSYNC B0 ;  /* 0x0000000000007941 */ /* 0x000fea0003800000 */
.L_x_5904:
        /* <DEDUP_REMOVED lines=9> */
.L_x_5908:
[----:B------:R-:W-:Y:S01]  /*6d220*/  IMAD.MOV.U32 R121, RZ, RZ, R58 ;  /* 0x000000ffff797224 */ /* 0x000fe200078e003a */
[----:B------:R-:W-:Y:S01]  /*6d230*/  MOV R58, R59 ;  /* 0x0000003b003a7202 */ /* 0x000fe20000000f00 */
[----:B------:R-:W-:Y:S02]  /*6d240*/  IMAD.MOV.U32 R61, RZ, RZ, R118 ;  /* 0x000000ffff3d7224 */ /* 0x000fe400078e0076 */
[----:B------:R-:W-:-:S07]  /*6d250*/  IMAD.MOV.U32 R118, RZ, RZ, R119 ;  /* 0x000000ffff767224 */ /* 0x000fce00078e0077 */
.L_x_5909:
[----:B------:R-:W-:Y:S05]  /*6d260*/  BSYNC B0 ;  /* 0x0000000000007941 */ /* 0x000fea0003800000 */
.L_x_5907:
        /* <DEDUP_REMOVED lines=9> */
.L_x_5911:
[----:B------:R-:W-:Y:S01]  /*6d300*/  IMAD.MOV.U32 R120, RZ, RZ, R57 ;  /* 0x000000ffff787224 */ /* 0x000fe200078e0039 */
[----:B------:R-:W-:Y:S01]  /*6d310*/  MOV R60, R117 ;  /* 0x00000075003c7202 */ /* 0x000fe20000000f00 */
[----:B------:R-:W-:Y:S02]  /*6d320*/  IMAD.MOV.U32 R57, RZ, RZ, R58 ;  /* 0x000000ffff397224 */ /* 0x000fe400078e003a */
[----:B------:R-:W-:-:S07]  /*6d330*/  IMAD.MOV.U32 R117, RZ, RZ, R118 ;  /* 0x000000ffff757224 */ /* 0x000fce00078e0076 */
.L_x_5912:
[----:B------:R-:W-:Y:S05]  /*6d340*/  BSYNC B0 ;  /* 0x0000000000007941 */ /* 0x000fea0003800000 */
.L_x_5910:
        /* <DEDUP_REMOVED lines=9> */
.L_x_5914:
[----:B------:R-:W-:Y:S01]  /*6d3e0*/  MOV R119, R56 ;  /* 0x0000003800777202 */ /* 0x000fe20000000f00 */
[----:B------:R-:W-:Y:S02]  /*6d3f0*/  IMAD.MOV.U32 R59, RZ, RZ, R116 ;  /* 0x000000ffff3b7224 */ /* 0x000fe400078e0074 */
[----:B------:R-:W-:Y:S02]  /*6d400*/  IMAD.MOV.U32 R56, RZ, RZ, R57 ;  /* 0x000000ffff387224 */ /* 0x000fe400078e0039 */
[----:B------:R-:W-:-:S07]  /*6d410*/  IMAD.MOV.U32 R116, RZ, RZ, R117 ;  /* 0x000000ffff747224 */ /* 0x000fce00078e0075 */
.L_x_5915:
[----:B------:R-:W-:Y:S05]  /*6d420*/  BSYNC B0 ;  /* 0x0000000000007941 */ /* 0x000fea0003800000 */
.L_x_5913:
        /* <DEDUP_REMOVED lines=9> */
.L_x_5917:
[----:B------:R-:W-:Y:S02]  /*6d4c0*/  IMAD.MOV.U32 R118, RZ, RZ, R55 ;  /* 0x000000ffff767224 */ /* 0x000fe400078e0037 */
[----:B------:R-:W-:Y:S02]  /*6d4d0*/  IMAD.MOV.U32 R58, RZ, RZ, R115 ;  /* 0x000000ffff3a7224 */ /* 0x000fe400078e0073 */
[----:B------:R-:W-:Y:S02]  /*6d4e0*/  IMAD.MOV.U32 R55, RZ, RZ, R56 ;  /* 0x000000ffff377224 */ /* 0x000fe400078e0038 */
[----:B------:R-:W-:-:S07]  /*6d4f0*/  IMAD.MOV.U32 R115, RZ, RZ, R116 ;  /* 0x000000ffff737224 */ /* 0x000fce00078e0074 */
.L_x_5918:
[----:B------:R-:W-:Y:S05]  /*6d500*/  BSYNC B0 ;  /* 0x0000000000007941 */ /* 0x000fea0003800000 */
.L_x_5916:
        /* <DEDUP_REMOVED lines=9> */
.L_x_5920:
[----:B------:R-:W-:Y:S02]  /*6d5a0*/  IMAD.MOV.U32 R117, RZ, RZ, R54 ;  /* 0x000000ffff757224 */ /* 0x000fe400078e0036 */
[----:B------:R-:W-:Y:S01]  /*6d5b0*/  IMAD.MOV.U32 R57, RZ, RZ, R114 ;  /* 0x000000ffff397224 */ /* 0x000fe200078e0072 */
[----:B------:R-:W-:Y:S01]  /*6d5c0*/  MOV R114, R115 ;  /* 0x0000007300727202 */ /* 0x000fe20000000f00 */
[----:B------:R-:W-:-:S07]  /*6d5d0*/  IMAD.MOV.U32 R54, RZ, RZ, R55 ;  /* 0x000000ffff367224 */ /* 0x000fce00078e0037 */
.L_x_5921:
[----:B------:R-:W-:Y:S05]  /*6d5e0*/  BSYNC B0 ;  /* 0x0000000000007941 */ /* 0x000fea0003800000 */
.L_x_5919:
        /* <DEDUP_REMOVED lines=9> */
.L_x_5923:
[----:B------:R-:W-:Y:S01]  /*6d680*/  IMAD.MOV.U32 R116, RZ, RZ, R53 ;  /* 0x000000ffff747224 */ /* 0x000fe200078e0035 */
[----:B------:R-:W-:Y:S01]  /*6d690*/  MOV R53, R54 ;  /* 0x0000003600357202 */ /* 0x000fe20000000f00 */
[----:B------:R-:W-:Y:S02]  /*6d6a0*/  IMAD.MOV.U32 R56, RZ, RZ, R113 ;  /* 0x000000ffff387224 */ /* 0x000fe400078e0071 */
[----:B------:R-:W-:-:S07]  /*6d6b0*/  IMAD.MOV.U32 R113, RZ, RZ, R114 ;  /* 0x000000ffff717224 */ /* 0x000fce00078e0072 */
.L_x_5924:
[----:B------:R-:W-:Y:S05]  /*6d6c0*/  BSYNC B0 ;  /* 0x0000000000007941 */ /* 0x000fea0003800000 */
.L_x_5922:
        /* <DEDUP_REMOVED lines=9> */
.L_x_5926:
[----:B------:R-:W-:Y:S01]  /*6d760*/  IMAD.MOV.U32 R115, RZ, RZ, R52 ;  /* 0x000000ffff737224 */ /* 0x000fe200078e0034 */
[----:B------:R-:W-:Y:S01]  /*6d770*/  MOV R55, R112 ;  /* 0x0000007000377202 */ /* 0x000fe20000000f00 */
[----:B------:R-:W-:Y:S02]  /*6d780*/  IMAD.MOV.U32 R52, RZ, RZ, R53 ;  /* 0x000000ffff347224 */ /* 0x000fe400078e0035 */
[----:B------:R-:W-:-:S07]  /*6d790*/  IMAD.MOV.U32 R112, RZ, RZ, R113 ;  /* 0x000000ffff707224 */ /* 0x000fce00078e0071 */
.L_x_5927:
[----:B------:R-:W-:Y:S05]  /*6d7a0*/  BSYNC B0 ;  /* 0x0000000000007941 */ /* 0x000fea0003800000 */
.L_x_5925:
        /* <DEDUP_REMOVED lines=9> */
.L_x_5929:
[----:B------:R-:W-:Y:S01]  /*6d840*/  MOV R114, R51 ;  /* 0x0000003300727202 */ /* 0x000fe20000000f00 */
[----:B------:R-:W-:Y:S02]  /*6d850*/  IMAD.MOV.U32 R54, RZ, RZ, R111 ;  /* 0x000000ffff367224 */ /* 0x000fe400078e006f */
[----:B------:R-:W-:Y:S02]  /*6d860*/  IMAD.MOV.U32 R51, RZ, RZ, R52 ;  /* 0x000000ffff337224 */ /* 0x000fe400078e0034 */
[----:B------:R-:W-:-:S07]  /*6d870*/  IMAD.MOV.U32 R111, RZ, RZ, R112 ;  /* 0x000000ffff6f7224 */ /* 0x000fce00078e0070 */
.L_x_5930:
[----:B------:R-:W-:Y:S05]  /*6d880*/  BSYNC B0 ;  /* 0x0000000000007941 */ /* 0x000fea0003800000 */
.L_x_5928:
        /* <DEDUP_REMOVED lines=9> */
.L_x_5932:
[----:B------:R-:W-:Y:S02]  /*6d920*/  IMAD.MOV.U32 R113, RZ, RZ, R50 ;  /* 0x000000ffff717224 */ /* 0x000fe400078e0032 */
[----:B------:R-:W-:Y:S02]  /*6d930*/  IMAD.MOV.U32 R53, RZ, RZ, R110 ;  /* 0x000000ffff357224 */ /* 0x000fe400078e006e */
[----:B------:R-:W-:Y:S02]  /*6d940*/  IMAD.MOV.U32 R50, RZ, RZ, R51 ;  /* 0x000000ffff327224 */ /* 0x000fe400078e0033 */
[----:B------:R-:W-:-:S07]  /*6d950*/  IMAD.MOV.U32 R110, RZ, RZ, R111 ;  /* 0x000000ffff6e7224 */ /* 0x000fce00078e006f */
.L_x_5933:
[----:B------:R-:W-:Y:S05]  /*6d960*/  BSYNC B0 ;  /* 0x0000000000007941 */ /* 0x000fea0003800000 */
.L_x_5931:
        /* <DEDUP_REMOVED lines=9> */
.L_x_5935:
[----:B------:R-:W-:Y:S02]  /*6da00*/  IMAD.MOV.U32 R112, RZ, RZ, R49 ;  /* 0x000000ffff707224 */ /* 0x000fe400078e0031 */
[----:B------:R-:W-:Y:S01]  /*6da10*/  IMAD.MOV.U32 R52, RZ, RZ, R109 ;  /* 0x000000ffff347224 */ /* 0x000fe200078e006d */
[----:B------:R-:W-:Y:S01]  /*6da20*/  MOV R109, R110 ;  /* 0x0000006e006d7202 */ /* 0x000fe20000000f00 */
[----:B------:R-:W-:-:S07]  /*6da30*/  IMAD.MOV.U32 R49, RZ, RZ, R50 ;  /* 0x000000ffff317224 */ /* 0x000fce00078e0032 */
.L_x_5936:
[----:B------:R-:W-:Y:S05]  /*6da40*/  BSYNC B0 ;  /* 0x0000000000007941 */ /* 0x000fea0003800000 */
.L_x_5934:
        /* <DEDUP_REMOVED lines=9> */
.L_x_5938:
[----:B------:R-:W-:Y:S01]  /*6dae0*/  IMAD.MOV.U32 R111, RZ, RZ, R48 ;  /* 0x000000ffff6f7224 */ /* 0x000fe200078e0030 */
[----:B------:R-:W-:Y:S01]  /*6daf0*/  MOV R48, R49 ;  /* 0x0000003100307202 */ /* 0x000fe20000000f00 */
[----:B------:R-:W-:Y:S02]  /*6db00*/  IMAD.MOV.U32 R51, RZ, RZ, R108 ;  /* 0x000000ffff337224 */ /* 0x000fe400078e006c */
[----:B------:R-:W-:-:S07]  /*6db10*/  IMAD.MOV.U32 R108, RZ, RZ, R109 ;  /* 0x000000ffff6c7224 */ /* 0x000fce00078e006d */
.L_x_5939:
[----:B------:R-:W-:Y:S05]  /*6db20*/  BSYNC B0 ;  /* 0x0000000000007941 */ /* 0x000fea0003800000 */
.L_x_5937:
        /* <DEDUP_REMOVED lines=9> */
.L_x_5941:
[----:B------:R-:W-:Y:S01]  /*6dbc0*/  IMAD.MOV.U32 R110, RZ, RZ, R47 ;  /* 0x000000ffff6e7224 */ /* 0x000fe200078e002f */
[----:B------:R-:W-:Y:S01]  /*6dbd0*/  MOV R50, R107 ;  /* 0x0000006b00327202 */ /* 0x000fe20000000f00 */
[----:B------:R-:W-:Y:S02]  /*6dbe0*/  IMAD.MOV.U32 R47, RZ, RZ, R48 ;  /* 0x000000ffff2f7224 */ /* 0x000fe400078e0030 */
[----:B------:R-:W-:-:S07]  /*6dbf0*/  IMAD.MOV.U32 R107, RZ, RZ, R108 ;  /* 0x000000ffff6b7224 */ /* 0x000fce00078e006c */
.L_x_5942:
[----:B------:R-:W-:Y:S05]  /*6dc00*/  BSYNC B0 ;  /* 0x0000000000007941 */ /* 0x000fea0003800000 */
.L_x_5940:
        /* <DEDUP_REMOVED lines=9> */
.L_x_5944:
[----:B------:R-:W-:Y:S01]  /*6dca0*/  MOV R109, R46 ;  /* 0x0000002e006d7202 */ /* 0x000fe20000000f00 */
[----:B------:R-:W-:Y:S02]  /*6dcb0*/  IMAD.MOV.U32 R49, RZ, RZ, R106 ;  /* 0x000000ffff317224 */ /* 0x000fe400078e006a */
[----:B------:R-:W-:Y:S02]  /*6dcc0*/  IMAD.MOV.U32 R46, RZ, RZ, R47 ;  /* 0x000000ffff2e7224 */ /* 0x000fe400078e002f */
[----:B------:R-:W-:-:S07]  /*6dcd0*/  IMAD.MOV.U32 R106, RZ, RZ, R107 ;  /* 0x000000ffff6a7224 */ /* 0x000fce00078e006b */
.L_x_5945:
[----:B------:R-:W-:Y:S05]  /*6dce0*/  BSYNC B0 ;  /* 0x0000000000007941 */ /* 0x000fea0003800000 */
.L_x_5943:
        /* <DEDUP_REMOVED lines=9> */
.L_x_5947:
[----:B------:R-:W-:Y:S02]  /*6dd80*/  IMAD.MOV.U32 R108, RZ, RZ, R45 ;  /* 0x000000ffff6c7224 */ /* 0x000fe400078e002d */
[----:B------:R-:W-:Y:S02]  /*6dd90*/  IMAD.MOV.U32 R48, RZ, RZ, R105 ;  /* 0x000000ffff307224 */ /* 0x000fe400078e0069 */
[----:B------:R-:W-:Y:S02]  /*6dda0*/  IMAD.MOV.U32 R45, RZ, RZ, R46 ;  /* 0x000000ffff2d7224 */ /* 0x000fe400078e002e */
[----:B------:R-:W-:-:S07]  /*6ddb0*/  IMAD.MOV.U32 R105, RZ, RZ, R106 ;  /* 0x000000ffff697224 */ /* 0x000fce00078e006a */
.L_x_5948:
[----:B------:R-:W-:Y:S05]  /*6ddc0*/  BSYNC B0 ;  /* 0x0000000000007941 */ /* 0x000fea0003800000 */
.L_x_5946:
        /* <DEDUP_REMOVED lines=9> */
.L_x_5950:
[----:B------:R-:W-:Y:S02]  /*6de60*/  IMAD.MOV.U32 R107, RZ, RZ, R44 ;  /* 0x000000ffff6b7224 */ /* 0x000fe400078e002c */
[----:B------:R-:W-:Y:S01]  /*6de70*/  IMAD.MOV.U32 R47, RZ, RZ, R104 ;  /* 0x000000ffff2f7224 */ /* 0x000fe200078e0068 */
[----:B------:R-:W-:Y:S01]  /*6de80*/  MOV R104, R105 ;  /* 0x0000006900687202 */ /* 0x000fe20000000f00 */
[----:B------:R-:W-:-:S07]  /*6de90*/  IMAD.MOV.U32 R44, RZ, RZ, R45 ;  /* 0x000000ffff2c7224 */ /* 0x000fce00078e002d */
.L_x_5951:
[----:B------:R-:W-:Y:S05]  /*6dea0*/  BSYNC B0 ;  /* 0x0000000000007941 */ /* 0x000fea0003800000 */
.L_x_5949:
        /* <DEDUP_REMOVED lines=9> */
.L_x_5953:
[----:B------:R-:W-:Y:S01]  /*6df40*/  IMAD.MOV.U32 R106, RZ, RZ, R43 ;  /* 0x000000ffff6a7224 */ /* 0x000fe200078e002b */
[----:B------:R-:W-:Y:S01]  /*6df50*/  MOV R43, R44 ;  /* 0x0000002c002b7202 */ /* 0x000fe20000000f00 */
[----:B------:R-:W-:Y:S02]  /*6df60*/  IMAD.MOV.U32 R46, RZ, RZ, R103 ;  /* 0x000000ffff2e7224 */ /* 0x000fe400078e0067 */
[----:B------:R-:W-:-:S07]  /*6df70*/  IMAD.MOV.U32 R103, RZ, RZ, R104 ;  /* 0x000000ffff677224 */ /* 0x000fce00078e0068 */
.L_x_5954:
[----:B------:R-:W-:Y:S05]  /*6df80*/  BSYNC B0 ;  /* 0x0000000000007941 */ /* 0x000fea0003800000 */
.L_x_5952:
        /* <DEDUP_REMOVED lines=9> */
.L_x_5956:
[----:B------:R-:W-:Y:S01]  /*6e020*/  IMAD.MOV.U32 R105, RZ, RZ, R42 ;  /* 0x000000ffff697224 */ /* 0x000fe200078e002a */
[----:B------:R-:W-:Y:S01]  /*6e030*/  MOV R45, R102 ;  /* 0x00000066002d7202 */ /* 0x000fe20000000f00 */
[----:B------:R-:W-:Y:S02]  /*6e040*/  IMAD.MOV.U32 R42, RZ, RZ, R43 ;  /* 0x000000ffff2a7224 */ /* 0x000fe400078e002b */
[----:B------:R-:W-:-:S07]  /*6e050*/  IMAD.MOV.U32 R102, RZ, RZ, R103 ;  /* 0x000000ffff667224 */ /* 0x000fce00078e0067 */
.L_x_5957:
[----:B------:R-:W-:Y:S05]  /*6e060*/  BSYNC B0 ;  /* 0x0000000000007941 */ /* 0x000fea0003800000 */
.L_x_5955:
        /* <DEDUP_REMOVED lines=9> */
.L_x_5959:
[----:B------:R-:W-:Y:S01]  /*6e100*/  MOV R104, R41 ;  /* 0x0000002900687202 */ /* 0x000fe20000000f00 */
[----:B------:R-:W-:Y:S02]  /*6e110*/  IMAD.MOV.U32 R44, RZ, RZ, R101 ;  /* 0x000000ffff2c7224 */ /* 0x000fe400078e0065 */
[----:B------:R-:W-:Y:S02]  /*6e120*/  IMAD.MOV.U32 R41, RZ, RZ, R42 ;  /* 0x000000ffff297224 */ /* 0x000fe400078e002a */
[----:B------:R-:W-:-:S07]  /*6e130*/  IMAD.MOV.U32 R101, RZ, RZ, R102 ;  /* 0x000000ffff657224 */ /* 0x000fce00078e0066 */
.L_x_5960:
[----:B------:R-:W-:Y:S05]  /*6e140*/  BSYNC B0 ;  /* 0x0000000000007941 */ /* 0x000fea0003800000 */
.L_x_5958:
        /* <DEDUP_REMOVED lines=9> */
.L_x_5962:
[----:B------:R-:W-:Y:S02]  /*6e1e0*/  IMAD.MOV.U32 R103, RZ, RZ, R40 ;  /* 0x000000ffff677224 */ /* 0x000fe400078e0028 */
[----:B------:R-:W-:Y:S02]  /*6e1f0*/  IMAD.MOV.U32 R43, RZ, RZ, R100 ;  /* 0x000000ffff2b7224 */ /* 0x000fe400078e0064 */
[----:B------:R-:W-:Y:S02]  /*6e200*/  IMAD.MOV.U32 R40, RZ, RZ, R41 ;  /* 0x000000ffff287224 */ /* 0x000fe400078e0029 */
[----:B------:R-:W-:-:S07]  /*6e210*/  IMAD.MOV.U32 R100, RZ, RZ, R101 ;  /* 0x000000ffff647224 */ /* 0x000fce00078e0065 */
.L_x_5963:
[----:B------:R-:W-:Y:S05]  /*6e220*/  BSYNC B0 ;  /* 0x0000000000007941 */ /* 0x000fea0003800000 */
.L_x_5961:
        /* <DEDUP_REMOVED lines=9> */
.L_x_5965:
[----:B------:R-:W-:Y:S02]  /*6e2c0*/  IMAD.MOV.U32 R102, RZ, RZ, R39 ;  /* 0x000000ffff667224 */ /* 0x000fe400078e0027 */
[----:B------:R-:W-:Y:S01]  /*6e2d0*/  IMAD.MOV.U32 R42, RZ, RZ, R99 ;  /* 0x000000ffff2a7224 */ /* 0x000fe200078e0063 */
[----:B------:R-:W-:Y:S01]  /*6e2e0*/  MOV R99, R100 ;  /* 0x0000006400637202 */ /* 0x000fe20000000f00 */
[----:B------:R-:W-:-:S07]  /*6e2f0*/  IMAD.MOV.U32 R39, RZ, RZ, R40 ;  /* 0x000000ffff277224 */ /* 0x000fce00078e0028 */
.L_x_5966:
[----:B------:R-:W-:Y:S05]  /*6e300*/  BSYNC B0 ;  /* 0x0000000000007941 */ /* 0x000fea0003800000 */
.L_x_5964:
        /* <DEDUP_REMOVED lines=9> */
.L_x_5968:
[----:B------:R-:W-:Y:S01]  /*6e3a0*/  IMAD.MOV.U32 R101, RZ, RZ, R38 ;  /* 0x000000ffff657224 */ /* 0x000fe200078e0026 */
[----:B------:R-:W-:Y:S01]  /*6e3b0*/  MOV R38, R39 ;  /* 0x0000002700267202 */ /* 0x000fe20000000f00 */
[----:B------:R-:W-:Y:S02]  /*6e3c0*/  IMAD.MOV.U32 R41, RZ, RZ, R98 ;  /* 0x000000ffff297224 */ /* 0x000fe400078e0062 */
[----:B------:R-:W-:-:S07]  /*6e3d0*/  IMAD.MOV.U32 R98, RZ, RZ, R99 ;  /* 0x000000ffff627224 */ /* 0x000fce00078e0063 */
.L_x_5969:
[----:B------:R-:W-:Y:S05]  /*6e3e0*/  BSYNC B0 ;  /* 0x0000000000007941 */ /* 0x000fea0003800000 */
.L_x_5967:
        /* <DEDUP_REMOVED lines=9> */
.L_x_5971:
[----:B------:R-:W-:Y:S01]  /*6e480*/  IMAD.MOV.U32 R100, RZ, RZ, R37 ;  /* 0x000000ffff647224 */ /* 0x000fe200078e0025 */
[----:B------:R-:W-:Y:S01]  /*6e490*/  MOV R40, R97 ;  /* 0x0000006100287202 */ /* 0x000fe20000000f00 */
[----:B------:R-:W-:Y:S02]  /*6e4a0*/  IMAD.MOV.U32 R37, RZ, RZ, R38 ;  /* 0x000000ffff257224 */ /* 0x000fe400078e0026 */
[----:B------:R-:W-:-:S07]  /*6e4b0*/  IMAD.MOV.U32 R97, RZ, RZ, R98 ;  /* 0x000000ffff617224 */ /* 0x000fce00078e0062 */
.L_x_5972:
[----:B------:R-:W-:Y:S05]  /*6e4c0*/  BSYNC B0 ;  /* 0x0000000000007941 */ /* 0x000fea0003800000 */
.L_x_5970:
        /* <DEDUP_REMOVED lines=9> */
.L_x_5974:
[----:B------:R-:W-:Y:S01]  /*6e560*/  MOV R99, R36 ;  /* 0x0000002400637202 */ /* 0x000fe20000000f00 */
[----:B------:R-:W-:Y:S02]  /*6e570*/  IMAD.MOV.U32 R39, RZ, RZ, R96 ;  /* 0x000000ffff277224 */ /* 0x000fe400078e0060 */
[----:B------:R-:W-:Y:S02]  /*6e580*/  IMAD.MOV.U32 R36, RZ, RZ, R37 ;  /* 0x000000ffff247224 */ /* 0x000fe400078e0025 */
[----:B------:R-:W-:-:S07]  /*6e590*/  IMAD.MOV.U32 R96, RZ, RZ, R97 ;  /* 0x000000ffff607224 */ /* 0x000fce00078e0061 */
.L_x_5975:
[----:B------:R-:W-:Y:S05]  /*6e5a0*/  BSYNC B0 ;  /* 0x0000000000007941 */ /* 0x000fea0003800000 */
.L_x_5973:
        /* <DEDUP_REMOVED lines=9> */
.L_x_5977:
[----:B------:R-:W-:Y:S02]  /*6e640*/  IMAD.MOV.U32 R98, RZ, RZ, R35 ;  /* 0x000000ffff627224 */ /* 0x000fe400078e0023 */
[----:B------:R-:W-:Y:S02]  /*6e650*/  IMAD.MOV.U32 R38, RZ, RZ, R95 ;  /* 0x000000ffff267224 */ /* 0x000fe400078e005f */
[----:B------:R-:W-:Y:S02]  /*6e660*/  IMAD.MOV.U32 R35, RZ, RZ, R36 ;  /* 0x000000ffff237224 */ /* 0x000fe400078e0024 */
[----:B------:R-:W-:-:S07]  /*6e670*/  IMAD.MOV.U32 R95, RZ, RZ, R96 ;  /* 0x000000ffff5f7224 */ /* 0x000fce00078e0060 */
.L_x_5978:
[----:B------:R-:W-:Y:S05]  /*6e680*/  BSYNC B0 ;  /* 0x0000000000007941 */ /* 0x000fea0003800000 */
.L_x_5976:
        /* <DEDUP_REMOVED lines=9> */
.L_x_5980:
[----:B------:R-:W-:Y:S02]  /*6e720*/  IMAD.MOV.U32 R97, RZ, RZ, R34 ;  /* 0x000000ffff617224 */ /* 0x000fe400078e0022 */
[----:B------:R-:W-:Y:S01]  /*6e730*/  IMAD.MOV.U32 R37, RZ, RZ, R94 ;  /* 0x000000ffff257224 */ /* 0x000fe200078e005e */
[----:B------:R-:W-:Y:S01]  /*6e740*/  MOV R94, R95 ;  /* 0x0000005f005e7202 */ /* 0x000fe20000000f00 */
[----:B------:R-:W-:-:S07]  /*6e750*/  IMAD.MOV.U32 R34, RZ, RZ, R35 ;  /* 0x000000ffff227224 */ /* 0x000fce00078e0023 */
.L_x_5981:
[----:B------:R-:W-:Y:S05]  /*6e760*/  BSYNC B0 ;  /* 0x0000000000007941 */ /* 0x000fea0003800000 */
.L_x_5979:
        /* <DEDUP_REMOVED lines=9> */
.L_x_5983:
[----:B------:R-:W-:Y:S01]  /*6e800*/  IMAD.MOV.U32 R96, RZ, RZ, R33 ;  /* 0x000000ffff607224 */ /* 0x000fe200078e0021 */
[----:B------:R-:W-:Y:S01]  /*6e810*/  MOV R33, R34 ;  /* 0x0000002200217202 */ /* 0x000fe20000000f00 */
[----:B------:R-:W-:Y:S02]  /*6e820*/  IMAD.MOV.U32 R36, RZ, RZ, R93 ;  /* 0x000000ffff247224 */ /* 0x000fe400078e005d */
[----:B------:R-:W-:-:S07]  /*6e830*/  IMAD.MOV.U32 R93, RZ, RZ, R94 ;  /* 0x000000ffff5d7224 */ /* 0x000fce00078e005e */
.L_x_5984:
[----:B------:R-:W-:Y:S05]  /*6e840*/  BSYNC B0 ;  /* 0x0000000000007941 */ /* 0x000fea0003800000 */
.L_x_5982:
        /* <DEDUP_REMOVED lines=9> */
.L_x_5986:
[----:B------:R-:W-:Y:S01]  /*6e8e0*/  IMAD.MOV.U32 R95, RZ, RZ, R32 ;  /* 0x000000ffff5f7224 */ /* 0x000fe200078e0020 */
[----:B------:R-:W-:Y:S01]  /*6e8f0*/  MOV R35, R92 ;  /* 0x0000005c00237202 */ /* 0x000fe20000000f00 */
[----:B------:R-:W-:Y:S02]  /*6e900*/  IMAD.MOV.U32 R32, RZ, RZ, R33 ;  /* 0x000000ffff207224 */ /* 0x000fe400078e0021 */
[----:B------:R-:W-:-:S07]  /*6e910*/  IMAD.MOV.U32 R92, RZ, RZ, R93 ;  /* 0x000000ffff5c7224 */ /* 0x000fce00078e005d */
.L_x_5987:
[----:B------:R-:W-:Y:S05]  /*6e920*/  BSYNC B0 ;  /* 0x0000000000007941 */ /* 0x000fea0003800000 */
.L_x_5985:
        /* <DEDUP_REMOVED lines=9> */
.L_x_5989:
[----:B------:R-:W-:Y:S01]  /*6e9c0*/  MOV R94, R31 ;  /* 0x0000001f005e7202 */ /* 0x000fe20000000f00 */
[----:B------:R-:W-:Y:S02]  /*6e9d0*/  IMAD.MOV.U32 R34, RZ, RZ, R91 ;  /* 0x000000ffff227224 */ /* 0x000fe400078e005b */
[----:B------:R-:W-:Y:S02]  /*6e9e0*/  IMAD.MOV.U32 R31, RZ, RZ, R32 ;  /* 0x000000ffff1f7224 */ /* 0x000fe400078e0020 */
[----:B------:R-:W-:-:S07]  /*6e9f0*/  IMAD.MOV.U32 R91, RZ, RZ, R92 ;  /* 0x000000ffff5b7224 */ /* 0x000fce00078e005c */
.L_x_5990:
[----:B------:R-:W-:Y:S05]  /*6ea00*/  BSYNC B0 ;  /* 0x0000000000007941 */ /* 0x000fea0003800000 */
.L_x_5988:
        /* <DEDUP_REMOVED lines=9> */
.L_x_5992:
[----:B------:R-:W-:Y:S02]  /*6eaa0*/  IMAD.MOV.U32 R93, RZ, RZ, R30 ;  /* 0x000000ffff5d7224 */ /* 0x000fe400078e001e */
[----:B------:R-:W-:Y:S02]  /*6eab0*/  IMAD.MOV.U32 R33, RZ, RZ, R90 ;  /* 0x000000ffff217224 */ /* 0x000fe400078e005a */
[----:B------:R-:W-:Y:S02]  /*6eac0*/  IMAD.MOV.U32 R30, RZ, RZ, R31 ;  /* 0x000000ffff1e7224 */ /* 0x000fe400078e001f */
[----:B------:R-:W-:-:S07]  /*6ead0*/  IMAD.MOV.U32 R90, RZ, RZ, R91 ;  /* 0x000000ffff5a7224 */ /* 0x000fce00078e005b */
.L_x_5993:
[----:B------:R-:W-:Y:S05]  /*6eae0*/  BSYNC B0 ;  /* 0x0000000000007941 */ /* 0x000fea0003800000 */
.L_x_5991:
        /* <DEDUP_REMOVED lines=9> */
.L_x_5995:
[----:B------:R-:W-:Y:S02]  /*6eb80*/  IMAD.MOV.U32 R92, RZ, RZ, R29 ;  /* 0x000000ffff5c7224 */ /* 0x000fe400078e001d */
[----:B------:R-:W-:Y:S01]  /*6eb90*/  IMAD.MOV.U32 R32, RZ, RZ, R89 ;  /* 0x000000ffff207224 */ /* 0x000fe200078e0059 */
[----:B------:R-:W-:Y:S01]  /*6eba0*/  MOV R89, R90 ;  /* 0x0000005a00597202 */ /* 0x000fe20000000f00 */
[----:B------:R-:W-:-:S07]  /*6ebb0*/  IMAD.MOV.U32 R29, RZ, RZ, R30 ;  /* 0x000000ffff1d7224 */ /* 0x000fce00078e001e */
.L_x_5996:
[----:B------:R-:W-:Y:S05]  /*6ebc0*/  BSYNC B0 ;  /* 0x0000000000007941 */ /* 0x000fea0003800000 */
.L_x_5994:
        /* <DEDUP_REMOVED lines=9> */
.L_x_5998:
[----:B------:R-:W-:Y:S01]  /*6ec60*/  IMAD.MOV.U32 R91, RZ, RZ, R28 ;  /* 0x000000ffff5b7224 */ /* 0x000fe200078e001c */
[----:B------:R-:W-:Y:S01]  /*6ec70*/  MOV R28, R29 ;  /* 0x0000001d001c7202 */ /* 0x000fe20000000f00 */
[----:B------:R-:W-:Y:S02]  /*6ec80*/  IMAD.MOV.U32 R31, RZ, RZ, R88 ;  /* 0x000000ffff1f7224 */ /* 0x000fe400078e0058 */
[----:B------:R-:W-:-:S07]  /*6ec90*/  IMAD.MOV.U32 R88, RZ, RZ, R89 ;  /* 0x000000ffff587224 */ /* 0x000fce00078e0059 */
.L_x_5999:
[----:B------:R-:W-:Y:S05]  /*6eca0*/  BSYNC B0 ;  /* 0x0000000000007941 */ /* 0x000fea0003800000 */
.L_x_5997:
        /* <DEDUP_REMOVED lines=9> */
.L_x_6001:
[----:B------:R-:W-:Y:S01]  /*6ed40*/  IMAD.MOV.U32 R90, RZ, RZ, R27 ;  /* 0x000000ffff5a7224 */ /* 0x000fe200078e001b */
[----:B------:R-:W-:Y:S01]  /*6ed50*/  MOV R30, R87 ;  /* 0x00000057001e7202 */ /* 0x000fe20000000f00 */
[----:B------:R-:W-:Y:S02]  /*6ed60*/  IMAD.MOV.U32 R27, RZ, RZ, R28 ;  /* 0x000000ffff1b7224 */ /* 0x000fe400078e001c */
[----:B------:R-:W-:-:S07]  /*6ed70*/  IMAD.MOV.U32 R87, RZ, RZ, R88 ;  /* 0x000000ffff577224 */ /* 0x000fce00078e0058 */
.L_x_6002:
[----:B------:R-:W-:Y:S05]  /*6ed80*/  BSYNC B0 ;  /* 0x0000000000007941 */ /* 0x000fea0003800000 */
.L_x_6000:
        /* <DEDUP_REMOVED lines=9> */
.L_x_6004:
[----:B------:R-:W-:Y:S01]  /*6ee20*/  MOV R89, R26 ;  /* 0x0000001a00597202 */ /* 0x000fe20000000f00 */
[----:B------:R-:W-:Y:S02]  /*6ee30*/  IMAD.MOV.U32 R29, RZ, RZ, R86 ;  /* 0x000000ffff1d7224 */ /* 0x000fe400078e0056 */
[----:B------:R-:W-:Y:S02]  /*6ee40*/  IMAD.MOV.U32 R26, RZ, RZ, R27 ;  /* 0x000000ffff1a7224 */ /* 0x000fe400078e001b */
[----:B------:R-:W-:-:S07]  /*6ee50*/  IMAD.MOV.U32 R86, RZ, RZ, R87 ;  /* 0x000000ffff567224 */ /* 0x000fce00078e0057 */
.L_x_6005:
[----:B------:R-:W-:Y:S05]  /*6ee60*/  BSYNC B0 ;  /* 0x0000000000007941 */ /* 0x000fea0003800000 */
.L_x_6003:
        /* <DEDUP_REMOVED lines=9> */
.L_x_6007:
[----:B------:R-:W-:Y:S02]  /*6ef00*/  IMAD.MOV.U32 R88, RZ, RZ, R25 ;  /* 0x000000ffff587224 */ /* 0x000fe400078e0019 */
[----:B------:R-:W-:Y:S02]  /*6ef10*/  IMAD.MOV.U32 R28, RZ, RZ, R85 ;  /* 0x000000ffff1c7224 */ /* 0x000fe400078e0055 */
[----:B------:R-:W-:Y:S02]  /*6ef20*/  IMAD.MOV.U32 R25, RZ, RZ, R26 ;  /* 0x000000ffff197224 */ /* 0x000fe400078e001a */
[----:B------:R-:W-:-:S07]  /*6ef30*/  IMAD.MOV.U32 R85, RZ, RZ, R86 ;  /* 0x000000ffff557224 */ /* 0x000fce00078e0056 */
.L_x_6008:
[----:B------:R-:W-:Y:S05]  /*6ef40*/  BSYNC B0 ;  /* 0x0000000000007941 */ /* 0x000fea0003800000 */
.L_x_6006:
        /* <DEDUP_REMOVED lines=9> */
.L_x_6010:
[----:B------:R-:W-:Y:S02]  /*6efe0*/  IMAD.MOV.U32 R87, RZ, RZ, R24 ;  /* 0x000000ffff577224 */ /* 0x000fe400078e0018 */
[----:B------:R-:W-:Y:S01]  /*6eff0*/  IMAD.MOV.U32 R27, RZ, RZ, R84 ;  /* 0x000000ffff1b7224 */ /* 0x000fe200078e0054 */
[----:B------:R-:W-:Y:S01]  /*6f000*/  MOV R84, R85 ;  /* 0x0000005500547202 */ /* 0x000fe20000000f00 */
[----:B------:R-:W-:-:S07]  /*6f010*/  IMAD.MOV.U32 R24, RZ, RZ, R25 ;  /* 0x000000ffff187224 */ /* 0x000fce00078e0019 */
.L_x_6011:
[----:B------:R-:W-:Y:S05]  /*6f020*/  BSYNC B0 ;  /* 0x0000000000007941 */ /* 0x000fea0003800000 */
.L_x_6009:
        /* <DEDUP_REMOVED lines=9> */
.L_x_6013:
[----:B------:R-:W-:Y:S01]  /*6f0c0*/  IMAD.MOV.U32 R86, RZ, RZ, R23 ;  /* 0x000000ffff567224 */ /* 0x000fe200078e0017 */
[----:B------:R-:W-:Y:S01]  /*6f0d0*/  MOV R23, R24 ;  /* 0x0000001800177202 */ /* 0x000fe20000000f00 */
[----:B------:R-:W-:Y:S02]  /*6f0e0*/  IMAD.MOV.U32 R26, RZ, RZ, R83 ;  /* 0x000000ffff1a7224 */ /* 0x000fe400078e0053 */
[----:B------:R-:W-:-:S07]  /*6f0f0*/  IMAD.MOV.U32 R83, RZ, RZ, R84 ;  /* 0x000000ffff537224 */ /* 0x000fce00078e0054 */
.L_x_6014:
[----:B------:R-:W-:Y:S05]  /*6f100*/  BSYNC B0 ;  /* 0x0000000000007941 */ /* 0x000fea0003800000 */
.L_x_6012:
        /* <DEDUP_REMOVED lines=9> */
.L_x_6016:
[----:B------:R-:W-:Y:S01]  /*6f1a0*/  IMAD.MOV.U32 R85, RZ, RZ, R22 ;  /* 0x000000ffff557224 */ /* 0x000fe200078e0016 */
[----:B------:R-:W-:Y:S01]  /*6f1b0*/  MOV R25, R82 ;  /* 0x0000005200197202 */ /* 0x000fe20000000f00 */
[----:B------:R-:W-:Y:S02]  /*6f1c0*/  IMAD.MOV.U32 R22, RZ, RZ, R23 ;  /* 0x000000ffff167224 */ /* 0x000fe400078e0017 */
[----:B------:R-:W-:-:S07]  /*6f1d0*/  IMAD.MOV.U32 R82, RZ, RZ, R83 ;  /* 0x000000ffff527224 */ /* 0x000fce00078e0053 */
.L_x_6017:
[----:B------:R-:W-:Y:S05]  /*6f1e0*/  BSYNC B0 ;  /* 0x0000000000007941 */ /* 0x000fea0003800000 */
.L_x_6015:
        /* <DEDUP_REMOVED lines=9> */
.L_x_6019:
[----:B------:R-:W-:Y:S01]  /*6f280*/  MOV R84, R21 ;  /* 0x0000001500547202 */ /* 0x000fe20000000f00 */
[----:B------:R-:W-:Y:S02]  /*6f290*/  IMAD.MOV.U32 R24, RZ, RZ, R81 ;  /* 0x000000ffff187224 */ /* 0x000fe400078e0051 */
[----:B------:R-:W-:Y:S02]  /*6f2a0*/  IMAD.MOV.U32 R21, RZ, RZ, R22 ;  /* 0x000000ffff157224 */ /* 0x000fe400078e0016 */
[----:B------:R-:W-:-:S07]  /*6f2b0*/  IMAD.MOV.U32 R81, RZ, RZ, R82 ;  /* 0x000000ffff517224 */ /* 0x000fce00078e0052 */
.L_x_6020:
[----:B------:R-:W-:Y:S05]  /*6f2c0*/  BSYNC B0 ;  /* 0x0000000000007941 */ /* 0x000fea0003800000 */
.L_x_6018:
        /* <DEDUP_REMOVED lines=9> */
.L_x_6022:
[----:B------:R-:W-:Y:S02]  /*6f360*/  IMAD.MOV.U32 R83, RZ, RZ, R20 ;  /* 0x000000ffff537224 */ /* 0x000fe400078e0014 */
[----:B------:R-:W-:Y:S02]  /*6f370*/  IMAD.MOV.U32 R23, RZ, RZ, R80 ;  /* 0x000000ffff177224 */ /* 0x000fe400078e0050 */
[----:B------:R-:W-:Y:S02]  /*6f380*/  IMAD.MOV.U32 R20, RZ, RZ, R21 ;  /* 0x000000ffff147224 */ /* 0x000fe400078e0015 */
[----:B------:R-:W-:-:S07]  /*6f390*/  IMAD.MOV.U32 R80, RZ, RZ, R81 ;  /* 0x000000ffff507224 */ /* 0x000fce00078e0051 */
.L_x_6023:
[----:B------:R-:W-:Y:S05]  /*6f3a0*/  BSYNC B0 ;  /* 0x0000000000007941 */ /* 0x000fea0003800000 */
.L_x_6021:
        /* <DEDUP_REMOVED lines=9> */
.L_x_6025:
[----:B------:R-:W-:Y:S02]  /*6f440*/  IMAD.MOV.U32 R82, RZ, RZ, R19 ;  /* 0x000000ffff527224 */ /* 0x000fe400078e0013 */
[----:B------:R-:W-:Y:S01]  /*6f450*/  IMAD.MOV.U32 R22, RZ, RZ, R79 ;  /* 0x000000ffff167224 */ /* 0x000fe200078e004f */
[----:B------:R-:W-:Y:S01]  /*6f460*/  MOV R79, R80 ;  /* 0x00000050004f7202 */ /* 0x000fe20000000f00 */
[----:B------:R-:W-:-:S07]  /*6f470*/  IMAD.MOV.U32 R19, RZ, RZ, R20 ;  /* 0x000000ffff137224 */ /* 0x000fce00078e0014 */
.L_x_6026:
[----:B------:R-:W-:Y:S05]  /*6f480*/  BSYNC B0 ;  /* 0x0000000000007941 */ /* 0x000fea0003800000 */
.L_x_6024:
        /* <DEDUP_REMOVED lines=9> */
.L_x_6028:
[----:B------:R-:W-:Y:S01]  /*6f520*/  IMAD.MOV.U32 R81, RZ, RZ, R18 ;  /* 0x000000ffff517224 */ /* 0x000fe200078e0012 */
[----:B------:R-:W-:Y:S01]  /*6f530*/  MOV R18, R19 ;  /* 0x0000001300127202 */ /* 0x000fe20000000f00 */
[----:B------:R-:W-:Y:S02]  /*6f540*/  IMAD.MOV.U32 R21, RZ, RZ, R78 ;  /* 0x000000ffff157224 */ /* 0x000fe400078e004e */
[----:B------:R-:W-:-:S07]  /*6f550*/  IMAD.MOV.U32 R78, RZ, RZ, R79 ;  /* 0x000000ffff4e7224 */ /* 0x000fce00078e004f */
.L_x_6029:
[----:B------:R-:W-:Y:S05]  /*6f560*/  BSYNC B0 ;  /* 0x0000000000007941 */ /* 0x000fea0003800000 */
.L_x_6027:
        /* <DEDUP_REMOVED lines=9> */
.L_x_6031:
[----:B------:R-:W-:Y:S01]  /*6f600*/  IMAD.MOV.U32 R80, RZ, RZ, R17 ;  /* 0x000000ffff507224 */ /* 0x000fe200078e0011 */
[----:B------:R-:W-:Y:S01]  /*6f610*/  MOV R20, R77 ;  /* 0x0000004d00147202 */ /* 0x000fe20000000f00 */
[----:B------:R-:W-:Y:S02]  /*6f620*/  IMAD.MOV.U32 R17, RZ, RZ, R18 ;  /* 0x000000ffff117224 */ /* 0x000fe400078e0012 */
[----:B------:R-:W-:-:S07]  /*6f630*/  IMAD.MOV.U32 R77, RZ, RZ, R78 ;  /* 0x000000ffff4d7224 */ /* 0x000fce00078e004e */
.L_x_6032:
[----:B------:R-:W-:Y:S05]  /*6f640*/  BSYNC B0 ;  /* 0x0000000000007941 */ /* 0x000fea0003800000 */
.L_x_6030:
        /* <DEDUP_REMOVED lines=9> */
.L_x_6034:
[----:B------:R-:W-:Y:S01]  /*6f6e0*/  MOV R79, R16 ;  /* 0x00000010004f7202 */ /* 0x000fe20000000f00 */
[----:B------:R-:W-:Y:S02]  /*6f6f0*/  IMAD.MOV.U32 R19, RZ, RZ, R76 ;  /* 0x000000ffff137224 */ /* 0x000fe400078e004c */
[----:B------:R-:W-:Y:S02]  /*6f700*/  IMAD.MOV.U32 R16, RZ, RZ, R17 ;  /* 0x000000ffff107224 */ /* 0x000fe400078e0011 */
[----:B------:R-:W-:-:S07]  /*6f710*/  IMAD.MOV.U32 R76, RZ, RZ, R77 ;  /* 0x000000ffff4c7224 */ /* 0x000fce00078e004d */
.L_x_6035:
[----:B------:R-:W-:Y:S05]  /*6f720*/  BSYNC B0 ;  /* 0x0000000000007941 */ /* 0x000fea0003800000 */
.L_x_6033:
        /* <DEDUP_REMOVED lines=9> */
.L_x_6037:
[----:B------:R-:W-:Y:S02]  /*6f7c0*/  IMAD.MOV.U32 R78, RZ, RZ, R15 ;  /* 0x000000ffff4e7224 */ /* 0x000fe400078e000f */
[----:B------:R-:W-:Y:S02]  /*6f7d0*/  IMAD.MOV.U32 R18, RZ, RZ, R75 ;  /* 0x000000ffff127224 */ /* 0x000fe400078e004b */
[----:B------:R-:W-:Y:S02]  /*6f7e0*/  IMAD.MOV.U32 R15, RZ, RZ, R16 ;  /* 0x000000ffff0f7224 */ /* 0x000fe400078e0010 */
[----:B------:R-:W-:-:S07]  /*6f7f0*/  IMAD.MOV.U32 R75, RZ, RZ, R76 ;  /* 0x000000ffff4b7224 */ /* 0x000fce00078e004c */
.L_x_6038:
[----:B------:R-:W-:Y:S05]  /*6f800*/  BSYNC B0 ;  /* 0x0000000000007941 */ /* 0x000fea0003800000 */
.L_x_6036:
        /* <DEDUP_REMOVED lines=9> */
.L_x_6040:
[----:B------:R-:W-:Y:S02]  /*6f8a0*/  IMAD.MOV.U32 R77, RZ, RZ, R14 ;  /* 0x000000ffff4d7224 */ /* 0x000fe400078e000e */
[----:B------:R-:W-:Y:S01]  /*6f8b0*/  IMAD.MOV.U32 R17, RZ, RZ, R74 ;  /* 0x000000ffff117224 */ /* 0x000fe200078e004a */
[----:B------:R-:W-:Y:S01]  /*6f8c0*/  MOV R74, R75 ;  /* 0x0000004b004a7202 */ /* 0x000fe20000000f00 */
[----:B------:R-:W-:-:S07]  /*6f8d0*/  IMAD.MOV.U32 R14, RZ, RZ, R15 ;  /* 0x000000ffff0e7224 */ /* 0x000fce00078e000f */
.L_x_6041:
[----:B------:R-:W-:Y:S05]  /*6f8e0*/  BSYNC B0 ;  /* 0x0000000000007941 */ /* 0x000fea0003800000 */
.L_x_6039:
        /* <DEDUP_REMOVED lines=9> */
.L_x_6043:
[----:B------:R-:W-:Y:S01]  /*6f980*/  IMAD.MOV.U32 R76, RZ, RZ, R13 ;  /* 0x000000ffff4c7224 */ /* 0x000fe200078e000d */
[----:B------:R-:W-:Y:S01]  /*6f990*/  MOV R13, R14 ;  /* 0x0000000e000d7202 */ /* 0x000fe20000000f00 */
[----:B------:R-:W-:Y:S02]  /*6f9a0*/  IMAD.MOV.U32 R16, RZ, RZ, R73 ;  /* 0x000000ffff107224 */ /* 0x000fe400078e0049 */
[----:B------:R-:W-:-:S07]  /*6f9b0*/  IMAD.MOV.U32 R73, RZ, RZ, R74 ;  /* 0x000000ffff497224 */ /* 0x000fce00078e004a */
.L_x_6044:
[----:B------:R-:W-:Y:S05]  /*6f9c0*/  BSYNC B0 ;  /* 0x0000000000007941 */ /* 0x000fea0003800000 */
.L_x_6042:
        /* <DEDUP_REMOVED lines=9> */
.L_x_6046:
[----:B------:R-:W-:Y:S01]  /*6fa60*/  IMAD.MOV.U32 R75, RZ, RZ, R12 ;  /* 0x000000ffff4b7224 */ /* 0x000fe200078e000c */
[----:B------:R-:W-:Y:S01]  /*6fa70*/  MOV R15, R72 ;  /* 0x00000048000f7202 */ /* 0x000fe20000000f00 */
[----:B------:R-:W-:Y:S02]  /*6fa80*/  IMAD.MOV.U32 R12, RZ, RZ, R13 ;  /* 0x000000ffff0c7224 */ /* 0x000fe400078e000d */
[----:B------:R-:W-:-:S07]  /*6fa90*/  IMAD.MOV.U32 R72, RZ, RZ, R73 ;  /* 0x000000ffff487224 */ /* 0x000fce00078e0049 */
.L_x_6047:
[----:B------:R-:W-:Y:S05]  /*6faa0*/  BSYNC B0 ;  /* 0x0000000000007941 */ /* 0x000fea0003800000 */
.L_x_6045:
        /* <DEDUP_REMOVED lines=9> */
.L_x_6049:
[----:B------:R-:W-:Y:S01]  /*6fb40*/  MOV R74, R9 ;  /* 0x00000009004a7202 */ /* 0x000fe20000000f00 */
[----:B------:R-:W-:Y:S02]  /*6fb50*/  IMAD.MOV.U32 R14, RZ, RZ, R11 ;  /* 0x000000ffff0e7224 */ /* 0x000fe400078e000b */
[----:B------:R-:W-:Y:S02]  /*6fb60*/  IMAD.MOV.U32 R9, RZ, RZ, R12 ;  /* 0x000000ffff097224 */ /* 0x000fe400078e000c */
[----:B------:R-:W-:-:S07]  /*6fb70*/  IMAD.MOV.U32 R11, RZ, RZ, R72 ;  /* 0x000000ffff0b7224 */ /* 0x000fce00078e0048 */
.L_x_6050:
[----:B------:R-:W-:Y:S05]  /*6fb80*/  BSYNC B0 ;  /* 0x0000000000007941 */ /* 0x000fea0003800000 */
.L_x_6048:
        /* <DEDUP_REMOVED lines=9> */
.L_x_6052:
[----:B------:R-:W-:Y:S02]  /*6fc20*/  IMAD.MOV.U32 R73, RZ, RZ, R8 ;  /* 0x000000ffff497224 */ /* 0x000fe400078e0008 */
[----:B------:R-:W-:Y:S02]  /*6fc30*/  IMAD.MOV.U32 R13, RZ, RZ, R10 ;  /* 0x000000ffff0d7224 */ /* 0x000fe400078e000a */
[----:B------:R-:W-:Y:S02]  /*6fc40*/  IMAD.MOV.U32 R8, RZ, RZ, R9 ;  /* 0x000000ffff087224 */ /* 0x000fe400078e0009 */
[----:B------:R-:W-:-:S07]  /*6fc50*/  IMAD.MOV.U32 R10, RZ, RZ, R11 ;  /* 0x000000ffff0a7224 */ /* 0x000fce00078e000b */
.L_x_6053:
[----:B------:R-:W-:Y:S05]  /*6fc60*/  BSYNC B0 ;  /* 0x0000000000007941 */ /* 0x000fea0003800000 */
.L_x_6051:
        /* <DEDUP_REMOVED lines=9> */
.L_x_6055:
[----:B------:R-:W-:Y:S02]  /*6fd00*/  IMAD.MOV.U32 R72, RZ, RZ, R5 ;  /* 0x000000ffff487224 */ /* 0x000fe400078e0005 */
[----:B------:R-:W-:Y:S01]  /*6fd10*/  IMAD.MOV.U32 R12, RZ, RZ, R7 ;  /* 0x000000ffff0c7224 */ /* 0x000fe200078e0007 */
[----:B------:R-:W-:Y:S01]  /*6fd20*/  MOV R7, R10 ;  /* 0x0000000a00077202 */ /* 0x000fe20000000f00 */
[----:B------:R-:W-:-:S07]  /*6fd30*/  IMAD.MOV.U32 R5, RZ, RZ, R8 ;  /* 0x000000ffff057224 */ /* 0x000fce00078e0008 */
.L_x_6056:
[----:B------:R-:W-:Y:S05]  /*6fd40*/  BSYNC B0 ;  /* 0x0000000000007941 */ /* 0x000fea0003800000 */
.L_x_6054:
        /* <DEDUP_REMOVED lines=9> */
.L_x_6058:
[----:B------:R-:W-:Y:S02]  /*6fde0*/  IMAD.MOV.U32 R9, RZ, RZ, R6 ;  /* 0x000000ffff097224 */ /* 0x000fe400078e0006 */
[----:B------:R-:W-:Y:S01]  /*6fdf0*/  IMAD.MOV.U32 R135, RZ, RZ, R4 ;  /* 0x000000ffff877224 */ /* 0x000fe200078e0004 */
[----:B------:R-:W-:Y:S01]  /*6fe00*/  MOV R4, R5 ;  /* 0x0000000500047202 */ /* 0x000fe20000000f00 */
[----:B------:R-:W-:-:S07]  /*6fe10*/  IMAD.MOV.U32 R6, RZ, RZ, R7 ;  /* 0x000000ffff067224 */ /* 0x000fce00078e0007 */
.L_x_6059:
[----:B------:R-:W-:Y:S05]  /*6fe20*/  BSYNC B0 ;  /* 0x0000000000007941 */ /* 0x000fea0003800000 */
.L_x_6057:
        /* <DEDUP_REMOVED lines=9> */
.L_x_6061:
[----:B------:R-:W-:Y:S01]  /*6fec0*/  IMAD.MOV.U32 R8, RZ, RZ, R3 ;  /* 0x000000ffff087224 */ /* 0x000fe200078e0003 */
[----:B------:R-:W-:Y:S01]  /*6fed0*/  MOV R134, R133 ;  /* 0x0000008500867202 */ /* 0x000fe20000000f00 */
[----:B------:R-:W-:Y:S02]  /*6fee0*/  IMAD.MOV.U32 R3, RZ, RZ, R6 ;  /* 0x000000ffff037224 */ /* 0x000fe400078e0006 */
[----:B------:R-:W-:-:S07]  /*6fef0*/  IMAD.MOV.U32 R133, RZ, RZ, R4 ;  /* 0x000000ffff857224 */ /* 0x000fce00078e0004 */
.L_x_6062:
[----:B------:R-:W-:Y:S05]  /*6ff00*/  BSYNC B0 ;  /* 0x0000000000007941 */ /* 0x000fea0003800000 */
.L_x_6060:
[----:B------:R-:W-:Y:S02]  /*6ff10*/  UIADD3 UR4, UP0, UR4, 0x1000, URZ ;  /* 0x0000100004047890 */ /* 0x000fe4000ff1e03f */
[----:B------:R-:W-:Y:S02]  /*6ff20*/  UIADD3 UR8, UP1, UR8, 0x1000, URZ ;  /* 0x0000100008087890 */ /* 0x000fe4000ff3e03f */
[----:B------:R-:W-:Y:S02]  /*6ff30*/  UIADD3.X UR5, URZ, UR5, URZ, UP0, !UPT ;  /* 0x000000053f057290 */ /* 0x000fe400087fe43f */
[----:B------:R-:W-:Y:S01]  /*6ff40*/  UIADD3.X UR9, URZ, UR9, URZ, UP1, !UPT ;  /* 0x000000093f097290 */ /* 0x000fe20008ffe43f */
[----:B------:R-:W-:Y:S11]  /*6ff50*/  @P1 BRA `(.L_x_6063) ;  /* 0xfffff908004c1947 */ /* 0x000ff6000383ffff */
[----:B------:R-:W-:Y:S01]  /*6ff60*/  SHFL.DOWN PT, R4, R3, 0x1, 0x1f ;  /* 0x08201f0003047f89 */ /* 0x000fe200000e0000 */
[----:B------:R-:W-:Y:S03]  /*6ff70*/  BSSY B0, `(.L_x_6064) ;  /* 0x00004c4000007945 */ /* 0x000fe60003800000 */
[----:B------:R-:W0:Y:S04]  /*6ff80*/  SHFL.DOWN PT, R5, R8, 0x1, 0x1f ;  /* 0x08201f0008057f89 */ /* 0x000e2800000e0000 */
[----:B------:R-:W-:Y:S04]  /*6ff90*/  SHFL.DOWN PT, R6, R9, 0x1, 0x1f ;  /* 0x08201f0009067f89 */ /* 0x000fe800000e0000 */
[----:B------:R-:W1:Y:S04]  /*6ffa0*/  SHFL.DOWN PT, R7, R12, 0x1, 0x1f ;  /* 0x08201f000c077f89 */ /* 0x000e6800000e0000 */
[----:B------:R-:W-:Y:S04]  /*6ffb0*/  SHFL.DOWN PT, R10, R13, 0x1, 0x1f ;  /* 0x08201f000d0a7f89 */ /* 0x000fe800000e0000 */
[----:B------:R-:W2:Y:S04]  /*6ffc0*/  SHFL.DOWN PT, R11, R14, 0x1, 0x1f ;  /* 0x08201f000e0b7f89 */ /* 0x000ea800000e0000 */
[----:B------:R-:W-:Y:S04]  /*6ffd0*/  SHFL.DOWN PT, R136, R15, 0x1, 0x1f ;  /* 0x08201f000f887f89 */ /* 0x000fe800000e0000 */
[----:B0-----:R-:W-:Y:S04]  /*6ffe0*/  STL.64 [R1], R4 ;  /* 0x0000000401007387 */ /* 0x001fe80000100a00 */
[----:B------:R-:W0:Y:S04]  /*6fff0*/  SHFL.DOWN PT, R137, R16, 0x1, 0x1f ;  /* 0x08201f0010897f89 */ /* 0x000e2800000e0000 */
[----:B------:R-:W-:Y:S04]  /*70000*/  SHFL.DOWN PT, R138, R17, 0x1, 0x1f ;  /* 0x08201f00118a7f89 */ /* 0x000fe800000e0000 */
[----:B------:R-:W3:Y:S04]  /*70010*/  SHFL.DOWN PT, R139, R18, 0x1, 0x1f ;  /* 0x08201f00128b7f89 */ /* 0x000ee800000e0000 */
[----:B------:R-:W-:Y:S04]  /*70020*/  SHFL.DOWN PT, R142, R19, 0x1, 0x1f ;  /* 0x08201f00138e7f89 */ /* 0x000fe800000e0000 */
[----:B------:R-:W4:Y:S04]  /*70030*/  SHFL.DOWN PT, R143, R20, 0x1, 0x1f ;  /* 0x08201f00148f7f89 */ /* 0x000f2800000e0000 */
[----:B------:R-:W-:Y:S04]  /*70040*/  SHFL.DOWN PT, R144, R21, 0x1, 0x1f ;  /* 0x08201f0015907f89 */ /* 0x000fe800000e0000 */
[----:B------:R-:W5:Y:S04]  /*70050*/  SHFL.DOWN PT, R145, R22, 0x1, 0x1f ;  /* 0x08201f0016917f89 */ /* 0x000f6800000e0000 */
        /* <DEDUP_REMOVED lines=18> */
[----:B-1----:R-:W-:Y:S04]  /*70180*/  STL.64 [R1+0x8], R6 ;  /* 0x0000080601007387 */ /* 0x002fe80000100a00 */
[----:B--2---:R-:W-:Y:S04]  /*70190*/  STL.64 [R1+0x10], R10 ;  /* 0x0000100a01007387 */ /* 0x004fe80000100a00 */
[----:B0-----:R-:W-:Y:S04]  /*701a0*/  STL.64 [R1+0x18], R136 ;  /* 0x0000188801007387 */ /* 0x001fe80000100a00 */
[----:B---3--:R-:W-:Y:S04]  /*701b0*/  STL.64 [R1+0x20], R138 ;  /* 0x0000208a01007387 */ /* 0x008fe80000100a00 */
[----:B----4-:R-:W-:Y:S04]  /*701c0*/  STL.64 [R1+0x28], R142 ;  /* 0x0000288e01007387 */ /* 0x010fe80000100a00 */
[----:B-----5:R-:W-:Y:S04]  /*701d0*/  STL.64 [R1+0x30], R144 ;  /* 0x0000309001007387 */ /* 0x020fe80000100a00 */
[----:B------:R-:W-:Y:S04]  /*701e0*/  STL.64 [R1+0x38], R4 ;  /* 0x0000380401007387 */ /* 0x000fe80000100a00 */
        /* <DEDUP_REMOVED lines=8> */
[----:B------:R-:W-:Y:S04]  /*70270*/  SHFL.DOWN PT, R162, R41, 0x1, 0x1f ;  /* 0x08201f0029a27f89 */ /* 0x000fe800000e0000 */
[----:B------:R-:W0:Y:S04]  /*70280*/  SHFL.DOWN PT, R163, R42, 0x1, 0x1f ;  /* 0x08201f002aa37f89 */ /* 0x000e2800000e0000 */
[----:B------:R-:W-:Y:S04]  /*70290*/  SHFL.DOWN PT, R6, R43, 0x1, 0x1f ;  /* 0x08201f002b067f89 */ /* 0x000fe800000e0000 */
[----:B------:R-:W1:Y:S04]  /*702a0*/  SHFL.DOWN PT, R7, R44, 0x1, 0x1f ;  /* 0x08201f002c077f89 */ /* 0x000e6800000e0000 */
[----:B------:R-:W-:Y:S04]  /*702b0*/  SHFL.DOWN PT, R4, R45, 0x1, 0x1f ;  /* 0x08201f002d047f89 */ /* 0x000fe800000e0000 */
[----:B------:R-:W2:Y:S04]  /*702c0*/  SHFL.DOWN PT, R5, R46, 0x1, 0x1f ;  /* 0x08201f002e057f89 */ /* 0x000ea800000e0000 */
        /* <DEDUP_REMOVED lines=26> */
[----:B0-----:R-:W-:Y:S04]  /*70470*/  STL.64 [R1+0x80], R162 ;  /* 0x000080a201007387 */ /* 0x001fe80000100a00 */
[----:B-1----:R-:W-:Y:S04]  /*70480*/  STL.64 [R1+0x88], R6 ;  /* 0x0000880601007387 */ /* 0x002fe80000100a00 */
[----:B--2---:R-:W-:Y:S04]  /*70490*/  STL.64 [R1+0x90], R4 ;  /* 0x0000900401007387 */ /* 0x004fe80000100a00 */
        /* <DEDUP_REMOVED lines=44> */
[----:B------:R-:W5:Y:S01]  /*70760*/  SHFL.DOWN PT, R161, R100, 0x1, 0x1f ;  /* 0x08201f0064a17f89 */ /* 0x000f6200000e0000 */
[----:B------:R-:W5:Y:S03]  /*70770*/  S2R R0, SR_LANEID ;  /* 0x0000000000007919 */ /* 0x000f660000000000 */
[----:B0-----:R-:W-:Y:S04]  /*70780*/  STL.64 [R1+0x100], R162 ;  /* 0x000100a201007387 */ /* 0x001fe80000100a00 */
[----:B-1----:R-:W-:Y:S04]  /*70790*/  STL.64 [R1+0x108], R4 ;  /* 0x0001080401007387 */ /* 0x002fe80000100a00 */
[----:B--2---:R-:W-:Y:S04]  /*707a0*/  STL.64 [R1+0x110], R6 ;  /* 0x0001100601007387 */ /* 0x004fe80000100a00 */
[----:B---3--:R-:W-:Y:S04]  /*707b0*/  STL.64 [R1+0x118], R10 ;  /* 0x0001180a01007387 */ /* 0x008fe80000100a00 */
[----:B----4-:R-:W-:Y:S04]  /*707c0*/  STL.64 [R1+0x120], R136 ;  /* 0x0001208801007387 */ /* 0x010fe80000100a00 */
[----:B-----5:R-:W-:Y:S04]  /*707d0*/  STL.64 [R1+0x128], R138 ;  /* 0x0001288a01007387 */ /* 0x020fe80000100a00 */
[----:B------:R-:W-:Y:S04]  /*707e0*/  STL.64 [R1+0x130], R142 ;  /* 0x0001308e01007387 */ /* 0x000fe80000100a00 */
[----:B------:R-:W-:Y:S01]  /*707f0*/  STL.64 [R1+0x138], R144 ;  /* 0x0001389001007387 */ /* 0x000fe20000100a00 */
[----:B------:R-:W-:-:S03]  /*70800*/  ISETP.GT.AND P0, PT, R0, 0x1e, PT ;  /* 0x0000001e0000780c */ /* 0x000fc60003f04270 */
        /* <DEDUP_REMOVED lines=40> */
[----:B0-----:R0:W-:Y:S04]  /*70a90*/  STL.64 [R1+0x180], R162 ;  /* 0x000180a201007387 */ /* 0x0011e80000100a00 */
[----:B-1----:R0:W-:Y:S04]  /*70aa0*/  STL.64 [R1+0x188], R4 ;  /* 0x0001880401007387 */ /* 0x0021e80000100a00 */
[----:B--2---:R0:W-:Y:S04]  /*70ab0*/  STL.64 [R1+0x190], R6 ;  /* 0x0001900601007387 */ /* 0x0041e80000100a00 */
[----:B---3--:R0:W-:Y:S04]  /*70ac0*/  STL.64 [R1+0x198], R10 ;  /* 0x0001980a01007387 */ /* 0x0081e80000100a00 */
[----:B----4-:R0:W-:Y:S04]  /*70ad0*/  STL.64 [R1+0x1a0], R136 ;  /* 0x0001a08801007387 */ /* 0x0101e80000100a00 */
[----:B-----5:R0:W-:Y:S04]  /*70ae0*/  STL.64 [R1+0x1a8], R138 ;  /* 0x0001a88a01007387 */ /* 0x0201e80000100a00 */
[----:B------:R0:W-:Y:S04]  /*70af0*/  STL.64 [R1+0x1b0], R142 ;  /* 0x0001b08e01007387 */ /* 0x0001e80000100a00 */
        /* <DEDUP_REMOVED lines=8> */
[----:B------:R0:W-:Y:S01]  /*70b80*/  STL.64 [R1+0x1f8], R160 ;  /* 0x0001f8a001007387 */ /* 0x0001e20000100a00 */
[----:B------:R-:W-:Y:S05]  /*70b90*/  @P0 BRA `(.L_x_6065) ;  /* 0x0000004000040947 */ /* 0x000fea0003800000 */
[----:B------:R-:W-:Y:S02]  /*70ba0*/  IMAD.MOV.U32 R0, RZ, RZ, R1 ;  /* 0x000000ffff007224 */ /* 0x000fe400078e0001 */
[----:B------:R-:W-:-:S07]  /*70bb0*/  IMAD.MOV.U32 R2, RZ, RZ, RZ ;  /* 0x000000ffff027224 */ /* 0x000fce00078e00ff */
.L_x_6255:
[----:B0-----:R-:W2:Y:S04]  /*70bc0*/  LDL R7, [R0+0x100] ;  /* 0x0001000000077983 */ /* 0x001ea80000100800 */
[----:B------:R-:W3:Y:S01]  /*70bd0*/  LDL R5, [R0] ;  /* 0x0000000000057983 */ /* 0x000ee20000100800 */
[----:B------:R-:W-:Y:S01]  /*70be0*/  VIADD R2, R2, 0x1 ;  /* 0x0000000102027836 */ /* 0x000fe20000000000 */
[----:B------:R-:W-:Y:S04]  /*70bf0*/  BSSY B1, `(.L_x_6066) ;  /* 0x0000015000017945 */ /* 0x000fe80003800000 */
[----:B------:R-:W-:-:S02]  /*70c00*/  ISETP.NE.AND P2, PT, R2, 0x40, PT ;  /* 0x000000400200780c */ /* 0x000fc40003f45270 */
[CC--:B--2---:R-:W-:Y:S02]  /*70c10*/  FSETP.GEU.FTZ.AND P0, PT, R140.reuse, R7.reuse, PT ;  /* 0x000000078c00720b */ /* 0x0c4fe40003f1e000 */
[----:B------:R-:W-:Y:S02]  /*70c20*/  FSETP.NEU.FTZ.AND P1, PT, R140, R7, PT ;  /* 0x000000078c00720b */ /* 0x000fe40003f3d000 */
[C---:B------:R-:W-:Y:S02]  /*70c30*/  ISETP.EQ.OR P0, PT, R132.reuse, -0x1, !P0 ;  /* 0xffffffff8400780c */ /* 0x040fe40004702670 */
[----:B---3--:R-:W-:-:S04]  /*70c40*/  ISETP.LE.OR P1, PT, R132, R5, P1 ;  /* 0x000000058400720c */ /* 0x008fc80000f23670 */
[----:B------:R-:W-:-:S13]  /*70c50*/  PLOP3.LUT P0, PT, P0, P1, PT, 0x8, 0x0 ;  /* 0x000000000000781c */ /* 0x000fda0000702170 */
[----:B------:R-:W-:Y:S01]  /*70c60*/  @!P0 MOV R140, R7 ;  /* 0x00000007008c8202 */ /* 0x000fe20000000f00 */
        /* <DEDUP_REMOVED lines=9> */
.L_x_6067:
[----:B------:R-:W-:Y:S01]  /*70d00*/  MOV R5, R132 ;  /* 0x0000008400057202 */ /* 0x000fe20000000f00 */
[----:B------:R-:W-:Y:S02]  /*70d10*/  IMAD.MOV.U32 R7, RZ, RZ, R140 ;  /* 0x000000ffff077224 */ /* 0x000fe400078e008c */
[----:B------:R-:W-:Y:S02]  /*70d20*/  IMAD.MOV.U32 R140, RZ, RZ, R131 ;  /* 0x000000ffff8c7224 */ /* 0x000fe400078e0083 */
[----:B------:R-:W-:-:S07]  /*70d30*/  IMAD.MOV.U32 R132, RZ, RZ, R71 ;  /* 0x000000ffff847224 */ /* 0x000fce00078e0047 */
.L_x_6068:
[----:B------:R-:W-:Y:S05]  /*70d40*/  BSYNC B1 ;  /* 0x0000000000017941 */ /* 0x000fea0003800000 */
.L_x_6066:
[----:B------:R-:W-:Y:S01]  /*70d50*/  FSETP.GT.FTZ.AND P0, PT, R7, R130, PT ;  /* 0x000000820700720b */ /* 0x000fe20003f14000 */
[----:B------:R-:W-:Y:S03]  /*70d60*/  BSSY B1, `(.L_x_6069) ;  /* 0x000000e000017945 */ /* 0x000fe60003800000 */
[----:B------:R-:W-:-:S13]  /*70d70*/  ISETP.EQ.OR P0, PT, R70, -0x1, P0 ;  /* 0xffffffff4600780c */ /* 0x000fda0000702670 */
[----:B------:R-:W-:Y:S05]  /*70d80*/  @P0 BRA `(.L_x_6070) ;  /* 0x00000000001c0947 */ /* 0x000fea0003800000 */
[-C--:B------:R-:W-:Y:S01]  /*70d90*/  FSETP.NEU.FTZ.AND P0, PT, R7, R130.reuse, PT ;  /* 0x000000820700720b */ /* 0x080fe20003f1d000 */
[----:B------:R-:W-:Y:S01]  /*70da0*/  IMAD.MOV.U32 R4, RZ, RZ, R70 ;  /* 0x000000ffff047224 */ /* 0x000fe200078e0046 */
[----:B------:R-:W-:Y:S01]  /*70db0*/  MOV R6, R130 ;  /* 0x0000008200067202 */ /* 0x000fe20000000f00 */
[----:B------:R-:W-:Y:S01]  /*70dc0*/  IMAD.MOV.U32 R71, RZ, RZ, R5 ;  /* 0x000000ffff477224 */ /* 0x000fe200078e0005 */
[----:B------:R-:W-:Y:S01]  /*70dd0*/  ISETP.GE.OR P0, PT, R5, R70, P0 ;  /* 0x000000460500720c */ /* 0x000fe20000706670 */
[----:B------:R-:W-:-:S12]  /*70de0*/  IMAD.MOV.U32 R131, RZ, RZ, R7 ;  /* 0x000000ffff837224 */ /* 0x000fd800078e0007 */
[----:B------:R-:W-:Y:S05]  /*70df0*/  @P0 BRA `(.L_x_6071) ;  /* 0x0000000000100947 */ /* 0x000fea0003800000 */
.L_x_6070:
[----:B------:R-:W-:Y:S01]  /*70e00*/  IMAD.MOV.U32 R4, RZ, RZ, R5 ;  /* 0x000000ffff047224 */ /* 0x000fe200078e0005 */
[----:B------:R-:W-:Y:S01]  /*70e10*/  MOV R71, R70 ;  /* 0x0000004600477202 */ /* 0x000fe20000000f00 */
[----:B------:R-:W-:Y:S02]  /*70e20*/  IMAD.MOV.U32 R6, RZ, RZ, R7 ;  /* 0x000000ffff067224 */ /* 0x000fe400078e0007 */
[----:B------:R-:W-:-:S07]  /*70e30*/  IMAD.MOV.U32 R131, RZ, RZ, R130 ;  /* 0x000000ffff837224 */ /* 0x000fce00078e0082 */
.L_x_6071:
[----:B------:R-:W-:Y:S05]  /*70e40*/  BSYNC B1 ;  /* 0x0000000000017941 */ /* 0x000fea0003800000 */
.L_x_6069:
[----:B------:R-:W-:Y:S01]  /*70e50*/  FSETP.GT.FTZ.AND P0, PT, R6, R129, PT ;  /* 0x000000810600720b */ /* 0x000fe20003f14000 */
[----:B------:R-:W-:Y:S03]  /*70e60*/  BSSY B1, `(.L_x_6072) ;  /* 0x000000e000017945 */ /* 0x000fe60003800000 */
[----:B------:R-:W-:-:S13]  /*70e70*/  ISETP.EQ.OR P0, PT, R69, -0x1, P0 ;  /* 0xffffffff4500780c */ /* 0x000fda0000702670 */
[----:B------:R-:W-:Y:S05]  /*70e80*/  @P0 BRA `(.L_x_6073) ;  /* 0x00000000001c0947 */ /* 0x000fea0003800000 */
[----:B------:R-:W-:Y:S01]  /*70e90*/  FSETP.NEU.FTZ.AND P0, PT, R6, R129, PT ;  /* 0x000000810600720b */ /* 0x000fe20003f1d000 */
[----:B------:R-:W-:Y:S01]  /*70ea0*/  IMAD.MOV.U32 R5, RZ, RZ, R69 ;  /* 0x000000ffff057224 */ /* 0x000fe200078e0045 */
[----:B------:R-:W-:Y:S01]  /*70eb0*/  MOV R130, R6 ;  /* 0x0000000600827202 */ /* 0x000fe20000000f00 */
[----:B------:R-:W-:Y:S01]  /*70ec0*/  IMAD.MOV.U32 R7, RZ, RZ, R129 ;  /* 0x000000ffff077224 */ /* 0x000fe200078e0081 */
[----:B------:R-:W-:Y:S01]  /*70ed0*/  ISETP.GE.OR P0, PT, R4, R69, P0 ;  /* 0x000000450400720c */ /* 0x000fe20000706670 */
[----:B------:R-:W-:-:S12]  /*70ee0*/  IMAD.MOV.U32 R70, RZ, RZ, R4 ;  /* 0x000000ffff467224 */ /* 0x000fd800078e0004 */
[----:B------:R-:W-:Y:S05]  /*70ef0*/  @P0 BRA `(.L_x_6074) ;  /* 0x0000000000100947 */ /* 0x000fea0003800000 */
.L_x_6073:
[----:B------:R-:W-:Y:S02]  /*70f00*/  IMAD.MOV.U32 R5, RZ, RZ, R4 ;  /* 0x000000ffff057224 */ /* 0x000fe400078e0004 */
[----:B------:R-:W-:Y:S02]  /*70f10*/  IMAD.MOV.U32 R7, RZ, RZ, R6 ;  /* 0x000000ffff077224 */ /* 0x000fe400078e0006 */
[----:B------:R-:W-:Y:S02]  /*70f20*/  IMAD.MOV.U32 R70, RZ, RZ, R69 ;  /* 0x000000ffff467224 */ /* 0x000fe400078e0045 */
[----:B------:R-:W-:-:S07]  /*70f30*/  IMAD.MOV.U32 R130, RZ, RZ, R129 ;  /* 0x000000ffff827224 */ /* 0x000fce00078e0081 */
.L_x_6074:
[----:B------:R-:W-:Y:S05]  /*70f40*/  BSYNC B1 ;  /* 0x0000000000017941 */ /* 0x000fea0003800000 */
.L_x_6072:
[----:B------:R-:W-:Y:S01]  /*70f50*/  FSETP.GT.FTZ.AND P0, PT, R7, R128, PT ;  /* 0x000000800700720b */ /* 0x000fe20003f14000 */
[----:B------:R-:W-:Y:S03]  /*70f60*/  BSSY B1, `(.L_x_6075) ;  /* 0x000000e000017945 */ /* 0x000fe60003800000 */
[----:B------:R-:W-:-:S13]  /*70f70*/  ISETP.EQ.OR P0, PT, R68, -0x1, P0 ;  /* 0xffffffff4400780c */ /* 0x000fda0000702670 */
[----:B------:R-:W-:Y:S05]  /*70f80*/  @P0 BRA `(.L_x_6076) ;  /* 0x00000000001c0947 */ /* 0x000fea0003800000 */
[----:B------:R-:W-:Y:S01]  /*70f90*/  FSETP.NEU.FTZ.AND P0, PT, R7, R128, PT ;  /* 0x000000800700720b */ /* 0x000fe20003f1d000 */
[----:B------:R-:W-:Y:S01]  /*70fa0*/  IMAD.MOV.U32 R6, RZ, RZ, R128 ;  /* 0x000000ffff067224 */ /* 0x000fe200078e0080 */
[-C--:B------:R-:W-:Y:S01]  /*70fb0*/  MOV R4, R68.reuse ;  /* 0x0000004400047202 */ /* 0x080fe20000000f00 */
[----:B------:R-:W-:Y:S01]  /*70fc0*/  IMAD.MOV.U32 R69, RZ, RZ, R5 ;  /* 0x000000ffff457224 */ /* 0x000fe200078e0005 */
[----:B------:R-:W-:Y:S01]  /*70fd0*/  ISETP.GE.OR P0, PT, R5, R68, P0 ;  /* 0x000000440500720c */ /* 0x000fe20000706670 */
[----:B------:R-:W-:-:S12]  /*70fe0*/  IMAD.MOV.U32 R129, RZ, RZ, R7 ;  /* 0x000000ffff817224 */ /* 0x000fd800078e0007 */
[----:B------:R-:W-:Y:S05]  /*70ff0*/  @P0 BRA `(.L_x_6077) ;  /* 0x0000000000100947 */ /* 0x000fea0003800000 */
.L_x_6076:
[----:B------:R-:W-:Y:S01]  /*71000*/  IMAD.MOV.U32 R4, RZ, RZ, R5 ;  /* 0x000000ffff047224 */ /* 0x000fe200078e0005 */
[----:B------:R-:W-:Y:S01]  /*71010*/  MOV R6, R7 ;  /* 0x0000000700067202 */ /* 0x000fe20000000f00 */
[----:B------:R-:W-:Y:S02]  /*71020*/  IMAD.MOV.U32 R69, RZ, RZ, R68 ;  /* 0x000000ffff457224 */ /* 0x000fe400078e0044 */
[----:B------:R-:W-:-:S07]  /*71030*/  IMAD.MOV.U32 R129, RZ, RZ, R128 ;  /* 0x000000ffff817224 */ /* 0x000fce00078e0080 */
.L_x_6077:
[----:B------:R-:W-:Y:S05]  /*71040*/  BSYNC B1 ;  /* 0x0000000000017941 */ /* 0x000fea0003800000 */
.L_x_6075:
        /* <DEDUP_REMOVED lines=11> */
.L_x_6079:
[----:B------:R-:W-:Y:S01]  /*71100*/  IMAD.MOV.U32 R5, RZ, RZ, R4 ;  /* 0x000000ffff057224 */ /* 0x000fe200078e0004 */
[----:B------:R-:W-:Y:S01]  /*71110*/  MOV R128, R127 ;  /* 0x0000007f00807202 */ /* 0x000fe20000000f00 */
[----:B------:R-:W-:Y:S02]  /*71120*/  IMAD.MOV.U32 R7, RZ, RZ, R6 ;  /* 0x000000ffff077224 */ /* 0x000fe400078e0006 */
[----:B------:R-:W-:-:S07]  /*71130*/  IMAD.MOV.U32 R68, RZ, RZ, R67 ;  /* 0x000000ffff447224 */ /* 0x000fce00078e0043 */
.L_x_6080:
[----:B------:R-:W-:Y:S05]  /*71140*/  BSYNC B1 ;  /* 0x0000000000017941 */ /* 0x000fea0003800000 */
.L_x_6078:
[----:B------:R-:W-:Y:S01]  /*71150*/  FSETP.GT.FTZ.AND P0, PT, R7, R126, PT ;  /* 0x0000007e0700720b */ /* 0x000fe20003f14000 */
[----:B------:R-:W-:Y:S03]  /*71160*/  BSSY B1, `(.L_x_6081) ;  /* 0x000000e000017945 */ /* 0x000fe60003800000 */
[----:B------:R-:W-:-:S13]  /*71170*/  ISETP.EQ.OR P0, PT, R66, -0x1, P0 ;  /* 0xffffffff4200780c */ /* 0x000fda0000702670 */
[----:B------:R-:W-:Y:S05]  /*71180*/  @P0 BRA `(.L_x_6082) ;  /* 0x00000000001c0947 */ /* 0x000fea0003800000 */
[----:B------:R-:W-:Y:S01]  /*71190*/  FSETP.NEU.FTZ.AND P0, PT, R7, R126, PT ;  /* 0x0000007e0700720b */ /* 0x000fe20003f1d000 */
[----:B------:R-:W-:Y:S02]  /*711a0*/  IMAD.MOV.U32 R4, RZ, RZ, R66 ;  /* 0x000000ffff047224 */ /* 0x000fe400078e0042 */
[----:B------:R-:W-:Y:S01]  /*711b0*/  IMAD.MOV.U32 R6, RZ, RZ, R126 ;  /* 0x000000ffff067224 */ /* 0x000fe200078e007e */
[----:B------:R-:W-:Y:S01]  /*711c0*/  ISETP.GE.OR P0, PT, R5, R66, P0 ;  /* 0x000000420500720c */ /* 0x000fe20000706670 */
[----:B------:R-:W-:Y:S02]  /*711d0*/  IMAD.MOV.U32 R67, RZ, RZ, R5 ;  /* 0x000000ffff437224 */ /* 0x000fe400078e0005 */
[----:B------:R-:W-:-:S10]  /*711e0*/  IMAD.MOV.U32 R127, RZ, RZ, R7 ;  /* 0x000000ffff7f7224 */ /* 0x000fd400078e0007 */
[----:B------:R-:W-:Y:S05]  /*711f0*/  @P0 BRA `(.L_x_6083) ;  /* 0x0000000000100947 */ /* 0x000fea0003800000 */
.L_x_6082:
[----:B------:R-:W-:Y:S01]  /*71200*/  MOV R4, R5 ;  /* 0x0000000500047202 */ /* 0x000fe20000000f00 */
[----:B------:R-:W-:Y:S02]  /*71210*/  IMAD.MOV.U32 R6, RZ, RZ, R7 ;  /* 0x000000ffff067224 */ /* 0x000fe400078e0007 */
[----:B------:R-:W-:Y:S02]  /*71220*/  IMAD.MOV.U32 R67, RZ, RZ, R66 ;  /* 0x000000ffff437224 */ /* 0x000fe400078e0042 */
[----:B------:R-:W-:-:S07]  /*71230*/  IMAD.MOV.U32 R127, RZ, RZ, R126 ;  /* 0x000000ffff7f7224 */ /* 0x000fce00078e007e */
.L_x_6083:
[----:B------:R-:W-:Y:S05]  /*71240*/  BSYNC B1 ;  /* 0x0000000000017941 */ /* 0x000fea0003800000 */
.L_x_6081:
        /* <DEDUP_REMOVED lines=11> */
.L_x_6085:
[----:B------:R-:W-:Y:S01]  /*71300*/  IMAD.MOV.U32 R5, RZ, RZ, R4 ;  /* 0x000000ffff057224 */ /* 0x000fe200078e0004 */
[----:B------:R-:W-:Y:S01]  /*71310*/  MOV R66, R65 ;  /* 0x0000004100427202 */ /* 0x000fe20000000f00 */
[----:B------:R-:W-:Y:S02]  /*71320*/  IMAD.MOV.U32 R7, RZ, RZ, R6 ;  /* 0x000000ffff077224 */ /* 0x000fe400078e0006 */
[----:B------:R-:W-:-:S07]  /*71330*/  IMAD.MOV.U32 R126, RZ, RZ, R125 ;  /* 0x000000ffff7e7224 */ /* 0x000fce00078e007d */
.L_x_6086:
[----:B------:R-:W-:Y:S05]  /*71340*/  BSYNC B1 ;  /* 0x0000000000017941 */ /* 0x000fea0003800000 */
.L_x_6084:
        /* <DEDUP_REMOVED lines=11> */
.L_x_6088:
[----:B------:R-:W-:Y:S02]  /*71400*/  IMAD.MOV.U32 R4, RZ, RZ, R5 ;  /* 0x000000ffff047224 */ /* 0x000fe400078e0005 */
[----:B------:R-:W-:Y:S02]  /*71410*/  IMAD.MOV.U32 R6, RZ, RZ, R7 ;  /* 0x000000ffff067224 */ /* 0x000fe400078e0007 */
[----:B------:R-:W-:Y:S02]  /*71420*/  IMAD.MOV.U32 R65, RZ, RZ, R64 ;  /* 0x000000ffff417224 */ /* 0x000fe400078e0040 */
[----:B------:R-:W-:-:S07]  /*71430*/  IMAD.MOV.U32 R125, RZ, RZ, R124 ;  /* 0x000000ffff7d7224 */ /* 0x000fce00078e007c */
.L_x_6089:
[----:B------:R-:W-:Y:S05]  /*71440*/  BSYNC B1 ;  /* 0x0000000000017941 */ /* 0x000fea0003800000 */
.L_x_6087:
        /* <DEDUP_REMOVED lines=11> */
.L_x_6091:
[----:B------:R-:W-:Y:S01]  /*71500*/  IMAD.MOV.U32 R5, RZ, RZ, R4 ;  /* 0x000000ffff057224 */ /* 0x000fe200078e0004 */
[----:B------:R-:W-:Y:S01]  /*71510*/  MOV R7, R6 ;  /* 0x0000000600077202 */ /* 0x000fe20000000f00 */
[----:B------:R-:W-:Y:S02]  /*71520*/  IMAD.MOV.U32 R64, RZ, RZ, R63 ;  /* 0x000000ffff407224 */ /* 0x000fe400078e003f */
[----:B------:R-:W-:-:S07]  /*71530*/  IMAD.MOV.U32 R124, RZ, RZ, R123 ;  /* 0x000000ffff7c7224 */ /* 0x000fce00078e007b */
.L_x_6092:
[----:B------:R-:W-:Y:S05]  /*71540*/  BSYNC B1 ;  /* 0x0000000000017941 */ /* 0x000fea0003800000 */
.L_x_6090:
        /* <DEDUP_REMOVED lines=11> */
.L_x_6094:
[----:B------:R-:W-:Y:S01]  /*71600*/  IMAD.MOV.U32 R4, RZ, RZ, R5 ;  /* 0x000000ffff047224 */ /* 0x000fe200078e0005 */
[----:B------:R-:W-:Y:S01]  /*71610*/  MOV R123, R122 ;  /* 0x0000007a007b7202 */ /* 0x000fe20000000f00 */
[----:B------:R-:W-:Y:S02]  /*71620*/  IMAD.MOV.U32 R6, RZ, RZ, R7 ;  /* 0x000000ffff067224 */ /* 0x000fe400078e0007 */
[----:B------:R-:W-:-:S07]  /*71630*/  IMAD.MOV.U32 R63, RZ, RZ, R62 ;  /* 0x000000ffff3f7224 */ /* 0x000fce00078e003e */
.L_x_6095:
[----:B------:R-:W-:Y:S05]  /*71640*/  BSYNC B1 ;  /* 0x0000000000017941 */ /* 0x000fea0003800000 */
.L_x_6093:
        /* <DEDUP_REMOVED lines=11> */
.L_x_6097:
[----:B------:R-:W-:Y:S01]  /*71700*/  MOV R5, R4 ;  /* 0x0000000400057202 */ /* 0x000fe20000000f00 */
[----:B------:R-:W-:Y:S02]  /*71710*/  IMAD.MOV.U32 R7, RZ, RZ, R6 ;  /* 0x000000ffff077224 */ /* 0x000fe400078e0006 */
[----:B------:R-:W-:Y:S02]  /*71720*/  IMAD.MOV.U32 R62, RZ, RZ, R61 ;  /* 0x000000ffff3e7224 */ /* 0x000fe400078e003d */
[----:B------:R-:W-:-:S07]  /*71730*/  IMAD.MOV.U32 R122, RZ, RZ, R121 ;  /* 0x000000ffff7a7224 */ /* 0x000fce00078e0079 */
.L_x_6098:
[----:B------:R-:W-:Y:S05]  /*71740*/  BSYNC B1 ;  /* 0x0000000000017941 */ /* 0x000fea0003800000 */
.L_x_6096:
        /* <DEDUP_REMOVED lines=11> */
.L_x_6100:
[----:B------:R-:W-:Y:S01]  /*71800*/  IMAD.MOV.U32 R4, RZ, RZ, R5 ;  /* 0x000000ffff047224 */ /* 0x000fe200078e0005 */
[----:B------:R-:W-:Y:S01]  /*71810*/  MOV R61, R60 ;  /* 0x0000003c003d7202 */ /* 0x000fe20000000f00 */
[----:B------:R-:W-:Y:S02]  /*71820*/  IMAD.MOV.U32 R6, RZ, RZ, R7 ;  /* 0x000000ffff067224 */ /* 0x000fe400078e0007 */
[----:B------:R-:W-:-:S07]  /*71830*/  IMAD.MOV.U32 R121, RZ, RZ, R120 ;  /* 0x000000ffff797224 */ /* 0x000fce00078e0078 */
.L_x_6101:
[----:B------:R-:W-:Y:S05]  /*71840*/  BSYNC B1 ;  /* 0x0000000000017941 */ /* 0x000fea0003800000 */
.L_x_6099:
        /* <DEDUP_REMOVED lines=11> */
.L_x_6103:
[----:B------:R-:W-:Y:S02]  /*71900*/  IMAD.MOV.U32 R5, RZ, RZ, R4 ;  /* 0x000000ffff057224 */ /* 0x000fe400078e0004 */
[----:B------:R-:W-:Y:S02]  /*71910*/  IMAD.MOV.U32 R7, RZ, RZ, R6 ;  /* 0x000000ffff077224 */ /* 0x000fe400078e0006 */
[----:B------:R-:W-:Y:S02]  /*71920*/  IMAD.MOV.U32 R60, RZ, RZ, R59 ;  /* 0x000000ffff3c7224 */ /* 0x000fe400078e003b */
[----:B------:R-:W-:-:S07]  /*71930*/  IMAD.MOV.U32 R120, RZ, RZ, R119 ;  /* 0x000000ffff787224 */ /* 0x000fce00078e0077 */
.L_x_6104:
[----:B------:R-:W-:Y:S05]  /*71940*/  BSYNC B1 ;  /* 0x0000000000017941 */ /* 0x000fea0003800000 */
.L_x_6102:
        /* <DEDUP_REMOVED lines=11> */
.L_x_6106:
[----:B------:R-:W-:Y:S01]  /*71a00*/  IMAD.MOV.U32 R4, RZ, RZ, R5 ;  /* 0x000000ffff047224 */ /* 0x000fe200078e0005 */
[----:B------:R-:W-:Y:S01]  /*71a10*/  MOV R6, R7 ;  /* 0x0000000700067202 */ /* 0x000fe20000000f00 */
[----:B------:R-:W-:Y:S02]  /*71a20*/  IMAD.MOV.U32 R59, RZ, RZ, R58 ;  /* 0x000000ffff3b7224 */ /* 0x000fe400078e003a */
[----:B------:R-:W-:-:S07]  /*71a30*/  IMAD.MOV.U32 R119, RZ, RZ, R118 ;  /* 0x000000ffff777224 */ /* 0x000fce00078e0076 */
.L_x_6107:
[----:B------:R-:W-:Y:S05]  /*71a40*/  BSYNC B1 ;  /* 0x0000000000017941 */ /* 0x000fea0003800000 */
.L_x_6105:
        /* <DEDUP_REMOVED lines=11> */
.L_x_6109:
[----:B------:R-:W-:Y:S01]  /*71b00*/  IMAD.MOV.U32 R5, RZ, RZ, R4 ;  /* 0x000000ffff057224 */ /* 0x000fe200078e0004 */
[----:B------:R-:W-:Y:S01]  /*71b10*/  MOV R118, R117 ;  /* 0x0000007500767202 */ /* 0x000fe20000000f00 */
[----:B------:R-:W-:Y:S02]  /*71b20*/  IMAD.MOV.U32 R7, RZ, RZ, R6 ;  /* 0x000000ffff077224 */ /* 0x000fe400078e0006 */
[----:B------:R-:W-:-:S07]  /*71b30*/  IMAD.MOV.U32 R58, RZ, RZ, R57 ;  /* 0x000000ffff3a7224 */ /* 0x000fce00078e0039 */
.L_x_6110:
[----:B------:R-:W-:Y:S05]  /*71b40*/  BSYNC B1 ;  /* 0x0000000000017941 */ /* 0x000fea0003800000 */
.L_x_6108:
        /* <DEDUP_REMOVED lines=11> */
.L_x_6112:
[----:B------:R-:W-:Y:S01]  /*71c00*/  MOV R4, R5 ;  /* 0x0000000500047202 */ /* 0x000fe20000000f00 */
[----:B------:R-:W-:Y:S02]  /*71c10*/  IMAD.MOV.U32 R6, RZ, RZ, R7 ;  /* 0x000000ffff067224 */ /* 0x000fe400078e0007 */
[----:B------:R-:W-:Y:S02]  /*71c20*/  IMAD.MOV.U32 R57, RZ, RZ, R56 ;  /* 0x000000ffff397224 */ /* 0x000fe400078e0038 */
[----:B------:R-:W-:-:S07]  /*71c30*/  IMAD.MOV.U32 R117, RZ, RZ, R116 ;  /* 0x000000ffff757224 */ /* 0x000fce00078e0074 */
.L_x_6113:
[----:B------:R-:W-:Y:S05]  /*71c40*/  BSYNC B1 ;  /* 0x0000000000017941 */ /* 0x000fea0003800000 */
.L_x_6111:
        /* <DEDUP_REMOVED lines=11> */
.L_x_6115:
[----:B------:R-:W-:Y:S01]  /*71d00*/  IMAD.MOV.U32 R5, RZ, RZ, R4 ;  /* 0x000000ffff057224 */ /* 0x000fe200078e0004 */
[----:B------:R-:W-:Y:S01]  /*71d10*/  MOV R56, R55 ;  /* 0x0000003700387202 */ /* 0x000fe20000000f00 */
[----:B------:R-:W-:Y:S02]  /*71d20*/  IMAD.MOV.U32 R7, RZ, RZ, R6 ;  /* 0x000000ffff077224 */ /* 0x000fe400078e0006 */
[----:B------:R-:W-:-:S07]  /*71d30*/  IMAD.MOV.U32 R116, RZ, RZ, R115 ;  /* 0x000000ffff747224 */ /* 0x000fce00078e0073 */
.L_x_6116:
[----:B------:R-:W-:Y:S05]  /*71d40*/  BSYNC B1 ;  /* 0x0000000000017941 */ /* 0x000fea0003800000 */
.L_x_6114:
        /* <DEDUP_REMOVED lines=11> */
.L_x_6118:
[----:B------:R-:W-:Y:S02]  /*71e00*/  IMAD.MOV.U32 R4, RZ, RZ, R5 ;  /* 0x000000ffff047224 */ /* 0x000fe400078e0005 */
[----:B------:R-:W-:Y:S02]  /*71e10*/  IMAD.MOV.U32 R6, RZ, RZ, R7 ;  /* 0x000000ffff067224 */ /* 0x000fe400078e0007 */
[----:B------:R-:W-:Y:S02]  /*71e20*/  IMAD.MOV.U32 R55, RZ, RZ, R54 ;  /* 0x000000ffff377224 */ /* 0x000fe400078e0036 */
[----:B------:R-:W-:-:S07]  /*71e30*/  IMAD.MOV.U32 R115, RZ, RZ, R114 ;  /* 0x000000ffff737224 */ /* 0x000fce00078e0072 */
.L_x_6119:
[----:B------:R-:W-:Y:S05]  /*71e40*/  BSYNC B1 ;  /* 0x0000000000017941 */ /* 0x000fea0003800000 */
.L_x_6117:
        /* <DEDUP_REMOVED lines=11> */
.L_x_6121:
[----:B------:R-:W-:Y:S01]  /*71f00*/  IMAD.MOV.U32 R5, RZ, RZ, R4 ;  /* 0x000000ffff057224 */ /* 0x000fe200078e0004 */
[----:B------:R-:W-:Y:S01]  /*71f10*/  MOV R7, R6 ;  /* 0x0000000600077202 */ /* 0x000fe20000000f00 */
[----:B------:R-:W-:Y:S02]  /*71f20*/  IMAD.MOV.U32 R54, RZ, RZ, R53 ;  /* 0x000000ffff367224 */ /* 0x000fe400078e0035 */
[----:B------:R-:W-:-:S07]  /*71f30*/  IMAD.MOV.U32 R114, RZ, RZ, R113 ;  /* 0x000000ffff727224 */ /* 0x000fce00078e0071 */
.L_x_6122:
[----:B------:R-:W-:Y:S05]  /*71f40*/  BSYNC B1 ;  /* 0x0000000000017941 */ /* 0x000fea0003800000 */
.L_x_6120:
        /* <DEDUP_REMOVED lines=11> */
.L_x_6124:
[----:B------:R-:W-:Y:S01]  /*72000*/  IMAD.MOV.U32 R4, RZ, RZ, R5 ;  /* 0x000000ffff047224 */ /* 0x000fe200078e0005 */
[----:B------:R-:W-:Y:S01]  /*72010*/  MOV R113, R112 ;  /* 0x0000007000717202 */ /* 0x000fe20000000f00 */
[----:B------:R-:W-:Y:S02]  /*72020*/  IMAD.MOV.U32 R6, RZ, RZ, R7 ;  /* 0x000000ffff067224 */ /* 0x000fe400078e0007 */
[----:B------:R-:W-:-:S07]  /*72030*/  IMAD.MOV.U32 R53, RZ, RZ, R52 ;  /* 0x000000ffff357224 */ /* 0x000fce00078e0034 */
.L_x_6125:
[----:B------:R-:W-:Y:S05]  /*72040*/  BSYNC B1 ;  /* 0x0000000000017941 */ /* 0x000fea0003800000 */
.L_x_6123:
        /* <DEDUP_REMOVED lines=11> */
.L_x_6127:
[----:B------:R-:W-:Y:S01]  /*72100*/  MOV R5, R4 ;  /* 0x0000000400057202 */ /* 0x000fe20000000f00 */
[----:B------:R-:W-:Y:S02]  /*72110*/  IMAD.MOV.U32 R7, RZ, RZ, R6 ;  /* 0x000000ffff077224 */ /* 0x000fe400078e0006 */
[----:B------:R-:W-:Y:S02]  /*72120*/  IMAD.MOV.U32 R52, RZ, RZ, R51 ;  /* 0x000000ffff347224 */ /* 0x000fe400078e0033 */
[----:B------:R-:W-:-:S07]  /*72130*/  IMAD.MOV.U32 R112, RZ, RZ, R111 ;  /* 0x000000ffff707224 */ /* 0x000fce00078e006f */
.L_x_6128:
[----:B------:R-:W-:Y:S05]  /*72140*/  BSYNC B1 ;  /* 0x0000000000017941 */ /* 0x000fea0003800000 */
.L_x_6126:
        /* <DEDUP_REMOVED lines=11> */
.L_x_6130:
[----:B------:R-:W-:Y:S01]  /*72200*/  IMAD.MOV.U32 R4, RZ, RZ, R5 ;  /* 0x000000ffff047224 */ /* 0x000fe200078e0005 */
[----:B------:R-:W-:Y:S01]  /*72210*/  MOV R51, R50 ;  /* 0x0000003200337202 */ /* 0x000fe20000000f00 */
[----:B------:R-:W-:Y:S02]  /*72220*/  IMAD.MOV.U32 R6, RZ, RZ, R7 ;  /* 0x000000ffff067224 */ /* 0x000fe400078e0007 */
[----:B------:R-:W-:-:S07]  /*72230*/  IMAD.MOV.U32 R111, RZ, RZ, R110 ;  /* 0x000000ffff6f7224 */ /* 0x000fce00078e006e */
.L_x_6131:
[----:B------:R-:W-:Y:S05]  /*72240*/  BSYNC B1 ;  /* 0x0000000000017941 */ /* 0x000fea0003800000 */
.L_x_6129:
        /* <DEDUP_REMOVED lines=11> */
.L_x_6133:
[----:B------:R-:W-:Y:S02]  /*72300*/  IMAD.MOV.U32 R5, RZ, RZ, R4 ;  /* 0x000000ffff057224 */ /* 0x000fe400078e0004 */
[----:B------:R-:W-:Y:S02]  /*72310*/  IMAD.MOV.U32 R7, RZ, RZ, R6 ;  /* 0x000000ffff077224 */ /* 0x000fe400078e0006 */
[----:B------:R-:W-:Y:S02]  /*72320*/  IMAD.MOV.U32 R50, RZ, RZ, R49 ;  /* 0x000000ffff327224 */ /* 0x000fe400078e0031 */
[----:B------:R-:W-:-:S07]  /*72330*/  IMAD.MOV.U32 R110, RZ, RZ, R109 ;  /* 0x000000ffff6e7224 */ /* 0x000fce00078e006d */
.L_x_6134:
[----:B------:R-:W-:Y:S05]  /*72340*/  BSYNC B1 ;  /* 0x0000000000017941 */ /* 0x000fea0003800000 */
.L_x_6132:
        /* <DEDUP_REMOVED lines=11> */
.L_x_6136:
[----:B------:R-:W-:Y:S01]  /*72400*/  IMAD.MOV.U32 R4, RZ, RZ, R5 ;  /* 0x000000ffff047224 */ /* 0x000fe200078e0005 */
[----:B------:R-:W-:Y:S01]  /*72410*/  MOV R6, R7 ;  /* 0x0000000700067202 */ /* 0x000fe20000000f00 */
[----:B------:R-:W-:Y:S02]  /*72420*/  IMAD.MOV.U32 R49, RZ, RZ, R48 ;  /* 0x000000ffff317224 */ /* 0x000fe400078e0030 */
[----:B------:R-:W-:-:S07]  /*72430*/  IMAD.MOV.U32 R109, RZ, RZ, R108 ;  /* 0x000000ffff6d7224 */ /* 0x000fce00078e006c */
.L_x_6137:
[----:B------:R-:W-:Y:S05]  /*72440*/  BSYNC B1 ;  /* 0x0000000000017941 */ /* 0x000fea0003800000 */
.L_x_6135:
        /* <DEDUP_REMOVED lines=11> */
.L_x_6139:
[----:B------:R-:W-:Y:S01]  /*72500*/  IMAD.MOV.U32 R5, RZ, RZ, R4 ;  /* 0x000000ffff057224 */ /* 0x000fe200078e0004 */
[----:B------:R-:W-:Y:S01]  /*72510*/  MOV R108, R107 ;  /* 0x0000006b006c7202 */ /* 0x000fe20000000f00 */
[----:B------:R-:W-:Y:S02]  /*72520*/  IMAD.MOV.U32 R7, RZ, RZ, R6 ;  /* 0x000000ffff077224 */ /* 0x000fe400078e0006 */
[----:B------:R-:W-:-:S07]  /*72530*/  IMAD.MOV.U32 R48, RZ, RZ, R47 ;  /* 0x000000ffff307224 */ /* 0x000fce00078e002f */
.L_x_6140:
[----:B------:R-:W-:Y:S05]  /*72540*/  BSYNC B1 ;  /* 0x0000000000017941 */ /* 0x000fea0003800000 */
.L_x_6138:
        /* <DEDUP_REMOVED lines=11> */
.L_x_6142:
[----:B------:R-:W-:Y:S01]  /*72600*/  MOV R4, R5 ;  /* 0x0000000500047202 */ /* 0x000fe20000000f00 */
[----:B------:R-:W-:Y:S02]  /*72610*/  IMAD.MOV.U32 R6, RZ, RZ, R7 ;  /* 0x000000ffff067224 */ /* 0x000fe400078e0007 */
[----:B------:R-:W-:Y:S02]  /*72620*/  IMAD.MOV.U32 R47, RZ, RZ, R46 ;  /* 0x000000ffff2f7224 */ /* 0x000fe400078e002e */
[----:B------:R-:W-:-:S07]  /*72630*/  IMAD.MOV.U32 R107, RZ, RZ, R106 ;  /* 0x000000ffff6b7224 */ /* 0x000fce00078e006a */
.L_x_6143:
[----:B------:R-:W-:Y:S05]  /*72640*/  BSYNC B1 ;  /* 0x0000000000017941 */ /* 0x000fea0003800000 */
.L_x_6141:
        /* <DEDUP_REMOVED lines=11> */
.L_x_6145:
[----:B------:R-:W-:Y:S01]  /*72700*/  IMAD.MOV.U32 R5, RZ, RZ, R4 ;  /* 0x000000ffff057224 */ /* 0x000fe200078e0004 */
[----:B------:R-:W-:Y:S01]  /*72710*/  MOV R46, R45 ;  /* 0x0000002d002e7202 */ /* 0x000fe20000000f00 */
[----:B------:R-:W-:Y:S02]  /*72720*/  IMAD.MOV.U32 R7, RZ, RZ, R6 ;  /* 0x000000ffff077224 */ /* 0x000fe400078e0006 */
[----:B------:R-:W-:-:S07]  /*72730*/  IMAD.MOV.U32 R106, RZ, RZ, R105 ;  /* 0x000000ffff6a7224 */ /* 0x000fce00078e0069 */
.L_x_6146:
[----:B------:R-:W-:Y:S05]  /*72740*/  BSYNC B1 ;  /* 0x0000000000017941 */ /* 0x000fea0003800000 */
.L_x_6144:
        /* <DEDUP_REMOVED lines=11> */
.L_x_6148:
[----:B------:R-:W-:Y:S02]  /*72800*/  IMAD.MOV.U32 R4, RZ, RZ, R5 ;  /* 0x000000ffff047224 */ /* 0x000fe400078e0005 */
[----:B------:R-:W-:Y:S02]  /*72810*/  IMAD.MOV.U32 R6, RZ, RZ, R7 ;  /* 0x000000ffff067224 */ /* 0x000fe400078e0007 */
[----:B------:R-:W-:Y:S02]  /*72820*/  IMAD.MOV.U32 R45, RZ, RZ, R44 ;  /* 0x000000ffff2d7224 */ /* 0x000fe400078e002c */
[----:B------:R-:W-:-:S07]  /*72830*/  IMAD.MOV.U32 R105, RZ, RZ, R104 ;  /* 0x000000ffff697224 */ /* 0x000fce00078e0068 */
.L_x_6149:
[----:B------:R-:W-:Y:S05]  /*72840*/  BSYNC B1 ;  /* 0x0000000000017941 */ /* 0x000fea0003800000 */
.L_x_6147:
        /* <DEDUP_REMOVED lines=11> */
.L_x_6151:
[----:B------:R-:W-:Y:S01]  /*72900*/  IMAD.MOV.U32 R5, RZ, RZ, R4 ;  /* 0x000000ffff057224 */ /* 0x000fe200078e0004 */
[----:B------:R-:W-:Y:S01]  /*72910*/  MOV R7, R6 ;  /* 0x0000000600077202 */ /* 0x000fe20000000f00 */
[----:B------:R-:W-:Y:S02]  /*72920*/  IMAD.MOV.U32 R44, RZ, RZ, R43 ;  /* 0x000000ffff2c7224 */ /* 0x000fe400078e002b */
[----:B------:R-:W-:-:S07]  /*72930*/  IMAD.MOV.U32 R104, RZ, RZ, R103 ;  /* 0x000000ffff687224 */ /* 0x000fce00078e0067 */
.L_x_6152:
[----:B------:R-:W-:Y:S05]  /*72940*/  BSYNC B1 ;  /* 0x0000000000017941 */ /* 0x000fea0003800000 */
.L_x_6150:
        /* <DEDUP_REMOVED lines=11> */
.L_x_6154:
[----:B------:R-:W-:Y:S01]  /*72a00*/  IMAD.MOV.U32 R4, RZ, RZ, R5 ;  /* 0x000000ffff047224 */ /* 0x000fe200078e0005 */
[----:B------:R-:W-:Y:S01]  /*72a10*/  MOV R103, R102 ;  /* 0x0000006600677202 */ /* 0x000fe20000000f00 */
[----:B------:R-:W-:Y:S02]  /*72a20*/  IMAD.MOV.U32 R6, RZ, RZ, R7 ;  /* 0x000000ffff067224 */ /* 0x000fe400078e0007 */
[----:B------:R-:W-:-:S07]  /*72a30*/  IMAD.MOV.U32 R43, RZ, RZ, R42 ;  /* 0x000000ffff2b7224 */ /* 0x000fce00078e002a */
.L_x_6155:
[----:B------:R-:W-:Y:S05]  /*72a40*/  BSYNC B1 ;  /* 0x0000000000017941 */ /* 0x000fea0003800000 */
.L_x_6153:
        /* <DEDUP_REMOVED lines=11> */
.L_x_6157:
[----:B------:R-:W-:Y:S01]  /*72b00*/  MOV R5, R4 ;  /* 0x0000000400057202 */ /* 0x000fe20000000f00 */
[----:B------:R-:W-:Y:S02]  /*72b10*/  IMAD.MOV.U32 R7, RZ, RZ, R6 ;  /* 0x000000ffff077224 */ /* 0x000fe400078e0006 */
[----:B------:R-:W-:Y:S02]  /*72b20*/  IMAD.MOV.U32 R42, RZ, RZ, R41 ;  /* 0x000000ffff2a7224 */ /* 0x000fe400078e0029 */
[----:B------:R-:W-:-:S07]  /*72b30*/  IMAD.MOV.U32 R102, RZ, RZ, R101 ;  /* 0x000000ffff667224 */ /* 0x000fce00078e0065 */
.L_x_6158:
[----:B------:R-:W-:Y:S05]  /*72b40*/  BSYNC B1 ;  /* 0x0000000000017941 */ /* 0x000fea0003800000 */
.L_x_6156:
        /* <DEDUP_REMOVED lines=11> */
.L_x_6160:
[----:B------:R-:W-:Y:S01]  /*72c00*/  IMAD.MOV.U32 R4, RZ, RZ, R5 ;  /* 0x000000ffff047224 */ /* 0x000fe200078e0005 */
[----:B------:R-:W-:Y:S01]  /*72c10*/  MOV R41, R40 ;  /* 0x0000002800297202 */ /* 0x000fe20000000f00 */
[----:B------:R-:W-:Y:S02]  /*72c20*/  IMAD.MOV.U32 R6, RZ, RZ, R7 ;  /* 0x000000ffff067224 */ /* 0x000fe400078e0007 */
[----:B------:R-:W-:-:S07]  /*72c30*/  IMAD.MOV.U32 R101, RZ, RZ, R100 ;  /* 0x000000ffff657224 */ /* 0x000fce00078e0064 */
.L_x_6161:
[----:B------:R-:W-:Y:S05]  /*72c40*/  BSYNC B1 ;  /* 0x0000000000017941 */ /* 0x000fea0003800000 */
.L_x_6159:
        /* <DEDUP_REMOVED lines=11> */
.L_x_6163:
[----:B------:R-:W-:Y:S02]  /*72d00*/  IMAD.MOV.U32 R5, RZ, RZ, R4 ;  /* 0x000000ffff057224 */ /* 0x000fe400078e0004 */
[----:B------:R-:W-:Y:S02]  /*72d10*/  IMAD.MOV.U32 R7, RZ, RZ, R6 ;  /* 0x000000ffff077224 */ /* 0x000fe400078e0006 */
[----:B------:R-:W-:Y:S02]  /*72d20*/  IMAD.MOV.U32 R40, RZ, RZ, R39 ;  /* 0x000000ffff287224 */ /* 0x000fe400078e0027 */
[----:B------:R-:W-:-:S07]  /*72d30*/  IMAD.MOV.U32 R100, RZ, RZ, R99 ;  /* 0x000000ffff647224 */ /* 0x000fce00078e0063 */
.L_x_6164:
[----:B------:R-:W-:Y:S05]  /*72d40*/  BSYNC B1 ;  /* 0x0000000000017941 */ /* 0x000fea0003800000 */
.L_x_6162:
        /* <DEDUP_REMOVED lines=11> */
.L_x_6166:
[----:B------:R-:W-:Y:S01]  /*72e00*/  IMAD.MOV.U32 R4, RZ, RZ, R5 ;  /* 0x000000ffff047224 */ /* 0x000fe200078e0005 */
[----:B------:R-:W-:Y:S01]  /*72e10*/  MOV R6, R7 ;  /* 0x0000000700067202 */ /* 0x000fe20000000f00 */
[----:B------:R-:W-:Y:S02]  /*72e20*/  IMAD.MOV.U32 R39, RZ, RZ, R38 ;  /* 0x000000ffff277224 */ /* 0x000fe400078e0026 */
[----:B------:R-:W-:-:S07]  /*72e30*/  IMAD.MOV.U32 R99, RZ, RZ, R98 ;  /* 0x000000ffff637224 */ /* 0x000fce00078e0062 */
.L_x_6167:
[----:B------:R-:W-:Y:S05]  /*72e40*/  BSYNC B1 ;  /* 0x0000000000017941 */ /* 0x000fea0003800000 */
.L_x_6165:
        /* <DEDUP_REMOVED lines=11> */
.L_x_6169:
[----:B------:R-:W-:Y:S01]  /*72f00*/  IMAD.MOV.U32 R5, RZ, RZ, R4 ;  /* 0x000000ffff057224 */ /* 0x000fe200078e0004 */
[----:B------:R-:W-:Y:S01]  /*72f10*/  MOV R98, R97 ;  /* 0x0000006100627202 */ /* 0x000fe20000000f00 */
[----:B------:R-:W-:Y:S02]  /*72f20*/  IMAD.MOV.U32 R7, RZ, RZ, R6 ;  /* 0x000000ffff077224 */ /* 0x000fe400078e0006 */
[----:B------:R-:W-:-:S07]  /*72f30*/  IMAD.MOV.U32 R38, RZ, RZ, R37 ;  /* 0x000000ffff267224 */ /* 0x000fce00078e0025 */
.L_x_6170:
[----:B------:R-:W-:Y:S05]  /*72f40*/  BSYNC B1 ;  /* 0x0000000000017941 */ /* 0x000fea0003800000 */
.L_x_6168:
        /* <DEDUP_REMOVED lines=11> */
.L_x_6172:
[----:B------:R-:W-:Y:S01]  /*73000*/  MOV R4, R5 ;  /* 0x0000000500047202 */ /* 0x000fe20000000f00 */
[----:B------:R-:W-:Y:S02]  /*73010*/  IMAD.MOV.U32 R6, RZ, RZ, R7 ;  /* 0x000000ffff067224 */ /* 0x000fe400078e0007 */
[----:B------:R-:W-:Y:S02]  /*73020*/  IMAD.MOV.U32 R37, RZ, RZ, R36 ;  /* 0x000000ffff257224 */ /* 0x000fe400078e0024 */
[----:B------:R-:W-:-:S07]  /*73030*/  IMAD.MOV.U32 R97, RZ, RZ, R96 ;  /* 0x000000ffff617224 */ /* 0x000fce00078e0060 */
.L_x_6173:
[----:B------:R-:W-:Y:S05]  /*73040*/  BSYNC B1 ;  /* 0x0000000000017941 */ /* 0x000fea0003800000 */
.L_x_6171:
        /* <DEDUP_REMOVED lines=11> */
.L_x_6175:
[----:B------:R-:W-:Y:S01]  /*73100*/  IMAD.MOV.U32 R5, RZ, RZ, R4 ;  /* 0x000000ffff057224 */ /* 0x000fe200078e0004 */
[----:B------:R-:W-:Y:S01]  /*73110*/  MOV R36, R35 ;  /* 0x0000002300247202 */ /* 0x000fe20000000f00 */
[----:B------:R-:W-:Y:S02]  /*73120*/  IMAD.MOV.U32 R7, RZ, RZ, R6 ;  /* 0x000000ffff077224 */ /* 0x000fe400078e0006 */
[----:B------:R-:W-:-:S07]  /*73130*/  IMAD.MOV.U32 R96, RZ, RZ, R95 ;  /* 0x000000ffff607224 */ /* 0x000fce00078e005f */
.L_x_6176:
[----:B------:R-:W-:Y:S05]  /*73140*/  BSYNC B1 ;  /* 0x0000000000017941 */ /* 0x000fea0003800000 */
.L_x_6174:
        /* <DEDUP_REMOVED lines=11> */
.L_x_6178:
[----:B------:R-:W-:Y:S02]  /*73200*/  IMAD.MOV.U32 R4, RZ, RZ, R5 ;  /* 0x000000ffff047224 */ /* 0x000fe400078e0005 */
[----:B------:R-:W-:Y:S02]  /*73210*/  IMAD.MOV.U32 R6, RZ, RZ, R7 ;  /* 0x000000ffff067224 */ /* 0x000fe400078e0007 */
[----:B------:R-:W-:Y:S02]  /*73220*/  IMAD.MOV.U32 R35, RZ, RZ, R34 ;  /* 0x000000ffff237224 */ /* 0x000fe400078e0022 */
[----:B------:R-:W-:-:S07]  /*73230*/  IMAD.MOV.U32 R95, RZ, RZ, R94 ;  /* 0x000000ffff5f7224 */ /* 0x000fce00078e005e */
.L_x_6179:
[----:B------:R-:W-:Y:S05]  /*73240*/  BSYNC B1 ;  /* 0x0000000000017941 */ /* 0x000fea0003800000 */
.L_x_6177:
        /* <DEDUP_REMOVED lines=11> */
.L_x_6181:
[----:B------:R-:W-:Y:S01]  /*73300*/  IMAD.MOV.U32 R5, RZ, RZ, R4 ;  /* 0x000000ffff057224 */ /* 0x000fe200078e0004 */
[----:B------:R-:W-:Y:S01]  /*73310*/  MOV R7, R6 ;  /* 0x0000000600077202 */ /* 0x000fe20000000f00 */
[----:B------:R-:W-:Y:S02]  /*73320*/  IMAD.MOV.U32 R34, RZ, RZ, R33 ;  /* 0x000000ffff227224 */ /* 0x000fe400078e0021 */
[----:B------:R-:W-:-:S07]  /*73330*/  IMAD.MOV.U32 R94, RZ, RZ, R93 ;  /* 0x000000ffff5e7224 */ /* 0x000fce00078e005d */
.L_x_6182:
[----:B------:R-:W-:Y:S05]  /*73340*/  BSYNC B1 ;  /* 0x0000000000017941 */ /* 0x000fea0003800000 */
.L_x_6180:
        /* <DEDUP_REMOVED lines=11> */
.L_x_6184:
[----:B------:R-:W-:Y:S01]  /*73400*/  IMAD.MOV.U32 R4, RZ, RZ, R5 ;  /* 0x000000ffff047224 */ /* 0x000fe200078e0005 */
[----:B------:R-:W-:Y:S01]  /*73410*/  MOV R93, R92 ;  /* 0x0000005c005d7202 */ /* 0x000fe20000000f00 */
[----:B------:R-:W-:Y:S02]  /*73420*/  IMAD.MOV.U32 R6, RZ, RZ, R7 ;  /* 0x000000ffff067224 */ /* 0x000fe400078e0007 */
[----:B------:R-:W-:-:S07]  /*73430*/  IMAD.MOV.U32 R33, RZ, RZ, R32 ;  /* 0x000000ffff217224 */ /* 0x000fce00078e0020 */
.L_x_6185:
[----:B------:R-:W-:Y:S05]  /*73440*/  BSYNC B1 ;  /* 0x0000000000017941 */ /* 0x000fea0003800000 */
.L_x_6183:
        /* <DEDUP_REMOVED lines=11> */
.L_x_6187:
[----:B------:R-:W-:Y:S01]  /*73500*/  MOV R5, R4 ;  /* 0x0000000400057202 */ /* 0x000fe20000000f00 */
[----:B------:R-:W-:Y:S02]  /*73510*/  IMAD.MOV.U32 R7, RZ, RZ, R6 ;  /* 0x000000ffff077224 */ /* 0x000fe400078e0006 */
[----:B------:R-:W-:Y:S02]  /*73520*/  IMAD.MOV.U32 R32, RZ, RZ, R31 ;  /* 0x000000ffff207224 */ /* 0x000fe400078e001f */
[----:B------:R-:W-:-:S07]  /*73530*/  IMAD.MOV.U32 R92, RZ, RZ, R91 ;  /* 0x000000ffff5c7224 */ /* 0x000fce00078e005b */
.L_x_6188:
[----:B------:R-:W-:Y:S05]  /*73540*/  BSYNC B1 ;  /* 0x0000000000017941 */ /* 0x000fea0003800000 */
.L_x_6186:
        /* <DEDUP_REMOVED lines=11> */
.L_x_6190:
[----:B------:R-:W-:Y:S01]  /*73600*/  IMAD.MOV.U32 R4, RZ, RZ, R5 ;  /* 0x000000ffff047224 */ /* 0x000fe200078e0005 */
[----:B------:R-:W-:Y:S01]  /*73610*/  MOV R31, R30 ;  /* 0x0000001e001f7202 */ /* 0x000fe20000000f00 */
[----:B------:R-:W-:Y:S02]  /*73620*/  IMAD.MOV.U32 R6, RZ, RZ, R7 ;  /* 0x000000ffff067224 */ /* 0x000fe400078e0007 */
[----:B------:R-:W-:-:S07]  /*73630*/  IMAD.MOV.U32 R91, RZ, RZ, R90 ;  /* 0x000000ffff5b7224 */ /* 0x000fce00078e005a */
.L_x_6191:
[----:B------:R-:W-:Y:S05]  /*73640*/  BSYNC B1 ;  /* 0x0000000000017941 */ /* 0x000fea0003800000 */
.L_x_6189:
        /* <DEDUP_REMOVED lines=11> */
.L_x_6193:
[----:B------:R-:W-:Y:S02]  /*73700*/  IMAD.MOV.U32 R5, RZ, RZ, R4 ;  /* 0x000000ffff057224 */ /* 0x000fe400078e0004 */
[----:B------:R-:W-:Y:S02]  /*73710*/  IMAD.MOV.U32 R7, RZ, RZ, R6 ;  /* 0x000000ffff077224 */ /* 0x000fe400078e0006 */
[----:B------:R-:W-:Y:S02]  /*73720*/  IMAD.MOV.U32 R30, RZ, RZ, R29 ;  /* 0x000000ffff1e7224 */ /* 0x000fe400078e001d */
[----:B------:R-:W-:-:S07]  /*73730*/  IMAD.MOV.U32 R90, RZ, RZ, R89 ;  /* 0x000000ffff5a7224 */ /* 0x000fce00078e0059 */
.L_x_6194:
[----:B------:R-:W-:Y:S05]  /*73740*/  BSYNC B1 ;  /* 0x0000000000017941 */ /* 0x000fea0003800000 */
.L_x_6192:
        /* <DEDUP_REMOVED lines=11> */
.L_x_6196:
[----:B------:R-:W-:Y:S01]  /*73800*/  IMAD.MOV.U32 R4, RZ, RZ, R5 ;  /* 0x000000ffff047224 */ /* 0x000fe200078e0005 */
[----:B------:R-:W-:Y:S01]  /*73810*/  MOV R6, R7 ;  /* 0x0000000700067202 */ /* 0x000fe20000000f00 */
[----:B------:R-:W-:Y:S02]  /*73820*/  IMAD.MOV.U32 R29, RZ, RZ, R28 ;  /* 0x000000ffff1d7224 */ /* 0x000fe400078e001c */
[----:B------:R-:W-:-:S07]  /*73830*/  IMAD.MOV.U32 R89, RZ, RZ, R88 ;  /* 0x000000ffff597224 */ /* 0x000fce00078e0058 */
.L_x_6197:
[----:B------:R-:W-:Y:S05]  /*73840*/  BSYNC B1 ;  /* 0x0000000000017941 */ /* 0x000fea0003800000 */
.L_x_6195:
        /* <DEDUP_REMOVED lines=11> */
.L_x_6199:
[----:B------:R-:W-:Y:S01]  /*73900*/  IMAD.MOV.U32 R5, RZ, RZ, R4 ;  /* 0x000000ffff057224 */ /* 0x000fe200078e0004 */
[----:B------:R-:W-:Y:S01]  /*73910*/  MOV R88, R87 ;  /* 0x0000005700587202 */ /* 0x000fe20000000f00 */
[----:B------:R-:W-:Y:S02]  /*73920*/  IMAD.MOV.U32 R7, RZ, RZ, R6 ;  /* 0x000000ffff077224 */ /* 0x000fe400078e0006 */
[----:B------:R-:W-:-:S07]  /*73930*/  IMAD.MOV.U32 R28, RZ, RZ, R27 ;  /* 0x000000ffff1c7224 */ /* 0x000fce00078e001b */
.L_x_6200:
[----:B------:R-:W-:Y:S05]  /*73940*/  BSYNC B1 ;  /* 0x0000000000017941 */ /* 0x000fea0003800000 */
.L_x_6198:
        /* <DEDUP_REMOVED lines=11> */
.L_x_6202:
[----:B------:R-:W-:Y:S01]  /*73a00*/  MOV R4, R5 ;  /* 0x0000000500047202 */ /* 0x000fe20000000f00 */
[----:B------:R-:W-:Y:S02]  /*73a10*/  IMAD.MOV.U32 R6, RZ, RZ, R7 ;  /* 0x000000ffff067224 */ /* 0x000fe400078e0007 */
[----:B------:R-:W-:Y:S02]  /*73a20*/  IMAD.MOV.U32 R27, RZ, RZ, R26 ;  /* 0x000000ffff1b7224 */ /* 0x000fe400078e001a */
[----:B------:R-:W-:-:S07]  /*73a30*/  IMAD.MOV.U32 R87, RZ, RZ, R86 ;  /* 0x000000ffff577224 */ /* 0x000fce00078e0056 */
.L_x_6203:
[----:B------:R-:W-:Y:S05]  /*73a40*/  BSYNC B1 ;  /* 0x0000000000017941 */ /* 0x000fea0003800000 */
.L_x_6201:
        /* <DEDUP_REMOVED lines=11> */
.L_x_6205:
[----:B------:R-:W-:Y:S01]  /*73b00*/  IMAD.MOV.U32 R5, RZ, RZ, R4 ;  /* 0x000000ffff057224 */ /* 0x000fe200078e0004 */
[----:B------:R-:W-:Y:S01]  /*73b10*/  MOV R26, R25 ;  /* 0x00000019001a7202 */ /* 0x000fe20000000f00 */
[----:B------:R-:W-:Y:S02]  /*73b20*/  IMAD.MOV.U32 R7, RZ, RZ, R6 ;  /* 0x000000ffff077224 */ /* 0x000fe400078e0006 */
[----:B------:R-:W-:-:S07]  /*73b30*/  IMAD.MOV.U32 R86, RZ, RZ, R85 ;  /* 0x000000ffff567224 */ /* 0x000fce00078e0055 */
.L_x_6206:
[----:B------:R-:W-:Y:S05]  /*73b40*/  BSYNC B1 ;  /* 0x0000000000017941 */ /* 0x000fea0003800000 */
.L_x_6204:
        /* <DEDUP_REMOVED lines=11> */
.L_x_6208:
[----:B------:R-:W-:Y:S02]  /*73c00*/  IMAD.MOV.U32 R4, RZ, RZ, R5 ;  /* 0x000000ffff047224 */ /* 0x000fe400078e0005 */
[----:B------:R-:W-:Y:S02]  /*73c10*/  IMAD.MOV.U32 R6, RZ, RZ, R7 ;  /* 0x000000ffff067224 */ /* 0x000fe400078e0007 */
[----:B------:R-:W-:Y:S02]  /*73c20*/  IMAD.MOV.U32 R25, RZ, RZ, R24 ;  /* 0x000000ffff197224 */ /* 0x000fe400078e0018 */
[----:B------:R-:W-:-:S07]  /*73c30*/  IMAD.MOV.U32 R85, RZ, RZ, R84 ;  /* 0x000000ffff557224 */ /* 0x000fce00078e0054 */
.L_x_6209:
[----:B------:R-:W-:Y:S05]  /*73c40*/  BSYNC B1 ;  /* 0x0000000000017941 */ /* 0x000fea0003800000 */
.L_x_6207:
        /* <DEDUP_REMOVED lines=11> */
.L_x_6211:
[----:B------:R-:W-:Y:S01]  /*73d00*/  IMAD.MOV.U32 R5, RZ, RZ, R4 ;  /* 0x000000ffff057224 */ /* 0x000fe200078e0004 */
[----:B------:R-:W-:Y:S01]  /*73d10*/  MOV R7, R6 ;  /* 0x0000000600077202 */ /* 0x000fe20000000f00 */
[----:B------:R-:W-:Y:S02]  /*73d20*/  IMAD.MOV.U32 R24, RZ, RZ, R23 ;  /* 0x000000ffff187224 */ /* 0x000fe400078e0017 */
[----:B------:R-:W-:-:S07]  /*73d30*/  IMAD.MOV.U32 R84, RZ, RZ, R83 ;  /* 0x000000ffff547224 */ /* 0x000fce00078e0053 */
.L_x_6212:
[----:B------:R-:W-:Y:S05]  /*73d40*/  BSYNC B1 ;  /* 0x0000000000017941 */ /* 0x000fea0003800000 */
.L_x_6210:
        /* <DEDUP_REMOVED lines=11> */
.L_x_6214:
[----:B------:R-:W-:Y:S01]  /*73e00*/  IMAD.MOV.U32 R4, RZ, RZ, R5 ;  /* 0x000000ffff047224 */ /* 0x000fe200078e0005 */
[----:B------:R-:W-:Y:S01]  /*73e10*/  MOV R83, R82 ;  /* 0x0000005200537202 */ /* 0x000fe20000000f00 */
[----:B------:R-:W-:Y:S02]  /*73e20*/  IMAD.MOV.U32 R6, RZ, RZ, R7 ;  /* 0x000000ffff067224 */ /* 0x000fe400078e0007 */
[----:B------:R-:W-:-:S07]  /*73e30*/  IMAD.MOV.U32 R23, RZ, RZ, R22 ;  /* 0x000000ffff177224 */ /* 0x000fce00078e0016 */
.L_x_6215:
[----:B------:R-:W-:Y:S05]  /*73e40*/  BSYNC B1 ;  /* 0x0000000000017941 */ /* 0x000fea0003800000 */
.L_x_6213:
        /* <DEDUP_REMOVED lines=11> */
.L_x_6217:
[----:B------:R-:W-:Y:S01]  /*73f00*/  MOV R5, R4 ;  /* 0x0000000400057202 */ /* 0x000fe20000000f00 */
[----:B------:R-:W-:Y:S02]  /*73f10*/  IMAD.MOV.U32 R7, RZ, RZ, R6 ;  /* 0x000000ffff077224 */ /* 0x000fe400078e0006 */
[----:B------:R-:W-:Y:S02]  /*73f20*/  IMAD.MOV.U32 R22, RZ, RZ, R21 ;  /* 0x000000ffff167224 */ /* 0x000fe400078e0015 */
[----:B------:R-:W-:-:S07]  /*73f30*/  IMAD.MOV.U32 R82, RZ, RZ, R81 ;  /* 0x000000ffff527224 */ /* 0x000fce00078e0051 */
.L_x_6218:
[----:B------:R-:W-:Y:S05]  /*73f40*/  BSYNC B1 ;  /* 0x0000000000017941 */ /* 0x000fea0003800000 */
.L_x_6216:
        /* <DEDUP_REMOVED lines=11> */
.L_x_6220:
[----:B------:R-:W-:Y:S01]  /*74000*/  IMAD.MOV.U32 R4, RZ, RZ, R5 ;  /* 0x000000ffff047224 */ /* 0x000fe200078e0005 */
[----:B------:R-:W-:Y:S01]  /*74010*/  MOV R21, R20 ;  /* 0x0000001400157202 */ /* 0x000fe20000000f00 */
[----:B------:R-:W-:Y:S02]  /*74020*/  IMAD.MOV.U32 R6, RZ, RZ, R7 ;  /* 0x000000ffff067224 */ /* 0x000fe400078e0007 */
[----:B------:R-:W-:-:S07]  /*74030*/  IMAD.MOV.U32 R81, RZ, RZ, R80 ;  /* 0x000000ffff517224 */ /* 0x000fce00078e0050 */
.L_x_6221:
[----:B------:R-:W-:Y:S05]  /*74040*/  BSYNC B1 ;  /* 0x0000000000017941 */ /* 0x000fea0003800000 */
.L_x_6219:
        /* <DEDUP_REMOVED lines=11> */
.L_x_6223:
[----:B------:R-:W-:Y:S02]  /*74100*/  IMAD.MOV.U32 R5, RZ, RZ, R4 ;  /* 0x000000ffff057224 */ /* 0x000fe400078e0004 */
[----:B------:R-:W-:Y:S02]  /*74110*/  IMAD.MOV.U32 R7, RZ, RZ, R6 ;  /* 0x000000ffff077224 */ /* 0x000fe400078e0006 */
[----:B------:R-:W-:Y:S02]  /*74120*/  IMAD.MOV.U32 R20, RZ, RZ, R19 ;  /* 0x000000ffff147224 */ /* 0x000fe400078e0013 */
[----:B------:R-:W-:-:S07]  /*74130*/  IMAD.MOV.U32 R80, RZ, RZ, R79 ;  /* 0x000000ffff507224 */ /* 0x000fce00078e004f */
.L_x_6224:
[----:B------:R-:W-:Y:S05]  /*74140*/  BSYNC B1 ;  /* 0x0000000000017941 */ /* 0x000fea0003800000 */
.L_x_6222:
        /* <DEDUP_REMOVED lines=11> */
.L_x_6226:
[----:B------:R-:W-:Y:S01]  /*74200*/  IMAD.MOV.U32 R4, RZ, RZ, R5 ;  /* 0x000000ffff047224 */ /* 0x000fe200078e0005 */
[----:B------:R-:W-:Y:S01]  /*74210*/  MOV R6, R7 ;  /* 0x0000000700067202 */ /* 0x000fe20000000f00 */
[----:B------:R-:W-:Y:S02]  /*74220*/  IMAD.MOV.U32 R19, RZ, RZ, R18 ;  /* 0x000000ffff137224 */ /* 0x000fe400078e0012 */
[----:B------:R-:W-:-:S07]  /*74230*/  IMAD.MOV.U32 R79, RZ, RZ, R78 ;  /* 0x000000ffff4f7224 */ /* 0x000fce00078e004e */
.L_x_6227:
[----:B------:R-:W-:Y:S05]  /*74240*/  BSYNC B1 ;  /* 0x0000000000017941 */ /* 0x000fea0003800000 */
.L_x_6225:
        /* <DEDUP_REMOVED lines=11> */
.L_x_6229:
[----:B------:R-:W-:Y:S01]  /*74300*/  IMAD.MOV.U32 R5, RZ, RZ, R4 ;  /* 0x000000ffff057224 */ /* 0x000fe200078e0004 */
[----:B------:R-:W-:Y:S01]  /*74310*/  MOV R78, R77 ;  /* 0x0000004d004e7202 */ /* 0x000fe20000000f00 */
[----:B------:R-:W-:Y:S02]  /*74320*/  IMAD.MOV.U32 R7, RZ, RZ, R6 ;  /* 0x000000ffff077224 */ /* 0x000fe400078e0006 */
[----:B------:R-:W-:-:S07]  /*74330*/  IMAD.MOV.U32 R18, RZ, RZ, R17 ;  /* 0x000000ffff127224 */ /* 0x000fce00078e0011 */
.L_x_6230:
[----:B------:R-:W-:Y:S05]  /*74340*/  BSYNC B1 ;  /* 0x0000000000017941 */ /* 0x000fea0003800000 */
.L_x_6228:
        /* <DEDUP_REMOVED lines=11> */
.L_x_6232:
[----:B------:R-:W-:Y:S01]  /*74400*/  MOV R4, R5 ;  /* 0x0000000500047202 */ /* 0x000fe20000000f00 */
[----:B------:R-:W-:Y:S02]  /*74410*/  IMAD.MOV.U32 R6, RZ, RZ, R7 ;  /* 0x000000ffff067224 */ /* 0x000fe400078e0007 */
[----:B------:R-:W-:Y:S02]  /*74420*/  IMAD.MOV.U32 R17, RZ, RZ, R16 ;  /* 0x000000ffff117224 */ /* 0x000fe400078e0010 */
[----:B------:R-:W-:-:S07]  /*74430*/  IMAD.MOV.U32 R77, RZ, RZ, R76 ;  /* 0x000000ffff4d7224 */ /* 0x000fce00078e004c */
.L_x_6233:
[----:B------:R-:W-:Y:S05]  /*74440*/  BSYNC B1 ;  /* 0x0000000000017941 */ /* 0x000fea0003800000 */
.L_x_6231:
        /* <DEDUP_REMOVED lines=11> */
.L_x_6235:
[----:B------:R-:W-:Y:S01]  /*74500*/  IMAD.MOV.U32 R5, RZ, RZ, R4 ;  /* 0x000000ffff057224 */ /* 0x000fe200078e0004 */
[----:B------:R-:W-:Y:S01]  /*74510*/  MOV R16, R15 ;  /* 0x0000000f00107202 */ /* 0x000fe20000000f00 */
[----:B------:R-:W-:Y:S02]  /*74520*/  IMAD.MOV.U32 R7, RZ, RZ, R6 ;  /* 0x000000ffff077224 */ /* 0x000fe400078e0006 */
[----:B------:R-:W-:-:S07]  /*74530*/  IMAD.MOV.U32 R76, RZ, RZ, R75 ;  /* 0x000000ffff4c7224 */ /* 0x000fce00078e004b */
.L_x_6236:
[----:B------:R-:W-:Y:S05]  /*74540*/  BSYNC B1 ;  /* 0x0000000000017941 */ /* 0x000fea0003800000 */
.L_x_6234:
        /* <DEDUP_REMOVED lines=11> */
.L_x_6238:
[----:B------:R-:W-:Y:S02]  /*74600*/  IMAD.MOV.U32 R4, RZ, RZ, R5 ;  /* 0x000000ffff047224 */ /* 0x000fe400078e0005 */
[----:B------:R-:W-:Y:S02]  /*74610*/  IMAD.MOV.U32 R6, RZ, RZ, R7 ;  /* 0x000000ffff067224 */ /* 0x000fe400078e0007 */
[----:B------:R-:W-:Y:S02]  /*74620*/  IMAD.MOV.U32 R15, RZ, RZ, R14 ;  /* 0x000000ffff0f7224 */ /* 0x000fe400078e000e */
[----:B------:R-:W-:-:S07]  /*74630*/  IMAD.MOV.U32 R75, RZ, RZ, R74 ;  /* 0x000000ffff4b7224 */ /* 0x000fce00078e004a */
.L_x_6239:
[----:B------:R-:W-:Y:S05]  /*74640*/  BSYNC B1 ;  /* 0x0000000000017941 */ /* 0x000fea0003800000 */
.L_x_6237:
        /* <DEDUP_REMOVED lines=11> */
.L_x_6241:
[----:B------:R-:W-:Y:S01]  /*74700*/  IMAD.MOV.U32 R5, RZ, RZ, R4 ;  /* 0x000000ffff057224 */ /* 0x000fe200078e0004 */
[----:B------:R-:W-:Y:S01]  /*74710*/  MOV R7, R6 ;  /* 0x0000000600077202 */ /* 0x000fe20000000f00 */
[----:B------:R-:W-:Y:S02]  /*74720*/  IMAD.MOV.U32 R14, RZ, RZ, R13 ;  /* 0x000000ffff0e7224 */ /* 0x000fe400078e000d */
[----:B------:R-:W-:-:S07]  /*74730*/  IMAD.MOV.U32 R74, RZ, RZ, R73 ;  /* 0x000000ffff4a7224 */ /* 0x000fce00078e0049 */
.L_x_6242:
[----:B------:R-:W-:Y:S05]  /*74740*/  BSYNC B1 ;  /* 0x0000000000017941 */ /* 0x000fea0003800000 */
.L_x_6240:
        /* <DEDUP_REMOVED lines=11> */
.L_x_6244:
[----:B------:R-:W-:Y:S01]  /*74800*/  IMAD.MOV.U32 R4, RZ, RZ, R5 ;  /* 0x000000ffff047224 */ /* 0x000fe200078e0005 */
[----:B------:R-:W-:Y:S01]  /*74810*/  MOV R73, R72 ;  /* 0x0000004800497202 */ /* 0x000fe20000000f00 */
[----:B------:R-:W-:Y:S02]  /*74820*/  IMAD.MOV.U32 R6, RZ, RZ, R7 ;  /* 0x000000ffff067224 */ /* 0x000fe400078e0007 */
[----:B------:R-:W-:-:S07]  /*74830*/  IMAD.MOV.U32 R13, RZ, RZ, R12 ;  /* 0x000000ffff0d7224 */ /* 0x000fce00078e000c */
.L_x_6245:
[----:B------:R-:W-:Y:S05]  /*74840*/  BSYNC B1 ;  /* 0x0000000000017941 */ /* 0x000fea0003800000 */
.L_x_6243:
        /* <DEDUP_REMOVED lines=11> */
.L_x_6247:
[----:B------:R-:W-:Y:S01]  /*74900*/  MOV R5, R4 ;  /* 0x0000000400057202 */ /* 0x000fe20000000f00 */
[----:B------:R-:W-:Y:S02]  /*74910*/  IMAD.MOV.U32 R7, RZ, RZ, R6 ;  /* 0x000000ffff077224 */ /* 0x000fe400078e0006 */
[----:B------:R-:W-:Y:S02]  /*74920*/  IMAD.MOV.U32 R72, RZ, RZ, R135 ;  /* 0x000000ffff487224 */ /* 0x000fe400078e0087 */
[----:B------:R-:W-:-:S07]  /*74930*/  IMAD.MOV.U32 R12, RZ, RZ, R9 ;  /* 0x000000ffff0c7224 */ /* 0x000fce00078e0009 */
.L_x_6248:
[----:B------:R-:W-:Y:S05]  /*74940*/  BSYNC B1 ;  /* 0x0000000000017941 */ /* 0x000fea0003800000 */
.L_x_6246:
        /* <DEDUP_REMOVED lines=11> */
.L_x_6250:
[----:B------:R-:W-:Y:S01]  /*74a00*/  IMAD.MOV.U32 R4, RZ, RZ, R5 ;  /* 0x000000ffff047224 */ /* 0x000fe200078e0005 */
[----:B------:R-:W-:Y:S01]  /*74a10*/  MOV R9, R8 ;  /* 0x0000000800097202 */ /* 0x000fe20000000f00 */
[----:B------:R-:W-:Y:S02]  /*74a20*/  IMAD.MOV.U32 R6, RZ, RZ, R7 ;  /* 0x000000ffff067224 */ /* 0x000fe400078e0007 */
[----:B------:R-:W-:-:S07]  /*74a30*/  IMAD.MOV.U32 R135, RZ, RZ, R134 ;  /* 0x000000ffff877224 */ /* 0x000fce00078e0086 */
.L_x_6251:
[----:B------:R-:W-:Y:S05]  /*74a40*/  BSYNC B1 ;  /* 0x0000000000017941 */ /* 0x000fea0003800000 */
.L_x_6249:
        /* <DEDUP_REMOVED lines=11> */
.L_x_6253:
[----:B------:R-:W-:Y:S01]  /*74b00*/  IMAD.MOV.U32 R8, RZ, RZ, R3 ;  /* 0x000000ffff087224 */ /* 0x000fe200078e0003 */
[----:B------:R-:W-:Y:S01]  /*74b10*/  MOV R3, R4 ;  /* 0x0000000400037202 */ /* 0x000fe20000000f00 */
[----:B------:R-:W-:Y:S02]  /*74b20*/  IMAD.MOV.U32 R134, RZ, RZ, R133 ;  /* 0x000000ffff867224 */ /* 0x000fe400078e0085 */
[----:B------:R-:W-:Y:S02]  /*74b30*/  IMAD.MOV.U32 R5, RZ, RZ, R4 ;  /* 0x000000ffff057224 */ /* 0x000fe400078e0004 */
[--C-:B------:R-:W-:Y:S02]  /*74b40*/  IMAD.MOV.U32 R7, RZ, RZ, R6.reuse ;  /* 0x000000ffff077224 */ /* 0x100fe400078e0006 */
[----:B------:R-:W-:-:S07]  /*74b50*/  IMAD.MOV.U32 R133, RZ, RZ, R6 ;  /* 0x000000ffff857224 */ /* 0x000fce00078e0006 */
.L_x_6254:
[----:B------:R-:W-:Y:S05]  /*74b60*/  BSYNC B1 ;  /* 0x0000000000017941 */ /* 0x000fea0003800000 */
.L_x_6252:
[----:B------:R-:W-:Y:S01]  /*74b70*/  VIADD R0, R0, 0x4 ;  /* 0x0000000400007836 */ /* 0x000fe20000000000 */
[----:B------:R-:W-:Y:S06]  /*74b80*/  @P2 BRA `(.L_x_6255) ;  /* 0xffffffc0000c2947 */ /* 0x000fec000383ffff */
[----:B------:R-:W-:Y:S02]  /*74b90*/  IMAD.MOV.U32 R3, RZ, RZ, R5 ;  /* 0x000000ffff037224 */ /* 0x000fe400078e0005 */
[----:B------:R-:W-:-:S07]  /*74ba0*/  IMAD.MOV.U32 R133, RZ, RZ, R7 ;  /* 0x000000ffff857224 */ /* 0x000fce00078e0007 */
.L_x_6065:
[----:B------:R-:W-:Y:S05]  /*74bb0*/  BSYNC B0 ;  /* 0x0000000000007941 */ /* 0x000fea0003800000 */
.L_x_6064:
[----:B0-----:R-:W-:Y:S01]  /*74bc0*/  SHFL.DOWN PT, R4, R3, 0x2, 0x1f ;  /* 0x08401f0003047f89 */ /* 0x001fe200000e0000 */
        /* <DEDUP_REMOVED lines=195> */
[----:B------:R-:W-:Y:S01]  /*75800*/  MOV R0, R1 ;  /* 0x0000000100007202 */ /* 0x000fe20000000f00 */
[----:B------:R-:W-:-:S07]  /*75810*/  IMAD.MOV.U32 R2, RZ, RZ, RZ ;  /* 0x000000ffff027224 */ /* 0x000fce00078e00ff */
.L_x_6447:
        /* <DEDUP_REMOVED lines=17> */
[-C--:B------:R-:W-:Y:S02]  /*75930*/  MOV R5, R71.reuse ;  /* 0x0000004700057202 */ /* 0x080fe40000000f00 */
[----:B------:R-:W-:-:S13]  /*75940*/  ISETP.GE.OR P0, PT, R132, R71, P0 ;  /* 0x000000478400720c */ /* 0x000fda0000706670 */
[----:B------:R-:W-:Y:S05]  /*75950*/  @P0 BRA `(.L_x_6260) ;  /* 0x0000000000100947 */ /* 0x000fea0003800000 */
.L_x_6259:
[----:B------:R-:W-:Y:S01]  /*75960*/  IMAD.MOV.U32 R5, RZ, RZ, R132 ;  /* 0x000000ffff057224 */ /* 0x000fe200078e0084 */
[----:B------:R-:W-:Y:S01]  /*75970*/  MOV R132, R71 ;  /* 0x0000004700847202 */ /* 0x000fe20000000f00 */
[----:B------:R-:W-:Y:S02]  /*75980*/  IMAD.MOV.U32 R7, RZ, RZ, R140 ;  /* 0x000000ffff077224 */ /* 0x000fe400078e008c */
[----:B------:R-:W-:-:S07]  /*75990*/  IMAD.MOV.U32 R140, RZ, RZ, R131 ;  /* 0x000000ffff8c7224 */ /* 0x000fce00078e0083 */
.L_x_6260:
[----:B------:R-:W-:Y:S05]  /*759a0*/  BSYNC B1 ;  /* 0x0000000000017941 */ /* 0x000fea0003800000 */
.L_x_6258:
        /* <DEDUP_REMOVED lines=11> */
.L_x_6262:
[----:B------:R-:W-:Y:S01]  /*75a60*/  MOV R4, R5 ;  /* 0x0000000500047202 */ /* 0x000fe20000000f00 */
[----:B------:R-:W-:Y:S02]  /*75a70*/  IMAD.MOV.U32 R6, RZ, RZ, R7 ;  /* 0x000000ffff067224 */ /* 0x000fe400078e0007 */
[----:B------:R-:W-:Y:S02]  /*75a80*/  IMAD.MOV.U32 R71, RZ, RZ, R70 ;  /* 0x000000ffff477224 */ /* 0x000fe400078e0046 */
[----:B------:R-:W-:-:S07]  /*75a90*/  IMAD.MOV.U32 R131, RZ, RZ, R130 ;  /* 0x000000ffff837224 */ /* 0x000fce00078e0082 */
.L_x_6263:
[----:B------:R-:W-:Y:S05]  /*75aa0*/  BSYNC B1 ;  /* 0x0000000000017941 */ /* 0x000fea0003800000 */
.L_x_6261:
        /* <DEDUP_REMOVED lines=11> */
.L_x_6265:
[----:B------:R-:W-:Y:S01]  /*75b60*/  IMAD.MOV.U32 R5, RZ, RZ, R4 ;  /* 0x000000ffff057224 */ /* 0x000fe200078e0004 */
[----:B------:R-:W-:Y:S01]  /*75b70*/  MOV R70, R69 ;  /* 0x0000004500467202 */ /* 0x000fe20000000f00 */
[----:B------:R-:W-:Y:S02]  /*75b80*/  IMAD.MOV.U32 R7, RZ, RZ, R6 ;  /* 0x000000ffff077224 */ /* 0x000fe400078e0006 */
[----:B------:R-:W-:-:S07]  /*75b90*/  IMAD.MOV.U32 R130, RZ, RZ, R129 ;  /* 0x000000ffff827224 */ /* 0x000fce00078e0081 */
.L_x_6266:
[----:B------:R-:W-:Y:S05]  /*75ba0*/  BSYNC B1 ;  /* 0x0000000000017941 */ /* 0x000fea0003800000 */
.L_x_6264:
        /* <DEDUP_REMOVED lines=11> */
.L_x_6268:
[----:B------:R-:W-:Y:S02]  /*75c60*/  IMAD.MOV.U32 R4, RZ, RZ, R5 ;  /* 0x000000ffff047224 */ /* 0x000fe400078e0005 */
[----:B------:R-:W-:Y:S02]  /*75c70*/  IMAD.MOV.U32 R6, RZ, RZ, R7 ;  /* 0x000000ffff067224 */ /* 0x000fe400078e0007 */
[----:B------:R-:W-:Y:S02]  /*75c80*/  IMAD.MOV.U32 R69, RZ, RZ, R68 ;  /* 0x000000ffff457224 */ /* 0x000fe400078e0044 */
[----:B------:R-:W-:-:S07]  /*75c90*/  IMAD.MOV.U32 R129, RZ, RZ, R128 ;  /* 0x000000ffff817224 */ /* 0x000fce00078e0080 */
.L_x_6269:
[----:B------:R-:W-:Y:S05]  /*75ca0*/  BSYNC B1 ;  /* 0x0000000000017941 */ /* 0x000fea0003800000 */
.L_x_6267:
        /* <DEDUP_REMOVED lines=11> */
.L_x_6271:
[----:B------:R-:W-:Y:S01]  /*75d60*/  IMAD.MOV.U32 R5, RZ, RZ, R4 ;  /* 0x000000ffff057224 */ /* 0x000fe200078e0004 */
[----:B------:R-:W-:Y:S01]  /*75d70*/  MOV R7, R6 ;  /* 0x0000000600077202 */ /* 0x000fe20000000f00 */
[----:B------:R-:W-:Y:S02]  /*75d80*/  IMAD.MOV.U32 R68, RZ, RZ, R67 ;  /* 0x000000ffff447224 */ /* 0x000fe400078e0043 */
[----:B------:R-:W-:-:S07]  /*75d90*/  IMAD.MOV.U32 R128, RZ, RZ, R127 ;  /* 0x000000ffff807224 */ /* 0x000fce00078e007f */
.L_x_6272:
[----:B------:R-:W-:Y:S05]  /*75da0*/  BSYNC B1 ;  /* 0x0000000000017941 */ /* 0x000fea0003800000 */
.L_x_6270:
        /* <DEDUP_REMOVED lines=11> */
.L_x_6274:
[----:B------:R-:W-:Y:S01]  /*75e60*/  IMAD.MOV.U32 R4, RZ, RZ, R5 ;  /* 0x000000ffff047224 */ /* 0x000fe200078e0005 */
[----:B------:R-:W-:Y:S01]  /*75e70*/  MOV R127, R126 ;  /* 0x0000007e007f7202 */ /* 0x000fe20000000f00 */
[----:B------:R-:W-:Y:S02]  /*75e80*/  IMAD.MOV.U32 R6, RZ, RZ, R7 ;  /* 0x000000ffff067224 */ /* 0x000fe400078e0007 */
[----:B------:R-:W-:-:S07]  /*75e90*/  IMAD.MOV.U32 R67, RZ, RZ, R66 ;  /* 0x000000ffff437224 */ /* 0x000fce00078e0042 */
.L_x_6275:
[----:B------:R-:W-:Y:S05]  /*75ea0*/  BSYNC B1 ;  /* 0x0000000000017941 */ /* 0x000fea0003800000 */
.L_x_6273:
        /* <DEDUP_REMOVED lines=11> */
.L_x_6277:
[----:B------:R-:W-:Y:S01]  /*75f60*/  MOV R5, R4 ;  /* 0x0000000400057202 */ /* 0x000fe20000000f00 */
[----:B------:R-:W-:Y:S02]  /*75f70*/  IMAD.MOV.U32 R7, RZ, RZ, R6 ;  /* 0x000000ffff077224 */ /* 0x000fe400078e0006 */
[----:B------:R-:W-:Y:S02]  /*75f80*/  IMAD.MOV.U32 R66, RZ, RZ, R65 ;  /* 0x000000ffff427224 */ /* 0x000fe400078e0041 */
[----:B------:R-:W-:-:S07]  /*75f90*/  IMAD.MOV.U32 R126, RZ, RZ, R125 ;  /* 0x000000ffff7e7224 */ /* 0x000fce00078e007d */
.L_x_6278:
[----:B------:R-:W-:Y:S05]  /*75fa0*/  BSYNC B1 ;  /* 0x0000000000017941 */ /* 0x000fea0003800000 */
.L_x_6276:
        /* <DEDUP_REMOVED lines=11> */
.L_x_6280:
[----:B------:R-:W-:Y:S01]  /*76060*/  IMAD.MOV.U32 R4, RZ, RZ, R5 ;  /* 0x000000ffff047224 */ /* 0x000fe200078e0005 */
[----:B------:R-:W-:Y:S01]  /*76070*/  MOV R65, R64 ;  /* 0x0000004000417202 */ /* 0x000fe20000000f00 */
[----:B------:R-:W-:Y:S02]  /*76080*/  IMAD.MOV.U32 R6, RZ, RZ, R7 ;  /* 0x000000ffff067224 */ /* 0x000fe400078e0007 */
[----:B------:R-:W-:-:S07]  /*76090*/  IMAD.MOV.U32 R125, RZ, RZ, R124 ;  /* 0x000000ffff7d7224 */ /* 0x000fce00078e007c */
.L_x_6281:
[----:B------:R-:W-:Y:S05]  /*760a0*/  BSYNC B1 ;  /* 0x0000000000017941 */ /* 0x000fea0003800000 */
.L_x_6279:
        /* <DEDUP_REMOVED lines=11> */
.L_x_6283:
[----:B------:R-:W-:Y:S02]  /*76160*/  IMAD.MOV.U32 R5, RZ, RZ, R4 ;  /* 0x000000ffff057224 */ /* 0x000fe400078e0004 */
[----:B------:R-:W-:Y:S02]  /*76170*/  IMAD.MOV.U32 R7, RZ, RZ, R6 ;  /* 0x000000ffff077224 */ /* 0x000fe400078e0006 */
[----:B------:R-:W-:Y:S02]  /*76180*/  IMAD.MOV.U32 R64, RZ, RZ, R63 ;  /* 0x000000ffff407224 */ /* 0x000fe400078e003f */
[----:B------:R-:W-:-:S07]  /*76190*/  IMAD.MOV.U32 R124, RZ, RZ, R123 ;  /* 0x000000ffff7c7224 */ /* 0x000fce00078e007b */
.L_x_6284:
[----:B------:R-:W-:Y:S05]  /*761a0*/  BSYNC B1 ;  /* 0x0000000000017941 */ /* 0x000fea0003800000 */
.L_x_6282:
        /* <DEDUP_REMOVED lines=11> */
.L_x_6286:
[----:B------:R-:W-:Y:S01]  /*76260*/  IMAD.MOV.U32 R4, RZ, RZ, R5 ;  /* 0x000000ffff047224 */ /* 0x000fe200078e0005 */
[----:B------:R-:W-:Y:S01]  /*76270*/  MOV R6, R7 ;  /* 0x0000000700067202 */ /* 0x000fe20000000f00 */
[----:B------:R-:W-:Y:S02]  /*76280*/  IMAD.MOV.U32 R63, RZ, RZ, R62 ;  /* 0x000000ffff3f7224 */ /* 0x000fe400078e003e */
[----:B------:R-:W-:-:S07]  /*76290*/  IMAD.MOV.U32 R123, RZ, RZ, R122 ;  /* 0x000000ffff7b7224 */ /* 0x000fce00078e007a */
.L_x_6287:
[----:B------:R-:W-:Y:S05]  /*762a0*/  BSYNC B1 ;  /* 0x0000000000017941 */ /* 0x000fea0003800000 */
.L_x_6285:
        /* <DEDUP_REMOVED lines=11> */
.L_x_6289:
[----:B------:R-:W-:Y:S01]  /*76360*/  IMAD.MOV.U32 R5, RZ, RZ, R4 ;  /* 0x000000ffff057224 */ /* 0x000fe200078e0004 */
[----:B------:R-:W-:Y:S01]  /*76370*/  MOV R122, R121 ;  /* 0x00000079007a7202 */ /* 0x000fe20000000f00 */
[----:B------:R-:W-:Y:S02]  /*76380*/  IMAD.MOV.U32 R7, RZ, RZ, R6 ;  /* 0x000000ffff077224 */ /* 0x000fe400078e0006 */
[----:B------:R-:W-:-:S07]  /*76390*/  IMAD.MOV.U32 R62, RZ, RZ, R61 ;  /* 0x000000ffff3e7224 */ /* 0x000fce00078e003d */
.L_x_6290:
[----:B------:R-:W-:Y:S05]  /*763a0*/  BSYNC B1 ;  /* 0x0000000000017941 */ /* 0x000fea0003800000 */
.L_x_6288:
        /* <DEDUP_REMOVED lines=11> */
.L_x_6292:
[----:B------:R-:W-:Y:S01]  /*76460*/  MOV R4, R5 ;  /* 0x0000000500047202 */ /* 0x000fe20000000f00 */
[----:B------:R-:W-:Y:S02]  /*76470*/  IMAD.MOV.U32 R6, RZ, RZ, R7 ;  /* 0x000000ffff067224 */ /* 0x000fe400078e0007 */
[----:B------:R-:W-:Y:S02]  /*76480*/  IMAD.MOV.U32 R61, RZ, RZ, R60 ;  /* 0x000000ffff3d7224 */ /* 0x000fe400078e003c */
[----:B------:R-:W-:-:S07]  /*76490*/  IMAD.MOV.U32 R121, RZ, RZ, R120 ;  /* 0x000000ffff797224 */ /* 0x000fce00078e0078 */
.L_x_6293:
[----:B------:R-:W-:Y:S05]  /*764a0*/  BSYNC B1 ;  /* 0x0000000000017941 */ /* 0x000fea0003800000 */
.L_x_6291:
        /* <DEDUP_REMOVED lines=11> */
.L_x_6295:
[----:B------:R-:W-:Y:S01]  /*76560*/  IMAD.MOV.U32 R5, RZ, RZ, R4 ;  /* 0x000000ffff057224 */ /* 0x000fe200078e0004 */
[----:B------:R-:W-:Y:S01]  /*76570*/  MOV R60, R59 ;  /* 0x0000003b003c7202 */ /* 0x000fe20000000f00 */
[----:B------:R-:W-:Y:S02]  /*76580*/  IMAD.MOV.U32 R7, RZ, RZ, R6 ;  /* 0x000000ffff077224 */ /* 0x000fe400078e0006 */
[----:B------:R-:W-:-:S07]  /*76590*/  IMAD.MOV.U32 R120, RZ, RZ, R119 ;  /* 0x000000ffff787224 */ /* 0x000fce00078e0077 */
.L_x_6296:
[----:B------:R-:W-:Y:S05]  /*765a0*/  BSYNC B1 ;  /* 0x0000000000017941 */ /* 0x000fea0003800000 */
.L_x_6294:
        /* <DEDUP_REMOVED lines=11> */
.L_x_6298:
[----:B------:R-:W-:Y:S02]  /*76660*/  IMAD.MOV.U32 R4, RZ, RZ, R5 ;  /* 0x000000ffff047224 */ /* 0x000fe400078e0005 */
[----:B------:R-:W-:Y:S02]  /*76670*/  IMAD.MOV.U32 R6, RZ, RZ, R7 ;  /* 0x000000ffff067224 */ /* 0x000fe400078e0007 */
[----:B------:R-:W-:Y:S02]  /*76680*/  IMAD.MOV.U32 R59, RZ, RZ, R58 ;  /* 0x000000ffff3b7224 */ /* 0x000fe400078e003a */
[----:B------:R-:W-:-:S07]  /*76690*/  IMAD.MOV.U32 R119, RZ, RZ, R118 ;  /* 0x000000ffff777224 */ /* 0x000fce00078e0076 */
.L_x_6299:
[----:B------:R-:W-:Y:S05]  /*766a0*/  BSYNC B1 ;  /* 0x0000000000017941 */ /* 0x000fea0003800000 */
.L_x_6297:
        /* <DEDUP_REMOVED lines=11> */
.L_x_6301:
[----:B------:R-:W-:Y:S01]  /*76760*/  IMAD.MOV.U32 R5, RZ, RZ, R4 ;  /* 0x000000ffff057224 */ /* 0x000fe200078e0004 */
[----:B------:R-:W-:Y:S01]  /*76770*/  MOV R7, R6 ;  /* 0x0000000600077202 */ /* 0x000fe20000000f00 */
[----:B------:R-:W-:Y:S02]  /*76780*/  IMAD.MOV.U32 R58, RZ, RZ, R57 ;  /* 0x000000ffff3a7224 */ /* 0x000fe400078e0039 */
[----:B------:R-:W-:-:S07]  /*76790*/  IMAD.MOV.U32 R118, RZ, RZ, R117 ;  /* 0x000000ffff767224 */ /* 0x000fce00078e0075 */
.L_x_6302:
[----:B------:R-:W-:Y:S05]  /*767a0*/  BSYNC B1 ;  /* 0x0000000000017941 */ /* 0x000fea0003800000 */
.L_x_6300:
        /* <DEDUP_REMOVED lines=11> */
.L_x_6304:
[----:B------:R-:W-:Y:S01]  /*76860*/  IMAD.MOV.U32 R4, RZ, RZ, R5 ;  /* 0x000000ffff047224 */ /* 0x000fe200078e0005 */
[----:B------:R-:W-:Y:S01]  /*76870*/  MOV R117, R116 ;  /* 0x0000007400757202 */ /* 0x000fe20000000f00 */
[----:B------:R-:W-:Y:S02]  /*76880*/  IMAD.MOV.U32 R6, RZ, RZ, R7 ;  /* 0x000000ffff067224 */ /* 0x000fe400078e0007 */
[----:B------:R-:W-:-:S07]  /*76890*/  IMAD.MOV.U32 R57, RZ, RZ, R56 ;  /* 0x000000ffff397224 */ /* 0x000fce00078e0038 */
.L_x_6305:
[----:B------:R-:W-:Y:S05]  /*768a0*/  BSYNC B1 ;  /* 0x0000000000017941 */ /* 0x000fea0003800000 */
.L_x_6303:
        /* <DEDUP_REMOVED lines=11> */
.L_x_6307:
[----:B------:R-:W-:Y:S01]  /*76960*/  MOV R5, R4 ;  /* 0x0000000400057202 */ /* 0x000fe20000000f00 */
[----:B------:R-:W-:Y:S02]  /*76970*/  IMAD.MOV.U32 R7, RZ, RZ, R6 ;  /* 0x000000ffff077224 */ /* 0x000fe400078e0006 */
[----:B------:R-:W-:Y:S02]  /*76980*/  IMAD.MOV.U32 R56, RZ, RZ, R55 ;  /* 0x000000ffff387224 */ /* 0x000fe400078e0037 */
[----:B------:R-:W-:-:S07]  /*76990*/  IMAD.MOV.U32 R116, RZ, RZ, R115 ;  /* 0x000000ffff747224 */ /* 0x000fce00078e0073 */
.L_x_6308:
[----:B------:R-:W-:Y:S05]  /*769a0*/  BSYNC B1 ;  /* 0x0000000000017941 */ /* 0x000fea0003800000 */
.L_x_6306:
        /* <DEDUP_REMOVED lines=11> */
.L_x_6310:
[----:B------:R-:W-:Y:S01]  /*76a60*/  IMAD.MOV.U32 R4, RZ, RZ, R5 ;  /* 0x000000ffff047224 */ /* 0x000fe200078e0005 */
[----:B------:R-:W-:Y:S01]  /*76a70*/  MOV R55, R54 ;  /* 0x0000003600377202 */ /* 0x000fe20000000f00 */
[----:B------:R-:W-:Y:S02]  /*76a80*/  IMAD.MOV.U32 R6, RZ, RZ, R7 ;  /* 0x000000ffff067224 */ /* 0x000fe400078e0007 */
[----:B------:R-:W-:-:S07]  /*76a90*/  IMAD.MOV.U32 R115, RZ, RZ, R114 ;  /* 0x000000ffff737224 */ /* 0x000fce00078e0072 */
.L_x_6311:
[----:B------:R-:W-:Y:S05]  /*76aa0*/  BSYNC B1 ;  /* 0x0000000000017941 */ /* 0x000fea0003800000 */
.L_x_6309:
        /* <DEDUP_REMOVED lines=11> */
.L_x_6313:
[----:B------:R-:W-:Y:S02]  /*76b60*/  IMAD.MOV.U32 R5, RZ, RZ, R4 ;  /* 0x000000ffff057224 */ /* 0x000fe400078e0004 */
[----:B------:R-:W-:Y:S02]  /*76b70*/  IMAD.MOV.U32 R7, RZ, RZ, R6 ;  /* 0x000000ffff077224 */ /* 0x000fe400078e0006 */
[----:B------:R-:W-:Y:S02]  /*76b80*/  IMAD.MOV.U32 R54, RZ, RZ, R53 ;  /* 0x000000ffff367224 */ /* 0x000fe400078e0035 */
[----:B------:R-:W-:-:S07]  /*76b90*/  IMAD.MOV.U32 R114, RZ, RZ, R113 ;  /* 0x000000ffff727224 */ /* 0x000fce00078e0071 */
.L_x_6314:
[----:B------:R-:W-:Y:S05]  /*76ba0*/  BSYNC B1 ;  /* 0x0000000000017941 */ /* 0x000fea0003800000 */
.L_x_6312:
        /* <DEDUP_REMOVED lines=11> */
.L_x_6316:
[----:B------:R-:W-:Y:S01]  /*76c60*/  IMAD.MOV.U32 R4, RZ, RZ, R5 ;  /* 0x000000ffff047224 */ /* 0x000fe200078e0005 */
[----:B------:R-:W-:Y:S01]  /*76c70*/  MOV R6, R7 ;  /* 0x0000000700067202 */ /* 0x000fe20000000f00 */
[----:B------:R-:W-:Y:S02]  /*76c80*/  IMAD.MOV.U32 R53, RZ, RZ, R52 ;  /* 0x000000ffff357224 */ /* 0x000fe400078e0034 */
[----:B------:R-:W-:-:S07]  /*76c90*/  IMAD.MOV.U32 R113, RZ, RZ, R112 ;  /* 0x000000ffff717224 */ /* 0x000fce00078e0070 */
.L_x_6317:
[----:B------:R-:W-:Y:S05]  /*76ca0*/  BSYNC B1 ;  /* 0x0000000000017941 */ /* 0x000fea0003800000 */
.L_x_6315:
        /* <DEDUP_REMOVED lines=11> */
.L_x_6319:
[----:B------:R-:W-:Y:S01]  /*76d60*/  IMAD.MOV.U32 R5, RZ, RZ, R4 ;  /* 0x000000ffff057224 */ /* 0x000fe200078e0004 */
[----:B------:R-:W-:Y:S01]  /*76d70*/  MOV R112, R111 ;  /* 0x0000006f00707202 */ /* 0x000fe20000000f00 */
[----:B------:R-:W-:Y:S02]  /*76d80*/  IMAD.MOV.U32 R7, RZ, RZ, R6 ;  /* 0x000000ffff077224 */ /* 0x000fe400078e0006 */
[----:B------:R-:W-:-:S07]  /*76d90*/  IMAD.MOV.U32 R52, RZ, RZ, R51 ;  /* 0x000000ffff347224 */ /* 0x000fce00078e0033 */
.L_x_6320:
[----:B------:R-:W-:Y:S05]  /*76da0*/  BSYNC B1 ;  /* 0x0000000000017941 */ /* 0x000fea0003800000 */
.L_x_6318:
        /* <DEDUP_REMOVED lines=11> */
.L_x_6322:
[----:B------:R-:W-:Y:S01]  /*76e60*/  MOV R4, R5 ;  /* 0x0000000500047202 */ /* 0x000fe20000000f00 */
[----:B------:R-:W-:Y:S02]  /*76e70*/  IMAD.MOV.U32 R6, RZ, RZ, R7 ;  /* 0x000000ffff067224 */ /* 0x000fe400078e0007 */
[----:B------:R-:W-:Y:S02]  /*76e80*/  IMAD.MOV.U32 R51, RZ, RZ, R50 ;  /* 0x000000ffff337224 */ /* 0x000fe400078e0032 */
[----:B------:R-:W-:-:S07]  /*76e90*/  IMAD.MOV.U32 R111, RZ, RZ, R110 ;  /* 0x000000ffff6f7224 */ /* 0x000fce00078e006e */
.L_x_6323:
[----:B------:R-:W-:Y:S05]  /*76ea0*/  BSYNC B1 ;  /* 0x0000000000017941 */ /* 0x000fea0003800000 */
.L_x_6321:
        /* <DEDUP_REMOVED lines=11> */
.L_x_6325:
[----:B------:R-:W-:Y:S01]  /*76f60*/  IMAD.MOV.U32 R5, RZ, RZ, R4 ;  /* 0x000000ffff057224 */ /* 0x000fe200078e0004 */
[----:B------:R-:W-:Y:S01]  /*76f70*/  MOV R50, R49 ;  /* 0x0000003100327202 */ /* 0x000fe20000000f00 */
[----:B------:R-:W-:Y:S02]  /*76f80*/  IMAD.MOV.U32 R7, RZ, RZ, R6 ;  /* 0x000000ffff077224 */ /* 0x000fe400078e0006 */
[----:B------:R-:W-:-:S07]  /*76f90*/  IMAD.MOV.U32 R110, RZ, RZ, R109 ;  /* 0x000000ffff6e7224 */ /* 0x000fce00078e006d */
.L_x_6326:
[----:B------:R-:W-:Y:S05]  /*76fa0*/  BSYNC B1 ;  /* 0x0000000000017941 */ /* 0x000fea0003800000 */
.L_x_6324:
        /* <DEDUP_REMOVED lines=11> */
.L_x_6328:
[----:B------:R-:W-:Y:S02]  /*77060*/  IMAD.MOV.U32 R4, RZ, RZ, R5 ;  /* 0x000000ffff047224 */ /* 0x000fe400078e0005 */
[----:B------:R-:W-:Y:S02]  /*77070*/  IMAD.MOV.U32 R6, RZ, RZ, R7 ;  /* 0x000000ffff067224 */ /* 0x000fe400078e0007 */
[----:B------:R-:W-:Y:S02]  /*77080*/  IMAD.MOV.U32 R49, RZ, RZ, R48 ;  /* 0x000000ffff317224 */ /* 0x000fe400078e0030 */
[----:B------:R-:W-:-:S07]  /*77090*/  IMAD.MOV.U32 R109, RZ, RZ, R108 ;  /* 0x000000ffff6d7224 */ /* 0x000fce00078e006c */
.L_x_6329:
[----:B------:R-:W-:Y:S05]  /*770a0*/  BSYNC B1 ;  /* 0x0000000000017941 */ /* 0x000fea0003800000 */
.L_x_6327:
        /* <DEDUP_REMOVED lines=11> */
.L_x_6331:
[----:B------:R-:W-:Y:S01]  /*77160*/  IMAD.MOV.U32 R5, RZ, RZ, R4 ;  /* 0x000000ffff057224 */ /* 0x000fe200078e0004 */
[----:B------:R-:W-:Y:S01]  /*77170*/  MOV R7, R6 ;  /* 0x0000000600077202 */ /* 0x000fe20000000f00 */
[----:B------:R-:W-:Y:S02]  /*77180*/  IMAD.MOV.U32 R48, RZ, RZ, R47 ;  /* 0x000000ffff307224 */ /* 0x000fe400078e002f */
[----:B------:R-:W-:-:S07]  /*77190*/  IMAD.MOV.U32 R108, RZ, RZ, R107 ;  /* 0x000000ffff6c7224 */ /* 0x000fce00078e006b */
.L_x_6332:
[----:B------:R-:W-:Y:S05]  /*771a0*/  BSYNC B1 ;  /* 0x0000000000017941 */ /* 0x000fea0003800000 */
.L_x_6330:
        /* <DEDUP_REMOVED lines=11> */
.L_x_6334:
[----:B------:R-:W-:Y:S01]  /*77260*/  IMAD.MOV.U32 R4, RZ, RZ, R5 ;  /* 0x000000ffff047224 */ /* 0x000fe200078e0005 */
[----:B------:R-:W-:Y:S01]  /*77270*/  MOV R107, R106 ;  /* 0x0000006a006b7202 */ /* 0x000fe20000000f00 */
[----:B------:R-:W-:Y:S02]  /*77280*/  IMAD.MOV.U32 R6, RZ, RZ, R7 ;  /* 0x000000ffff067224 */ /* 0x000fe400078e0007 */
[----:B------:R-:W-:-:S07]  /*77290*/  IMAD.MOV.U32 R47, RZ, RZ, R46 ;  /* 0x000000ffff2f7224 */ /* 0x000fce00078e002e */
.L_x_6335:
[----:B------:R-:W-:Y:S05]  /*772a0*/  BSYNC B1 ;  /* 0x0000000000017941 */ /* 0x000fea0003800000 */
.L_x_6333:
        /* <DEDUP_REMOVED lines=11> */
.L_x_6337:
[----:B------:R-:W-:Y:S01]  /*77360*/  MOV R5, R4 ;  /* 0x0000000400057202 */ /* 0x000fe20000000f00 */
[----:B------:R-:W-:Y:S02]  /*77370*/  IMAD.MOV.U32 R7, RZ, RZ, R6 ;  /* 0x000000ffff077224 */ /* 0x000fe400078e0006 */
[----:B------:R-:W-:Y:S02]  /*77380*/  IMAD.MOV.U32 R46, RZ, RZ, R45 ;  /* 0x000000ffff2e7224 */ /* 0x000fe400078e002d */
[----:B------:R-:W-:-:S07]  /*77390*/  IMAD.MOV.U32 R106, RZ, RZ, R105 ;  /* 0x000000ffff6a7224 */ /* 0x000fce00078e0069 */
.L_x_6338:
[----:B------:R-:W-:Y:S05]  /*773a0*/  BSYNC B1 ;  /* 0x0000000000017941 */ /* 0x000fea0003800000 */
.L_x_6336:
        /* <DEDUP_REMOVED lines=11> */
.L_x_6340:
[----:B------:R-:W-:Y:S01]  /*77460*/  IMAD.MOV.U32 R4, RZ, RZ, R5 ;  /* 0x000000ffff047224 */ /* 0x000fe200078e0005 */
[----:B------:R-:W-:Y:S01]  /*77470*/  MOV R45, R44 ;  /* 0x0000002c002d7202 */ /* 0x000fe20000000f00 */
[----:B------:R-:W-:Y:S02]  /*77480*/  IMAD.MOV.U32 R6, RZ, RZ, R7 ;  /* 0x000000ffff067224 */ /* 0x000fe400078e0007 */
[----:B------:R-:W-:-:S07]  /*77490*/  IMAD.MOV.U32 R105, RZ, RZ, R104 ;  /* 0x000000ffff697224 */ /* 0x000fce00078e0068 */
.L_x_6341:
[----:B------:R-:W-:Y:S05]  /*774a0*/  BSYNC B1 ;  /* 0x0000000000017941 */ /* 0x000fea0003800000 */
.L_x_6339:
        /* <DEDUP_REMOVED lines=11> */
.L_x_6343:
[----:B------:R-:W-:Y:S02]  /*77560*/  IMAD.MOV.U32 R5, RZ, RZ, R4 ;  /* 0x000000ffff057224 */ /* 0x000fe400078e0004 */
[----:B------:R-:W-:Y:S02]  /*77570*/  IMAD.MOV.U32 R7, RZ, RZ, R6 ;  /* 0x000000ffff077224 */ /* 0x000fe400078e0006 */
[----:B------:R-:W-:Y:S02]  /*77580*/  IMAD.MOV.U32 R44, RZ, RZ, R43 ;  /* 0x000000ffff2c7224 */ /* 0x000fe400078e002b */
[----:B------:R-:W-:-:S07]  /*77590*/  IMAD.MOV.U32 R104, RZ, RZ, R103 ;  /* 0x000000ffff687224 */ /* 0x000fce00078e0067 */
.L_x_6344:
[----:B------:R-:W-:Y:S05]  /*775a0*/  BSYNC B1 ;  /* 0x0000000000017941 */ /* 0x000fea0003800000 */
.L_x_6342:
        /* <DEDUP_REMOVED lines=11> */
.L_x_6346:
[----:B------:R-:W-:Y:S01]  /*77660*/  IMAD.MOV.U32 R4, RZ, RZ, R5 ;  /* 0x000000ffff047224 */ /* 0x000fe200078e0005 */
[----:B------:R-:W-:Y:S01]  /*77670*/  MOV R6, R7 ;  /* 0x0000000700067202 */ /* 0x000fe20000000f00 */
[----:B------:R-:W-:Y:S02]  /*77680*/  IMAD.MOV.U32 R43, RZ, RZ, R42 ;  /* 0x000000ffff2b7224 */ /* 0x000fe400078e002a */
[----:B------:R-:W-:-:S07]  /*77690*/  IMAD.MOV.U32 R103, RZ, RZ, R102 ;  /* 0x000000ffff677224 */ /* 0x000fce00078e0066 */
.L_x_6347:
[----:B------:R-:W-:Y:S05]  /*776a0*/  BSYNC B1 ;  /* 0x0000000000017941 */ /* 0x000fea0003800000 */
.L_x_6345:
        /* <DEDUP_REMOVED lines=11> */
.L_x_6349:
[----:B------:R-:W-:Y:S01]  /*77760*/  IMAD.MOV.U32 R5, RZ, RZ, R4 ;  /* 0x000000ffff057224 */ /* 0x000fe200078e0004 */
[----:B------:R-:W-:Y:S01]  /*77770*/  MOV R102, R101 ;  /* 0x0000006500667202 */ /* 0x000fe20000000f00 */
[----:B------:R-:W-:Y:S02]  /*77780*/  IMAD.MOV.U32 R7, RZ, RZ, R6 ;  /* 0x000000ffff077224 */ /* 0x000fe400078e0006 */
[----:B------:R-:W-:-:S07]  /*77790*/  IMAD.MOV.U32 R42, RZ, RZ, R41 ;  /* 0x000000ffff2a7224 */ /* 0x000fce00078e0029 */
.L_x_6350:
[----:B------:R-:W-:Y:S05]  /*777a0*/  BSYNC B1 ;  /* 0x0000000000017941 */ /* 0x000fea0003800000 */
.L_x_6348:
        /* <DEDUP_REMOVED lines=11> */
.L_x_6352:
[----:B------:R-:W-:Y:S01]  /*77860*/  MOV R4, R5 ;  /* 0x0000000500047202 */ /* 0x000fe20000000f00 */
[----:B------:R-:W-:Y:S02]  /*77870*/  IMAD.MOV.U32 R6, RZ, RZ, R7 ;  /* 0x000000ffff067224 */ /* 0x000fe400078e0007 */
[----:B------:R-:W-:Y:S02]  /*77880*/  IMAD.MOV.U32 R41, RZ, RZ, R40 ;  /* 0x000000ffff297224 */ /* 0x000fe400078e0028 */
[----:B------:R-:W-:-:S07]  /*77890*/  IMAD.MOV.U32 R101, RZ, RZ, R100 ;  /* 0x000000ffff657224 */ /* 0x000fce00078e0064 */
.L_x_6353:
[----:B------:R-:W-:Y:S05]  /*778a0*/  BSYNC B1 ;  /* 0x0000000000017941 */ /* 0x000fea0003800000 */
.L_x_6351:
        /* <DEDUP_REMOVED lines=11> */
.L_x_6355:
[----:B------:R-:W-:Y:S01]  /*77960*/  IMAD.MOV.U32 R5, RZ, RZ, R4 ;  /* 0x000000ffff057224 */ /* 0x000fe200078e0004 */
[----:B------:R-:W-:Y:S01]  /*77970*/  MOV R40, R39 ;  /* 0x0000002700287202 */ /* 0x000fe20000000f00 */
[----:B------:R-:W-:Y:S02]  /*77980*/  IMAD.MOV.U32 R7, RZ, RZ, R6 ;  /* 0x000000ffff077224 */ /* 0x000fe400078e0006 */
[----:B------:R-:W-:-:S07]  /*77990*/  IMAD.MOV.U32 R100, RZ, RZ, R99 ;  /* 0x000000ffff647224 */ /* 0x000fce00078e0063 */
.L_x_6356:
[----:B------:R-:W-:Y:S05]  /*779a0*/  BSYNC B1 ;  /* 0x0000000000017941 */ /* 0x000fea0003800000 */
.L_x_6354:
        /* <DEDUP_REMOVED lines=11> */
.L_x_6358:
[----:B------:R-:W-:Y:S02]  /*77a60*/  IMAD.MOV.U32 R4, RZ, RZ, R5 ;  /* 0x000000ffff047224 */ /* 0x000fe400078e0005 */
[----:B------:R-:W-:Y:S02]  /*77a70*/  IMAD.MOV.U32 R6, RZ, RZ, R7 ;  /* 0x000000ffff067224 */ /* 0x000fe400078e0007 */
[----:B------:R-:W-:Y:S02]  /*77a80*/  IMAD.MOV.U32 R39, RZ, RZ, R38 ;  /* 0x000000ffff277224 */ /* 0x000fe400078e0026 */
[----:B------:R-:W-:-:S07]  /*77a90*/  IMAD.MOV.U32 R99, RZ, RZ, R98 ;  /* 0x000000ffff637224 */ /* 0x000fce00078e0062 */
.L_x_6359:
[----:B------:R-:W-:Y:S05]  /*77aa0*/  BSYNC B1 ;  /* 0x0000000000017941 */ /* 0x000fea0003800000 */
.L_x_6357:
        /* <DEDUP_REMOVED lines=11> */
.L_x_6361:
[----:B------:R-:W-:Y:S01]  /*77b60*/  IMAD.MOV.U32 R5, RZ, RZ, R4 ;  /* 0x000000ffff057224 */ /* 0x000fe200078e0004 */
[----:B------:R-:W-:Y:S01]  /*77b70*/  MOV R7, R6 ;  /* 0x0000000600077202 */ /* 0x000fe20000000f00 */
[----:B------:R-:W-:Y:S02]  /*77b80*/  IMAD.MOV.U32 R38, RZ, RZ, R37 ;  /* 0x000000ffff267224 */ /* 0x000fe400078e0025 */
[----:B------:R-:W-:-:S07]  /*77b90*/  IMAD.MOV.U32 R98, RZ, RZ, R97 ;  /* 0x000000ffff627224 */ /* 0x000fce00078e0061 */
.L_x_6362:
[----:B------:R-:W-:Y:S05]  /*77ba0*/  BSYNC B1 ;  /* 0x0000000000017941 */ /* 0x000fea0003800000 */
.L_x_6360:
        /* <DEDUP_REMOVED lines=11> */
.L_x_6364:
[----:B------:R-:W-:Y:S01]  /*77c60*/  IMAD.MOV.U32 R4, RZ, RZ, R5 ;  /* 0x000000ffff047224 */ /* 0x000fe200078e0005 */
[----:B------:R-:W-:Y:S01]  /*77c70*/  MOV R97, R96 ;  /* 0x0000006000617202 */ /* 0x000fe20000000f00 */
[----:B------:R-:W-:Y:S02]  /*77c80*/  IMAD.MOV.U32 R6, RZ, RZ, R7 ;  /* 0x000000ffff067224 */ /* 0x000fe400078e0007 */
[----:B------:R-:W-:-:S07]  /*77c90*/  IMAD.MOV.U32 R37, RZ, RZ, R36 ;  /* 0x000000ffff257224 */ /* 0x000fce00078e0024 */
.L_x_6365:
[----:B------:R-:W-:Y:S05]  /*77ca0*/  BSYNC B1 ;  /* 0x0000000000017941 */ /* 0x000fea0003800000 */
.L_x_6363:
        /* <DEDUP_REMOVED lines=11> */
.L_x_6367:
[----:B------:R-:W-:Y:S01]  /*77d60*/  MOV R5, R4 ;  /* 0x0000000400057202 */ /* 0x000fe20000000f00 */
[----:B------:R-:W-:Y:S02]  /*77d70*/  IMAD.MOV.U32 R7, RZ, RZ, R6 ;  /* 0x000000ffff077224 */ /* 0x000fe400078e0006 */
[----:B------:R-:W-:Y:S02]  /*77d80*/  IMAD.MOV.U32 R36, RZ, RZ, R35 ;  /* 0x000000ffff247224 */ /* 0x000fe400078e0023 */
[----:B------:R-:W-:-:S07]  /*77d90*/  IMAD.MOV.U32 R96, RZ, RZ, R95 ;  /* 0x000000ffff607224 */ /* 0x000fce00078e005f */
.L_x_6368:
[----:B------:R-:W-:Y:S05]  /*77da0*/  BSYNC B1 ;  /* 0x0000000000017941 */ /* 0x000fea0003800000 */
.L_x_6366:
        /* <DEDUP_REMOVED lines=11> */
.L_x_6370:
[----:B------:R-:W-:Y:S01]  /*77e60*/  IMAD.MOV.U32 R4, RZ, RZ, R5 ;  /* 0x000000ffff047224 */ /* 0x000fe200078e0005 */
[----:B------:R-:W-:Y:S01]  /*77e70*/  MOV R35, R34 ;  /* 0x0000002200237202 */ /* 0x000fe20000000f00 */
[----:B------:R-:W-:Y:S02]  /*77e80*/  IMAD.MOV.U32 R6, RZ, RZ, R7 ;  /* 0x000000ffff067224 */ /* 0x000fe400078e0007 */
[----:B------:R-:W-:-:S07]  /*77e90*/  IMAD.MOV.U32 R95, RZ, RZ, R94 ;  /* 0x000000ffff5f7224 */ /* 0x000fce00078e005e */
.L_x_6371:
[----:B------:R-:W-:Y:S05]  /*77ea0*/  BSYNC B1 ;  /* 0x0000000000017941 */ /* 0x000fea0003800000 */
.L_x_6369:
        /* <DEDUP_REMOVED lines=11> */
.L_x_6373:
[----:B------:R-:W-:Y:S02]  /*77f60*/  IMAD.MOV.U32 R5, RZ, RZ, R4 ;  /* 0x000000ffff057224 */ /* 0x000fe400078e0004 */
[----:B------:R-:W-:Y:S02]  /*77f70*/  IMAD.MOV.U32 R7, RZ, RZ, R6 ;  /* 0x000000ffff077224 */ /* 0x000fe400078e0006 */
[----:B------:R-:W-:Y:S02]  /*77f80*/  IMAD.MOV.U32 R34, RZ, RZ, R33 ;  /* 0x000000ffff227224 */ /* 0x000fe400078e0021 */
[----:B------:R-:W-:-:S07]  /*77f90*/  IMAD.MOV.U32 R94, RZ, RZ, R93 ;  /* 0x000000ffff5e7224 */ /* 0x000fce00078e005d */
.L_x_6374:
[----:B------:R-:W-:Y:S05]  /*77fa0*/  BSYNC B1 ;  /* 0x0000000000017941 */ /* 0x000fea0003800000 */
.L_x_6372:
        /* <DEDUP_REMOVED lines=11> */
.L_x_6376:
[----:B------:R-:W-:Y:S01]  /*78060*/  IMAD.MOV.U32 R4, RZ, RZ, R5 ;  /* 0x000000ffff047224 */ /* 0x000fe200078e0005 */
[----:B------:R-:W-:Y:S01]  /*78070*/  MOV R6, R7 ;  /* 0x0000000700067202 */ /* 0x000fe20000000f00 */
[----:B------:R-:W-:Y:S02]  /*78080*/  IMAD.MOV.U32 R33, RZ, RZ, R32 ;  /* 0x000000ffff217224 */ /* 0x000fe400078e0020 */
[----:B------:R-:W-:-:S07]  /*78090*/  IMAD.MOV.U32 R93, RZ, RZ, R92 ;  /* 0x000000ffff5d7224 */ /* 0x000fce00078e005c */
.L_x_6377:
[----:B------:R-:W-:Y:S05]  /*780a0*/  BSYNC B1 ;  /* 0x0000000000017941 */ /* 0x000fea0003800000 */
.L_x_6375:
        /* <DEDUP_REMOVED lines=11> */
.L_x_6379:
[----:B------:R-:W-:Y:S01]  /*78160*/  IMAD.MOV.U32 R5, RZ, RZ, R4 ;  /* 0x000000ffff057224 */ /* 0x000fe200078e0004 */
[----:B------:R-:W-:Y:S01]  /*78170*/  MOV R92, R91 ;  /* 0x0000005b005c7202 */ /* 0x000fe20000000f00 */
[----:B------:R-:W-:Y:S02]  /*78180*/  IMAD.MOV.U32 R7, RZ, RZ, R6 ;  /* 0x000000ffff077224 */ /* 0x000fe400078e0006 */
[----:B------:R-:W-:-:S07]  /*78190*/  IMAD.MOV.U32 R32, RZ, RZ, R31 ;  /* 0x000000ffff207224 */ /* 0x000fce00078e001f */
.L_x_6380:
[----:B------:R-:W-:Y:S05]  /*781a0*/  BSYNC B1 ;  /* 0x0000000000017941 */ /* 0x000fea0003800000 */
.L_x_6378:
        /* <DEDUP_REMOVED lines=11> */
.L_x_6382:
[----:B------:R-:W-:Y:S01]  /*78260*/  MOV R4, R5 ;  /* 0x0000000500047202 */ /* 0x000fe20000000f00 */
[----:B------:R-:W-:Y:S02]  /*78270*/  IMAD.MOV.U32 R6, RZ, RZ, R7 ;  /* 0x000000ffff067224 */ /* 0x000fe400078e0007 */
[----:B------:R-:W-:Y:S02]  /*78280*/  IMAD.MOV.U32 R31, RZ, RZ, R30 ;  /* 0x000000ffff1f7224 */ /* 0x000fe400078e001e */
[----:B------:R-:W-:-:S07]  /*78290*/  IMAD.MOV.U32 R91, RZ, RZ, R90 ;  /* 0x000000ffff5b7224 */ /* 0x000fce00078e005a */
.L_x_6383:
[----:B------:R-:W-:Y:S05]  /*782a0*/  BSYNC B1 ;  /* 0x0000000000017941 */ /* 0x000fea0003800000 */
.L_x_6381:
        /* <DEDUP_REMOVED lines=11> */
.L_x_6385:
[----:B------:R-:W-:Y:S01]  /*78360*/  IMAD.MOV.U32 R5, RZ, RZ, R4 ;  /* 0x000000ffff057224 */ /* 0x000fe200078e0004 */
[----:B------:R-:W-:Y:S01]  /*78370*/  MOV R30, R29 ;  /* 0x0000001d001e7202 */ /* 0x000fe20000000f00 */
[----:B------:R-:W-:Y:S02]  /*78380*/  IMAD.MOV.U32 R7, RZ, RZ, R6 ;  /* 0x000000ffff077224 */ /* 0x000fe400078e0006 */
[----:B------:R-:W-:-:S07]  /*78390*/  IMAD.MOV.U32 R90, RZ, RZ, R89 ;  /* 0x000000ffff5a7224 */ /* 0x000fce00078e0059 */
.L_x_6386:
[----:B------:R-:W-:Y:S05]  /*783a0*/  BSYNC B1 ;  /* 0x0000000000017941 */ /* 0x000fea0003800000 */
.L_x_6384:
        /* <DEDUP_REMOVED lines=11> */
.L_x_6388:
[----:B------:R-:W-:Y:S02]  /*78460*/  IMAD.MOV.U32 R4, RZ, RZ, R5 ;  /* 0x000000ffff047224 */ /* 0x000fe400078e0005 */
[----:B------:R-:W-:Y:S02]  /*78470*/  IMAD.MOV.U32 R6, RZ, RZ, R7 ;  /* 0x000000ffff067224 */ /* 0x000fe400078e0007 */
[----:B------:R-:W-:Y:S02]  /*78480*/  IMAD.MOV.U32 R29, RZ, RZ, R28 ;  /* 0x000000ffff1d7224 */ /* 0x000fe400078e001c */
[----:B------:R-:W-:-:S07]  /*78490*/  IMAD.MOV.U32 R89, RZ, RZ, R88 ;  /* 0x000000ffff597224 */ /* 0x000fce00078e0058 */
.L_x_6389:
[----:B------:R-:W-:Y:S05]  /*784a0*/  BSYNC B1 ;  /* 0x0000000000017941 */ /* 0x000fea0003800000 */
.L_x_6387:
        /* <DEDUP_REMOVED lines=11> */
.L_x_6391:
[----:B------:R-:W-:Y:S01]  /*78560*/  IMAD.MOV.U32 R5, RZ, RZ, R4 ;  /* 0x000000ffff057224 */ /* 0x000fe200078e0004 */
[----:B------:R-:W-:Y:S01]  /*78570*/  MOV R7, R6 ;  /* 0x0000000600077202 */ /* 0x000fe20000000f00 */
[----:B------:R-:W-:Y:S02]  /*78580*/  IMAD.MOV.U32 R28, RZ, RZ, R27 ;  /* 0x000000ffff1c7224 */ /* 0x000fe400078e001b */
[----:B------:R-:W-:-:S07]  /*78590*/  IMAD.MOV.U32 R88, RZ, RZ, R87 ;  /* 0x000000ffff587224 */ /* 0x000fce00078e0057 */
.L_x_6392:
[----:B------:R-:W-:Y:S05]  /*785a0*/  BSYNC B1 ;  /* 0x0000000000017941 */ /* 0x000fea0003800000 */
.L_x_6390:
        /* <DEDUP_REMOVED lines=11> */
.L_x_6394:
[----:B------:R-:W-:Y:S01]  /*78660*/  IMAD.MOV.U32 R4, RZ, RZ, R5 ;  /* 0x000000ffff047224 */ /* 0x000fe200078e0005 */
[----:B------:R-:W-:Y:S01]  /*78670*/  MOV R87, R86 ;  /* 0x0000005600577202 */ /* 0x000fe20000000f00 */
[----:B------:R-:W-:Y:S02]  /*78680*/  IMAD.MOV.U32 R6, RZ, RZ, R7 ;  /* 0x000000ffff067224 */ /* 0x000fe400078e0007 */
[----:B------:R-:W-:-:S07]  /*78690*/  IMAD.MOV.U32 R27, RZ, RZ, R26 ;  /* 0x000000ffff1b7224 */ /* 0x000fce00078e001a */
.L_x_6395:
[----:B------:R-:W-:Y:S05]  /*786a0*/  BSYNC B1 ;  /* 0x0000000000017941 */ /* 0x000fea0003800000 */
.L_x_6393:
        /* <DEDUP_REMOVED lines=11> */
.L_x_6397:
[----:B------:R-:W-:Y:S01]  /*78760*/  MOV R5, R4 ;  /* 0x0000000400057202 */ /* 0x000fe20000000f00 */
[----:B------:R-:W-:Y:S02]  /*78770*/  IMAD.MOV.U32 R7, RZ, RZ, R6 ;  /* 0x000000ffff077224 */ /* 0x000fe400078e0006 */
[----:B------:R-:W-:Y:S02]  /*78780*/  IMAD.MOV.U32 R26, RZ, RZ, R25 ;  /* 0x000000ffff1a7224 */ /* 0x000fe400078e0019 */
[----:B------:R-:W-:-:S07]  /*78790*/  IMAD.MOV.U32 R86, RZ, RZ, R85 ;  /* 0x000000ffff567224 */ /* 0x000fce00078e0055 */
.L_x_6398:
[----:B------:R-:W-:Y:S05]  /*787a0*/  BSYNC B1 ;  /* 0x0000000000017941 */ /* 0x000fea0003800000 */
.L_x_6396:
        /* <DEDUP_REMOVED lines=11> */
.L_x_6400:
[----:B------:R-:W-:Y:S01]  /*78860*/  IMAD.MOV.U32 R4, RZ, RZ, R5 ;  /* 0x000000ffff047224 */ /* 0x000fe200078e0005 */
[----:B------:R-:W-:Y:S01]  /*78870*/  MOV R25, R24 ;  /* 0x0000001800197202 */ /* 0x000fe20000000f00 */
[----:B------:R-:W-:Y:S02]  /*78880*/  IMAD.MOV.U32 R6, RZ, RZ, R7 ;  /* 0x000000ffff067224 */ /* 0x000fe400078e0007 */
[----:B------:R-:W-:-:S07]  /*78890*/  IMAD.MOV.U32 R85, RZ, RZ, R84 ;  /* 0x000000ffff557224 */ /* 0x000fce00078e0054 */
.L_x_6401:
[----:B------:R-:W-:Y:S05]  /*788a0*/  BSYNC B1 ;  /* 0x0000000000017941 */ /* 0x000fea0003800000 */
.L_x_6399:
        /* <DEDUP_REMOVED lines=11> */
.L_x_6403:
[----:B------:R-:W-:Y:S02]  /*78960*/  IMAD.MOV.U32 R5, RZ, RZ, R4 ;  /* 0x000000ffff057224 */ /* 0x000fe400078e0004 */
[----:B------:R-:W-:Y:S02]  /*78970*/  IMAD.MOV.U32 R7, RZ, RZ, R6 ;  /* 0x000000ffff077224 */ /* 0x000fe400078e0006 */
[----:B------:R-:W-:Y:S02]  /*78980*/  IMAD.MOV.U32 R24, RZ, RZ, R23 ;  /* 0x000000ffff187224 */ /* 0x000fe400078e0017 */
[----:B------:R-:W-:-:S07]  /*78990*/  IMAD.MOV.U32 R84, RZ, RZ, R83 ;  /* 0x000000ffff547224 */ /* 0x000fce00078e0053 */
.L_x_6404:
[----:B------:R-:W-:Y:S05]  /*789a0*/  BSYNC B1 ;  /* 0x0000000000017941 */ /* 0x000fea0003800000 */
.L_x_6402:
        /* <DEDUP_REMOVED lines=11> */
.L_x_6406:
[----:B------:R-:W-:Y:S01]  /*78a60*/  IMAD.MOV.U32 R4, RZ, RZ, R5 ;  /* 0x000000ffff047224 */ /* 0x000fe200078e0005 */
[----:B------:R-:W-:Y:S01]  /*78a70*/  MOV R6, R7 ;  /* 0x0000000700067202 */ /* 0x000fe20000000f00 */
[----:B------:R-:W-:Y:S02]  /*78a80*/  IMAD.MOV.U32 R23, RZ, RZ, R22 ;  /* 0x000000ffff177224 */ /* 0x000fe400078e0016 */
[----:B------:R-:W-:-:S07]  /*78a90*/  IMAD.MOV.U32 R83, RZ, RZ, R82 ;  /* 0x000000ffff537224 */ /* 0x000fce00078e0052 */
.L_x_6407:
[----:B------:R-:W-:Y:S05]  /*78aa0*/  BSYNC B1 ;  /* 0x0000000000017941 */ /* 0x000fea0003800000 */
.L_x_6405:
        /* <DEDUP_REMOVED lines=11> */
.L_x_6409:
[----:B------:R-:W-:Y:S01]  /*78b60*/  IMAD.MOV.U32 R5, RZ, RZ, R4 ;  /* 0x000000ffff057224 */ /* 0x000fe200078e0004 */
[----:B------:R-:W-:Y:S01]  /*78b70*/  MOV R82, R81 ;  /* 0x0000005100527202 */ /* 0x000fe20000000f00 */
[----:B------:R-:W-:Y:S02]  /*78b80*/  IMAD.MOV.U32 R7, RZ, RZ, R6 ;  /* 0x000000ffff077224 */ /* 0x000fe400078e0006 */
[----:B------:R-:W-:-:S07]  /*78b90*/  IMAD.MOV.U32 R22, RZ, RZ, R21 ;  /* 0x000000ffff167224 */ /* 0x000fce00078e0015 */
.L_x_6410:
[----:B------:R-:W-:Y:S05]  /*78ba0*/  BSYNC B1 ;  /* 0x0000000000017941 */ /* 0x000fea0003800000 */
.L_x_6408:
        /* <DEDUP_REMOVED lines=11> */
.L_x_6412:
[----:B------:R-:W-:Y:S01]  /*78c60*/  MOV R4, R5 ;  /* 0x0000000500047202 */ /* 0x000fe20000000f00 */
[----:B------:R-:W-:Y:S02]  /*78c70*/  IMAD.MOV.U32 R6, RZ, RZ, R7 ;  /* 0x000000ffff067224 */ /* 0x000fe400078e0007 */
[----:B------:R-:W-:Y:S02]  /*78c80*/  IMAD.MOV.U32 R21, RZ, RZ, R20 ;  /* 0x000000ffff157224 */ /* 0x000fe400078e0014 */
[----:B------:R-:W-:-:S07]  /*78c90*/  IMAD.MOV.U32 R81, RZ, RZ, R80 ;  /* 0x000000ffff517224 */ /* 0x000fce00078e0050 */
.L_x_6413:
[----:B------:R-:W-:Y:S05]  /*78ca0*/  BSYNC B1 ;  /* 0x0000000000017941 */ /* 0x000fea0003800000 */
.L_x_6411:
        /* <DEDUP_REMOVED lines=11> */
.L_x_6415:
[----:B------:R-:W-:Y:S01]  /*78d60*/  IMAD.MOV.U32 R5, RZ, RZ, R4 ;  /* 0x000000ffff057224 */ /* 0x000fe200078e0004 */
[----:B------:R-:W-:Y:S01]  /*78d70*/  MOV R20, R19 ;  /* 0x0000001300147202 */ /* 0x000fe20000000f00 */
[----:B------:R-:W-:Y:S02]  /*78d80*/  IMAD.MOV.U32 R7, RZ, RZ, R6 ;  /* 0x000000ffff077224 */ /* 0x000fe400078e0006 */
[----:B------:R-:W-:-:S07]  /*78d90*/  IMAD.MOV.U32 R80, RZ, RZ, R79 ;  /* 0x000000ffff507224 */ /* 0x000fce00078e004f */
.L_x_6416:
[----:B------:R-:W-:Y:S05]  /*78da0*/  BSYNC B1 ;  /* 0x0000000000017941 */ /* 0x000fea0003800000 */
.L_x_6414:
        /* <DEDUP_REMOVED lines=11> */
.L_x_6418:
[----:B------:R-:W-:Y:S02]  /*78e60*/  IMAD.MOV.U32 R4, RZ, RZ, R5 ;  /* 0x000000ffff047224 */ /* 0x000fe400078e0005 */
[----:B------:R-:W-:Y:S02]  /*78e70*/  IMAD.MOV.U32 R6, RZ, RZ, R7 ;  /* 0x000000ffff067224 */ /* 0x000fe400078e0007 */
[----:B------:R-:W-:Y:S02]  /*78e80*/  IMAD.MOV.U32 R19, RZ, RZ, R18 ;  /* 0x000000ffff137224 */ /* 0x000fe400078e0012 */
[----:B------:R-:W-:-:S07]  /*78e90*/  IMAD.MOV.U32 R79, RZ, RZ, R78 ;  /* 0x000000ffff4f7224 */ /* 0x000fce00078e004e */
.L_x_6419:
[----:B------:R-:W-:Y:S05]  /*78ea0*/  BSYNC B1 ;  /* 0x0000000000017941 */ /* 0x000fea0003800000 */
.L_x_6417:
        /* <DEDUP_REMOVED lines=11> */
.L_x_6421:
[----:B------:R-:W-:Y:S01]  /*78f60*/  IMAD.MOV.U32 R5, RZ, RZ, R4 ;  /* 0x000000ffff057224 */ /* 0x000fe200078e0004 */
[----:B------:R-:W-:Y:S01]  /*78f70*/  MOV R7, R6 ;  /* 0x0000000600077202 */ /* 0x000fe20000000f00 */
[----:B------:R-:W-:Y:S02]  /*78f80*/  IMAD.MOV.U32 R18, RZ, RZ, R17 ;  /* 0x000000ffff127224 */ /* 0x000fe400078e0011 */
[----:B------:R-:W-:-:S07]  /*78f90*/  IMAD.MOV.U32 R78, RZ, RZ, R77 ;  /* 0x000000ffff4e7224 */ /* 0x000fce00078e004d */
.L_x_6422:
[----:B------:R-:W-:Y:S05]  /*78fa0*/  BSYNC B1 ;  /* 0x0000000000017941 */ /* 0x000fea0003800000 */
.L_x_6420:
        /* <DEDUP_REMOVED lines=11> */
.L_x_6424:
[----:B------:R-:W-:Y:S01]  /*79060*/  IMAD.MOV.U32 R4, RZ, RZ, R5 ;  /* 0x000000ffff047224 */ /* 0x000fe200078e0005 */
[----:B------:R-:W-:Y:S01]  /*79070*/  MOV R77, R76 ;  /* 0x0000004c004d7202 */ /* 0x000fe20000000f00 */
[----:B------:R-:W-:Y:S02]  /*79080*/  IMAD.MOV.U32 R6, RZ, RZ, R7 ;  /* 0x000000ffff067224 */ /* 0x000fe400078e0007 */
[----:B------:R-:W-:-:S07]  /*79090*/  IMAD.MOV.U32 R17, RZ, RZ, R16 ;  /* 0x000000ffff117224 */ /* 0x000fce00078e0010 */
.L_x_6425:
[----:B------:R-:W-:Y:S05]  /*790a0*/  BSYNC B1 ;  /* 0x0000000000017941 */ /* 0x000fea0003800000 */
.L_x_6423:
        /* <DEDUP_REMOVED lines=11> */
.L_x_6427:
[----:B------:R-:W-:Y:S01]  /*79160*/  MOV R5, R4 ;  /* 0x0000000400057202 */ /* 0x000fe20000000f00 */
[----:B------:R-:W-:Y:S02]  /*79170*/  IMAD.MOV.U32 R7, RZ, RZ, R6 ;  /* 0x000000ffff077224 */ /* 0x000fe400078e0006 */
[----:B------:R-:W-:Y:S02]  /*79180*/  IMAD.MOV.U32 R16, RZ, RZ, R15 ;  /* 0x000000ffff107224 */ /* 0x000fe400078e000f */
[----:B------:R-:W-:-:S07]  /*79190*/  IMAD.MOV.U32 R76, RZ, RZ, R75 ;  /* 0x000000ffff4c7224 */ /* 0x000fce00078e004b */
.L_x_6428:
[----:B------:R-:W-:Y:S05]  /*791a0*/  BSYNC B1 ;  /* 0x0000000000017941 */ /* 0x000fea0003800000 */
.L_x_6426:
        /* <DEDUP_REMOVED lines=11> */
.L_x_6430:
[----:B------:R-:W-:Y:S01]  /*79260*/  IMAD.MOV.U32 R4, RZ, RZ, R5 ;  /* 0x000000ffff047224 */ /* 0x000fe200078e0005 */
[----:B------:R-:W-:Y:S01]  /*79270*/  MOV R15, R14 ;  /* 0x0000000e000f7202 */ /* 0x000fe20000000f00 */
[----:B------:R-:W-:Y:S02]  /*79280*/  IMAD.MOV.U32 R6, RZ, RZ, R7 ;  /* 0x000000ffff067224 */ /* 0x000fe400078e0007 */
[----:B------:R-:W-:-:S07]  /*79290*/  IMAD.MOV.U32 R75, RZ, RZ, R74 ;  /* 0x000000ffff4b7224 */ /* 0x000fce00078e004a */
.L_x_6431:
[----:B------:R-:W-:Y:S05]  /*792a0*/  BSYNC B1 ;  /* 0x0000000000017941 */ /* 0x000fea0003800000 */
.L_x_6429:
        /* <DEDUP_REMOVED lines=11> */
.L_x_6433:
[----:B------:R-:W-:Y:S02]  /*79360*/  IMAD.MOV.U32 R5, RZ, RZ, R4 ;  /* 0x000000ffff057224 */ /* 0x000fe400078e0004 */
[----:B------:R-:W-:Y:S02]  /*79370*/  IMAD.MOV.U32 R7, RZ, RZ, R6 ;  /* 0x000000ffff077224 */ /* 0x000fe400078e0006 */
[----:B------:R-:W-:Y:S02]  /*79380*/  IMAD.MOV.U32 R14, RZ, RZ, R13 ;  /* 0x000000ffff0e7224 */ /* 0x000fe400078e000d */
[----:B------:R-:W-:-:S07]  /*79390*/  IMAD.MOV.U32 R74, RZ, RZ, R73 ;  /* 0x000000ffff4a7224 */ /* 0x000fce00078e0049 */
.L_x_6434:
[----:B------:R-:W-:Y:S05]  /*793a0*/  BSYNC B1 ;  /* 0x0000000000017941 */ /* 0x000fea0003800000 */
.L_x_6432:
        /* <DEDUP_REMOVED lines=11> */
.L_x_6436:
[----:B------:R-:W-:Y:S01]  /*79460*/  IMAD.MOV.U32 R4, RZ, RZ, R5 ;  /* 0x000000ffff047224 */ /* 0x000fe200078e0005 */
[----:B------:R-:W-:Y:S01]  /*79470*/  MOV R6, R7 ;  /* 0x0000000700067202 */ /* 0x000fe20000000f00 */
[----:B------:R-:W-:Y:S02]  /*79480*/  IMAD.MOV.U32 R13, RZ, RZ, R12 ;  /* 0x000000ffff0d7224 */ /* 0x000fe400078e000c */
[----:B------:R-:W-:-:S07]  /*79490*/  IMAD.MOV.U32 R73, RZ, RZ, R72 ;  /* 0x000000ffff497224 */ /* 0x000fce00078e0048 */
.L_x_6437:
[----:B------:R-:W-:Y:S05]  /*794a0*/  BSYNC B1 ;  /* 0x0000000000017941 */ /* 0x000fea0003800000 */
.L_x_6435:
        /* <DEDUP_REMOVED lines=11> */
.L_x_6439:
[----:B------:R-:W-:Y:S01]  /*79560*/  IMAD.MOV.U32 R5, RZ, RZ, R4 ;  /* 0x000000ffff057224 */ /* 0x000fe200078e0004 */
[----:B------:R-:W-:Y:S01]  /*79570*/  MOV R12, R9 ;  /* 0x00000009000c7202 */ /* 0x000fe20000000f00 */
[----:B------:R-:W-:Y:S02]  /*79580*/  IMAD.MOV.U32 R7, RZ, RZ, R6 ;  /* 0x000000ffff077224 */ /* 0x000fe400078e0006 */
[----:B------:R-:W-:-:S07]  /*79590*/  IMAD.MOV.U32 R72, RZ, RZ, R135 ;  /* 0x000000ffff487224 */ /* 0x000fce00078e0087 */
.L_x_6440:
[----:B------:R-:W-:Y:S05]  /*795a0*/  BSYNC B1 ;  /* 0x0000000000017941 */ /* 0x000fea0003800000 */
.L_x_6438:
        /* <DEDUP_REMOVED lines=11> */
.L_x_6442:
[----:B------:R-:W-:Y:S01]  /*79660*/  MOV R4, R5 ;  /* 0x0000000500047202 */ /* 0x000fe20000000f00 */
[----:B------:R-:W-:Y:S02]  /*79670*/  IMAD.MOV.U32 R6, RZ, RZ, R7 ;  /* 0x000000ffff067224 */ /* 0x000fe400078e0007 */
[----:B------:R-:W-:Y:S02]  /*79680*/  IMAD.MOV.U32 R9, RZ, RZ, R8 ;  /* 0x000000ffff097224 */ /* 0x000fe400078e0008 */
[----:B------:R-:W-:-:S07]  /*79690*/  IMAD.MOV.U32 R135, RZ, RZ, R134 ;  /* 0x000000ffff877224 */ /* 0x000fce00078e0086 */
.L_x_6443:
[----:B------:R-:W-:Y:S05]  /*796a0*/  BSYNC B1 ;  /* 0x0000000000017941 */ /* 0x000fea0003800000 */
.L_x_6441:
        /* <DEDUP_REMOVED lines=11> */
.L_x_6445:
[----:B------:R-:W-:Y:S01]  /*79760*/  MOV R8, R3 ;  /* 0x0000000300087202 */ /* 0x000fe20000000f00 */
[----:B------:R-:W-:Y:S02]  /*79770*/  IMAD.MOV.U32 R134, RZ, RZ, R133 ;  /* 0x000000ffff867224 */ /* 0x000fe400078e0085 */
[----:B------:R-:W-:Y:S02]  /*79780*/  IMAD.MOV.U32 R5, RZ, RZ, R4 ;  /* 0x000000ffff057224 */ /* 0x000fe400078e0004 */
[----:B------:R-:W-:Y:S02]  /*79790*/  IMAD.MOV.U32 R7, RZ, RZ, R6 ;  /* 0x000000ffff077224 */ /* 0x000fe400078e0006 */
[----:B------:R-:W-:Y:S02]  /*797a0*/  IMAD.MOV.U32 R3, RZ, RZ, R4 ;  /* 0x000000ffff037224 */ /* 0x000fe400078e0004 */
[----:B------:R-:W-:-:S07]  /*797b0*/  IMAD.MOV.U32 R133, RZ, RZ, R6 ;  /* 0x000000ffff857224 */ /* 0x000fce00078e0006 */
.L_x_6446:
[----:B------:R-:W-:Y:S05]  /*797c0*/  BSYNC B1 ;  /* 0x0000000000017941 */ /* 0x000fea0003800000 */
.L_x_6444:
[----:B------:R-:W-:Y:S01]  /*797d0*/  VIADD R0, R0, 0x4 ;  /* 0x0000000400007836 */ /* 0x000fe20000000000 */
[----:B------:R-:W-:Y:S06]  /*797e0*/  @P2 BRA `(.L_x_6447) ;  /* 0xffffffc0000c2947 */ /* 0x000fec000383ffff */
[----:B------:R-:W-:Y:S01]  /*797f0*/  MOV R3, R5 ;  /* 0x0000000500037202 */ /* 0x000fe20000000f00 */
[----:B------:R-:W-:-:S07]  /*79800*/  IMAD.MOV.U32 R133, RZ, RZ, R7 ;  /* 0x000000ffff857224 */ /* 0x000fce00078e0007 */
.L_x_6257:
[----:B------:R-:W-:Y:S05]  /*79810*/  BSYNC B0 ;  /* 0x0000000000007941 */ /* 0x000fea0003800000 */
.L_x_6256:
        /* <DEDUP_REMOVED lines=198> */
.L_x_6639:
[----:B0-----:R-:W2:Y:S04]  /*7a480*/  LDL R7, [R0+0x100] ;  /* 0x0001000000077983 */ /* 0x001ea80000100800 */
[----:B------:R-:W3:Y:S01]  /*7a490*/  LDL R5, [R0] ;  /* 0x0000000000057983 */ /* 0x000ee20000100800 */
[----:B------:R-:W-:Y:S01]  /*7a4a0*/  IADD3 R2, R2, 0x1, RZ ;  /* 0x0000000102027810 */ /* 0x000fe20007ffe0ff */
[----:B------:R-:W-:Y:S03]  /*7a4b0*/  BSSY B1, `(.L_x_6450) ;  /* 0x0000015000017945 */ /* 0x000fe60003800000 */
[----:B------:R-:W-:Y:S02]  /*7a4c0*/  ISETP.NE.AND P2, PT, R2, 0x40, PT ;  /* 0x000000400200780c */ /* 0x000fe40003f45270 */
[----:B--2---:R-:W-:-:S02]  /*7a4d0*/  FSETP.GEU.FTZ.AND P0, PT, R140, R7, PT ;  /* 0x000000078c00720b */ /* 0x004fc40003f1e000 */
        /* <DEDUP_REMOVED lines=14> */
.L_x_6451:
[----:B------:R-:W-:Y:S01]  /*7a5c0*/  IMAD.MOV.U32 R5, RZ, RZ, R132 ;  /* 0x000000ffff057224 */ /* 0x000fe200078e0084 */
[----:B------:R-:W-:Y:S01]  /*7a5d0*/  MOV R7, R140 ;  /* 0x0000008c00077202 */ /* 0x000fe20000000f00 */
[----:B------:R-:W-:Y:S02]  /*7a5e0*/  IMAD.MOV.U32 R140, RZ, RZ, R131 ;  /* 0x000000ffff8c7224 */ /* 0x000fe400078e0083 */
[----:B------:R-:W-:-:S07]  /*7a5f0*/  IMAD.MOV.U32 R132, RZ, RZ, R71 ;  /* 0x000000ffff847224 */ /* 0x000fce00078e0047 */
.L_x_6452:
[----:B------:R-:W-:Y:S05]  /*7a600*/  BSYNC B1 ;  /* 0x0000000000017941 */ /* 0x000fea0003800000 */
.L_x_6450:
        /* <DEDUP_REMOVED lines=11> */
.L_x_6454:
[----:B------:R-:W-:Y:S01]  /*7a6c0*/  IMAD.MOV.U32 R4, RZ, RZ, R5 ;  /* 0x000000ffff047224 */ /* 0x000fe200078e0005 */
[----:B------:R-:W-:Y:S01]  /*7a6d0*/  MOV R131, R130 ;  /* 0x0000008200837202 */ /* 0x000fe20000000f00 */
[----:B------:R-:W-:Y:S02]  /*7a6e0*/  IMAD.MOV.U32 R6, RZ, RZ, R7 ;  /* 0x000000ffff067224 */ /* 0x000fe400078e0007 */
[----:B------:R-:W-:-:S07]  /*7a6f0*/  IMAD.MOV.U32 R71, RZ, RZ, R70 ;  /* 0x000000ffff477224 */ /* 0x000fce00078e0046 */
.L_x_6455:
[----:B------:R-:W-:Y:S05]  /*7a700*/  BSYNC B1 ;  /* 0x0000000000017941 */ /* 0x000fea0003800000 */
.L_x_6453:
        /* <DEDUP_REMOVED lines=11> */
.L_x_6457:
[----:B------:R-:W-:Y:S01]  /*7a7c0*/  MOV R5, R4 ;  /* 0x0000000400057202 */ /* 0x000fe20000000f00 */
[----:B------:R-:W-:Y:S02]  /*7a7d0*/  IMAD.MOV.U32 R7, RZ, RZ, R6 ;  /* 0x000000ffff077224 */ /* 0x000fe400078e0006 */
[----:B------:R-:W-:Y:S02]  /*7a7e0*/  IMAD.MOV.U32 R70, RZ, RZ, R69 ;  /* 0x000000ffff467224 */ /* 0x000fe400078e0045 */
[----:B------:R-:W-:-:S07]  /*7a7f0*/  IMAD.MOV.U32 R130, RZ, RZ, R129 ;  /* 0x000000ffff827224 */ /* 0x000fce00078e0081 */
.L_x_6458:
[----:B------:R-:W-:Y:S05]  /*7a800*/  BSYNC B1 ;  /* 0x0000000000017941 */ /* 0x000fea0003800000 */
.L_x_6456:
        /* <DEDUP_REMOVED lines=11> */
.L_x_6460:
[----:B------:R-:W-:Y:S01]  /*7a8c0*/  IMAD.MOV.U32 R4, RZ, RZ, R5 ;  /* 0x000000ffff047224 */ /* 0x000fe200078e0005 */
[----:B------:R-:W-:Y:S01]  /*7a8d0*/  MOV R69, R68 ;  /* 0x0000004400457202 */ /* 0x000fe20000000f00 */
[----:B------:R-:W-:Y:S02]  /*7a8e0*/  IMAD.MOV.U32 R6, RZ, RZ, R7 ;  /* 0x000000ffff067224 */ /* 0x000fe400078e0007 */
[----:B------:R-:W-:-:S07]  /*7a8f0*/  IMAD.MOV.U32 R129, RZ, RZ, R128 ;  /* 0x000000ffff817224 */ /* 0x000fce00078e0080 */
.L_x_6461:
[----:B------:R-:W-:Y:S05]  /*7a900*/  BSYNC B1 ;  /* 0x0000000000017941 */ /* 0x000fea0003800000 */
.L_x_6459:
        /* <DEDUP_REMOVED lines=11> */
.L_x_6463:
[----:B------:R-:W-:Y:S02]  /*7a9c0*/  IMAD.MOV.U32 R5, RZ, RZ, R4 ;  /* 0x000000ffff057224 */ /* 0x000fe400078e0004 */
[----:B------:R-:W-:Y:S02]  /*7a9d0*/  IMAD.MOV.U32 R7, RZ, RZ, R6 ;  /* 0x000000ffff077224 */ /* 0x000fe400078e0006 */
[----:B------:R-:W-:Y:S02]  /*7a9e0*/  IMAD.MOV.U32 R68, RZ, RZ, R67 ;  /* 0x000000ffff447224 */ /* 0x000fe400078e0043 */
[----:B------:R-:W-:-:S07]  /*7a9f0*/  IMAD.MOV.U32 R128, RZ, RZ, R127 ;  /* 0x000000ffff807224 */ /* 0x000fce00078e007f */
.L_x_6464:
[----:B------:R-:W-:Y:S05]  /*7aa00*/  BSYNC B1 ;  /* 0x0000000000017941 */ /* 0x000fea0003800000 */
.L_x_6462:
        /* <DEDUP_REMOVED lines=11> */
.L_x_6466:
[----:B------:R-:W-:Y:S01]  /*7aac0*/  IMAD.MOV.U32 R4, RZ, RZ, R5 ;  /* 0x000000ffff047224 */ /* 0x000fe200078e0005 */
[----:B------:R-:W-:Y:S01]  /*7aad0*/  MOV R6, R7 ;  /* 0x0000000700067202 */ /* 0x000fe20000000f00 */
[----:B------:R-:W-:Y:S02]  /*7aae0*/  IMAD.MOV.U32 R67, RZ, RZ, R66 ;  /* 0x000000ffff437224 */ /* 0x000fe400078e0042 */
[----:B------:R-:W-:-:S07]  /*7aaf0*/  IMAD.MOV.U32 R127, RZ, RZ, R126 ;  /* 0x000000ffff7f7224 */ /* 0x000fce00078e007e */
.L_x_6467:
[----:B------:R-:W-:Y:S05]  /*7ab00*/  BSYNC B1 ;  /* 0x0000000000017941 */ /* 0x000fea0003800000 */
.L_x_6465:
        /* <DEDUP_REMOVED lines=11> */
.L_x_6469:
[----:B------:R-:W-:Y:S01]  /*7abc0*/  IMAD.MOV.U32 R5, RZ, RZ, R4 ;  /* 0x000000ffff057224 */ /* 0x000fe200078e0004 */
[----:B------:R-:W-:Y:S01]  /*7abd0*/  MOV R126, R125 ;  /* 0x0000007d007e7202 */ /* 0x000fe20000000f00 */
[----:B------:R-:W-:Y:S02]  /*7abe0*/  IMAD.MOV.U32 R7, RZ, RZ, R6 ;  /* 0x000000ffff077224 */ /* 0x000fe400078e0006 */
[----:B------:R-:W-:-:S07]  /*7abf0*/  IMAD.MOV.U32 R66, RZ, RZ, R65 ;  /* 0x000000ffff427224 */ /* 0x000fce00078e0041 */
.L_x_6470:
[----:B------:R-:W-:Y:S05]  /*7ac00*/  BSYNC B1 ;  /* 0x0000000000017941 */ /* 0x000fea0003800000 */
.L_x_6468:
        /* <DEDUP_REMOVED lines=11> */
.L_x_6472:
[----:B------:R-:W-:Y:S01]  /*7acc0*/  MOV R4, R5 ;  /* 0x0000000500047202 */ /* 0x000fe20000000f00 */
[----:B------:R-:W-:Y:S02]  /*7acd0*/  IMAD.MOV.U32 R6, RZ, RZ, R7 ;  /* 0x000000ffff067224 */ /* 0x000fe400078e0007 */
[----:B------:R-:W-:Y:S02]  /*7ace0*/  IMAD.MOV.U32 R65, RZ, RZ, R64 ;  /* 0x000000ffff417224 */ /* 0x000fe400078e0040 */
[----:B------:R-:W-:-:S07]  /*7acf0*/  IMAD.MOV.U32 R125, RZ, RZ, R124 ;  /* 0x000000ffff7d7224 */ /* 0x000fce00078e007c */
.L_x_6473:
[----:B------:R-:W-:Y:S05]  /*7ad00*/  BSYNC B1 ;  /* 0x0000000000017941 */ /* 0x000fea0003800000 */
.L_x_6471:
        /* <DEDUP_REMOVED lines=11> */
.L_x_6475:
[----:B------:R-:W-:Y:S01]  /*7adc0*/  IMAD.MOV.U32 R5, RZ, RZ, R4 ;  /* 0x000000ffff057224 */ /* 0x000fe200078e0004 */
[----:B------:R-:W-:Y:S01]  /*7add0*/  MOV R64, R63 ;  /* 0x0000003f00407202 */ /* 0x000fe20000000f00 */
[----:B------:R-:W-:Y:S02]  /*7ade0*/  IMAD.MOV.U32 R7, RZ, RZ, R6 ;  /* 0x000000ffff077224 */ /* 0x000fe400078e0006 */
[----:B------:R-:W-:-:S07]  /*7adf0*/  IMAD.MOV.U32 R124, RZ, RZ, R123 ;  /* 0x000000ffff7c7224 */ /* 0x000fce00078e007b */
.L_x_6476:
[----:B------:R-:W-:Y:S05]  /*7ae00*/  BSYNC B1 ;  /* 0x0000000000017941 */ /* 0x000fea0003800000 */
.L_x_6474:
        /* <DEDUP_REMOVED lines=11> */
.L_x_6478:
[----:B------:R-:W-:Y:S02]  /*7aec0*/  IMAD.MOV.U32 R4, RZ, RZ, R5 ;  /* 0x000000ffff047224 */ /* 0x000fe400078e0005 */
[----:B------:R-:W-:Y:S02]  /*7aed0*/  IMAD.MOV.U32 R6, RZ, RZ, R7 ;  /* 0x000000ffff067224 */ /* 0x000fe400078e0007 */
[----:B------:R-:W-:Y:S02]  /*7aee0*/  IMAD.MOV.U32 R63, RZ, RZ, R62 ;  /* 0x000000ffff3f7224 */ /* 0x000fe400078e003e */
[----:B------:R-:W-:-:S07]  /*7aef0*/  IMAD.MOV.U32 R123, RZ, RZ, R122 ;  /* 0x000000ffff7b7224 */ /* 0x000fce00078e007a */
.L_x_6479:
[----:B------:R-:W-:Y:S05]  /*7af00*/  BSYNC B1 ;  /* 0x0000000000017941 */ /* 0x000fea0003800000 */
.L_x_6477:
        /* <DEDUP_REMOVED lines=11> */
.L_x_6481:
[----:B------:R-:W-:Y:S01]  /*7afc0*/  IMAD.MOV.U32 R5, RZ, RZ, R4 ;  /* 0x000000ffff057224 */ /* 0x000fe200078e0004 */
[----:B------:R-:W-:Y:S01]  /*7afd0*/  MOV R7, R6 ;  /* 0x0000000600077202 */ /* 0x000fe20000000f00 */
[----:B------:R-:W-:Y:S02]  /*7afe0*/  IMAD.MOV.U32 R62, RZ, RZ, R61 ;  /* 0x000000ffff3e7224 */ /* 0x000fe400078e003d */
[----:B------:R-:W-:-:S07]  /*7aff0*/  IMAD.MOV.U32 R122, RZ, RZ, R121 ;  /* 0x000000ffff7a7224 */ /* 0x000fce00078e0079 */
.L_x_6482:
[----:B------:R-:W-:Y:S05]  /*7b000*/  BSYNC B1 ;  /* 0x0000000000017941 */ /* 0x000fea0003800000 */
.L_x_6480:
        /* <DEDUP_REMOVED lines=11> */
.L_x_6484:
[----:B------:R-:W-:Y:S01]  /*7b0c0*/  IMAD.MOV.U32 R4, RZ, RZ, R5 ;  /* 0x000000ffff047224 */ /* 0x000fe200078e0005 */
[----:B------:R-:W-:Y:S01]  /*7b0d0*/  MOV R121, R120 ;  /* 0x0000007800797202 */ /* 0x000fe20000000f00 */
[----:B------:R-:W-:Y:S02]  /*7b0e0*/  IMAD.MOV.U32 R6, RZ, RZ, R7 ;  /* 0x000000ffff067224 */ /* 0x000fe400078e0007 */
[----:B------:R-:W-:-:S07]  /*7b0f0*/  IMAD.MOV.U32 R61, RZ, RZ, R60 ;  /* 0x000000ffff3d7224 */ /* 0x000fce00078e003c */
.L_x_6485:
[----:B------:R-:W-:Y:S05]  /*7b100*/  BSYNC B1 ;  /* 0x0000000000017941 */ /* 0x000fea0003800000 */
.L_x_6483:
        /* <DEDUP_REMOVED lines=11> */
.L_x_6487:
[----:B------:R-:W-:Y:S01]  /*7b1c0*/  MOV R5, R4 ;  /* 0x0000000400057202 */ /* 0x000fe20000000f00 */
[----:B------:R-:W-:Y:S02]  /*7b1d0*/  IMAD.MOV.U32 R7, RZ, RZ, R6 ;  /* 0x000000ffff077224 */ /* 0x000fe400078e0006 */
[----:B------:R-:W-:Y:S02]  /*7b1e0*/  IMAD.MOV.U32 R60, RZ, RZ, R59 ;  /* 0x000000ffff3c7224 */ /* 0x000fe400078e003b */
[----:B------:R-:W-:-:S07]  /*7b1f0*/  IMAD.MOV.U32 R120, RZ, RZ, R119 ;  /* 0x000000ffff787224 */ /* 0x000fce00078e0077 */
.L_x_6488:
[----:B------:R-:W-:Y:S05]  /*7b200*/  BSYNC B1 ;  /* 0x0000000000017941 */ /* 0x000fea0003800000 */
.L_x_6486:
        /* <DEDUP_REMOVED lines=11> */
.L_x_6490:
[----:B------:R-:W-:Y:S01]  /*7b2c0*/  IMAD.MOV.U32 R4, RZ, RZ, R5 ;  /* 0x000000ffff047224 */ /* 0x000fe200078e0005 */
[----:B------:R-:W-:Y:S01]  /*7b2d0*/  MOV R59, R58 ;  /* 0x0000003a003b7202 */ /* 0x000fe20000000f00 */
[----:B------:R-:W-:Y:S02]  /*7b2e0*/  IMAD.MOV.U32 R6, RZ, RZ, R7 ;  /* 0x000000ffff067224 */ /* 0x000fe400078e0007 */
[----:B------:R-:W-:-:S07]  /*7b2f0*/  IMAD.MOV.U32 R119, RZ, RZ, R118 ;  /* 0x000000ffff777224 */ /* 0x000fce00078e0076 */
.L_x_6491:
[----:B------:R-:W-:Y:S05]  /*7b300*/  BSYNC B1 ;  /* 0x0000000000017941 */ /* 0x000fea0003800000 */
.L_x_6489:
        /* <DEDUP_REMOVED lines=11> */
.L_x_6493:
[----:B------:R-:W-:Y:S02]  /*7b3c0*/  IMAD.MOV.U32 R5, RZ, RZ, R4 ;  /* 0x000000ffff057224 */ /* 0x000fe400078e0004 */
[----:B------:R-:W-:Y:S02]  /*7b3d0*/  IMAD.MOV.U32 R7, RZ, RZ, R6 ;  /* 0x000000ffff077224 */ /* 0x000fe400078e0006 */
[----:B------:R-:W-:Y:S02]  /*7b3e0*/  IMAD.MOV.U32 R58, RZ, RZ, R57 ;  /* 0x000000ffff3a7224 */ /* 0x000fe400078e0039 */
[----:B------:R-:W-:-:S07]  /*7b3f0*/  IMAD.MOV.U32 R118, RZ, RZ, R117 ;  /* 0x000000ffff767224 */ /* 0x000fce00078e0075 */
.L_x_6494:
[----:B------:R-:W-:Y:S05]  /*7b400*/  BSYNC B1 ;  /* 0x0000000000017941 */ /* 0x000fea0003800000 */
.L_x_6492:
        /* <DEDUP_REMOVED lines=11> */
.L_x_6496:
[----:B------:R-:W-:Y:S01]  /*7b4c0*/  IMAD.MOV.U32 R4, RZ, RZ, R5 ;  /* 0x000000ffff047224 */ /* 0x000fe200078e0005 */
[----:B------:R-:W-:Y:S01]  /*7b4d0*/  MOV R6, R7 ;  /* 0x0000000700067202 */ /* 0x000fe20000000f00 */
[----:B------:R-:W-:Y:S02]  /*7b4e0*/  IMAD.MOV.U32 R57, RZ, RZ, R56 ;  /* 0x000000ffff397224 */ /* 0x000fe400078e0038 */
[----:B------:R-:W-:-:S07]  /*7b4f0*/  IMAD.MOV.U32 R117, RZ, RZ, R116 ;  /* 0x000000ffff757224 */ /* 0x000fce00078e0074 */
.L_x_6497:
[----:B------:R-:W-:Y:S05]  /*7b500*/  BSYNC B1 ;  /* 0x0000000000017941 */ /* 0x000fea0003800000 */
.L_x_6495:
        /* <DEDUP_REMOVED lines=11> */
.L_x_6499:
[----:B------:R-:W-:Y:S01]  /*7b5c0*/  IMAD.MOV.U32 R5, RZ, RZ, R4 ;  /* 0x000000ffff057224 */ /* 0x000fe200078e0004 */
[----:B------:R-:W-:Y:S01]  /*7b5d0*/  MOV R116, R115 ;  /* 0x0000007300747202 */ /* 0x000fe20000000f00 */
[----:B------:R-:W-:Y:S02]  /*7b5e0*/  IMAD.MOV.U32 R7, RZ, RZ, R6 ;  /* 0x000000ffff077224 */ /* 0x000fe400078e0006 */
[----:B------:R-:W-:-:S07]  /*7b5f0*/  IMAD.MOV.U32 R56, RZ, RZ, R55 ;  /* 0x000000ffff387224 */ /* 0x000fce00078e0037 */
.L_x_6500:
[----:B------:R-:W-:Y:S05]  /*7b600*/  BSYNC B1 ;  /* 0x0000000000017941 */ /* 0x000fea0003800000 */
.L_x_6498:
        /* <DEDUP_REMOVED lines=11> */
.L_x_6502:
[----:B------:R-:W-:Y:S01]  /*7b6c0*/  MOV R4, R5 ;  /* 0x0000000500047202 */ /* 0x000fe20000000f00 */
[----:B------:R-:W-:Y:S02]  /*7b6d0*/  IMAD.MOV.U32 R6, RZ, RZ, R7 ;  /* 0x000000ffff067224 */ /* 0x000fe400078e0007 */
[----:B------:R-:W-:Y:S02]  /*7b6e0*/  IMAD.MOV.U32 R55, RZ, RZ, R54 ;  /* 0x000000ffff377224 */ /* 0x000fe400078e0036 */
[----:B------:R-:W-:-:S07]  /*7b6f0*/  IMAD.MOV.U32 R115, RZ, RZ, R114 ;  /* 0x000000ffff737224 */ /* 0x000fce00078e0072 */
.L_x_6503:
[----:B------:R-:W-:Y:S05]  /*7b700*/  BSYNC B1 ;  /* 0x0000000000017941 */ /* 0x000fea0003800000 */
.L_x_6501:
        /* <DEDUP_REMOVED lines=11> */
.L_x_6505:
[----:B------:R-:W-:Y:S01]  /*7b7c0*/  IMAD.MOV.U32 R5, RZ, RZ, R4 ;  /* 0x000000ffff057224 */ /* 0x000fe200078e0004 */
[----:B------:R-:W-:Y:S01]  /*7b7d0*/  MOV R54, R53 ;  /* 0x0000003500367202 */ /* 0x000fe20000000f00 */
[----:B------:R-:W-:Y:S02]  /*7b7e0*/  IMAD.MOV.U32 R7, RZ, RZ, R6 ;  /* 0x000000ffff077224 */ /* 0x000fe400078e0006 */
[----:B------:R-:W-:-:S07]  /*7b7f0*/  IMAD.MOV.U32 R114, RZ, RZ, R113 ;  /* 0x000000ffff727224 */ /* 0x000fce00078e0071 */
.L_x_6506:
[----:B------:R-:W-:Y:S05]  /*7b800*/  BSYNC B1 ;  /* 0x0000000000017941 */ /* 0x000fea0003800000 */
.L_x_6504:
        /* <DEDUP_REMOVED lines=11> */
.L_x_6508:
[----:B------:R-:W-:Y:S02]  /*7b8c0*/  IMAD.MOV.U32 R4, RZ, RZ, R5 ;  /* 0x000000ffff047224 */ /* 0x000fe400078e0005 */
[----:B------:R-:W-:Y:S02]  /*7b8d0*/  IMAD.MOV.U32 R6, RZ, RZ, R7 ;  /* 0x000000ffff067224 */ /* 0x000fe400078e0007 */
[----:B------:R-:W-:Y:S02]  /*7b8e0*/  IMAD.MOV.U32 R53, RZ, RZ, R52 ;  /* 0x000000ffff357224 */ /* 0x000fe400078e0034 */
[----:B------:R-:W-:-:S07]  /*7b8f0*/  IMAD.MOV.U32 R113, RZ, RZ, R112 ;  /* 0x000000ffff717224 */ /* 0x000fce00078e0070 */
.L_x_6509:
[----:B------:R-:W-:Y:S05]  /*7b900*/  BSYNC B1 ;  /* 0x0000000000017941 */ /* 0x000fea0003800000 */
.L_x_6507:
        /* <DEDUP_REMOVED lines=11> */
.L_x_6511:
[----:B------:R-:W-:Y:S01]  /*7b9c0*/  IMAD.MOV.U32 R5, RZ, RZ, R4 ;  /* 0x000000ffff057224 */ /* 0x000fe200078e0004 */
[----:B------:R-:W-:Y:S01]  /*7b9d0*/  MOV R7, R6 ;  /* 0x0000000600077202 */ /* 0x000fe20000000f00 */
[----:B------:R-:W-:Y:S02]  /*7b9e0*/  IMAD.MOV.U32 R52, RZ, RZ, R51 ;  /* 0x000000ffff347224 */ /* 0x000fe400078e0033 */
[----:B------:R-:W-:-:S07]  /*7b9f0*/  IMAD.MOV.U32 R112, RZ, RZ, R111 ;  /* 0x000000ffff707224 */ /* 0x000fce00078e006f */
.L_x_6512:
[----:B------:R-:W-:Y:S05]  /*7ba00*/  BSYNC B1 ;  /* 0x0000000000017941 */ /* 0x000fea0003800000 */
.L_x_6510:
        /* <DEDUP_REMOVED lines=11> */
.L_x_6514:
[----:B------:R-:W-:Y:S01]  /*7bac0*/  IMAD.MOV.U32 R4, RZ, RZ, R5 ;  /* 0x000000ffff047224 */ /* 0x000fe200078e0005 */
[----:B------:R-:W-:Y:S01]  /*7bad0*/  MOV R111, R110 ;  /* 0x0000006e006f7202 */ /* 0x000fe20000000f00 */
[----:B------:R-:W-:Y:S02]  /*7bae0*/  IMAD.MOV.U32 R6, RZ, RZ, R7 ;  /* 0x000000ffff067224 */ /* 0x000fe400078e0007 */
[----:B------:R-:W-:-:S07]  /*7baf0*/  IMAD.MOV.U32 R51, RZ, RZ, R50 ;  /* 0x000000ffff337224 */ /* 0x000fce00078e0032 */
.L_x_6515:
[----:B------:R-:W-:Y:S05]  /*7bb00*/  BSYNC B1 ;  /* 0x0000000000017941 */ /* 0x000fea0003800000 */
.L_x_6513:
        /* <DEDUP_REMOVED lines=11> */
.L_x_6517:
[----:B------:R-:W-:Y:S01]  /*7bbc0*/  MOV R5, R4 ;  /* 0x0000000400057202 */ /* 0x000fe20000000f00 */
[----:B------:R-:W-:Y:S02]  /*7bbd0*/  IMAD.MOV.U32 R7, RZ, RZ, R6 ;  /* 0x000000ffff077224 */ /* 0x000fe400078e0006 */
[----:B------:R-:W-:Y:S02]  /*7bbe0*/  IMAD.MOV.U32 R50, RZ, RZ, R49 ;  /* 0x000000ffff327224 */ /* 0x000fe400078e0031 */
[----:B------:R-:W-:-:S07]  /*7bbf0*/  IMAD.MOV.U32 R110, RZ, RZ, R109 ;  /* 0x000000ffff6e7224 */ /* 0x000fce00078e006d */
.L_x_6518:
[----:B------:R-:W-:Y:S05]  /*7bc00*/  BSYNC B1 ;  /* 0x0000000000017941 */ /* 0x000fea0003800000 */
.L_x_6516:
        /* <DEDUP_REMOVED lines=11> */
.L_x_6520:
[----:B------:R-:W-:Y:S01]  /*7bcc0*/  IMAD.MOV.U32 R4, RZ, RZ, R5 ;  /* 0x000000ffff047224 */ /* 0x000fe200078e0005 */
[----:B------:R-:W-:Y:S01]  /*7bcd0*/  MOV R49, R48 ;  /* 0x0000003000317202 */ /* 0x000fe20000000f00 */
[----:B------:R-:W-:Y:S02]  /*7bce0*/  IMAD.MOV.U32 R6, RZ, RZ, R7 ;  /* 0x000000ffff067224 */ /* 0x000fe400078e0007 */
[----:B------:R-:W-:-:S07]  /*7bcf0*/  IMAD.MOV.U32 R109, RZ, RZ, R108 ;  /* 0x000000ffff6d7224 */ /* 0x000fce00078e006c */
.L_x_6521:
[----:B------:R-:W-:Y:S05]  /*7bd00*/  BSYNC B1 ;  /* 0x0000000000017941 */ /* 0x000fea0003800000 */
.L_x_6519:
        /* <DEDUP_REMOVED lines=11> */
.L_x_6523:
[----:B------:R-:W-:Y:S02]  /*7bdc0*/  IMAD.MOV.U32 R5, RZ, RZ, R4 ;  /* 0x000000ffff057224 */ /* 0x000fe400078e0004 */
[----:B------:R-:W-:Y:S02]  /*7bdd0*/  IMAD.MOV.U32 R7, RZ, RZ, R6 ;  /* 0x000000ffff077224 */ /* 0x000fe400078e0006 */
[----:B------:R-:W-:Y:S02]  /*7bde0*/  IMAD.MOV.U32 R48, RZ, RZ, R47 ;  /* 0x000000ffff307224 */ /* 0x000fe400078e002f */
[----:B------:R-:W-:-:S07]  /*7bdf0*/  IMAD.MOV.U32 R108, RZ, RZ, R107 ;  /* 0x000000ffff6c7224 */ /* 0x000fce00078e006b */
.L_x_6524:
[----:B------:R-:W-:Y:S05]  /*7be00*/  BSYNC B1 ;  /* 0x0000000000017941 */ /* 0x000fea0003800000 */
.L_x_6522:
        /* <DEDUP_REMOVED lines=11> */
.L_x_6526:
[----:B------:R-:W-:Y:S01]  /*7bec0*/  IMAD.MOV.U32 R4, RZ, RZ, R5 ;  /* 0x000000ffff047224 */ /* 0x000fe200078e0005 */
[----:B------:R-:W-:Y:S01]  /*7bed0*/  MOV R6, R7 ;  /* 0x0000000700067202 */ /* 0x000fe20000000f00 */
[----:B------:R-:W-:Y:S02]  /*7bee0*/  IMAD.MOV.U32 R47, RZ, RZ, R46 ;  /* 0x000000ffff2f7224 */ /* 0x000fe400078e002e */
[----:B------:R-:W-:-:S07]  /*7bef0*/  IMAD.MOV.U32 R107, RZ, RZ, R106 ;  /* 0x000000ffff6b7224 */ /* 0x000fce00078e006a */
.L_x_6527:
[----:B------:R-:W-:Y:S05]  /*7bf00*/  BSYNC B1 ;  /* 0x0000000000017941 */ /* 0x000fea0003800000 */
.L_x_6525:
        /* <DEDUP_REMOVED lines=11> */
.L_x_6529:
[----:B------:R-:W-:Y:S01]  /*7bfc0*/  IMAD.MOV.U32 R5, RZ, RZ, R4 ;  /* 0x000000ffff057224 */ /* 0x000fe200078e0004 */
[----:B------:R-:W-:Y:S01]  /*7bfd0*/  MOV R106, R105 ;  /* 0x00000069006a7202 */ /* 0x000fe20000000f00 */
[----:B------:R-:W-:Y:S02]  /*7bfe0*/  IMAD.MOV.U32 R7, RZ, RZ, R6 ;  /* 0x000000ffff077224 */ /* 0x000fe400078e0006 */
[----:B------:R-:W-:-:S07]  /*7bff0*/  IMAD.MOV.U32 R46, RZ, RZ, R45 ;  /* 0x000000ffff2e7224 */ /* 0x000fce00078e002d */
.L_x_6530:
[----:B------:R-:W-:Y:S05]  /*7c000*/  BSYNC B1 ;  /* 0x0000000000017941 */ /* 0x000fea0003800000 */
.L_x_6528:
        /* <DEDUP_REMOVED lines=11> */
.L_x_6532:
[----:B------:R-:W-:Y:S01]  /*7c0c0*/  MOV R4, R5 ;  /* 0x0000000500047202 */ /* 0x000fe20000000f00 */
[----:B------:R-:W-:Y:S02]  /*7c0d0*/  IMAD.MOV.U32 R6, RZ, RZ, R7 ;  /* 0x000000ffff067224 */ /* 0x000fe400078e0007 */
[----:B------:R-:W-:Y:S02]  /*7c0e0*/  IMAD.MOV.U32 R45, RZ, RZ, R44 ;  /* 0x000000ffff2d7224 */ /* 0x000fe400078e002c */
[----:B------:R-:W-:-:S07]  /*7c0f0*/  IMAD.MOV.U32 R105, RZ, RZ, R104 ;  /* 0x000000ffff697224 */ /* 0x000fce00078e0068 */
.L_x_6533:
[----:B------:R-:W-:Y:S05]  /*7c100*/  BSYNC B1 ;  /* 0x0000000000017941 */ /* 0x000fea0003800000 */
.L_x_6531:
        /* <DEDUP_REMOVED lines=11> */
.L_x_6535:
[----:B------:R-:W-:Y:S01]  /*7c1c0*/  IMAD.MOV.U32 R5, RZ, RZ, R4 ;  /* 0x000000ffff057224 */ /* 0x000fe200078e0004 */
[----:B------:R-:W-:Y:S01]  /*7c1d0*/  MOV R44, R43 ;  /* 0x0000002b002c7202 */ /* 0x000fe20000000f00 */
[----:B------:R-:W-:Y:S02]  /*7c1e0*/  IMAD.MOV.U32 R7, RZ, RZ, R6 ;  /* 0x000000ffff077224 */ /* 0x000fe400078e0006 */
[----:B------:R-:W-:-:S07]  /*7c1f0*/  IMAD.MOV.U32 R104, RZ, RZ, R103 ;  /* 0x000000ffff687224 */ /* 0x000fce00078e0067 */
.L_x_6536:
[----:B------:R-:W-:Y:S05]  /*7c200*/  BSYNC B1 ;  /* 0x0000000000017941 */ /* 0x000fea0003800000 */
.L_x_6534:
        /* <DEDUP_REMOVED lines=11> */
.L_x_6538:
[----:B------:R-:W-:Y:S02]  /*7c2c0*/  IMAD.MOV.U32 R4, RZ, RZ, R5 ;  /* 0x000000ffff047224 */ /* 0x000fe400078e0005 */
[----:B------:R-:W-:Y:S02]  /*7c2d0*/  IMAD.MOV.U32 R6, RZ, RZ, R7 ;  /* 0x000000ffff067224 */ /* 0x000fe400078e0007 */
[----:B------:R-:W-:Y:S02]  /*7c2e0*/  IMAD.MOV.U32 R43, RZ, RZ, R42 ;  /* 0x000000ffff2b7224 */ /* 0x000fe400078e002a */
[----:B------:R-:W-:-:S07]  /*7c2f0*/  IMAD.MOV.U32 R103, RZ, RZ, R102 ;  /* 0x000000ffff677224 */ /* 0x000fce00078e0066 */
.L_x_6539:
[----:B------:R-:W-:Y:S05]  /*7c300*/  BSYNC B1 ;  /* 0x0000000000017941 */ /* 0x000fea0003800000 */
.L_x_6537:
        /* <DEDUP_REMOVED lines=11> */
.L_x_6541:
[----:B------:R-:W-:Y:S01]  /*7c3c0*/  IMAD.MOV.U32 R5, RZ, RZ, R4 ;  /* 0x000000ffff057224 */ /* 0x000fe200078e0004 */
[----:B------:R-:W-:Y:S01]  /*7c3d0*/  MOV R7, R6 ;  /* 0x0000000600077202 */ /* 0x000fe20000000f00 */
[----:B------:R-:W-:Y:S02]  /*7c3e0*/  IMAD.MOV.U32 R42, RZ, RZ, R41 ;  /* 0x000000ffff2a7224 */ /* 0x000fe400078e0029 */
[----:B------:R-:W-:-:S07]  /*7c3f0*/  IMAD.MOV.U32 R102, RZ, RZ, R101 ;  /* 0x000000ffff667224 */ /* 0x000fce00078e0065 */
.L_x_6542:
[----:B------:R-:W-:Y:S05]  /*7c400*/  BSYNC B1 ;  /* 0x0000000000017941 */ /* 0x000fea0003800000 */
.L_x_6540:
        /* <DEDUP_REMOVED lines=11> */
.L_x_6544:
[----:B------:R-:W-:Y:S01]  /*7c4c0*/  IMAD.MOV.U32 R4, RZ, RZ, R5 ;  /* 0x000000ffff047224 */ /* 0x000fe200078e0005 */
[----:B------:R-:W-:Y:S01]  /*7c4d0*/  MOV R101, R100 ;  /* 0x0000006400657202 */ /* 0x000fe20000000f00 */
[----:B------:R-:W-:Y:S02]  /*7c4e0*/  IMAD.MOV.U32 R6, RZ, RZ, R7 ;  /* 0x000000ffff067224 */ /* 0x000fe400078e0007 */
[----:B------:R-:W-:-:S07]  /*7c4f0*/  IMAD.MOV.U32 R41, RZ, RZ, R40 ;  /* 0x000000ffff297224 */ /* 0x000fce00078e0028 */
.L_x_6545:
[----:B------:R-:W-:Y:S05]  /*7c500*/  BSYNC B1 ;  /* 0x0000000000017941 */ /* 0x000fea0003800000 */
.L_x_6543:
        /* <DEDUP_REMOVED lines=11> */
.L_x_6547:
[----:B------:R-:W-:Y:S01]  /*7c5c0*/  MOV R5, R4 ;  /* 0x0000000400057202 */ /* 0x000fe20000000f00 */
[----:B------:R-:W-:Y:S02]  /*7c5d0*/  IMAD.MOV.U32 R7, RZ, RZ, R6 ;  /* 0x000000ffff077224 */ /* 0x000fe400078e0006 */
[----:B------:R-:W-:Y:S02]  /*7c5e0*/  IMAD.MOV.U32 R40, RZ, RZ, R39 ;  /* 0x000000ffff287224 */ /* 0x000fe400078e0027 */
[----:B------:R-:W-:-:S07]  /*7c5f0*/  IMAD.MOV.U32 R100, RZ, RZ, R99 ;  /* 0x000000ffff647224 */ /* 0x000fce00078e0063 */
.L_x_6548:
[----:B------:R-:W-:Y:S05]  /*7c600*/  BSYNC B1 ;  /* 0x0000000000017941 */ /* 0x000fea0003800000 */
.L_x_6546:
        /* <DEDUP_REMOVED lines=11> */
.L_x_6550:
[----:B------:R-:W-:Y:S01]  /*7c6c0*/  IMAD.MOV.U32 R4, RZ, RZ, R5 ;  /* 0x000000ffff047224 */ /* 0x000fe200078e0005 */
[----:B------:R-:W-:Y:S01]  /*7c6d0*/  MOV R39, R38 ;  /* 0x0000002600277202 */ /* 0x000fe20000000f00 */
[----:B------:R-:W-:Y:S02]  /*7c6e0*/  IMAD.MOV.U32 R6, RZ, RZ, R7 ;  /* 0x000000ffff067224 */ /* 0x000fe400078e0007 */
[----:B------:R-:W-:-:S07]  /*7c6f0*/  IMAD.MOV.U32 R99, RZ, RZ, R98 ;  /* 0x000000ffff637224 */ /* 0x000fce00078e0062 */
.L_x_6551:
[----:B------:R-:W-:Y:S05]  /*7c700*/  BSYNC B1 ;  /* 0x0000000000017941 */ /* 0x000fea0003800000 */
.L_x_6549:
        /* <DEDUP_REMOVED lines=11> */
.L_x_6553:
[----:B------:R-:W-:Y:S02]  /*7c7c0*/  IMAD.MOV.U32 R5, RZ, RZ, R4 ;  /* 0x000000ffff057224 */ /* 0x000fe400078e0004 */
[----:B------:R-:W-:Y:S02]  /*7c7d0*/  IMAD.MOV.U32 R7, RZ, RZ, R6 ;  /* 0x000000ffff077224 */ /* 0x000fe400078e0006 */
[----:B------:R-:W-:Y:S02]  /*7c7e0*/  IMAD.MOV.U32 R38, RZ, RZ, R37 ;  /* 0x000000ffff267224 */ /* 0x000fe400078e0025 */
[----:B------:R-:W-:-:S07]  /*7c7f0*/  IMAD.MOV.U32 R98, RZ, RZ, R97 ;  /* 0x000000ffff627224 */ /* 0x000fce00078e0061 */
.L_x_6554:
[----:B------:R-:W-:Y:S05]  /*7c800*/  BSYNC B1 ;  /* 0x0000000000017941 */ /* 0x000fea0003800000 */
.L_x_6552:
        /* <DEDUP_REMOVED lines=11> */
.L_x_6556:
[----:B------:R-:W-:Y:S01]  /*7c8c0*/  IMAD.MOV.U32 R4, RZ, RZ, R5 ;  /* 0x000000ffff047224 */ /* 0x000fe200078e0005 */
[----:B------:R-:W-:Y:S01]  /*7c8d0*/  MOV R6, R7 ;  /* 0x0000000700067202 */ /* 0x000fe20000000f00 */
[----:B------:R-:W-:Y:S02]  /*7c8e0*/  IMAD.MOV.U32 R37, RZ, RZ, R36 ;  /* 0x000000ffff257224 */ /* 0x000fe400078e0024 */
[----:B------:R-:W-:-:S07]  /*7c8f0*/  IMAD.MOV.U32 R97, RZ, RZ, R96 ;  /* 0x000000ffff617224 */ /* 0x000fce00078e0060 */
.L_x_6557:
[----:B------:R-:W-:Y:S05]  /*7c900*/  BSYNC B1 ;  /* 0x0000000000017941 */ /* 0x000fea0003800000 */
.L_x_6555:
        /* <DEDUP_REMOVED lines=11> */
.L_x_6559:
[----:B------:R-:W-:Y:S01]  /*7c9c0*/  IMAD.MOV.U32 R5, RZ, RZ, R4 ;  /* 0x000000ffff057224 */ /* 0x000fe200078e0004 */
[----:B------:R-:W-:Y:S01]  /*7c9d0*/  MOV R96, R95 ;  /* 0x0000005f00607202 */ /* 0x000fe20000000f00 */
[----:B------:R-:W-:Y:S02]  /*7c9e0*/  IMAD.MOV.U32 R7, RZ, RZ, R6 ;  /* 0x000000ffff077224 */ /* 0x000fe400078e0006 */
[----:B------:R-:W-:-:S07]  /*7c9f0*/  IMAD.MOV.U32 R36, RZ, RZ, R35 ;  /* 0x000000ffff247224 */ /* 0x000fce00078e0023 */
.L_x_6560:
[----:B------:R-:W-:Y:S05]  /*7ca00*/  BSYNC B1 ;  /* 0x0000000000017941 */ /* 0x000fea0003800000 */
.L_x_6558:
        /* <DEDUP_REMOVED lines=11> */
.L_x_6562:
[----:B------:R-:W-:Y:S01]  /*7cac0*/  MOV R4, R5 ;  /* 0x0000000500047202 */ /* 0x000fe20000000f00 */
[----:B------:R-:W-:Y:S02]  /*7cad0*/  IMAD.MOV.U32 R6, RZ, RZ, R7 ;  /* 0x000000ffff067224 */ /* 0x000fe400078e0007 */
[----:B------:R-:W-:Y:S02]  /*7cae0*/  IMAD.MOV.U32 R35, RZ, RZ, R34 ;  /* 0x000000ffff237224 */ /* 0x000fe400078e0022 */
[----:B------:R-:W-:-:S07]  /*7caf0*/  IMAD.MOV.U32 R95, RZ, RZ, R94 ;  /* 0x000000ffff5f7224 */ /* 0x000fce00078e005e */
.L_x_6563:
[----:B------:R-:W-:Y:S05]  /*7cb00*/  BSYNC B1 ;  /* 0x0000000000017941 */ /* 0x000fea0003800000 */
.L_x_6561:
        /* <DEDUP_REMOVED lines=11> */
.L_x_6565:
[----:B------:R-:W-:Y:S01]  /*7cbc0*/  IMAD.MOV.U32 R5, RZ, RZ, R4 ;  /* 0x000000ffff057224 */ /* 0x000fe200078e0004 */
[----:B------:R-:W-:Y:S01]  /*7cbd0*/  MOV R34, R33 ;  /* 0x0000002100227202 */ /* 0x000fe20000000f00 */
[----:B------:R-:W-:Y:S02]  /*7cbe0*/  IMAD.MOV.U32 R7, RZ, RZ, R6 ;  /* 0x000000ffff077224 */ /* 0x000fe400078e0006 */
[----:B------:R-:W-:-:S07]  /*7cbf0*/  IMAD.MOV.U32 R94, RZ, RZ, R93 ;  /* 0x000000ffff5e7224 */ /* 0x000fce00078e005d */
.L_x_6566:
[----:B------:R-:W-:Y:S05]  /*7cc00*/  BSYNC B1 ;  /* 0x0000000000017941 */ /* 0x000fea0003800000 */
.L_x_6564:
        /* <DEDUP_REMOVED lines=11> */
.L_x_6568:
[----:B------:R-:W-:Y:S02]  /*7ccc0*/  IMAD.MOV.U32 R4, RZ, RZ, R5 ;  /* 0x000000ffff047224 */ /* 0x000fe400078e0005 */
[----:B------:R-:W-:Y:S02]  /*7ccd0*/  IMAD.MOV.U32 R6, RZ, RZ, R7 ;  /* 0x000000ffff067224 */ /* 0x000fe400078e0007 */
[----:B------:R-:W-:Y:S02]  /*7cce0*/  IMAD.MOV.U32 R33, RZ, RZ, R32 ;  /* 0x000000ffff217224 */ /* 0x000fe400078e0020 */
[----:B------:R-:W-:-:S07]  /*7ccf0*/  IMAD.MOV.U32 R93, RZ, RZ, R92 ;  /* 0x000000ffff5d7224 */ /* 0x000fce00078e005c */
.L_x_6569:
[----:B------:R-:W-:Y:S05]  /*7cd00*/  BSYNC B1 ;  /* 0x0000000000017941 */ /* 0x000fea0003800000 */
.L_x_6567:
        /* <DEDUP_REMOVED lines=11> */
.L_x_6571:
[----:B------:R-:W-:Y:S01]  /*7cdc0*/  IMAD.MOV.U32 R5, RZ, RZ, R4 ;  /* 0x000000ffff057224 */ /* 0x000fe200078e0004 */
[----:B------:R-:W-:Y:S01]  /*7cdd0*/  MOV R7, R6 ;  /* 0x0000000600077202 */ /* 0x000fe20000000f00 */
[----:B------:R-:W-:Y:S02]  /*7cde0*/  IMAD.MOV.U32 R32, RZ, RZ, R31 ;  /* 0x000000ffff207224 */ /* 0x000fe400078e001f */
[----:B------:R-:W-:-:S07]  /*7cdf0*/  IMAD.MOV.U32 R92, RZ, RZ, R91 ;  /* 0x000000ffff5c7224 */ /* 0x000fce00078e005b */
.L_x_6572:
[----:B------:R-:W-:Y:S05]  /*7ce00*/  BSYNC B1 ;  /* 0x0000000000017941 */ /* 0x000fea0003800000 */
.L_x_6570:
        /* <DEDUP_REMOVED lines=11> */
.L_x_6574:
[----:B------:R-:W-:Y:S01]  /*7cec0*/  IMAD.MOV.U32 R4, RZ, RZ, R5 ;  /* 0x000000ffff047224 */ /* 0x000fe200078e0005 */
[----:B------:R-:W-:Y:S01]  /*7ced0*/  MOV R91, R90 ;  /* 0x0000005a005b7202 */ /* 0x000fe20000000f00 */
[----:B------:R-:W-:Y:S02]  /*7cee0*/  IMAD.MOV.U32 R6, RZ, RZ, R7 ;  /* 0x000000ffff067224 */ /* 0x000fe400078e0007 */
[----:B------:R-:W-:-:S07]  /*7cef0*/  IMAD.MOV.U32 R31, RZ, RZ, R30 ;  /* 0x000000ffff1f7224 */ /* 0x000fce00078e001e */
.L_x_6575:
[----:B------:R-:W-:Y:S05]  /*7cf00*/  BSYNC B1 ;  /* 0x0000000000017941 */ /* 0x000fea0003800000 */
.L_x_6573:
        /* <DEDUP_REMOVED lines=11> */
.L_x_6577:
[----:B------:R-:W-:Y:S01]  /*7cfc0*/  MOV R5, R4 ;  /* 0x0000000400057202 */ /* 0x000fe20000000f00 */
[----:B------:R-:W-:Y:S02]  /*7cfd0*/  IMAD.MOV.U32 R7, RZ, RZ, R6 ;  /* 0x000000ffff077224 */ /* 0x000fe400078e0006 */
[----:B------:R-:W-:Y:S02]  /*7cfe0*/  IMAD.MOV.U32 R30, RZ, RZ, R29 ;  /* 0x000000ffff1e7224 */ /* 0x000fe400078e001d */
[----:B------:R-:W-:-:S07]  /*7cff0*/  IMAD.MOV.U32 R90, RZ, RZ, R89 ;  /* 0x000000ffff5a7224 */ /* 0x000fce00078e0059 */
.L_x_6578:
[----:B------:R-:W-:Y:S05]  /*7d000*/  BSYNC B1 ;  /* 0x0000000000017941 */ /* 0x000fea0003800000 */
.L_x_6576:
        /* <DEDUP_REMOVED lines=11> */
.L_x_6580:
[----:B------:R-:W-:Y:S01]  /*7d0c0*/  IMAD.MOV.U32 R4, RZ, RZ, R5 ;  /* 0x000000ffff047224 */ /* 0x000fe200078e0005 */
[----:B------:R-:W-:Y:S01]  /*7d0d0*/  MOV R29, R28 ;  /* 0x0000001c001d7202 */ /* 0x000fe20000000f00 */
[----:B------:R-:W-:Y:S02]  /*7d0e0*/  IMAD.MOV.U32 R6, RZ, RZ, R7 ;  /* 0x000000ffff067224 */ /* 0x000fe400078e0007 */
[----:B------:R-:W-:-:S07]  /*7d0f0*/  IMAD.MOV.U32 R89, RZ, RZ, R88 ;  /* 0x000000ffff597224 */ /* 0x000fce00078e0058 */
.L_x_6581:
[----:B------:R-:W-:Y:S05]  /*7d100*/  BSYNC B1 ;  /* 0x0000000000017941 */ /* 0x000fea0003800000 */
.L_x_6579:
        /* <DEDUP_REMOVED lines=11> */
.L_x_6583:
[----:B------:R-:W-:Y:S02]  /*7d1c0*/  IMAD.MOV.U32 R5, RZ, RZ, R4 ;  /* 0x000000ffff057224 */ /* 0x000fe400078e0004 */
[----:B------:R-:W-:Y:S02]  /*7d1d0*/  IMAD.MOV.U32 R7, RZ, RZ, R6 ;  /* 0x000000ffff077224 */ /* 0x000fe400078e0006 */
[----:B------:R-:W-:Y:S02]  /*7d1e0*/  IMAD.MOV.U32 R28, RZ, RZ, R27 ;  /* 0x000000ffff1c7224 */ /* 0x000fe400078e001b */
[----:B------:R-:W-:-:S07]  /*7d1f0*/  IMAD.MOV.U32 R88, RZ, RZ, R87 ;  /* 0x000000ffff587224 */ /* 0x000fce00078e0057 */
.L_x_6584:
[----:B------:R-:W-:Y:S05]  /*7d200*/  BSYNC B1 ;  /* 0x0000000000017941 */ /* 0x000fea0003800000 */
.L_x_6582:
        /* <DEDUP_REMOVED lines=11> */
.L_x_6586:
[----:B------:R-:W-:Y:S01]  /*7d2c0*/  IMAD.MOV.U32 R4, RZ, RZ, R5 ;  /* 0x000000ffff047224 */ /* 0x000fe200078e0005 */
[----:B------:R-:W-:Y:S01]  /*7d2d0*/  MOV R6, R7 ;  /* 0x0000000700067202 */ /* 0x000fe20000000f00 */
[----:B------:R-:W-:Y:S02]  /*7d2e0*/  IMAD.MOV.U32 R27, RZ, RZ, R26 ;  /* 0x000000ffff1b7224 */ /* 0x000fe400078e001a */
[----:B------:R-:W-:-:S07]  /*7d2f0*/  IMAD.MOV.U32 R87, RZ, RZ, R86 ;  /* 0x000000ffff577224 */ /* 0x000fce00078e0056 */
.L_x_6587:
[----:B------:R-:W-:Y:S05]  /*7d300*/  BSYNC B1 ;  /* 0x0000000000017941 */ /* 0x000fea0003800000 */
.L_x_6585:
        /* <DEDUP_REMOVED lines=11> */
.L_x_6589:
[----:B------:R-:W-:Y:S01]  /*7d3c0*/  IMAD.MOV.U32 R5, RZ, RZ, R4 ;  /* 0x000000ffff057224 */ /* 0x000fe200078e0004 */
[----:B------:R-:W-:Y:S01]  /*7d3d0*/  MOV R86, R85 ;  /* 0x0000005500567202 */ /* 0x000fe20000000f00 */
[----:B------:R-:W-:Y:S02]  /*7d3e0*/  IMAD.MOV.U32 R7, RZ, RZ, R6 ;  /* 0x000000ffff077224 */ /* 0x000fe400078e0006 */
[----:B------:R-:W-:-:S07]  /*7d3f0*/  IMAD.MOV.U32 R26, RZ, RZ, R25 ;  /* 0x000000ffff1a7224 */ /* 0x000fce00078e0019 */
.L_x_6590:
[----:B------:R-:W-:Y:S05]  /*7d400*/  BSYNC B1 ;  /* 0x0000000000017941 */ /* 0x000fea0003800000 */
.L_x_6588:
        /* <DEDUP_REMOVED lines=11> */
.L_x_6592:
[----:B------:R-:W-:Y:S01]  /*7d4c0*/  MOV R4, R5 ;  /* 0x0000000500047202 */ /* 0x000fe20000000f00 */
[----:B------:R-:W-:Y:S02]  /*7d4d0*/  IMAD.MOV.U32 R6, RZ, RZ, R7 ;  /* 0x000000ffff067224 */ /* 0x000fe400078e0007 */
[----:B------:R-:W-:Y:S02]  /*7d4e0*/  IMAD.MOV.U32 R25, RZ, RZ, R24 ;  /* 0x000000ffff197224 */ /* 0x000fe400078e0018 */
[----:B------:R-:W-:-:S07]  /*7d4f0*/  IMAD.MOV.U32 R85, RZ, RZ, R84 ;  /* 0x000000ffff557224 */ /* 0x000fce00078e0054 */
.L_x_6593:
[----:B------:R-:W-:Y:S05]  /*7d500*/  BSYNC B1 ;  /* 0x0000000000017941 */ /* 0x000fea0003800000 */
.L_x_6591:
        /* <DEDUP_REMOVED lines=11> */
.L_x_6595:
[----:B------:R-:W-:Y:S01]  /*7d5c0*/  IMAD.MOV.U32 R5, RZ, RZ, R4 ;  /* 0x000000ffff057224 */ /* 0x000fe200078e0004 */
[----:B------:R-:W-:Y:S01]  /*7d5d0*/  MOV R24, R23 ;  /* 0x0000001700187202 */ /* 0x000fe20000000f00 */
[----:B------:R-:W-:Y:S02]  /*7d5e0*/  IMAD.MOV.U32 R7, RZ, RZ, R6 ;  /* 0x000000ffff077224 */ /* 0x000fe400078e0006 */
[----:B------:R-:W-:-:S07]  /*7d5f0*/  IMAD.MOV.U32 R84, RZ, RZ, R83 ;  /* 0x000000ffff547224 */ /* 0x000fce00078e0053 */
.L_x_6596:
[----:B------:R-:W-:Y:S05]  /*7d600*/  BSYNC B1 ;  /* 0x0000000000017941 */ /* 0x000fea0003800000 */
.L_x_6594:
        /* <DEDUP_REMOVED lines=11> */
.L_x_6598:
[----:B------:R-:W-:Y:S02]  /*7d6c0*/  IMAD.MOV.U32 R4, RZ, RZ, R5 ;  /* 0x000000ffff047224 */ /* 0x000fe400078e0005 */
[----:B------:R-:W-:Y:S02]  /*7d6d0*/  IMAD.MOV.U32 R6, RZ, RZ, R7 ;  /* 0x000000ffff067224 */ /* 0x000fe400078e0007 */
[----:B------:R-:W-:Y:S02]  /*7d6e0*/  IMAD.MOV.U32 R23, RZ, RZ, R22 ;  /* 0x000000ffff177224 */ /* 0x000fe400078e0016 */
[----:B------:R-:W-:-:S07]  /*7d6f0*/  IMAD.MOV.U32 R83, RZ, RZ, R82 ;  /* 0x000000ffff537224 */ /* 0x000fce00078e0052 */
.L_x_6599:
[----:B------:R-:W-:Y:S05]  /*7d700*/  BSYNC B1 ;  /* 0x0000000000017941 */ /* 0x000fea0003800000 */
.L_x_6597:
        /* <DEDUP_REMOVED lines=11> */
.L_x_6601:
[----:B------:R-:W-:Y:S01]  /*7d7c0*/  IMAD.MOV.U32 R5, RZ, RZ, R4 ;  /* 0x000000ffff057224 */ /* 0x000fe200078e0004 */
[----:B------:R-:W-:Y:S01]  /*7d7d0*/  MOV R7, R6 ;  /* 0x0000000600077202 */ /* 0x000fe20000000f00 */
[----:B------:R-:W-:Y:S02]  /*7d7e0*/  IMAD.MOV.U32 R22, RZ, RZ, R21 ;  /* 0x000000ffff167224 */ /* 0x000fe400078e0015 */
[----:B------:R-:W-:-:S07]  /*7d7f0*/  IMAD.MOV.U32 R82, RZ, RZ, R81 ;  /* 0x000000ffff527224 */ /* 0x000fce00078e0051 */
.L_x_6602:
[----:B------:R-:W-:Y:S05]  /*7d800*/  BSYNC B1 ;  /* 0x0000000000017941 */ /* 0x000fea0003800000 */
.L_x_6600:
        /* <DEDUP_REMOVED lines=11> */
.L_x_6604:
[----:B------:R-:W-:Y:S01]  /*7d8c0*/  IMAD.MOV.U32 R4, RZ, RZ, R5 ;  /* 0x000000ffff047224 */ /* 0x000fe200078e0005 */
[----:B------:R-:W-:Y:S01]  /*7d8d0*/  MOV R81, R80 ;  /* 0x0000005000517202 */ /* 0x000fe20000000f00 */
[----:B------:R-:W-:Y:S02]  /*7d8e0*/  IMAD.MOV.U32 R6, RZ, RZ, R7 ;  /* 0x000000ffff067224 */ /* 0x000fe400078e0007 */
[----:B------:R-:W-:-:S07]  /*7d8f0*/  IMAD.MOV.U32 R21, RZ, RZ, R20 ;  /* 0x000000ffff157224 */ /* 0x000fce00078e0014 */
.L_x_6605:
[----:B------:R-:W-:Y:S05]  /*7d900*/  BSYNC B1 ;  /* 0x0000000000017941 */ /* 0x000fea0003800000 */
.L_x_6603:
        /* <DEDUP_REMOVED lines=11> */
.L_x_6607:
[----:B------:R-:W-:Y:S01]  /*7d9c0*/  MOV R5, R4 ;  /* 0x0000000400057202 */ /* 0x000fe20000000f00 */
[----:B------:R-:W-:Y:S02]  /*7d9d0*/  IMAD.MOV.U32 R7, RZ, RZ, R6 ;  /* 0x000000ffff077224 */ /* 0x000fe400078e0006 */
[----:B------:R-:W-:Y:S02]  /*7d9e0*/  IMAD.MOV.U32 R20, RZ, RZ, R19 ;  /* 0x000000ffff147224 */ /* 0x000fe400078e0013 */
[----:B------:R-:W-:-:S07]  /*7d9f0*/  IMAD.MOV.U32 R80, RZ, RZ, R79 ;  /* 0x000000ffff507224 */ /* 0x000fce00078e004f */
.L_x_6608:
[----:B------:R-:W-:Y:S05]  /*7da00*/  BSYNC B1 ;  /* 0x0000000000017941 */ /* 0x000fea0003800000 */
.L_x_6606:
        /* <DEDUP_REMOVED lines=11> */
.L_x_6610:
[----:B------:R-:W-:Y:S01]  /*7dac0*/  IMAD.MOV.U32 R4, RZ, RZ, R5 ;  /* 0x000000ffff047224 */ /* 0x000fe200078e0005 */
[----:B------:R-:W-:Y:S01]  /*7dad0*/  MOV R19, R18 ;  /* 0x0000001200137202 */ /* 0x000fe20000000f00 */
[----:B------:R-:W-:Y:S02]  /*7dae0*/  IMAD.MOV.U32 R6, RZ, RZ, R7 ;  /* 0x000000ffff067224 */ /* 0x000fe400078e0007 */
[----:B------:R-:W-:-:S07]  /*7daf0*/  IMAD.MOV.U32 R79, RZ, RZ, R78 ;  /* 0x000000ffff4f7224 */ /* 0x000fce00078e004e */
.L_x_6611:
[----:B------:R-:W-:Y:S05]  /*7db00*/  BSYNC B1 ;  /* 0x0000000000017941 */ /* 0x000fea0003800000 */
.L_x_6609:
        /* <DEDUP_REMOVED lines=11> */
.L_x_6613:
[----:B------:R-:W-:Y:S02]  /*7dbc0*/  IMAD.MOV.U32 R5, RZ, RZ, R4 ;  /* 0x000000ffff057224 */ /* 0x000fe400078e0004 */
[----:B------:R-:W-:Y:S02]  /*7dbd0*/  IMAD.MOV.U32 R7, RZ, RZ, R6 ;  /* 0x000000ffff077224 */ /* 0x000fe400078e0006 */
[----:B------:R-:W-:Y:S02]  /*7dbe0*/  IMAD.MOV.U32 R18, RZ, RZ, R17 ;  /* 0x000000ffff127224 */ /* 0x000fe400078e0011 */
[----:B------:R-:W-:-:S07]  /*7dbf0*/  IMAD.MOV.U32 R78, RZ, RZ, R77 ;  /* 0x000000ffff4e7224 */ /* 0x000fce00078e004d */
.L_x_6614:
[----:B------:R-:W-:Y:S05]  /*7dc00*/  BSYNC B1 ;  /* 0x0000000000017941 */ /* 0x000fea0003800000 */
.L_x_6612:
        /* <DEDUP_REMOVED lines=11> */
.L_x_6616:
[----:B------:R-:W-:Y:S01]  /*7dcc0*/  IMAD.MOV.U32 R4, RZ, RZ, R5 ;  /* 0x000000ffff047224 */ /* 0x000fe200078e0005 */
[----:B------:R-:W-:Y:S01]  /*7dcd0*/  MOV R6, R7 ;  /* 0x0000000700067202 */ /* 0x000fe20000000f00 */
[----:B------:R-:W-:Y:S02]  /*7dce0*/  IMAD.MOV.U32 R17, RZ, RZ, R16 ;  /* 0x000000ffff117224 */ /* 0x000fe400078e0010 */
[----:B------:R-:W-:-:S07]  /*7dcf0*/  IMAD.MOV.U32 R77, RZ, RZ, R76 ;  /* 0x000000ffff4d7224 */ /* 0x000fce00078e004c */
.L_x_6617:
[----:B------:R-:W-:Y:S05]  /*7dd00*/  BSYNC B1 ;  /* 0x0000000000017941 */ /* 0x000fea0003800000 */
.L_x_6615:
        /* <DEDUP_REMOVED lines=11> */
.L_x_6619:
[----:B------:R-:W-:Y:S01]  /*7ddc0*/  IMAD.MOV.U32 R5, RZ, RZ, R4 ;  /* 0x000000ffff057224 */ /* 0x000fe200078e0004 */
[----:B------:R-:W-:Y:S01]  /*7ddd0*/  MOV R76, R75 ;  /* 0x0000004b004c7202 */ /* 0x000fe20000000f00 */
[----:B------:R-:W-:Y:S02]  /*7dde0*/  IMAD.MOV.U32 R7, RZ, RZ, R6 ;  /* 0x000000ffff077224 */ /* 0x000fe400078e0006 */
[----:B------:R-:W-:-:S07]  /*7ddf0*/  IMAD.MOV.U32 R16, RZ, RZ, R15 ;  /* 0x000000ffff107224 */ /* 0x000fce00078e000f */
.L_x_6620:
[----:B------:R-:W-:Y:S05]  /*7de00*/  BSYNC B1 ;  /* 0x0000000000017941 */ /* 0x000fea0003800000 */
.L_x_6618:
        /* <DEDUP_REMOVED lines=11> */
.L_x_6622:
[----:B------:R-:W-:Y:S01]  /*7dec0*/  MOV R4, R5 ;  /* 0x0000000500047202 */ /* 0x000fe20000000f00 */
[----:B------:R-:W-:Y:S02]  /*7ded0*/  IMAD.MOV.U32 R6, RZ, RZ, R7 ;  /* 0x000000ffff067224 */ /* 0x000fe400078e0007 */
[----:B------:R-:W-:Y:S02]  /*7dee0*/  IMAD.MOV.U32 R15, RZ, RZ, R14 ;  /* 0x000000ffff0f7224 */ /* 0x000fe400078e000e */
[----:B------:R-:W-:-:S07]  /*7def0*/  IMAD.MOV.U32 R75, RZ, RZ, R74 ;  /* 0x000000ffff4b7224 */ /* 0x000fce00078e004a */
.L_x_6623:
[----:B------:R-:W-:Y:S05]  /*7df00*/  BSYNC B1 ;  /* 0x0000000000017941 */ /* 0x000fea0003800000 */
.L_x_6621:
        /* <DEDUP_REMOVED lines=11> */
.L_x_6625:
[----:B------:R-:W-:Y:S01]  /*7dfc0*/  IMAD.MOV.U32 R5, RZ, RZ, R4 ;  /* 0x000000ffff057224 */ /* 0x000fe200078e0004 */
[----:B------:R-:W-:Y:S01]  /*7dfd0*/  MOV R14, R13 ;  /* 0x0000000d000e7202 */ /* 0x000fe20000000f00 */
[----:B------:R-:W-:Y:S02]  /*7dfe0*/  IMAD.MOV.U32 R7, RZ, RZ, R6 ;  /* 0x000000ffff077224 */ /* 0x000fe400078e0006 */
[----:B------:R-:W-:-:S07]  /*7dff0*/  IMAD.MOV.U32 R74, RZ, RZ, R73 ;  /* 0x000000ffff4a7224 */ /* 0x000fce00078e0049 */
.L_x_6626:
[----:B------:R-:W-:Y:S05]  /*7e000*/  BSYNC B1 ;  /* 0x0000000000017941 */ /* 0x000fea0003800000 */
.L_x_6624:
        /* <DEDUP_REMOVED lines=11> */
.L_x_6628:
[----:B------:R-:W-:Y:S02]  /*7e0c0*/  IMAD.MOV.U32 R4, RZ, RZ, R5 ;  /* 0x000000ffff047224 */ /* 0x000fe400078e0005 */
[----:B------:R-:W-:Y:S02]  /*7e0d0*/  IMAD.MOV.U32 R6, RZ, RZ, R7 ;  /* 0x000000ffff067224 */ /* 0x000fe400078e0007 */
[----:B------:R-:W-:Y:S02]  /*7e0e0*/  IMAD.MOV.U32 R13, RZ, RZ, R12 ;  /* 0x000000ffff0d7224 */ /* 0x000fe400078e000c */
[----:B------:R-:W-:-:S07]  /*7e0f0*/  IMAD.MOV.U32 R73, RZ, RZ, R72 ;  /* 0x000000ffff497224 */ /* 0x000fce00078e0048 */
.L_x_6629:
[----:B------:R-:W-:Y:S05]  /*7e100*/  BSYNC B1 ;  /* 0x0000000000017941 */ /* 0x000fea0003800000 */
.L_x_6627:
        /* <DEDUP_REMOVED lines=11> */
.L_x_6631:
[----:B------:R-:W-:Y:S01]  /*7e1c0*/  IMAD.MOV.U32 R5, RZ, RZ, R4 ;  /* 0x000000ffff057224 */ /* 0x000fe200078e0004 */
[----:B------:R-:W-:Y:S01]  /*7e1d0*/  MOV R7, R6 ;  /* 0x0000000600077202 */ /* 0x000fe20000000f00 */
[----:B------:R-:W-:Y:S02]  /*7e1e0*/  IMAD.MOV.U32 R72, RZ, RZ, R135 ;  /* 0x000000ffff487224 */ /* 0x000fe400078e0087 */
[----:B------:R-:W-:-:S07]  /*7e1f0*/  IMAD.MOV.U32 R12, RZ, RZ, R9 ;  /* 0x000000ffff0c7224 */ /* 0x000fce00078e0009 */
.L_x_6632:
[----:B------:R-:W-:Y:S05]  /*7e200*/  BSYNC B1 ;  /* 0x0000000000017941 */ /* 0x000fea0003800000 */
.L_x_6630:
        /* <DEDUP_REMOVED lines=11> */
.L_x_6634:
[----:B------:R-:W-:Y:S01]  /*7e2c0*/  IMAD.MOV.U32 R4, RZ, RZ, R5 ;  /* 0x000000ffff047224 */ /* 0x000fe200078e0005 */
[----:B------:R-:W-:Y:S01]  /*7e2d0*/  MOV R135, R134 ;  /* 0x0000008600877202 */ /* 0x000fe20000000f00 */
[----:B------:R-:W-:Y:S02]  /*7e2e0*/  IMAD.MOV.U32 R6, RZ, RZ, R7 ;  /* 0x000000ffff067224 */ /* 0x000fe400078e0007 */
[----:B------:R-:W-:-:S07]  /*7e2f0*/  IMAD.MOV.U32 R9, RZ, RZ, R8 ;  /* 0x000000ffff097224 */ /* 0x000fce00078e0008 */
.L_x_6635:
[----:B------:R-:W-:Y:S05]  /*7e300*/  BSYNC B1 ;  /* 0x0000000000017941 */ /* 0x000fea0003800000 */
.L_x_6633:
        /* <DEDUP_REMOVED lines=11> */
.L_x_6637:
[----:B------:R-:W-:Y:S01]  /*7e3c0*/  IMAD.MOV.U32 R8, RZ, RZ, R3 ;  /* 0x000000ffff087224 */ /* 0x000fe200078e0003 */
[----:B------:R-:W-:Y:S01]  /*7e3d0*/  MOV R5, R4 ;  /* 0x0000000400057202 */ /* 0x000fe20000000f00 */
[----:B------:R-:W-:Y:S01]  /*7e3e0*/  IMAD.MOV.U32 R134, RZ, RZ, R133 ;  /* 0x000000ffff867224 */ /* 0x000fe200078e0085 */
[----:B------:R-:W-:Y:S01]  /*7e3f0*/  MOV R133, R6 ;  /* 0x0000000600857202 */ /* 0x000fe20000000f00 */
[----:B------:R-:W-:Y:S02]  /*7e400*/  IMAD.MOV.U32 R7, RZ, RZ, R6 ;  /* 0x000000ffff077224 */ /* 0x000fe400078e0006 */
[----:B------:R-:W-:-:S07]  /*7e410*/  IMAD.MOV.U32 R3, RZ, RZ, R4 ;  /* 0x000000ffff037224 */ /* 0x000fce00078e0004 */
.L_x_6638:
[----:B------:R-:W-:Y:S05]  /*7e420*/  BSYNC B1 ;  /* 0x0000000000017941 */ /* 0x000fea0003800000 */
.L_x_6636:
[----:B------:R-:W-:Y:S01]  /*7e430*/  VIADD R0, R0, 0x4 ;  /* 0x0000000400007836 */ /* 0x000fe20000000000 */
[----:B------:R-:W-:Y:S06]  /*7e440*/  @P2 BRA `(.L_x_6639) ;  /* 0xffffffc0000c2947 */ /* 0x000fec000383ffff */
[----:B------:R-:W-:Y:S02]  /*7e450*/  IMAD.MOV.U32 R3, RZ, RZ, R5 ;  /* 0x000000ffff037224 */ /* 0x000fe400078e0005 */
[----:B------:R-:W-:-:S07]  /*7e460*/  IMAD.MOV.U32 R133, RZ, RZ, R7 ;  /* 0x000000ffff857224 */ /* 0x000fce00078e0007 */
.L_x_6449:
[----:B------:R-:W-:Y:S05]  /*7e470*/  BSYNC B0 ;  /* 0x0000000000007941 */ /* 0x000fea0003800000 */
.L_x_6448:
        /* <DEDUP_REMOVED lines=196> */
[----:B------:R-:W-:Y:S01]  /*7f0c0*/  HFMA2.MMA R2, -RZ, RZ, 0, 0 ;  /* 0x00000000ff027435 */ /* 0x000fe200000001ff */
[----:B------:R-:W-:-:S10]  /*7f0d0*/  IMAD.MOV.U32 R0, RZ, RZ, R1 ;  /* 0x000000ffff007224 */ /* 0x000fd400078e0001 */
.L_x_6831:
        /* <DEDUP_REMOVED lines=15> */
[-C--:B------:R-:W-:Y:S01]  /*7f1d0*/  FSETP.NEU.FTZ.AND P0, PT, R140, R131.reuse, PT ;  /* 0x000000838c00720b */ /* 0x080fe20003f1d000 */
[----:B------:R-:W-:Y:S01]  /*7f1e0*/  IMAD.MOV.U32 R5, RZ, RZ, R71 ;  /* 0x000000ffff057224 */ /* 0x000fe200078e0047 */
[----:B------:R-:W-:Y:S02]  /*7f1f0*/  MOV R7, R131 ;  /* 0x0000008300077202 */ /* 0x000fe40000000f00 */
[----:B------:R-:W-:-:S13]  /*7f200*/  ISETP.GE.OR P0, PT, R132, R71, P0 ;  /* 0x000000478400720c */ /* 0x000fda0000706670 */
[----:B------:R-:W-:Y:S05]  /*7f210*/  @P0 BRA `(.L_x_6644) ;  /* 0x0000000000100947 */ /* 0x000fea0003800000 */
.L_x_6643:
[----:B------:R-:W-:Y:S02]  /*7f220*/  IMAD.MOV.U32 R5, RZ, RZ, R132 ;  /* 0x000000ffff057224 */ /* 0x000fe400078e0084 */
[----:B------:R-:W-:Y:S02]  /*7f230*/  IMAD.MOV.U32 R7, RZ, RZ, R140 ;  /* 0x000000ffff077224 */ /* 0x000fe400078e008c */
[----:B------:R-:W-:Y:S02]  /*7f240*/  IMAD.MOV.U32 R140, RZ, RZ, R131 ;  /* 0x000000ffff8c7224 */ /* 0x000fe400078e0083 */
[----:B------:R-:W-:-:S07]  /*7f250*/  IMAD.MOV.U32 R132, RZ, RZ, R71 ;  /* 0x000000ffff847224 */ /* 0x000fce00078e0047 */
.L_x_6644:
[----:B------:R-:W-:Y:S05]  /*7f260*/  BSYNC B1 ;  /* 0x0000000000017941 */ /* 0x000fea0003800000 */
.L_x_6642:
        /* <DEDUP_REMOVED lines=11> */
.L_x_6646:
[----:B------:R-:W-:Y:S01]  /*7f320*/  IMAD.MOV.U32 R4, RZ, RZ, R5 ;  /* 0x000000ffff047224 */ /* 0x000fe200078e0005 */
[----:B------:R-:W-:Y:S01]  /*7f330*/  MOV R6, R7 ;  /* 0x0000000700067202 */ /* 0x000fe20000000f00 */
[----:B------:R-:W-:Y:S02]  /*7f340*/  IMAD.MOV.U32 R71, RZ, RZ, R70 ;  /* 0x000000ffff477224 */ /* 0x000fe400078e0046 */
[----:B------:R-:W-:-:S07]  /*7f350*/  IMAD.MOV.U32 R131, RZ, RZ, R130 ;  /* 0x000000ffff837224 */ /* 0x000fce00078e0082 */
.L_x_6647:
[----:B------:R-:W-:Y:S05]  /*7f360*/  BSYNC B1 ;  /* 0x0000000000017941 */ /* 0x000fea0003800000 */
.L_x_6645:
        /* <DEDUP_REMOVED lines=11> */
.L_x_6649:
[----:B------:R-:W-:Y:S01]  /*7f420*/  IMAD.MOV.U32 R5, RZ, RZ, R4 ;  /* 0x000000ffff057224 */ /* 0x000fe200078e0004 */
[----:B------:R-:W-:Y:S01]  /*7f430*/  MOV R130, R129 ;  /* 0x0000008100827202 */ /* 0x000fe20000000f00 */
[----:B------:R-:W-:Y:S02]  /*7f440*/  IMAD.MOV.U32 R7, RZ, RZ, R6 ;  /* 0x000000ffff077224 */ /* 0x000fe400078e0006 */
[----:B------:R-:W-:-:S07]  /*7f450*/  IMAD.MOV.U32 R70, RZ, RZ, R69 ;  /* 0x000000ffff467224 */ /* 0x000fce00078e0045 */
.L_x_6650:
[----:B------:R-:W-:Y:S05]  /*7f460*/  BSYNC B1 ;  /* 0x0000000000017941 */ /* 0x000fea0003800000 */
.L_x_6648:
        /* <DEDUP_REMOVED lines=11> */
.L_x_6652:
[----:B------:R-:W-:Y:S01]  /*7f520*/  MOV R4, R5 ;  /* 0x0000000500047202 */ /* 0x000fe20000000f00 */
[----:B------:R-:W-:Y:S02]  /*7f530*/  IMAD.MOV.U32 R6, RZ, RZ, R7 ;  /* 0x000000ffff067224 */ /* 0x000fe400078e0007 */
[----:B------:R-:W-:Y:S02]  /*7f540*/  IMAD.MOV.U32 R69, RZ, RZ, R68 ;  /* 0x000000ffff457224 */ /* 0x000fe400078e0044 */
[----:B------:R-:W-:-:S07]  /*7f550*/  IMAD.MOV.U32 R129, RZ, RZ, R128 ;  /* 0x000000ffff817224 */ /* 0x000fce00078e0080 */
.L_x_6653:
[----:B------:R-:W-:Y:S05]  /*7f560*/  BSYNC B1 ;  /* 0x0000000000017941 */ /* 0x000fea0003800000 */
.L_x_6651:
        /* <DEDUP_REMOVED lines=11> */
.L_x_6655:
[----:B------:R-:W-:Y:S01]  /*7f620*/  IMAD.MOV.U32 R5, RZ, RZ, R4 ;  /* 0x000000ffff057224 */ /* 0x000fe200078e0004 */
[----:B------:R-:W-:Y:S01]  /*7f630*/  MOV R68, R67 ;  /* 0x0000004300447202 */ /* 0x000fe20000000f00 */
[----:B------:R-:W-:Y:S02]  /*7f640*/  IMAD.MOV.U32 R7, RZ, RZ, R6 ;  /* 0x000000ffff077224 */ /* 0x000fe400078e0006 */
[----:B------:R-:W-:-:S07]  /*7f650*/  IMAD.MOV.U32 R128, RZ, RZ, R127 ;  /* 0x000000ffff807224 */ /* 0x000fce00078e007f */
.L_x_6656:
[----:B------:R-:W-:Y:S05]  /*7f660*/  BSYNC B1 ;  /* 0x0000000000017941 */ /* 0x000fea0003800000 */
.L_x_6654:
        /* <DEDUP_REMOVED lines=11> */
.L_x_6658:
[----:B------:R-:W-:Y:S02]  /*7f720*/  IMAD.MOV.U32 R4, RZ, RZ, R5 ;  /* 0x000000ffff047224 */ /* 0x000fe400078e0005 */
[----:B------:R-:W-:Y:S02]  /*7f730*/  IMAD.MOV.U32 R6, RZ, RZ, R7 ;  /* 0x000000ffff067224 */ /* 0x000fe400078e0007 */
[----:B------:R-:W-:Y:S02]  /*7f740*/  IMAD.MOV.U32 R67, RZ, RZ, R66 ;  /* 0x000000ffff437224 */ /* 0x000fe400078e0042 */
[----:B------:R-:W-:-:S07]  /*7f750*/  IMAD.MOV.U32 R127, RZ, RZ, R126 ;  /* 0x000000ffff7f7224 */ /* 0x000fce00078e007e */
.L_x_6659:
[----:B------:R-:W-:Y:S05]  /*7f760*/  BSYNC B1 ;  /* 0x0000000000017941 */ /* 0x000fea0003800000 */
.L_x_6657:
        /* <DEDUP_REMOVED lines=11> */
.L_x_6661:
[----:B------:R-:W-:Y:S01]  /*7f820*/  IMAD.MOV.U32 R5, RZ, RZ, R4 ;  /* 0x000000ffff057224 */ /* 0x000fe200078e0004 */
[----:B------:R-:W-:Y:S01]  /*7f830*/  MOV R7, R6 ;  /* 0x0000000600077202 */ /* 0x000fe20000000f00 */
[----:B------:R-:W-:Y:S02]  /*7f840*/  IMAD.MOV.U32 R66, RZ, RZ, R65 ;  /* 0x000000ffff427224 */ /* 0x000fe400078e0041 */
[----:B------:R-:W-:-:S07]  /*7f850*/  IMAD.MOV.U32 R126, RZ, RZ, R125 ;  /* 0x000000ffff7e7224 */ /* 0x000fce00078e007d */
.L_x_6662:
[----:B------:R-:W-:Y:S05]  /*7f860*/  BSYNC B1 ;  /* 0x0000000000017941 */ /* 0x000fea0003800000 */
.L_x_6660:
        /* <DEDUP_REMOVED lines=11> */
.L_x_6664:
[----:B------:R-:W-:Y:S01]  /*7f920*/  IMAD.MOV.U32 R4, RZ, RZ, R5 ;  /* 0x000000ffff047224 */ /* 0x000fe200078e0005 */
[----:B------:R-:W-:Y:S01]  /*7f930*/  MOV R125, R124 ;  /* 0x0000007c007d7202 */ /* 0x000fe20000000f00 */
[----:B------:R-:W-:Y:S02]  /*7f940*/  IMAD.MOV.U32 R6, RZ, RZ, R7 ;  /* 0x000000ffff067224 */ /* 0x000fe400078e0007 */
[----:B------:R-:W-:-:S07]  /*7f950*/  IMAD.MOV.U32 R65, RZ, RZ, R64 ;  /* 0x000000ffff417224 */ /* 0x000fce00078e0040 */
.L_x_6665:
[----:B------:R-:W-:Y:S05]  /*7f960*/  BSYNC B1 ;  /* 0x0000000000017941 */ /* 0x000fea0003800000 */
.L_x_6663:
        /* <DEDUP_REMOVED lines=11> */
.L_x_6667:
[----:B------:R-:W-:Y:S01]  /*7fa20*/  MOV R5, R4 ;  /* 0x0000000400057202 */ /* 0x000fe20000000f00 */
[----:B------:R-:W-:Y:S02]  /*7fa30*/  IMAD.MOV.U32 R7, RZ, RZ, R6 ;  /* 0x000000ffff077224 */ /* 0x000fe400078e0006 */
[----:B------:R-:W-:Y:S02]  /*7fa40*/  IMAD.MOV.U32 R64, RZ, RZ, R63 ;  /* 0x000000ffff407224 */ /* 0x000fe400078e003f */
[----:B------:R-:W-:-:S07]  /*7fa50*/  IMAD.MOV.U32 R124, RZ, RZ, R123 ;  /* 0x000000ffff7c7224 */ /* 0x000fce00078e007b */
.L_x_6668:
[----:B------:R-:W-:Y:S05]  /*7fa60*/  BSYNC B1 ;  /* 0x0000000000017941 */ /* 0x000fea0003800000 */
.L_x_6666:
        /* <DEDUP_REMOVED lines=11> */
.L_x_6670:
[----:B------:R-:W-:Y:S01]  /*7fb20*/  IMAD.MOV.U32 R4, RZ, RZ, R5 ;  /* 0x000000ffff047224 */ /* 0x000fe200078e0005 */
[----:B------:R-:W-:Y:S01]  /*7fb30*/  MOV R63, R62 ;  /* 0x0000003e003f7202 */ /* 0x000fe20000000f00 */
[----:B------:R-:W-:Y:S02]  /*7fb40*/  IMAD.MOV.U32 R6, RZ, RZ, R7 ;  /* 0x000000ffff067224 */ /* 0x000fe400078e0007 */
[----:B------:R-:W-:-:S07]  /*7fb50*/  IMAD.MOV.U32 R123, RZ, RZ, R122 ;  /* 0x000000ffff7b7224 */ /* 0x000fce00078e007a */
.L_x_6671:
[----:B------:R-:W-:Y:S05]  /*7fb60*/  BSYNC B1 ;  /* 0x0000000000017941 */ /* 0x000fea0003800000 */
.L_x_6669:
        /* <DEDUP_REMOVED lines=11> */
.L_x_6673:
[----:B------:R-:W-:Y:S02]  /*7fc20*/  IMAD.MOV.U32 R5, RZ, RZ, R4 ;  /* 0x000000ffff057224 */ /* 0x000fe400078e0004 */
[----:B------:R-:W-:Y:S02]  /*7fc30*/  IMAD.MOV.U32 R7, RZ, RZ, R6 ;  /* 0x000000ffff077224 */ /* 0x000fe400078e0006 */
[----:B------:R-:W-:Y:S02]  /*7fc40*/  IMAD.MOV.U32 R62, RZ, RZ, R61 ;  /* 0x000000ffff3e7224 */ /* 0x000fe400078e003d */
[----:B------:R-:W-:-:S07]  /*7fc50*/  IMAD.MOV.U32 R122, RZ, RZ, R121 ;  /* 0x000000ffff7a7224 */ /* 0x000fce00078e0079 */
.L_x_6674:
[----:B------:R-:W-:Y:S05]  /*7fc60*/  BSYNC B1 ;  /* 0x0000000000017941 */ /* 0x000fea0003800000 */
.L_x_6672:
        /* <DEDUP_REMOVED lines=11> */
.L_x_6676:
[----:B------:R-:W-:Y:S01]  /*7fd20*/  IMAD.MOV.U32 R4, RZ, RZ, R5 ;  /* 0x000000ffff047224 */ /* 0x000fe200078e0005 */
[----:B------:R-:W-:Y:S01]  /*7fd30*/  MOV R6, R7 ;  /* 0x0000000700067202 */ /* 0x000fe20000000f00 */
[----:B------:R-:W-:Y:S02]  /*7fd40*/  IMAD.MOV.U32 R61, RZ, RZ, R60 ;  /* 0x000000ffff3d7224 */ /* 0x000fe400078e003c */
[----:B------:R-:W-:-:S07]  /*7fd50*/  IMAD.MOV.U32 R121, RZ, RZ, R120 ;  /* 0x000000ffff797224 */ /* 0x000fce00078e0078 */
.L_x_6677:
[----:B------:R-:W-:Y:S05]  /*7fd60*/  BSYNC B1 ;  /* 0x0000000000017941 */ /* 0x000fea0003800000 */
.L_x_6675:
        /* <DEDUP_REMOVED lines=11> */
.L_x_6679:
[----:B------:R-:W-:Y:S01]  /*7fe20*/  IMAD.MOV.U32 R5, RZ, RZ, R4 ;  /* 0x000000ffff057224 */ /* 0x000fe200078e0004 */
[----:B------:R-:W-:Y:S01]  /*7fe30*/  MOV R120, R119 ;  /* 0x0000007700787202 */ /* 0x000fe20000000f00 */
[----:B------:R-:W-:Y:S02]  /*7fe40*/  IMAD.MOV.U32 R7, RZ, RZ, R6 ;  /* 0x000000ffff077224 */ /* 0x000fe400078e0006 */
[----:B------:R-:W-:-:S07]  /*7fe50*/  IMAD.MOV.U32 R60, RZ, RZ, R59 ;  /* 0x000000ffff3c7224 */ /* 0x000fce00078e003b */
.L_x_6680:
[----:B------:R-:W-:Y:S05]  /*7fe60*/  BSYNC B1 ;  /* 0x0000000000017941 */ /* 0x000fea0003800000 */
.L_x_6678:
        /* <DEDUP_REMOVED lines=11> */
.L_x_6682:
[----:B------:R-:W-:Y:S01]  /*7ff20*/  MOV R4, R5 ;  /* 0x0000000500047202 */ /* 0x000fe20000000f00 */
[----:B------:R-:W-:Y:S02]  /*7ff30*/  IMAD.MOV.U32 R6, RZ, RZ, R7 ;  /* 0x000000ffff067224 */ /* 0x000fe400078e0007 */
[----:B------:R-:W-:Y:S02]  /*7ff40*/  IMAD.MOV.U32 R59, RZ, RZ, R58 ;  /* 0x000000ffff3b7224 */ /* 0x000fe400078e003a */
[----:B------:R-:W-:-:S07]  /*7ff50*/  IMAD.MOV.U32 R119, RZ, RZ, R118 ;  /* 0x000000ffff777224 */ /* 0x000fce00078e0076 */
.L_x_6683:
[----:B------:R-:W-:Y:S05]  /*7ff60*/  BSYNC B1 ;  /* 0x0000000000017941 */ /* 0x000fea0003800000 */
.L_x_6681:
        /* <DEDUP_REMOVED lines=11> */
.L_x_6685:
[----:B------:R-:W-:Y:S01]  /*80020*/  IMAD.MOV.U32 R5, RZ, RZ, R4 ;  /* 0x000000ffff057224 */ /* 0x000fe200078e0004 */
[----:B------:R-:W-:Y:S01]  /*80030*/  MOV R58, R57 ;  /* 0x00000039003a7202 */ /* 0x000fe20000000f00 */
[----:B------:R-:W-:Y:S02]  /*80040*/  IMAD.MOV.U32 R7, RZ, RZ, R6 ;  /* 0x000000ffff077224 */ /* 0x000fe400078e0006 */
[----:B------:R-:W-:-:S07]  /*80050*/  IMAD.MOV.U32 R118, RZ, RZ, R117 ;  /* 0x000000ffff767224 */ /* 0x000fce00078e0075 */
.L_x_6686:
[----:B------:R-:W-:Y:S05]  /*80060*/  BSYNC B1 ;  /* 0x0000000000017941 */ /* 0x000fea0003800000 */
.L_x_6684:
        /* <DEDUP_REMOVED lines=11> */
.L_x_6688:
[----:B------:R-:W-:Y:S02]  /*80120*/  IMAD.MOV.U32 R4, RZ, RZ, R5 ;  /* 0x000000ffff047224 */ /* 0x000fe400078e0005 */
[----:B------:R-:W-:Y:S02]  /*80130*/  IMAD.MOV.U32 R6, RZ, RZ, R7 ;  /* 0x000000ffff067224 */ /* 0x000fe400078e0007 */
[----:B------:R-:W-:Y:S02]  /*80140*/  IMAD.MOV.U32 R57, RZ, RZ, R56 ;  /* 0x000000ffff397224 */ /* 0x000fe400078e0038 */
[----:B------:R-:W-:-:S07]  /*80150*/  IMAD.MOV.U32 R117, RZ, RZ, R116 ;  /* 0x000000ffff757224 */ /* 0x000fce00078e0074 */
.L_x_6689:
[----:B------:R-:W-:Y:S05]  /*80160*/  BSYNC B1 ;  /* 0x0000000000017941 */ /* 0x000fea0003800000 */
.L_x_6687:
        /* <DEDUP_REMOVED lines=11> */
.L_x_6691:
[----:B------:R-:W-:Y:S01]  /*80220*/  IMAD.MOV.U32 R5, RZ, RZ, R4 ;  /* 0x000000ffff057224 */ /* 0x000fe200078e0004 */
[----:B------:R-:W-:Y:S01]  /*80230*/  MOV R7, R6 ;  /* 0x0000000600077202 */ /* 0x000fe20000000f00 */
[----:B------:R-:W-:Y:S02]  /*80240*/  IMAD.MOV.U32 R56, RZ, RZ, R55 ;  /* 0x000000ffff387224 */ /* 0x000fe400078e0037 */
[----:B------:R-:W-:-:S07]  /*80250*/  IMAD.MOV.U32 R116, RZ, RZ, R115 ;  /* 0x000000ffff747224 */ /* 0x000fce00078e0073 */
.L_x_6692:
[----:B------:R-:W-:Y:S05]  /*80260*/  BSYNC B1 ;  /* 0x0000000000017941 */ /* 0x000fea0003800000 */
.L_x_6690:
        /* <DEDUP_REMOVED lines=11> */
.L_x_6694:
[----:B------:R-:W-:Y:S01]  /*80320*/  IMAD.MOV.U32 R4, RZ, RZ, R5 ;  /* 0x000000ffff047224 */ /* 0x000fe200078e0005 */
[----:B------:R-:W-:Y:S01]  /*80330*/  MOV R115, R114 ;  /* 0x0000007200737202 */ /* 0x000fe20000000f00 */
[----:B------:R-:W-:Y:S02]  /*80340*/  IMAD.MOV.U32 R6, RZ, RZ, R7 ;  /* 0x000000ffff067224 */ /* 0x000fe400078e0007 */
[----:B------:R-:W-:-:S07]  /*80350*/  IMAD.MOV.U32 R55, RZ, RZ, R54 ;  /* 0x000000ffff377224 */ /* 0x000fce00078e0036 */
.L_x_6695:
[----:B------:R-:W-:Y:S05]  /*80360*/  BSYNC B1 ;  /* 0x0000000000017941 */ /* 0x000fea0003800000 */
.L_x_6693:
        /* <DEDUP_REMOVED lines=11> */
.L_x_6697:
[----:B------:R-:W-:Y:S01]  /*80420*/  MOV R5, R4 ;  /* 0x0000000400057202 */ /* 0x000fe20000000f00 */
[----:B------:R-:W-:Y:S02]  /*80430*/  IMAD.MOV.U32 R7, RZ, RZ, R6 ;  /* 0x000000ffff077224 */ /* 0x000fe400078e0006 */
[----:B------:R-:W-:Y:S02]  /*80440*/  IMAD.MOV.U32 R54, RZ, RZ, R53 ;  /* 0x000000ffff367224 */ /* 0x000fe400078e0035 */
[----:B------:R-:W-:-:S07]  /*80450*/  IMAD.MOV.U32 R114, RZ, RZ, R113 ;  /* 0x000000ffff727224 */ /* 0x000fce00078e0071 */
.L_x_6698:
[----:B------:R-:W-:Y:S05]  /*80460*/  BSYNC B1 ;  /* 0x0000000000017941 */ /* 0x000fea0003800000 */
.L_x_6696:
        /* <DEDUP_REMOVED lines=11> */
.L_x_6700:
[----:B------:R-:W-:Y:S01]  /*80520*/  IMAD.MOV.U32 R4, RZ, RZ, R5 ;  /* 0x000000ffff047224 */ /* 0x000fe200078e0005 */
[----:B------:R-:W-:Y:S01]  /*80530*/  MOV R53, R52 ;  /* 0x0000003400357202 */ /* 0x000fe20000000f00 */
[----:B------:R-:W-:Y:S02]  /*80540*/  IMAD.MOV.U32 R6, RZ, RZ, R7 ;  /* 0x000000ffff067224 */ /* 0x000fe400078e0007 */
[----:B------:R-:W-:-:S07]  /*80550*/  IMAD.MOV.U32 R113, RZ, RZ, R112 ;  /* 0x000000ffff717224 */ /* 0x000fce00078e0070 */
.L_x_6701:
[----:B------:R-:W-:Y:S05]  /*80560*/  BSYNC B1 ;  /* 0x0000000000017941 */ /* 0x000fea0003800000 */
.L_x_6699:
        /* <DEDUP_REMOVED lines=11> */
.L_x_6703:
[----:B------:R-:W-:Y:S02]  /*80620*/  IMAD.MOV.U32 R5, RZ, RZ, R4 ;  /* 0x000000ffff057224 */ /* 0x000fe400078e0004 */
[----:B------:R-:W-:Y:S02]  /*80630*/  IMAD.MOV.U32 R7, RZ, RZ, R6 ;  /* 0x000000ffff077224 */ /* 0x000fe400078e0006 */
[----:B------:R-:W-:Y:S02]  /*80640*/  IMAD.MOV.U32 R52, RZ, RZ, R51 ;  /* 0x000000ffff347224 */ /* 0x000fe400078e0033 */
[----:B------:R-:W-:-:S07]  /*80650*/  IMAD.MOV.U32 R112, RZ, RZ, R111 ;  /* 0x000000ffff707224 */ /* 0x000fce00078e006f */
.L_x_6704:
[----:B------:R-:W-:Y:S05]  /*80660*/  BSYNC B1 ;  /* 0x0000000000017941 */ /* 0x000fea0003800000 */
.L_x_6702:
        /* <DEDUP_REMOVED lines=11> */
.L_x_6706:
[----:B------:R-:W-:Y:S01]  /*80720*/  IMAD.MOV.U32 R4, RZ, RZ, R5 ;  /* 0x000000ffff047224 */ /* 0x000fe200078e0005 */
[----:B------:R-:W-:Y:S01]  /*80730*/  MOV R6, R7 ;  /* 0x0000000700067202 */ /* 0x000fe20000000f00 */
[----:B------:R-:W-:Y:S02]  /*80740*/  IMAD.MOV.U32 R51, RZ, RZ, R50 ;  /* 0x000000ffff337224 */ /* 0x000fe400078e0032 */
[----:B------:R-:W-:-:S07]  /*80750*/  IMAD.MOV.U32 R111, RZ, RZ, R110 ;  /* 0x000000ffff6f7224 */ /* 0x000fce00078e006e */
.L_x_6707:
[----:B------:R-:W-:Y:S05]  /*80760*/  BSYNC B1 ;  /* 0x0000000000017941 */ /* 0x000fea0003800000 */
.L_x_6705:
        /* <DEDUP_REMOVED lines=11> */
.L_x_6709:
[----:B------:R-:W-:Y:S01]  /*80820*/  IMAD.MOV.U32 R5, RZ, RZ, R4 ;  /* 0x000000ffff057224 */ /* 0x000fe200078e0004 */
[----:B------:R-:W-:Y:S01]  /*80830*/  MOV R110, R109 ;  /* 0x0000006d006e7202 */ /* 0x000fe20000000f00 */
[----:B------:R-:W-:Y:S02]  /*80840*/  IMAD.MOV.U32 R7, RZ, RZ, R6 ;  /* 0x000000ffff077224 */ /* 0x000fe400078e0006 */
[----:B------:R-:W-:-:S07]  /*80850*/  IMAD.MOV.U32 R50, RZ, RZ, R49 ;  /* 0x000000ffff327224 */ /* 0x000fce00078e0031 */
.L_x_6710:
[----:B------:R-:W-:Y:S05]  /*80860*/  BSYNC B1 ;  /* 0x0000000000017941 */ /* 0x000fea0003800000 */
.L_x_6708:
        /* <DEDUP_REMOVED lines=11> */
.L_x_6712:
[----:B------:R-:W-:Y:S01]  /*80920*/  MOV R4, R5 ;  /* 0x0000000500047202 */ /* 0x000fe20000000f00 */
[----:B------:R-:W-:Y:S02]  /*80930*/  IMAD.MOV.U32 R6, RZ, RZ, R7 ;  /* 0x000000ffff067224 */ /* 0x000fe400078e0007 */
[----:B------:R-:W-:Y:S02]  /*80940*/  IMAD.MOV.U32 R49, RZ, RZ, R48 ;  /* 0x000000ffff317224 */ /* 0x000fe400078e0030 */
[----:B------:R-:W-:-:S07]  /*80950*/  IMAD.MOV.U32 R109, RZ, RZ, R108 ;  /* 0x000000ffff6d7224 */ /* 0x000fce00078e006c */
.L_x_6713:
[----:B------:R-:W-:Y:S05]  /*80960*/  BSYNC B1 ;  /* 0x0000000000017941 */ /* 0x000fea0003800000 */
.L_x_6711:
        /* <DEDUP_REMOVED lines=11> */
.L_x_6715:
[----:B------:R-:W-:Y:S01]  /*80a20*/  IMAD.MOV.U32 R5, RZ, RZ, R4 ;  /* 0x000000ffff057224 */ /* 0x000fe200078e0004 */
[----:B------:R-:W-:Y:S01]  /*80a30*/  MOV R48, R47 ;  /* 0x0000002f00307202 */ /* 0x000fe20000000f00 */
[----:B------:R-:W-:Y:S02]  /*80a40*/  IMAD.MOV.U32 R7, RZ, RZ, R6 ;  /* 0x000000ffff077224 */ /* 0x000fe400078e0006 */
[----:B------:R-:W-:-:S07]  /*80a50*/  IMAD.MOV.U32 R108, RZ, RZ, R107 ;  /* 0x000000ffff6c7224 */ /* 0x000fce00078e006b */
.L_x_6716:
[----:B------:R-:W-:Y:S05]  /*80a60*/  BSYNC B1 ;  /* 0x0000000000017941 */ /* 0x000fea0003800000 */
.L_x_6714:
        /* <DEDUP_REMOVED lines=11> */
.L_x_6718:
[----:B------:R-:W-:Y:S02]  /*80b20*/  IMAD.MOV.U32 R4, RZ, RZ, R5 ;  /* 0x000000ffff047224 */ /* 0x000fe400078e0005 */
[----:B------:R-:W-:Y:S02]  /*80b30*/  IMAD.MOV.U32 R6, RZ, RZ, R7 ;  /* 0x000000ffff067224 */ /* 0x000fe400078e0007 */
[----:B------:R-:W-:Y:S02]  /*80b40*/  IMAD.MOV.U32 R47, RZ, RZ, R46 ;  /* 0x000000ffff2f7224 */ /* 0x000fe400078e002e */
[----:B------:R-:W-:-:S07]  /*80b50*/  IMAD.MOV.U32 R107, RZ, RZ, R106 ;  /* 0x000000ffff6b7224 */ /* 0x000fce00078e006a */
.L_x_6719:
[----:B------:R-:W-:Y:S05]  /*80b60*/  BSYNC B1 ;  /* 0x0000000000017941 */ /* 0x000fea0003800000 */
.L_x_6717:
        /* <DEDUP_REMOVED lines=11> */
.L_x_6721:
[----:B------:R-:W-:Y:S01]  /*80c20*/  IMAD.MOV.U32 R5, RZ, RZ, R4 ;  /* 0x000000ffff057224 */ /* 0x000fe200078e0004 */
[----:B------:R-:W-:Y:S01]  /*80c30*/  MOV R7, R6 ;  /* 0x0000000600077202 */ /* 0x000fe20000000f00 */
[----:B------:R-:W-:Y:S02]  /*80c40*/  IMAD.MOV.U32 R46, RZ, RZ, R45 ;  /* 0x000000ffff2e7224 */ /* 0x000fe400078e002d */
[----:B------:R-:W-:-:S07]  /*80c50*/  IMAD.MOV.U32 R106, RZ, RZ, R105 ;  /* 0x000000ffff6a7224 */ /* 0x000fce00078e0069 */
.L_x_6722:
[----:B------:R-:W-:Y:S05]  /*80c60*/  BSYNC B1 ;  /* 0x0000000000017941 */ /* 0x000fea0003800000 */
.L_x_6720:
        /* <DEDUP_REMOVED lines=11> */
.L_x_6724:
[----:B------:R-:W-:Y:S01]  /*80d20*/  IMAD.MOV.U32 R4, RZ, RZ, R5 ;  /* 0x000000ffff047224 */ /* 0x000fe200078e0005 */
[----:B------:R-:W-:Y:S01]  /*80d30*/  MOV R105, R104 ;  /* 0x0000006800697202 */ /* 0x000fe20000000f00 */
[----:B------:R-:W-:Y:S02]  /*80d40*/  IMAD.MOV.U32 R6, RZ, RZ, R7 ;  /* 0x000000ffff067224 */ /* 0x000fe400078e0007 */
[----:B------:R-:W-:-:S07]  /*80d50*/  IMAD.MOV.U32 R45, RZ, RZ, R44 ;  /* 0x000000ffff2d7224 */ /* 0x000fce00078e002c */
.L_x_6725:
[----:B------:R-:W-:Y:S05]  /*80d60*/  BSYNC B1 ;  /* 0x0000000000017941 */ /* 0x000fea0003800000 */
.L_x_6723:
        /* <DEDUP_REMOVED lines=11> */
.L_x_6727:
[----:B------:R-:W-:Y:S01]  /*80e20*/  MOV R5, R4 ;  /* 0x0000000400057202 */ /* 0x000fe20000000f00 */
[----:B------:R-:W-:Y:S02]  /*80e30*/  IMAD.MOV.U32 R7, RZ, RZ, R6 ;  /* 0x000000ffff077224 */ /* 0x000fe400078e0006 */
[----:B------:R-:W-:Y:S02]  /*80e40*/  IMAD.MOV.U32 R44, RZ, RZ, R43 ;  /* 0x000000ffff2c7224 */ /* 0x000fe400078e002b */
[----:B------:R-:W-:-:S07]  /*80e50*/  IMAD.MOV.U32 R104, RZ, RZ, R103 ;  /* 0x000000ffff687224 */ /* 0x000fce00078e0067 */
.L_x_6728:
[----:B------:R-:W-:Y:S05]  /*80e60*/  BSYNC B1 ;  /* 0x0000000000017941 */ /* 0x000fea0003800000 */
.L_x_6726:
        /* <DEDUP_REMOVED lines=11> */
.L_x_6730:
[----:B------:R-:W-:Y:S01]  /*80f20*/  IMAD.MOV.U32 R4, RZ, RZ, R5 ;  /* 0x000000ffff047224 */ /* 0x000fe200078e0005 */
[----:B------:R-:W-:Y:S01]  /*80f30*/  MOV R43, R42 ;  /* 0x0000002a002b7202 */ /* 0x000fe20000000f00 */
[----:B------:R-:W-:Y:S02]  /*80f40*/  IMAD.MOV.U32 R6, RZ, RZ, R7 ;  /* 0x000000ffff067224 */ /* 0x000fe400078e0007 */
[----:B------:R-:W-:-:S07]  /*80f50*/  IMAD.MOV.U32 R103, RZ, RZ, R102 ;  /* 0x000000ffff677224 */ /* 0x000fce00078e0066 */
.L_x_6731:
[----:B------:R-:W-:Y:S05]  /*80f60*/  BSYNC B1 ;  /* 0x0000000000017941 */ /* 0x000fea0003800000 */
.L_x_6729:
        /* <DEDUP_REMOVED lines=11> */
.L_x_6733:
[----:B------:R-:W-:Y:S02]  /*81020*/  IMAD.MOV.U32 R5, RZ, RZ, R4 ;  /* 0x000000ffff057224 */ /* 0x000fe400078e0004 */
[----:B------:R-:W-:Y:S02]  /*81030*/  IMAD.MOV.U32 R7, RZ, RZ, R6 ;  /* 0x000000ffff077224 */ /* 0x000fe400078e0006 */
[----:B------:R-:W-:Y:S02]  /*81040*/  IMAD.MOV.U32 R42, RZ, RZ, R41 ;  /* 0x000000ffff2a7224 */ /* 0x000fe400078e0029 */
[----:B------:R-:W-:-:S07]  /*81050*/  IMAD.MOV.U32 R102, RZ, RZ, R101 ;  /* 0x000000ffff667224 */ /* 0x000fce00078e0065 */
.L_x_6734:
[----:B------:R-:W-:Y:S05]  /*81060*/  BSYNC B1 ;  /* 0x0000000000017941 */ /* 0x000fea0003800000 */
.L_x_6732:
        /* <DEDUP_REMOVED lines=11> */
.L_x_6736:
[----:B------:R-:W-:Y:S01]  /*81120*/  IMAD.MOV.U32 R4, RZ, RZ, R5 ;  /* 0x000000ffff047224 */ /* 0x000fe200078e0005 */
[----:B------:R-:W-:Y:S01]  /*81130*/  MOV R6, R7 ;  /* 0x0000000700067202 */ /* 0x000fe20000000f00 */
[----:B------:R-:W-:Y:S02]  /*81140*/  IMAD.MOV.U32 R41, RZ, RZ, R40 ;  /* 0x000000ffff297224 */ /* 0x000fe400078e0028 */
[----:B------:R-:W-:-:S07]  /*81150*/  IMAD.MOV.U32 R101, RZ, RZ, R100 ;  /* 0x000000ffff657224 */ /* 0x000fce00078e0064 */
.L_x_6737:
[----:B------:R-:W-:Y:S05]  /*81160*/  BSYNC B1 ;  /* 0x0000000000017941 */ /* 0x000fea0003800000 */
.L_x_6735:
        /* <DEDUP_REMOVED lines=11> */
.L_x_6739:
[----:B------:R-:W-:Y:S01]  /*81220*/  IMAD.MOV.U32 R5, RZ, RZ, R4 ;  /* 0x000000ffff057224 */ /* 0x000fe200078e0004 */
[----:B------:R-:W-:Y:S01]  /*81230*/  MOV R100, R99 ;  /* 0x0000006300647202 */ /* 0x000fe20000000f00 */
[----:B------:R-:W-:Y:S02]  /*81240*/  IMAD.MOV.U32 R7, RZ, RZ, R6 ;  /* 0x000000ffff077224 */ /* 0x000fe400078e0006 */
[----:B------:R-:W-:-:S07]  /*81250*/  IMAD.MOV.U32 R40, RZ, RZ, R39 ;  /* 0x000000ffff287224 */ /* 0x000fce00078e0027 */
.L_x_6740:
[----:B------:R-:W-:Y:S05]  /*81260*/  BSYNC B1 ;  /* 0x0000000000017941 */ /* 0x000fea0003800000 */
.L_x_6738:
        /* <DEDUP_REMOVED lines=11> */
.L_x_6742:
[----:B------:R-:W-:Y:S01]  /*81320*/  MOV R4, R5 ;  /* 0x0000000500047202 */ /* 0x000fe20000000f00 */
[----:B------:R-:W-:Y:S02]  /*81330*/  IMAD.MOV.U32 R6, RZ, RZ, R7 ;  /* 0x000000ffff067224 */ /* 0x000fe400078e0007 */
[----:B------:R-:W-:Y:S02]  /*81340*/  IMAD.MOV.U32 R39, RZ, RZ, R38 ;  /* 0x000000ffff277224 */ /* 0x000fe400078e0026 */
[----:B------:R-:W-:-:S07]  /*81350*/  IMAD.MOV.U32 R99, RZ, RZ, R98 ;  /* 0x000000ffff637224 */ /* 0x000fce00078e0062 */
.L_x_6743:
[----:B------:R-:W-:Y:S05]  /*81360*/  BSYNC B1 ;  /* 0x0000000000017941 */ /* 0x000fea0003800000 */
.L_x_6741:
        /* <DEDUP_REMOVED lines=11> */
.L_x_6745:
[----:B------:R-:W-:Y:S01]  /*81420*/  IMAD.MOV.U32 R5, RZ, RZ, R4 ;  /* 0x000000ffff057224 */ /* 0x000fe200078e0004 */
[----:B------:R-:W-:Y:S01]  /*81430*/  MOV R38, R37 ;  /* 0x0000002500267202 */ /* 0x000fe20000000f00 */
[----:B------:R-:W-:Y:S02]  /*81440*/  IMAD.MOV.U32 R7, RZ, RZ, R6 ;  /* 0x000000ffff077224 */ /* 0x000fe400078e0006 */
[----:B------:R-:W-:-:S07]  /*81450*/  IMAD.MOV.U32 R98, RZ, RZ, R97 ;  /* 0x000000ffff627224 */ /* 0x000fce00078e0061 */
.L_x_6746:
[----:B------:R-:W-:Y:S05]  /*81460*/  BSYNC B1 ;  /* 0x0000000000017941 */ /* 0x000fea0003800000 */
.L_x_6744:
        /* <DEDUP_REMOVED lines=11> */
.L_x_6748:
[----:B------:R-:W-:Y:S02]  /*81520*/  IMAD.MOV.U32 R4, RZ, RZ, R5 ;  /* 0x000000ffff047224 */ /* 0x000fe400078e0005 */
[----:B------:R-:W-:Y:S02]  /*81530*/  IMAD.MOV.U32 R6, RZ, RZ, R7 ;  /* 0x000000ffff067224 */ /* 0x000fe400078e0007 */
[----:B------:R-:W-:Y:S02]  /*81540*/  IMAD.MOV.U32 R37, RZ, RZ, R36 ;  /* 0x000000ffff257224 */ /* 0x000fe400078e0024 */
[----:B------:R-:W-:-:S07]  /*81550*/  IMAD.MOV.U32 R97, RZ, RZ, R96 ;  /* 0x000000ffff617224 */ /* 0x000fce00078e0060 */
.L_x_6749:
[----:B------:R-:W-:Y:S05]  /*81560*/  BSYNC B1 ;  /* 0x0000000000017941 */ /* 0x000fea0003800000 */
.L_x_6747:
        /* <DEDUP_REMOVED lines=11> */
.L_x_6751:
[----:B------:R-:W-:Y:S01]  /*81620*/  IMAD.MOV.U32 R5, RZ, RZ, R4 ;  /* 0x000000ffff057224 */ /* 0x000fe200078e0004 */
[----:B------:R-:W-:Y:S01]  /*81630*/  MOV R7, R6 ;  /* 0x0000000600077202 */ /* 0x000fe20000000f00 */
[----:B------:R-:W-:Y:S02]  /*81640*/  IMAD.MOV.U32 R36, RZ, RZ, R35 ;  /* 0x000000ffff247224 */ /* 0x000fe400078e0023 */
[----:B------:R-:W-:-:S07]  /*81650*/  IMAD.MOV.U32 R96, RZ, RZ, R95 ;  /* 0x000000ffff607224 */ /* 0x000fce00078e005f */
.L_x_6752:
[----:B------:R-:W-:Y:S05]  /*81660*/  BSYNC B1 ;  /* 0x0000000000017941 */ /* 0x000fea0003800000 */
.L_x_6750:
        /* <DEDUP_REMOVED lines=11> */
.L_x_6754:
[----:B------:R-:W-:Y:S01]  /*81720*/  IMAD.MOV.U32 R4, RZ, RZ, R5 ;  /* 0x000000ffff047224 */ /* 0x000fe200078e0005 */
[----:B------:R-:W-:Y:S01]  /*81730*/  MOV R95, R94 ;  /* 0x0000005e005f7202 */ /* 0x000fe20000000f00 */
[----:B------:R-:W-:Y:S02]  /*81740*/  IMAD.MOV.U32 R6, RZ, RZ, R7 ;  /* 0x000000ffff067224 */ /* 0x000fe400078e0007 */
[----:B------:R-:W-:-:S07]  /*81750*/  IMAD.MOV.U32 R35, RZ, RZ, R34 ;  /* 0x000000ffff237224 */ /* 0x000fce00078e0022 */
.L_x_6755:
[----:B------:R-:W-:Y:S05]  /*81760*/  BSYNC B1 ;  /* 0x0000000000017941 */ /* 0x000fea0003800000 */
.L_x_6753:
        /* <DEDUP_REMOVED lines=11> */
.L_x_6757:
[----:B------:R-:W-:Y:S01]  /*81820*/  MOV R5, R4 ;  /* 0x0000000400057202 */ /* 0x000fe20000000f00 */
[----:B------:R-:W-:Y:S02]  /*81830*/  IMAD.MOV.U32 R7, RZ, RZ, R6 ;  /* 0x000000ffff077224 */ /* 0x000fe400078e0006 */
[----:B------:R-:W-:Y:S02]  /*81840*/  IMAD.MOV.U32 R34, RZ, RZ, R33 ;  /* 0x000000ffff227224 */ /* 0x000fe400078e0021 */
[----:B------:R-:W-:-:S07]  /*81850*/  IMAD.MOV.U32 R94, RZ, RZ, R93 ;  /* 0x000000ffff5e7224 */ /* 0x000fce00078e005d */
.L_x_6758:
[----:B------:R-:W-:Y:S05]  /*81860*/  BSYNC B1 ;  /* 0x0000000000017941 */ /* 0x000fea0003800000 */
.L_x_6756:
        /* <DEDUP_REMOVED lines=11> */
.L_x_6760:
[----:B------:R-:W-:Y:S01]  /*81920*/  IMAD.MOV.U32 R4, RZ, RZ, R5 ;  /* 0x000000ffff047224 */ /* 0x000fe200078e0005 */
[----:B------:R-:W-:Y:S01]  /*81930*/  MOV R33, R32 ;  /* 0x0000002000217202 */ /* 0x000fe20000000f00 */
[----:B------:R-:W-:Y:S02]  /*81940*/  IMAD.MOV.U32 R6, RZ, RZ, R7 ;  /* 0x000000ffff067224 */ /* 0x000fe400078e0007 */
[----:B------:R-:W-:-:S07]  /*81950*/  IMAD.MOV.U32 R93, RZ, RZ, R92 ;  /* 0x000000ffff5d7224 */ /* 0x000fce00078e005c */
.L_x_6761:
[----:B------:R-:W-:Y:S05]  /*81960*/  BSYNC B1 ;  /* 0x0000000000017941 */ /* 0x000fea0003800000 */
.L_x_6759:
        /* <DEDUP_REMOVED lines=11> */
.L_x_6763:
[----:B------:R-:W-:Y:S02]  /*81a20*/  IMAD.MOV.U32 R5, RZ, RZ, R4 ;  /* 0x000000ffff057224 */ /* 0x000fe400078e0004 */
[----:B------:R-:W-:Y:S02]  /*81a30*/  IMAD.MOV.U32 R7, RZ, RZ, R6 ;  /* 0x000000ffff077224 */ /* 0x000fe400078e0006 */
[----:B------:R-:W-:Y:S02]  /*81a40*/  IMAD.MOV.U32 R32, RZ, RZ, R31 ;  /* 0x000000ffff207224 */ /* 0x000fe400078e001f */
[----:B------:R-:W-:-:S07]  /*81a50*/  IMAD.MOV.U32 R92, RZ, RZ, R91 ;  /* 0x000000ffff5c7224 */ /* 0x000fce00078e005b */
.L_x_6764:
[----:B------:R-:W-:Y:S05]  /*81a60*/  BSYNC B1 ;  /* 0x0000000000017941 */ /* 0x000fea0003800000 */
.L_x_6762:
        /* <DEDUP_REMOVED lines=11> */
.L_x_6766:
[----:B------:R-:W-:Y:S01]  /*81b20*/  IMAD.MOV.U32 R4, RZ, RZ, R5 ;  /* 0x000000ffff047224 */ /* 0x000fe200078e0005 */
[----:B------:R-:W-:Y:S01]  /*81b30*/  MOV R6, R7 ;  /* 0x0000000700067202 */ /* 0x000fe20000000f00 */
[----:B------:R-:W-:Y:S02]  /*81b40*/  IMAD.MOV.U32 R31, RZ, RZ, R30 ;  /* 0x000000ffff1f7224 */ /* 0x000fe400078e001e */
[----:B------:R-:W-:-:S07]  /*81b50*/  IMAD.MOV.U32 R91, RZ, RZ, R90 ;  /* 0x000000ffff5b7224 */ /* 0x000fce00078e005a */
.L_x_6767:
[----:B------:R-:W-:Y:S05]  /*81b60*/  BSYNC B1 ;  /* 0x0000000000017941 */ /* 0x000fea0003800000 */
.L_x_6765:
        /* <DEDUP_REMOVED lines=11> */
.L_x_6769:
[----:B------:R-:W-:Y:S01]  /*81c20*/  IMAD.MOV.U32 R5, RZ, RZ, R4 ;  /* 0x000000ffff057224 */ /* 0x000fe200078e0004 */
[----:B------:R-:W-:Y:S01]  /*81c30*/  MOV R90, R89 ;  /* 0x00000059005a7202 */ /* 0x000fe20000000f00 */
[----:B------:R-:W-:Y:S02]  /*81c40*/  IMAD.MOV.U32 R7, RZ, RZ, R6 ;  /* 0x000000ffff077224 */ /* 0x000fe400078e0006 */
[----:B------:R-:W-:-:S07]  /*81c50*/  IMAD.MOV.U32 R30, RZ, RZ, R29 ;  /* 0x000000ffff1e7224 */ /* 0x000fce00078e001d */
.L_x_6770:
[----:B------:R-:W-:Y:S05]  /*81c60*/  BSYNC B1 ;  /* 0x0000000000017941 */ /* 0x000fea0003800000 */
.L_x_6768:
        /* <DEDUP_REMOVED lines=11> */
.L_x_6772:
[----:B------:R-:W-:Y:S01]  /*81d20*/  MOV R4, R5 ;  /* 0x0000000500047202 */ /* 0x000fe20000000f00 */
[----:B------:R-:W-:Y:S02]  /*81d30*/  IMAD.MOV.U32 R6, RZ, RZ, R7 ;  /* 0x000000ffff067224 */ /* 0x000fe400078e0007 */
[----:B------:R-:W-:Y:S02]  /*81d40*/  IMAD.MOV.U32 R29, RZ, RZ, R28 ;  /* 0x000000ffff1d7224 */ /* 0x000fe400078e001c */
[----:B------:R-:W-:-:S07]  /*81d50*/  IMAD.MOV.U32 R89, RZ, RZ, R88 ;  /* 0x000000ffff597224 */ /* 0x000fce00078e0058 */
.L_x_6773:
[----:B------:R-:W-:Y:S05]  /*81d60*/  BSYNC B1 ;  /* 0x0000000000017941 */ /* 0x000fea0003800000 */
.L_x_6771:
        /* <DEDUP_REMOVED lines=11> */
.L_x_6775:
[----:B------:R-:W-:Y:S01]  /*81e20*/  IMAD.MOV.U32 R5, RZ, RZ, R4 ;  /* 0x000000ffff057224 */ /* 0x000fe200078e0004 */
[----:B------:R-:W-:Y:S01]  /*81e30*/  MOV R28, R27 ;  /* 0x0000001b001c7202 */ /* 0x000fe20000000f00 */
[----:B------:R-:W-:Y:S02]  /*81e40*/  IMAD.MOV.U32 R7, RZ, RZ, R6 ;  /* 0x000000ffff077224 */ /* 0x000fe400078e0006 */
[----:B------:R-:W-:-:S07]  /*81e50*/  IMAD.MOV.U32 R88, RZ, RZ, R87 ;  /* 0x000000ffff587224 */ /* 0x000fce00078e0057 */
.L_x_6776:
[----:B------:R-:W-:Y:S05]  /*81e60*/  BSYNC B1 ;  /* 0x0000000000017941 */ /* 0x000fea0003800000 */
.L_x_6774:
        /* <DEDUP_REMOVED lines=11> */
.L_x_6778:
[----:B------:R-:W-:Y:S02]  /*81f20*/  IMAD.MOV.U32 R4, RZ, RZ, R5 ;  /* 0x000000ffff047224 */ /* 0x000fe400078e0005 */
[----:B------:R-:W-:Y:S02]  /*81f30*/  IMAD.MOV.U32 R6, RZ, RZ, R7 ;  /* 0x000000ffff067224 */ /* 0x000fe400078e0007 */
[----:B------:R-:W-:Y:S02]  /*81f40*/  IMAD.MOV.U32 R27, RZ, RZ, R26 ;  /* 0x000000ffff1b7224 */ /* 0x000fe400078e001a */
[----:B------:R-:W-:-:S07]  /*81f50*/  IMAD.MOV.U32 R87, RZ, RZ, R86 ;  /* 0x000000ffff577224 */ /* 0x000fce00078e0056 */
.L_x_6779:
[----:B------:R-:W-:Y:S05]  /*81f60*/  BSYNC B1 ;  /* 0x0000000000017941 */ /* 0x000fea0003800000 */
.L_x_6777:
        /* <DEDUP_REMOVED lines=11> */
.L_x_6781:
[----:B------:R-:W-:Y:S01]  /*82020*/  IMAD.MOV.U32 R5, RZ, RZ, R4 ;  /* 0x000000ffff057224 */ /* 0x000fe200078e0004 */
[----:B------:R-:W-:Y:S01]  /*82030*/  MOV R7, R6 ;  /* 0x0000000600077202 */ /* 0x000fe20000000f00 */
[----:B------:R-:W-:Y:S02]  /*82040*/  IMAD.MOV.U32 R26, RZ, RZ, R25 ;  /* 0x000000ffff1a7224 */ /* 0x000fe400078e0019 */
[----:B------:R-:W-:-:S07]  /*82050*/  IMAD.MOV.U32 R86, RZ, RZ, R85 ;  /* 0x000000ffff567224 */ /* 0x000fce00078e0055 */
.L_x_6782:
[----:B------:R-:W-:Y:S05]  /*82060*/  BSYNC B1 ;  /* 0x0000000000017941 */ /* 0x000fea0003800000 */
.L_x_6780:
        /* <DEDUP_REMOVED lines=11> */
.L_x_6784:
[----:B------:R-:W-:Y:S01]  /*82120*/  IMAD.MOV.U32 R4, RZ, RZ, R5 ;  /* 0x000000ffff047224 */ /* 0x000fe200078e0005 */
[----:B------:R-:W-:Y:S01]  /*82130*/  MOV R85, R84 ;  /* 0x0000005400557202 */ /* 0x000fe20000000f00 */
[----:B------:R-:W-:Y:S02]  /*82140*/  IMAD.MOV.U32 R6, RZ, RZ, R7 ;  /* 0x000000ffff067224 */ /* 0x000fe400078e0007 */
[----:B------:R-:W-:-:S07]  /*82150*/  IMAD.MOV.U32 R25, RZ, RZ, R24 ;  /* 0x000000ffff197224 */ /* 0x000fce00078e0018 */
.L_x_6785:
[----:B------:R-:W-:Y:S05]  /*82160*/  BSYNC B1 ;  /* 0x0000000000017941 */ /* 0x000fea0003800000 */
.L_x_6783:
        /* <DEDUP_REMOVED lines=11> */
.L_x_6787:
[----:B------:R-:W-:Y:S01]  /*82220*/  MOV R5, R4 ;  /* 0x0000000400057202 */ /* 0x000fe20000000f00 */
[----:B------:R-:W-:Y:S02]  /*82230*/  IMAD.MOV.U32 R7, RZ, RZ, R6 ;  /* 0x000000ffff077224 */ /* 0x000fe400078e0006 */
[----:B------:R-:W-:Y:S02]  /*82240*/  IMAD.MOV.U32 R24, RZ, RZ, R23 ;  /* 0x000000ffff187224 */ /* 0x000fe400078e0017 */
[----:B------:R-:W-:-:S07]  /*82250*/  IMAD.MOV.U32 R84, RZ, RZ, R83 ;  /* 0x000000ffff547224 */ /* 0x000fce00078e0053 */
.L_x_6788:
[----:B------:R-:W-:Y:S05]  /*82260*/  BSYNC B1 ;  /* 0x0000000000017941 */ /* 0x000fea0003800000 */
.L_x_6786:
        /* <DEDUP_REMOVED lines=11> */
.L_x_6790:
[----:B------:R-:W-:Y:S01]  /*82320*/  IMAD.MOV.U32 R4, RZ, RZ, R5 ;  /* 0x000000ffff047224 */ /* 0x000fe200078e0005 */
[----:B------:R-:W-:Y:S01]  /*82330*/  MOV R23, R22 ;  /* 0x0000001600177202 */ /* 0x000fe20000000f00 */
[----:B------:R-:W-:Y:S02]  /*82340*/  IMAD.MOV.U32 R6, RZ, RZ, R7 ;  /* 0x000000ffff067224 */ /* 0x000fe400078e0007 */
[----:B------:R-:W-:-:S07]  /*82350*/  IMAD.MOV.U32 R83, RZ, RZ, R82 ;  /* 0x000000ffff537224 */ /* 0x000fce00078e0052 */
.L_x_6791:
[----:B------:R-:W-:Y:S05]  /*82360*/  BSYNC B1 ;  /* 0x0000000000017941 */ /* 0x000fea0003800000 */
.L_x_6789:
        /* <DEDUP_REMOVED lines=11> */
.L_x_6793:
[----:B------:R-:W-:Y:S02]  /*82420*/  IMAD.MOV.U32 R5, RZ, RZ, R4 ;  /* 0x000000ffff057224 */ /* 0x000fe400078e0004 */
[----:B------:R-:W-:Y:S02]  /*82430*/  IMAD.MOV.U32 R7, RZ, RZ, R6 ;  /* 0x000000ffff077224 */ /* 0x000fe400078e0006 */
[----:B------:R-:W-:Y:S02]  /*82440*/  IMAD.MOV.U32 R22, RZ, RZ, R21 ;  /* 0x000000ffff167224 */ /* 0x000fe400078e0015 */
[----:B------:R-:W-:-:S07]  /*82450*/  IMAD.MOV.U32 R82, RZ, RZ, R81 ;  /* 0x000000ffff527224 */ /* 0x000fce00078e0051 */
.L_x_6794:
[----:B------:R-:W-:Y:S05]  /*82460*/  BSYNC B1 ;  /* 0x0000000000017941 */ /* 0x000fea0003800000 */
.L_x_6792:
        /* <DEDUP_REMOVED lines=11> */
.L_x_6796:
[----:B------:R-:W-:Y:S01]  /*82520*/  IMAD.MOV.U32 R4, RZ, RZ, R5 ;  /* 0x000000ffff047224 */ /* 0x000fe200078e0005 */
[----:B------:R-:W-:Y:S01]  /*82530*/  MOV R6, R7 ;  /* 0x0000000700067202 */ /* 0x000fe20000000f00 */
[----:B------:R-:W-:Y:S02]  /*82540*/  IMAD.MOV.U32 R21, RZ, RZ, R20 ;  /* 0x000000ffff157224 */ /* 0x000fe400078e0014 */
[----:B------:R-:W-:-:S07]  /*82550*/  IMAD.MOV.U32 R81, RZ, RZ, R80 ;  /* 0x000000ffff517224 */ /* 0x000fce00078e0050 */
.L_x_6797:
[----:B------:R-:W-:Y:S05]  /*82560*/  BSYNC B1 ;  /* 0x0000000000017941 */ /* 0x000fea0003800000 */
.L_x_6795:
        /* <DEDUP_REMOVED lines=11> */
.L_x_6799:
[----:B------:R-:W-:Y:S01]  /*82620*/  IMAD.MOV.U32 R5, RZ, RZ, R4 ;  /* 0x000000ffff057224 */ /* 0x000fe200078e0004 */
[----:B------:R-:W-:Y:S01]  /*82630*/  MOV R80, R79 ;  /* 0x0000004f00507202 */ /* 0x000fe20000000f00 */
[----:B------:R-:W-:Y:S02]  /*82640*/  IMAD.MOV.U32 R7, RZ, RZ, R6 ;  /* 0x000000ffff077224 */ /* 0x000fe400078e0006 */
[----:B------:R-:W-:-:S07]  /*82650*/  IMAD.MOV.U32 R20, RZ, RZ, R19 ;  /* 0x000000ffff147224 */ /* 0x000fce00078e0013 */
.L_x_6800:
[----:B------:R-:W-:Y:S05]  /*82660*/  BSYNC B1 ;  /* 0x0000000000017941 */ /* 0x000fea0003800000 */
.L_x_6798:
        /* <DEDUP_REMOVED lines=11> */
.L_x_6802:
[----:B------:R-:W-:Y:S01]  /*82720*/  MOV R4, R5 ;  /* 0x0000000500047202 */ /* 0x000fe20000000f00 */
[----:B------:R-:W-:Y:S02]  /*82730*/  IMAD.MOV.U32 R6, RZ, RZ, R7 ;  /* 0x000000ffff067224 */ /* 0x000fe400078e0007 */
[----:B------:R-:W-:Y:S02]  /*82740*/  IMAD.MOV.U32 R19, RZ, RZ, R18 ;  /* 0x000000ffff137224 */ /* 0x000fe400078e0012 */
[----:B------:R-:W-:-:S07]  /*82750*/  IMAD.MOV.U32 R79, RZ, RZ, R78 ;  /* 0x000000ffff4f7224 */ /* 0x000fce00078e004e */
.L_x_6803:
[----:B------:R-:W-:Y:S05]  /*82760*/  BSYNC B1 ;  /* 0x0000000000017941 */ /* 0x000fea0003800000 */
.L_x_6801:
        /* <DEDUP_REMOVED lines=11> */
.L_x_6805:
[----:B------:R-:W-:Y:S01]  /*82820*/  IMAD.MOV.U32 R5, RZ, RZ, R4 ;  /* 0x000000ffff057224 */ /* 0x000fe200078e0004 */
[----:B------:R-:W-:Y:S01]  /*82830*/  MOV R18, R17 ;  /* 0x0000001100127202 */ /* 0x000fe20000000f00 */
[----:B------:R-:W-:Y:S02]  /*82840*/  IMAD.MOV.U32 R7, RZ, RZ, R6 ;  /* 0x000000ffff077224 */ /* 0x000fe400078e0006 */
[----:B------:R-:W-:-:S07]  /*82850*/  IMAD.MOV.U32 R78, RZ, RZ, R77 ;  /* 0x000000ffff4e7224 */ /* 0x000fce00078e004d */
.L_x_6806:
[----:B------:R-:W-:Y:S05]  /*82860*/  BSYNC B1 ;  /* 0x0000000000017941 */ /* 0x000fea0003800000 */
.L_x_6804:
        /* <DEDUP_REMOVED lines=11> */
.L_x_6808:
[----:B------:R-:W-:Y:S02]  /*82920*/  IMAD.MOV.U32 R4, RZ, RZ, R5 ;  /* 0x000000ffff047224 */ /* 0x000fe400078e0005 */
[----:B------:R-:W-:Y:S02]  /*82930*/  IMAD.MOV.U32 R6, RZ, RZ, R7 ;  /* 0x000000ffff067224 */ /* 0x000fe400078e0007 */
[----:B------:R-:W-:Y:S02]  /*82940*/  IMAD.MOV.U32 R17, RZ, RZ, R16 ;  /* 0x000000ffff117224 */ /* 0x000fe400078e0010 */
[----:B------:R-:W-:-:S07]  /*82950*/  IMAD.MOV.U32 R77, RZ, RZ, R76 ;  /* 0x000000ffff4d7224 */ /* 0x000fce00078e004c */
.L_x_6809:
[----:B------:R-:W-:Y:S05]  /*82960*/  BSYNC B1 ;  /* 0x0000000000017941 */ /* 0x000fea0003800000 */
.L_x_6807:
        /* <DEDUP_REMOVED lines=11> */
.L_x_6811:
[----:B------:R-:W-:Y:S01]  /*82a20*/  IMAD.MOV.U32 R5, RZ, RZ, R4 ;  /* 0x000000ffff057224 */ /* 0x000fe200078e0004 */
[----:B------:R-:W-:Y:S01]  /*82a30*/  MOV R7, R6 ;  /* 0x0000000600077202 */ /* 0x000fe20000000f00 */
[----:B------:R-:W-:Y:S02]  /*82a40*/  IMAD.MOV.U32 R16, RZ, RZ, R15 ;  /* 0x000000ffff107224 */ /* 0x000fe400078e000f */
[----:B------:R-:W-:-:S07]  /*82a50*/  IMAD.MOV.U32 R76, RZ, RZ, R75 ;  /* 0x000000ffff4c7224 */ /* 0x000fce00078e004b */
.L_x_6812:
[----:B------:R-:W-:Y:S05]  /*82a60*/  BSYNC B1 ;  /* 0x0000000000017941 */ /* 0x000fea0003800000 */
.L_x_6810:
        /* <DEDUP_REMOVED lines=11> */
.L_x_6814:
[----:B------:R-:W-:Y:S01]  /*82b20*/  IMAD.MOV.U32 R4, RZ, RZ, R5 ;  /* 0x000000ffff047224 */ /* 0x000fe200078e0005 */
[----:B------:R-:W-:Y:S01]  /*82b30*/  MOV R75, R74 ;  /* 0x0000004a004b7202 */ /* 0x000fe20000000f00 */
[----:B------:R-:W-:Y:S02]  /*82b40*/  IMAD.MOV.U32 R6, RZ, RZ, R7 ;  /* 0x000000ffff067224 */ /* 0x000fe400078e0007 */
[----:B------:R-:W-:-:S07]  /*82b50*/  IMAD.MOV.U32 R15, RZ, RZ, R14 ;  /* 0x000000ffff0f7224 */ /* 0x000fce00078e000e */
.L_x_6815:
[----:B------:R-:W-:Y:S05]  /*82b60*/  BSYNC B1 ;  /* 0x0000000000017941 */ /* 0x000fea0003800000 */
.L_x_6813:
        /* <DEDUP_REMOVED lines=11> */
.L_x_6817:
[----:B------:R-:W-:Y:S01]  /*82c20*/  MOV R5, R4 ;  /* 0x0000000400057202 */ /* 0x000fe20000000f00 */
[----:B------:R-:W-:Y:S02]  /*82c30*/  IMAD.MOV.U32 R7, RZ, RZ, R6 ;  /* 0x000000ffff077224 */ /* 0x000fe400078e0006 */
[----:B------:R-:W-:Y:S02]  /*82c40*/  IMAD.MOV.U32 R14, RZ, RZ, R13 ;  /* 0x000000ffff0e7224 */ /* 0x000fe400078e000d */
[----:B------:R-:W-:-:S07]  /*82c50*/  IMAD.MOV.U32 R74, RZ, RZ, R73 ;  /* 0x000000ffff4a7224 */ /* 0x000fce00078e0049 */
.L_x_6818:
[----:B------:R-:W-:Y:S05]  /*82c60*/  BSYNC B1 ;  /* 0x0000000000017941 */ /* 0x000fea0003800000 */
.L_x_6816:
        /* <DEDUP_REMOVED lines=11> */
.L_x_6820:
[----:B------:R-:W-:Y:S01]  /*82d20*/  IMAD.MOV.U32 R4, RZ, RZ, R5 ;  /* 0x000000ffff047224 */ /* 0x000fe200078e0005 */
[----:B------:R-:W-:Y:S01]  /*82d30*/  MOV R13, R12 ;  /* 0x0000000c000d7202 */ /* 0x000fe20000000f00 */
[----:B------:R-:W-:Y:S02]  /*82d40*/  IMAD.MOV.U32 R6, RZ, RZ, R7 ;  /* 0x000000ffff067224 */ /* 0x000fe400078e0007 */
[----:B------:R-:W-:-:S07]  /*82d50*/  IMAD.MOV.U32 R73, RZ, RZ, R72 ;  /* 0x000000ffff497224 */ /* 0x000fce00078e0048 */
.L_x_6821:
[----:B------:R-:W-:Y:S05]  /*82d60*/  BSYNC B1 ;  /* 0x0000000000017941 */ /* 0x000fea0003800000 */
.L_x_6819:
        /* <DEDUP_REMOVED lines=11> */
.L_x_6823:
[----:B------:R-:W-:Y:S02]  /*82e20*/  IMAD.MOV.U32 R5, RZ, RZ, R4 ;  /* 0x000000ffff057224 */ /* 0x000fe400078e0004 */
[----:B------:R-:W-:Y:S02]  /*82e30*/  IMAD.MOV.U32 R7, RZ, RZ, R6 ;  /* 0x000000ffff077224 */ /* 0x000fe400078e0006 */
[----:B------:R-:W-:Y:S02]  /*82e40*/  IMAD.MOV.U32 R72, RZ, RZ, R135 ;  /* 0x000000ffff487224 */ /* 0x000fe400078e0087 */
[----:B------:R-:W-:-:S07]  /*82e50*/  IMAD.MOV.U32 R12, RZ, RZ, R9 ;  /* 0x000000ffff0c7224 */ /* 0x000fce00078e0009 */
.L_x_6824:
[----:B------:R-:W-:Y:S05]  /*82e60*/  BSYNC B1 ;  /* 0x0000000000017941 */ /* 0x000fea0003800000 */
.L_x_6822:
        /* <DEDUP_REMOVED lines=11> */
.L_x_6826:
[----:B------:R-:W-:Y:S01]  /*82f20*/  IMAD.MOV.U32 R4, RZ, RZ, R5 ;  /* 0x000000ffff047224 */ /* 0x000fe200078e0005 */
[----:B------:R-:W-:Y:S01]  /*82f30*/  MOV R6, R7 ;  /* 0x0000000700067202 */ /* 0x000fe20000000f00 */
[----:B------:R-:W-:Y:S02]  /*82f40*/  IMAD.MOV.U32 R9, RZ, RZ, R8 ;  /* 0x000000ffff097224 */ /* 0x000fe400078e0008 */
[----:B------:R-:W-:-:S07]  /*82f50*/  IMAD.MOV.U32 R135, RZ, RZ, R134 ;  /* 0x000000ffff877224 */ /* 0x000fce00078e0086 */
.L_x_6827:
[----:B------:R-:W-:Y:S05]  /*82f60*/  BSYNC B1 ;  /* 0x0000000000017941 */ /* 0x000fea0003800000 */
.L_x_6825:
        /* <DEDUP_REMOVED lines=11> */
.L_x_6829:
[----:B------:R-:W-:Y:S01]  /*83020*/  IMAD.MOV.U32 R8, RZ, RZ, R3 ;  /* 0x000000ffff087224 */ /* 0x000fe200078e0003 */
[----:B------:R-:W-:Y:S01]  /*83030*/  MOV R134, R133 ;  /* 0x0000008500867202 */ /* 0x000fe20000000f00 */
[----:B------:R-:W-:Y:S02]  /*83040*/  IMAD.MOV.U32 R5, RZ, RZ, R4 ;  /* 0x000000ffff057224 */ /* 0x000fe400078e0004 */
[----:B------:R-:W-:Y:S02]  /*83050*/  IMAD.MOV.U32 R7, RZ, RZ, R6 ;  /* 0x000000ffff077224 */ /* 0x000fe400078e0006 */
[----:B------:R-:W-:Y:S02]  /*83060*/  IMAD.MOV.U32 R3, RZ, RZ, R4 ;  /* 0x000000ffff037224 */ /* 0x000fe400078e0004 */
[----:B------:R-:W-:-:S07]  /*83070*/  IMAD.MOV.U32 R133, RZ, RZ, R6 ;  /* 0x000000ffff857224 */ /* 0x000fce00078e0006 */
.L_x_6830:
[----:B------:R-:W-:Y:S05]  /*83080*/  BSYNC B1 ;  /* 0x0000000000017941 */ /* 0x000fea0003800000 */
.L_x_6828:
[----:B------:R-:W-:Y:S01]  /*83090*/  VIADD R0, R0, 0x4 ;  /* 0x0000000400007836 */ /* 0x000fe20000000000 */
[----:B------:R-:W-:Y:S06]  /*830a0*/  @P2 BRA `(.L_x_6831) ;  /* 0xffffffc0000c2947 */ /* 0x000fec000383ffff */
[----:B------:R-:W-:Y:S01]  /*830b0*/  IMAD.MOV.U32 R3, RZ, RZ, R5 ;  /* 0x000000ffff037224 */ /* 0x000fe200078e0005 */
[----:B------:R-:W-:-:S07]  /*830c0*/  MOV R133, R7 ;  /* 0x0000000700857202 */ /* 0x000fce0000000f00 */
.L_x_6641:
[----:B------:R-:W-:Y:S05]  /*830d0*/  BSYNC B0 ;  /* 0x0000000000007941 */ /* 0x000fea0003800000 */
.L_x_6640:
        /* <DEDUP_REMOVED lines=186> */
[----:B------:R0:W-:Y:S01]  /*83c80*/  STL.64 [R1+0x1b8], R144 ;  /* 0x0001b89001007387 */ /* 0x0001e20000100a00 */
[----:B------:R-:W1:Y:S03]  /*83c90*/  S2R R0, SR_LANEID ;  /* 0x0000000000007919 */ /* 0x000e660000000000 */
        /* <DEDUP_REMOVED lines=8> */
[----:B-1----:R-:W-:Y:S05]  /*83d20*/  @P0 BRA `(.L_x_6833) ;  /* 0x0000004000040947 */ /* 0x002fea0003800000 */
[----:B------:R-:W-:Y:S02]  /*83d30*/  IMAD.MOV.U32 R2, RZ, RZ, R1 ;  /* 0x000000ffff027224 */ /* 0x000fe400078e0001 */
[----:B0-----:R-:W-:-:S07]  /*83d40*/  IMAD.MOV.U32 R4, RZ, RZ, RZ ;  /* 0x000000ffff047224 */ /* 0x001fce00078e00ff */
.L_x_7023:
[----:B------:R-:W2:Y:S04]  /*83d50*/  LDL R7, [R2+0x100] ;  /* 0x0001000002077983 */ /* 0x000ea80000100800 */
        /* <DEDUP_REMOVED lines=19> */
.L_x_6835:
[----:B------:R-:W-:Y:S02]  /*83e90*/  IMAD.MOV.U32 R5, RZ, RZ, R132 ;  /* 0x000000ffff057224 */ /* 0x000fe400078e0084 */
[----:B------:R-:W-:Y:S01]  /*83ea0*/  IMAD.MOV.U32 R7, RZ, RZ, R140 ;  /* 0x000000ffff077224 */ /* 0x000fe200078e008c */
[----:B------:R-:W-:Y:S01]  /*83eb0*/  MOV R140, R131 ;  /* 0x00000083008c7202 */ /* 0x000fe20000000f00 */
[----:B------:R-:W-:-:S07]  /*83ec0*/  IMAD.MOV.U32 R132, RZ, RZ, R71 ;  /* 0x000000ffff847224 */ /* 0x000fce00078e0047 */
.L_x_6836:
[----:B------:R-:W-:Y:S05]  /*83ed0*/  BSYNC B1 ;  /* 0x0000000000017941 */ /* 0x000fea0003800000 */
.L_x_6834:
        /* <DEDUP_REMOVED lines=11> */
.L_x_6838:
[----:B------:R-:W-:Y:S02]  /*83f90*/  IMAD.MOV.U32 R6, RZ, RZ, R5 ;  /* 0x000000ffff067224 */ /* 0x000fe400078e0005 */
[----:B------:R-:W-:Y:S02]  /*83fa0*/  IMAD.MOV.U32 R10, RZ, RZ, R7 ;  /* 0x000000ffff0a7224 */ /* 0x000fe400078e0007 */
[----:B------:R-:W-:Y:S02]  /*83fb0*/  IMAD.MOV.U32 R71, RZ, RZ, R70 ;  /* 0x000000ffff477224 */ /* 0x000fe400078e0046 */
[----:B------:R-:W-:-:S07]  /*83fc0*/  IMAD.MOV.U32 R131, RZ, RZ, R130 ;  /* 0x000000ffff837224 */ /* 0x000fce00078e0082 */
.L_x_6839:
[----:B------:R-:W-:Y:S05]  /*83fd0*/  BSYNC B1 ;  /* 0x0000000000017941 */ /* 0x000fea0003800000 */
.L_x_6837:
        /* <DEDUP_REMOVED lines=11> */
.L_x_6841:
[----:B------:R-:W-:Y:S01]  /*84090*/  IMAD.MOV.U32 R5, RZ, RZ, R6 ;  /* 0x000000ffff057224 */ /* 0x000fe200078e0006 */
[----:B------:R-:W-:Y:S01]  /*840a0*/  MOV R7, R10 ;  /* 0x0000000a00077202 */ /* 0x000fe20000000f00 */
[----:B------:R-:W-:Y:S02]  /*840b0*/  IMAD.MOV.U32 R70, RZ, RZ, R69 ;  /* 0x000000ffff467224 */ /* 0x000fe400078e0045 */
[----:B------:R-:W-:-:S07]  /*840c0*/  IMAD.MOV.U32 R130, RZ, RZ, R129 ;  /* 0x000000ffff827224 */ /* 0x000fce00078e0081 */
.L_x_6842:
[----:B------:R-:W-:Y:S05]  /*840d0*/  BSYNC B1 ;  /* 0x0000000000017941 */ /* 0x000fea0003800000 */
.L_x_6840:
        /* <DEDUP_REMOVED lines=11> */
.L_x_6844:
[----:B------:R-:W-:Y:S01]  /*84190*/  IMAD.MOV.U32 R6, RZ, RZ, R5 ;  /* 0x000000ffff067224 */ /* 0x000fe200078e0005 */
[----:B------:R-:W-:Y:S01]  /*841a0*/  MOV R129, R128 ;  /* 0x0000008000817202 */ /* 0x000fe20000000f00 */
[----:B------:R-:W-:Y:S02]  /*841b0*/  IMAD.MOV.U32 R10, RZ, RZ, R7 ;  /* 0x000000ffff0a7224 */ /* 0x000fe400078e0007 */
[----:B------:R-:W-:-:S07]  /*841c0*/  IMAD.MOV.U32 R69, RZ, RZ, R68 ;  /* 0x000000ffff457224 */ /* 0x000fce00078e0044 */
.L_x_6845:
[----:B------:R-:W-:Y:S05]  /*841d0*/  BSYNC B1 ;  /* 0x0000000000017941 */ /* 0x000fea0003800000 */
.L_x_6843:
        /* <DEDUP_REMOVED lines=11> */
.L_x_6847:
[----:B------:R-:W-:Y:S01]  /*84290*/  MOV R5, R6 ;  /* 0x0000000600057202 */ /* 0x000fe20000000f00 */
[----:B------:R-:W-:Y:S02]  /*842a0*/  IMAD.MOV.U32 R7, RZ, RZ, R10 ;  /* 0x000000ffff077224 */ /* 0x000fe400078e000a */
[----:B------:R-:W-:Y:S02]  /*842b0*/  IMAD.MOV.U32 R68, RZ, RZ, R67 ;  /* 0x000000ffff447224 */ /* 0x000fe400078e0043 */
[----:B------:R-:W-:-:S07]  /*842c0*/  IMAD.MOV.U32 R128, RZ, RZ, R127 ;  /* 0x000000ffff807224 */ /* 0x000fce00078e007f */
.L_x_6848:
[----:B------:R-:W-:Y:S05]  /*842d0*/  BSYNC B1 ;  /* 0x0000000000017941 */ /* 0x000fea0003800000 */
.L_x_6846:
        /* <DEDUP_REMOVED lines=11> */
.L_x_6850:
[----:B------:R-:W-:Y:S01]  /*84390*/  IMAD.MOV.U32 R6, RZ, RZ, R5 ;  /* 0x000000ffff067224 */ /* 0x000fe200078e0005 */
[----:B------:R-:W-:Y:S01]  /*843a0*/  MOV R67, R66 ;  /* 0x0000004200437202 */ /* 0x000fe20000000f00 */
[----:B------:R-:W-:Y:S02]  /*843b0*/  IMAD.MOV.U32 R10, RZ, RZ, R7 ;  /* 0x000000ffff0a7224 */ /* 0x000fe400078e0007 */
[----:B------:R-:W-:-:S07]  /*843c0*/  IMAD.MOV.U32 R127, RZ, RZ, R126 ;  /* 0x000000ffff7f7224 */ /* 0x000fce00078e007e */
.L_x_6851:
[----:B------:R-:W-:Y:S05]  /*843d0*/  BSYNC B1 ;  /* 0x0000000000017941 */ /* 0x000fea0003800000 */
.L_x_6849:
        /* <DEDUP_REMOVED lines=11> */
.L_x_6853:
[----:B------:R-:W-:Y:S02]  /*84490*/  IMAD.MOV.U32 R5, RZ, RZ, R6 ;  /* 0x000000ffff057224 */ /* 0x000fe400078e0006 */
[----:B------:R-:W-:Y:S02]  /*844a0*/  IMAD.MOV.U32 R7, RZ, RZ, R10 ;  /* 0x000000ffff077224 */ /* 0x000fe400078e000a */
[----:B------:R-:W-:Y:S02]  /*844b0*/  IMAD.MOV.U32 R66, RZ, RZ, R65 ;  /* 0x000000ffff427224 */ /* 0x000fe400078e0041 */
[----:B------:R-:W-:-:S07]  /*844c0*/  IMAD.MOV.U32 R126, RZ, RZ, R125 ;  /* 0x000000ffff7e7224 */ /* 0x000fce00078e007d */
.L_x_6854:
[----:B------:R-:W-:Y:S05]  /*844d0*/  BSYNC B1 ;  /* 0x0000000000017941 */ /* 0x000fea0003800000 */
.L_x_6852:
        /* <DEDUP_REMOVED lines=11> */
.L_x_6856:
[----:B------:R-:W-:Y:S01]  /*84590*/  IMAD.MOV.U32 R6, RZ, RZ, R5 ;  /* 0x000000ffff067224 */ /* 0x000fe200078e0005 */
[----:B------:R-:W-:Y:S01]  /*845a0*/  MOV R10, R7 ;  /* 0x00000007000a7202 */ /* 0x000fe20000000f00 */
[----:B------:R-:W-:Y:S02]  /*845b0*/  IMAD.MOV.U32 R65, RZ, RZ, R64 ;  /* 0x000000ffff417224 */ /* 0x000fe400078e0040 */
[----:B------:R-:W-:-:S07]  /*845c0*/  IMAD.MOV.U32 R125, RZ, RZ, R124 ;  /* 0x000000ffff7d7224 */ /* 0x000fce00078e007c */
.L_x_6857:
[----:B------:R-:W-:Y:S05]  /*845d0*/  BSYNC B1 ;  /* 0x0000000000017941 */ /* 0x000fea0003800000 */
.L_x_6855:
        /* <DEDUP_REMOVED lines=11> */
.L_x_6859:
[----:B------:R-:W-:Y:S01]  /*84690*/  IMAD.MOV.U32 R5, RZ, RZ, R6 ;  /* 0x000000ffff057224 */ /* 0x000fe200078e0006 */
[----:B------:R-:W-:Y:S01]  /*846a0*/  MOV R124, R123 ;  /* 0x0000007b007c7202 */ /* 0x000fe20000000f00 */
[----:B------:R-:W-:Y:S02]  /*846b0*/  IMAD.MOV.U32 R7, RZ, RZ, R10 ;  /* 0x000000ffff077224 */ /* 0x000fe400078e000a */
[----:B------:R-:W-:-:S07]  /*846c0*/  IMAD.MOV.U32 R64, RZ, RZ, R63 ;  /* 0x000000ffff407224 */ /* 0x000fce00078e003f */
.L_x_6860:
[----:B------:R-:W-:Y:S05]  /*846d0*/  BSYNC B1 ;  /* 0x0000000000017941 */ /* 0x000fea0003800000 */
.L_x_6858:
        /* <DEDUP_REMOVED lines=11> */
.L_x_6862:
[----:B------:R-:W-:Y:S01]  /*84790*/  MOV R6, R5 ;  /* 0x0000000500067202 */ /* 0x000fe20000000f00 */
[----:B------:R-:W-:Y:S02]  /*847a0*/  IMAD.MOV.U32 R10, RZ, RZ, R7 ;  /* 0x000000ffff0a7224 */ /* 0x000fe400078e0007 */
[----:B------:R-:W-:Y:S02]  /*847b0*/  IMAD.MOV.U32 R63, RZ, RZ, R62 ;  /* 0x000000ffff3f7224 */ /* 0x000fe400078e003e */
[----:B------:R-:W-:-:S07]  /*847c0*/  IMAD.MOV.U32 R123, RZ, RZ, R122 ;  /* 0x000000ffff7b7224 */ /* 0x000fce00078e007a */
.L_x_6863:
[----:B------:R-:W-:Y:S05]  /*847d0*/  BSYNC B1 ;  /* 0x0000000000017941 */ /* 0x000fea0003800000 */
.L_x_6861:
        /* <DEDUP_REMOVED lines=11> */
.L_x_6865:
[----:B------:R-:W-:Y:S01]  /*84890*/  IMAD.MOV.U32 R5, RZ, RZ, R6 ;  /* 0x000000ffff057224 */ /* 0x000fe200078e0006 */
[----:B------:R-:W-:Y:S01]  /*848a0*/  MOV R62, R61 ;  /* 0x0000003d003e7202 */ /* 0x000fe20000000f00 */
[----:B------:R-:W-:Y:S02]  /*848b0*/  IMAD.MOV.U32 R7, RZ, RZ, R10 ;  /* 0x000000ffff077224 */ /* 0x000fe400078e000a */
[----:B------:R-:W-:-:S07]  /*848c0*/  IMAD.MOV.U32 R122, RZ, RZ, R121 ;  /* 0x000000ffff7a7224 */ /* 0x000fce00078e0079 */
.L_x_6866:
[----:B------:R-:W-:Y:S05]  /*848d0*/  BSYNC B1 ;  /* 0x0000000000017941 */ /* 0x000fea0003800000 */
.L_x_6864:
        /* <DEDUP_REMOVED lines=11> */
.L_x_6868:
[----:B------:R-:W-:Y:S02]  /*84990*/  IMAD.MOV.U32 R6, RZ, RZ, R5 ;  /* 0x000000ffff067224 */ /* 0x000fe400078e0005 */
[----:B------:R-:W-:Y:S02]  /*849a0*/  IMAD.MOV.U32 R10, RZ, RZ, R7 ;  /* 0x000000ffff0a7224 */ /* 0x000fe400078e0007 */
[----:B------:R-:W-:Y:S02]  /*849b0*/  IMAD.MOV.U32 R61, RZ, RZ, R60 ;  /* 0x000000ffff3d7224 */ /* 0x000fe400078e003c */
[----:B------:R-:W-:-:S07]  /*849c0*/  IMAD.MOV.U32 R121, RZ, RZ, R120 ;  /* 0x000000ffff797224 */ /* 0x000fce00078e0078 */
.L_x_6869:
[----:B------:R-:W-:Y:S05]  /*849d0*/  BSYNC B1 ;  /* 0x0000000000017941 */ /* 0x000fea0003800000 */
.L_x_6867:
        /* <DEDUP_REMOVED lines=11> */
.L_x_6871:
[----:B------:R-:W-:Y:S01]  /*84a90*/  IMAD.MOV.U32 R5, RZ, RZ, R6 ;  /* 0x000000ffff057224 */ /* 0x000fe200078e0006 */
[----:B------:R-:W-:Y:S01]  /*84aa0*/  MOV R7, R10 ;  /* 0x0000000a00077202 */ /* 0x000fe20000000f00 */
[----:B------:R-:W-:Y:S02]  /*84ab0*/  IMAD.MOV.U32 R60, RZ, RZ, R59 ;  /* 0x000000ffff3c7224 */ /* 0x000fe400078e003b */
[----:B------:R-:W-:-:S07]  /*84ac0*/  IMAD.MOV.U32 R120, RZ, RZ, R119 ;  /* 0x000000ffff787224 */ /* 0x000fce00078e0077 */
.L_x_6872:
[----:B------:R-:W-:Y:S05]  /*84ad0*/  BSYNC B1 ;  /* 0x0000000000017941 */ /* 0x000fea0003800000 */
.L_x_6870:
        /* <DEDUP_REMOVED lines=11> */
.L_x_6874:
[----:B------:R-:W-:Y:S01]  /*84b90*/  IMAD.MOV.U32 R6, RZ, RZ, R5 ;  /* 0x000000ffff067224 */ /* 0x000fe200078e0005 */
[----:B------:R-:W-:Y:S01]  /*84ba0*/  MOV R119, R118 ;  /* 0x0000007600777202 */ /* 0x000fe20000000f00 */
[----:B------:R-:W-:Y:S02]  /*84bb0*/  IMAD.MOV.U32 R10, RZ, RZ, R7 ;  /* 0x000000ffff0a7224 */ /* 0x000fe400078e0007 */
[----:B------:R-:W-:-:S07]  /*84bc0*/  IMAD.MOV.U32 R59, RZ, RZ, R58 ;  /* 0x000000ffff3b7224 */ /* 0x000fce00078e003a */
.L_x_6875:
[----:B------:R-:W-:Y:S05]  /*84bd0*/  BSYNC B1 ;  /* 0x0000000000017941 */ /* 0x000fea0003800000 */
.L_x_6873:
        /* <DEDUP_REMOVED lines=11> */
.L_x_6877:
[----:B------:R-:W-:Y:S01]  /*84c90*/  MOV R5, R6 ;  /* 0x0000000600057202 */ /* 0x000fe20000000f00 */
[----:B------:R-:W-:Y:S02]  /*84ca0*/  IMAD.MOV.U32 R7, RZ, RZ, R10 ;  /* 0x000000ffff077224 */ /* 0x000fe400078e000a */
[----:B------:R-:W-:Y:S02]  /*84cb0*/  IMAD.MOV.U32 R58, RZ, RZ, R57 ;  /* 0x000000ffff3a7224 */ /* 0x000fe400078e0039 */
[----:B------:R-:W-:-:S07]  /*84cc0*/  IMAD.MOV.U32 R118, RZ, RZ, R117 ;  /* 0x000000ffff767224 */ /* 0x000fce00078e0075 */
.L_x_6878:
[----:B------:R-:W-:Y:S05]  /*84cd0*/  BSYNC B1 ;  /* 0x0000000000017941 */ /* 0x000fea0003800000 */
.L_x_6876:
        /* <DEDUP_REMOVED lines=11> */
.L_x_6880:
[----:B------:R-:W-:Y:S01]  /*84d90*/  IMAD.MOV.U32 R6, RZ, RZ, R5 ;  /* 0x000000ffff067224 */ /* 0x000fe200078e0005 */
[----:B------:R-:W-:Y:S01]  /*84da0*/  MOV R57, R56 ;  /* 0x0000003800397202 */ /* 0x000fe20000000f00 */
[----:B------:R-:W-:Y:S02]  /*84db0*/  IMAD.MOV.U32 R10, RZ, RZ, R7 ;  /* 0x000000ffff0a7224 */ /* 0x000fe400078e0007 */
[----:B------:R-:W-:-:S07]  /*84dc0*/  IMAD.MOV.U32 R117, RZ, RZ, R116 ;  /* 0x000000ffff757224 */ /* 0x000fce00078e0074 */
.L_x_6881:
[----:B------:R-:W-:Y:S05]  /*84dd0*/  BSYNC B1 ;  /* 0x0000000000017941 */ /* 0x000fea0003800000 */
.L_x_6879:
        /* <DEDUP_REMOVED lines=11> */
.L_x_6883:
[----:B------:R-:W-:Y:S02]  /*84e90*/  IMAD.MOV.U32 R5, RZ, RZ, R6 ;  /* 0x000000ffff057224 */ /* 0x000fe400078e0006 */
[----:B------:R-:W-:Y:S02]  /*84ea0*/  IMAD.MOV.U32 R7, RZ, RZ, R10 ;  /* 0x000000ffff077224 */ /* 0x000fe400078e000a */
[----:B------:R-:W-:Y:S02]  /*84eb0*/  IMAD.MOV.U32 R56, RZ, RZ, R55 ;  /* 0x000000ffff387224 */ /* 0x000fe400078e0037 */
[----:B------:R-:W-:-:S07]  /*84ec0*/  IMAD.MOV.U32 R116, RZ, RZ, R115 ;  /* 0x000000ffff747224 */ /* 0x000fce00078e0073 */
.L_x_6884:
[----:B------:R-:W-:Y:S05]  /*84ed0*/  BSYNC B1 ;  /* 0x0000000000017941 */ /* 0x000fea0003800000 */
.L_x_6882:
        /* <DEDUP_REMOVED lines=11> */
.L_x_6886:
[----:B------:R-:W-:Y:S01]  /*84f90*/  IMAD.MOV.U32 R6, RZ, RZ, R5 ;  /* 0x000000ffff067224 */ /* 0x000fe200078e0005 */
[----:B------:R-:W-:Y:S01]  /*84fa0*/  MOV R10, R7 ;  /* 0x00000007000a7202 */ /* 0x000fe20000000f00 */
[----:B------:R-:W-:Y:S02]  /*84fb0*/  IMAD.MOV.U32 R55, RZ, RZ, R54 ;  /* 0x000000ffff377224 */ /* 0x000fe400078e0036 */
[----:B------:R-:W-:-:S07]  /*84fc0*/  IMAD.MOV.U32 R115, RZ, RZ, R114 ;  /* 0x000000ffff737224 */ /* 0x000fce00078e0072 */
.L_x_6887:
[----:B------:R-:W-:Y:S05]  /*84fd0*/  BSYNC B1 ;  /* 0x0000000000017941 */ /* 0x000fea0003800000 */
.L_x_6885:
        /* <DEDUP_REMOVED lines=11> */
.L_x_6889:
[----:B------:R-:W-:Y:S01]  /*85090*/  IMAD.MOV.U32 R5, RZ, RZ, R6 ;  /* 0x000000ffff057224 */ /* 0x000fe200078e0006 */
[----:B------:R-:W-:Y:S01]  /*850a0*/  MOV R114, R113 ;  /* 0x0000007100727202 */ /* 0x000fe20000000f00 */
[----:B------:R-:W-:Y:S02]  /*850b0*/  IMAD.MOV.U32 R7, RZ, RZ, R10 ;  /* 0x000000ffff077224 */ /* 0x000fe400078e000a */
[----:B------:R-:W-:-:S07]  /*850c0*/  IMAD.MOV.U32 R54, RZ, RZ, R53 ;  /* 0x000000ffff367224 */ /* 0x000fce00078e0035 */
.L_x_6890:
[----:B------:R-:W-:Y:S05]  /*850d0*/  BSYNC B1 ;  /* 0x0000000000017941 */ /* 0x000fea0003800000 */
.L_x_6888:
        /* <DEDUP_REMOVED lines=11> */
.L_x_6892:
[----:B------:R-:W-:Y:S01]  /*85190*/  MOV R6, R5 ;  /* 0x0000000500067202 */ /* 0x000fe20000000f00 */
[----:B------:R-:W-:Y:S02]  /*851a0*/  IMAD.MOV.U32 R10, RZ, RZ, R7 ;  /* 0x000000ffff0a7224 */ /* 0x000fe400078e0007 */
[----:B------:R-:W-:Y:S02]  /*851b0*/  IMAD.MOV.U32 R53, RZ, RZ, R52 ;  /* 0x000000ffff357224 */ /* 0x000fe400078e0034 */
[----:B------:R-:W-:-:S07]  /*851c0*/  IMAD.MOV.U32 R113, RZ, RZ, R112 ;  /* 0x000000ffff717224 */ /* 0x000fce00078e0070 */
.L_x_6893:
[----:B------:R-:W-:Y:S05]  /*851d0*/  BSYNC B1 ;  /* 0x0000000000017941 */ /* 0x000fea0003800000 */
.L_x_6891:
        /* <DEDUP_REMOVED lines=11> */
.L_x_6895:
[----:B------:R-:W-:Y:S01]  /*85290*/  IMAD.MOV.U32 R5, RZ, RZ, R6 ;  /* 0x000000ffff057224 */ /* 0x000fe200078e0006 */
[----:B------:R-:W-:Y:S01]  /*852a0*/  MOV R52, R51 ;  /* 0x0000003300347202 */ /* 0x000fe20000000f00 */
[----:B------:R-:W-:Y:S02]  /*852b0*/  IMAD.MOV.U32 R7, RZ, RZ, R10 ;  /* 0x000000ffff077224 */ /* 0x000fe400078e000a */
[----:B------:R-:W-:-:S07]  /*852c0*/  IMAD.MOV.U32 R112, RZ, RZ, R111 ;  /* 0x000000ffff707224 */ /* 0x000fce00078e006f */
.L_x_6896:
[----:B------:R-:W-:Y:S05]  /*852d0*/  BSYNC B1 ;  /* 0x0000000000017941 */ /* 0x000fea0003800000 */
.L_x_6894:
        /* <DEDUP_REMOVED lines=11> */
.L_x_6898:
[----:B------:R-:W-:Y:S02]  /*85390*/  IMAD.MOV.U32 R6, RZ, RZ, R5 ;  /* 0x000000ffff067224 */ /* 0x000fe400078e0005 */
[----:B------:R-:W-:Y:S02]  /*853a0*/  IMAD.MOV.U32 R10, RZ, RZ, R7 ;  /* 0x000000ffff0a7224 */ /* 0x000fe400078e0007 */
[----:B------:R-:W-:Y:S02]  /*853b0*/  IMAD.MOV.U32 R51, RZ, RZ, R50 ;  /* 0x000000ffff337224 */ /* 0x000fe400078e0032 */
[----:B------:R-:W-:-:S07]  /*853c0*/  IMAD.MOV.U32 R111, RZ, RZ, R110 ;  /* 0x000000ffff6f7224 */ /* 0x000fce00078e006e */
.L_x_6899:
[----:B------:R-:W-:Y:S05]  /*853d0*/  BSYNC B1 ;  /* 0x0000000000017941 */ /* 0x000fea0003800000 */
.L_x_6897:
        /* <DEDUP_REMOVED lines=11> */
.L_x_6901:
[----:B------:R-:W-:Y:S01]  /*85490*/  IMAD.MOV.U32 R5, RZ, RZ, R6 ;  /* 0x000000ffff057224 */ /* 0x000fe200078e0006 */
[----:B------:R-:W-:Y:S01]  /*854a0*/  MOV R7, R10 ;  /* 0x0000000a00077202 */ /* 0x000fe20000000f00 */
[----:B------:R-:W-:Y:S02]  /*854b0*/  IMAD.MOV.U32 R50, RZ, RZ, R49 ;  /* 0x000000ffff327224 */ /* 0x000fe400078e0031 */
[----:B------:R-:W-:-:S07]  /*854c0*/  IMAD.MOV.U32 R110, RZ, RZ, R109 ;  /* 0x000000ffff6e7224 */ /* 0x000fce00078e006d */
.L_x_6902:
[----:B------:R-:W-:Y:S05]  /*854d0*/  BSYNC B1 ;  /* 0x0000000000017941 */ /* 0x000fea0003800000 */
.L_x_6900:
        /* <DEDUP_REMOVED lines=11> */
.L_x_6904:
[----:B------:R-:W-:Y:S01]  /*85590*/  IMAD.MOV.U32 R6, RZ, RZ, R5 ;  /* 0x000000ffff067224 */ /* 0x000fe200078e0005 */
[----:B------:R-:W-:Y:S01]  /*855a0*/  MOV R109, R108 ;  /* 0x0000006c006d7202 */ /* 0x000fe20000000f00 */
[----:B------:R-:W-:Y:S02]  /*855b0*/  IMAD.MOV.U32 R10, RZ, RZ, R7 ;  /* 0x000000ffff0a7224 */ /* 0x000fe400078e0007 */
[----:B------:R-:W-:-:S07]  /*855c0*/  IMAD.MOV.U32 R49, RZ, RZ, R48 ;  /* 0x000000ffff317224 */ /* 0x000fce00078e0030 */
.L_x_6905:
[----:B------:R-:W-:Y:S05]  /*855d0*/  BSYNC B1 ;  /* 0x0000000000017941 */ /* 0x000fea0003800000 */
.L_x_6903:
        /* <DEDUP_REMOVED lines=11> */
.L_x_6907:
[----:B------:R-:W-:Y:S01]  /*85690*/  MOV R5, R6 ;  /* 0x0000000600057202 */ /* 0x000fe20000000f00 */
[----:B------:R-:W-:Y:S02]  /*856a0*/  IMAD.MOV.U32 R7, RZ, RZ, R10 ;  /* 0x000000ffff077224 */ /* 0x000fe400078e000a */
[----:B------:R-:W-:Y:S02]  /*856b0*/  IMAD.MOV.U32 R48, RZ, RZ, R47 ;  /* 0x000000ffff307224 */ /* 0x000fe400078e002f */
[----:B------:R-:W-:-:S07]  /*856c0*/  IMAD.MOV.U32 R108, RZ, RZ, R107 ;  /* 0x000000ffff6c7224 */ /* 0x000fce00078e006b */
.L_x_6908:
[----:B------:R-:W-:Y:S05]  /*856d0*/  BSYNC B1 ;  /* 0x0000000000017941 */ /* 0x000fea0003800000 */
.L_x_6906:
        /* <DEDUP_REMOVED lines=11> */
.L_x_6910:
[----:B------:R-:W-:Y:S01]  /*85790*/  IMAD.MOV.U32 R6, RZ, RZ, R5 ;  /* 0x000000ffff067224 */ /* 0x000fe200078e0005 */
[----:B------:R-:W-:Y:S01]  /*857a0*/  MOV R47, R46 ;  /* 0x0000002e002f7202 */ /* 0x000fe20000000f00 */
[----:B------:R-:W-:Y:S02]  /*857b0*/  IMAD.MOV.U32 R10, RZ, RZ, R7 ;  /* 0x000000ffff0a7224 */ /* 0x000fe400078e0007 */
[----:B------:R-:W-:-:S07]  /*857c0*/  IMAD.MOV.U32 R107, RZ, RZ, R106 ;  /* 0x000000ffff6b7224 */ /* 0x000fce00078e006a */
.L_x_6911:
[----:B------:R-:W-:Y:S05]  /*857d0*/  BSYNC B1 ;  /* 0x0000000000017941 */ /* 0x000fea0003800000 */
.L_x_6909:
        /* <DEDUP_REMOVED lines=11> */
.L_x_6913:
[----:B------:R-:W-:Y:S02]  /*85890*/  IMAD.MOV.U32 R5, RZ, RZ, R6 ;  /* 0x000000ffff057224 */ /* 0x000fe400078e0006 */
[----:B------:R-:W-:Y:S02]  /*858a0*/  IMAD.MOV.U32 R7, RZ, RZ, R10 ;  /* 0x000000ffff077224 */ /* 0x000fe400078e000a */
[----:B------:R-:W-:Y:S02]  /*858b0*/  IMAD.MOV.U32 R46, RZ, RZ, R45 ;  /* 0x000000ffff2e7224 */ /* 0x000fe400078e002d */
[----:B------:R-:W-:-:S07]  /*858c0*/  IMAD.MOV.U32 R106, RZ, RZ, R105 ;  /* 0x000000ffff6a7224 */ /* 0x000fce00078e0069 */
.L_x_6914:
[----:B------:R-:W-:Y:S05]  /*858d0*/  BSYNC B1 ;  /* 0x0000000000017941 */ /* 0x000fea0003800000 */
.L_x_6912:
        /* <DEDUP_REMOVED lines=11> */
.L_x_6916:
[----:B------:R-:W-:Y:S01]  /*85990*/  IMAD.MOV.U32 R6, RZ, RZ, R5 ;  /* 0x000000ffff067224 */ /* 0x000fe200078e0005 */
[----:B------:R-:W-:Y:S01]  /*859a0*/  MOV R10, R7 ;  /* 0x00000007000a7202 */ /* 0x000fe20000000f00 */
[----:B------:R-:W-:Y:S02]  /*859b0*/  IMAD.MOV.U32 R45, RZ, RZ, R44 ;  /* 0x000000ffff2d7224 */ /* 0x000fe400078e002c */
[----:B------:R-:W-:-:S07]  /*859c0*/  IMAD.MOV.U32 R105, RZ, RZ, R104 ;  /* 0x000000ffff697224 */ /* 0x000fce00078e0068 */
.L_x_6917:
[----:B------:R-:W-:Y:S05]  /*859d0*/  BSYNC B1 ;  /* 0x0000000000017941 */ /* 0x000fea0003800000 */
.L_x_6915:
        /* <DEDUP_REMOVED lines=11> */
.L_x_6919:
[----:B------:R-:W-:Y:S01]  /*85a90*/  IMAD.MOV.U32 R5, RZ, RZ, R6 ;  /* 0x000000ffff057224 */ /* 0x000fe200078e0006 */
[----:B------:R-:W-:Y:S01]  /*85aa0*/  MOV R104, R103 ;  /* 0x0000006700687202 */ /* 0x000fe20000000f00 */
[----:B------:R-:W-:Y:S02]  /*85ab0*/  IMAD.MOV.U32 R7, RZ, RZ, R10 ;  /* 0x000000ffff077224 */ /* 0x000fe400078e000a */
[----:B------:R-:W-:-:S07]  /*85ac0*/  IMAD.MOV.U32 R44, RZ, RZ, R43 ;  /* 0x000000ffff2c7224 */ /* 0x000fce00078e002b */
.L_x_6920:
[----:B------:R-:W-:Y:S05]  /*85ad0*/  BSYNC B1 ;  /* 0x0000000000017941 */ /* 0x000fea0003800000 */
.L_x_6918:
        /* <DEDUP_REMOVED lines=11> */
.L_x_6922:
[----:B------:R-:W-:Y:S01]  /*85b90*/  MOV R6, R5 ;  /* 0x0000000500067202 */ /* 0x000fe20000000f00 */
[----:B------:R-:W-:Y:S02]  /*85ba0*/  IMAD.MOV.U32 R10, RZ, RZ, R7 ;  /* 0x000000ffff0a7224 */ /* 0x000fe400078e0007 */
[----:B------:R-:W-:Y:S02]  /*85bb0*/  IMAD.MOV.U32 R43, RZ, RZ, R42 ;  /* 0x000000ffff2b7224 */ /* 0x000fe400078e002a */
[----:B------:R-:W-:-:S07]  /*85bc0*/  IMAD.MOV.U32 R103, RZ, RZ, R102 ;  /* 0x000000ffff677224 */ /* 0x000fce00078e0066 */
.L_x_6923:
[----:B------:R-:W-:Y:S05]  /*85bd0*/  BSYNC B1 ;  /* 0x0000000000017941 */ /* 0x000fea0003800000 */
.L_x_6921:
        /* <DEDUP_REMOVED lines=11> */
.L_x_6925:
[----:B------:R-:W-:Y:S01]  /*85c90*/  IMAD.MOV.U32 R5, RZ, RZ, R6 ;  /* 0x000000ffff057224 */ /* 0x000fe200078e0006 */
[----:B------:R-:W-:Y:S01]  /*85ca0*/  MOV R42, R41 ;  /* 0x00000029002a7202 */ /* 0x000fe20000000f00 */
[----:B------:R-:W-:Y:S02]  /*85cb0*/  IMAD.MOV.U32 R7, RZ, RZ, R10 ;  /* 0x000000ffff077224 */ /* 0x000fe400078e000a */
[----:B------:R-:W-:-:S07]  /*85cc0*/  IMAD.MOV.U32 R102, RZ, RZ, R101 ;  /* 0x000000ffff667224 */ /* 0x000fce00078e0065 */
.L_x_6926:
[----:B------:R-:W-:Y:S05]  /*85cd0*/  BSYNC B1 ;  /* 0x0000000000017941 */ /* 0x000fea0003800000 */
.L_x_6924:
        /* <DEDUP_REMOVED lines=11> */
.L_x_6928:
[----:B------:R-:W-:Y:S02]  /*85d90*/  IMAD.MOV.U32 R6, RZ, RZ, R5 ;  /* 0x000000ffff067224 */ /* 0x000fe400078e0005 */
[----:B------:R-:W-:Y:S02]  /*85da0*/  IMAD.MOV.U32 R10, RZ, RZ, R7 ;  /* 0x000000ffff0a7224 */ /* 0x000fe400078e0007 */
[----:B------:R-:W-:Y:S02]  /*85db0*/  IMAD.MOV.U32 R41, RZ, RZ, R40 ;  /* 0x000000ffff297224 */ /* 0x000fe400078e0028 */
[----:B------:R-:W-:-:S07]  /*85dc0*/  IMAD.MOV.U32 R101, RZ, RZ, R100 ;  /* 0x000000ffff657224 */ /* 0x000fce00078e0064 */
.L_x_6929:
[----:B------:R-:W-:Y:S05]  /*85dd0*/  BSYNC B1 ;  /* 0x0000000000017941 */ /* 0x000fea0003800000 */
.L_x_6927:
        /* <DEDUP_REMOVED lines=11> */
.L_x_6931:
[----:B------:R-:W-:Y:S01]  /*85e90*/  IMAD.MOV.U32 R5, RZ, RZ, R6 ;  /* 0x000000ffff057224 */ /* 0x000fe200078e0006 */
[----:B------:R-:W-:Y:S01]  /*85ea0*/  MOV R7, R10 ;  /* 0x0000000a00077202 */ /* 0x000fe20000000f00 */
[----:B------:R-:W-:Y:S02]  /*85eb0*/  IMAD.MOV.U32 R40, RZ, RZ, R39 ;  /* 0x000000ffff287224 */ /* 0x000fe400078e0027 */
[----:B------:R-:W-:-:S07]  /*85ec0*/  IMAD.MOV.U32 R100, RZ, RZ, R99 ;  /* 0x000000ffff647224 */ /* 0x000fce00078e0063 */
.L_x_6932:
[----:B------:R-:W-:Y:S05]  /*85ed0*/  BSYNC B1 ;  /* 0x0000000000017941 */ /* 0x000fea0003800000 */
.L_x_6930:
        /* <DEDUP_REMOVED lines=11> */
.L_x_6934:
[----:B------:R-:W-:Y:S01]  /*85f90*/  IMAD.MOV.U32 R6, RZ, RZ, R5 ;  /* 0x000000ffff067224 */ /* 0x000fe200078e0005 */
[----:B------:R-:W-:Y:S01]  /*85fa0*/  MOV R99, R98 ;  /* 0x0000006200637202 */ /* 0x000fe20000000f00 */
[----:B------:R-:W-:Y:S02]  /*85fb0*/  IMAD.MOV.U32 R10, RZ, RZ, R7 ;  /* 0x000000ffff0a7224 */ /* 0x000fe400078e0007 */
[----:B------:R-:W-:-:S07]  /*85fc0*/  IMAD.MOV.U32 R39, RZ, RZ, R38 ;  /* 0x000000ffff277224 */ /* 0x000fce00078e0026 */
.L_x_6935:
[----:B------:R-:W-:Y:S05]  /*85fd0*/  BSYNC B1 ;  /* 0x0000000000017941 */ /* 0x000fea0003800000 */
.L_x_6933:
        /* <DEDUP_REMOVED lines=11> */
.L_x_6937:
[----:B------:R-:W-:Y:S01]  /*86090*/  MOV R5, R6 ;  /* 0x0000000600057202 */ /* 0x000fe20000000f00 */
[----:B------:R-:W-:Y:S02]  /*860a0*/  IMAD.MOV.U32 R7, RZ, RZ, R10 ;  /* 0x000000ffff077224 */ /* 0x000fe400078e000a */
[----:B------:R-:W-:Y:S02]  /*860b0*/  IMAD.MOV.U32 R38, RZ, RZ, R37 ;  /* 0x000000ffff267224 */ /* 0x000fe400078e0025 */
[----:B------:R-:W-:-:S07]  /*860c0*/  IMAD.MOV.U32 R98, RZ, RZ, R97 ;  /* 0x000000ffff627224 */ /* 0x000fce00078e0061 */
.L_x_6938:
[----:B------:R-:W-:Y:S05]  /*860d0*/  BSYNC B1 ;  /* 0x0000000000017941 */ /* 0x000fea0003800000 */
.L_x_6936:
        /* <DEDUP_REMOVED lines=11> */
.L_x_6940:
[----:B------:R-:W-:Y:S01]  /*86190*/  IMAD.MOV.U32 R6, RZ, RZ, R5 ;  /* 0x000000ffff067224 */ /* 0x000fe200078e0005 */
[----:B------:R-:W-:Y:S01]  /*861a0*/  MOV R37, R36 ;  /* 0x0000002400257202 */ /* 0x000fe20000000f00 */
[----:B------:R-:W-:Y:S02]  /*861b0*/  IMAD.MOV.U32 R10, RZ, RZ, R7 ;  /* 0x000000ffff0a7224 */ /* 0x000fe400078e0007 */
[----:B------:R-:W-:-:S07]  /*861c0*/  IMAD.MOV.U32 R97, RZ, RZ, R96 ;  /* 0x000000ffff617224 */ /* 0x000fce00078e0060 */
.L_x_6941:
[----:B------:R-:W-:Y:S05]  /*861d0*/  BSYNC B1 ;  /* 0x0000000000017941 */ /* 0x000fea0003800000 */
.L_x_6939:
        /* <DEDUP_REMOVED lines=11> */
.L_x_6943:
[----:B------:R-:W-:Y:S02]  /*86290*/  IMAD.MOV.U32 R5, RZ, RZ, R6 ;  /* 0x000000ffff057224 */ /* 0x000fe400078e0006 */
[----:B------:R-:W-:Y:S02]  /*862a0*/  IMAD.MOV.U32 R7, RZ, RZ, R10 ;  /* 0x000000ffff077224 */ /* 0x000fe400078e000a */
[----:B------:R-:W-:Y:S02]  /*862b0*/  IMAD.MOV.U32 R36, RZ, RZ, R35 ;  /* 0x000000ffff247224 */ /* 0x000fe400078e0023 */
[----:B------:R-:W-:-:S07]  /*862c0*/  IMAD.MOV.U32 R96, RZ, RZ, R95 ;  /* 0x000000ffff607224 */ /* 0x000fce00078e005f */
.L_x_6944:
[----:B------:R-:W-:Y:S05]  /*862d0*/  BSYNC B1 ;  /* 0x0000000000017941 */ /* 0x000fea0003800000 */
.L_x_6942:
        /* <DEDUP_REMOVED lines=11> */
.L_x_6946:
[----:B------:R-:W-:Y:S01]  /*86390*/  IMAD.MOV.U32 R6, RZ, RZ, R5 ;  /* 0x000000ffff067224 */ /* 0x000fe200078e0005 */
[----:B------:R-:W-:Y:S01]  /*863a0*/  MOV R10, R7 ;  /* 0x00000007000a7202 */ /* 0x000fe20000000f00 */
[----:B------:R-:W-:Y:S02]  /*863b0*/  IMAD.MOV.U32 R35, RZ, RZ, R34 ;  /* 0x000000ffff237224 */ /* 0x000fe400078e0022 */
[----:B------:R-:W-:-:S07]  /*863c0*/  IMAD.MOV.U32 R95, RZ, RZ, R94 ;  /* 0x000000ffff5f7224 */ /* 0x000fce00078e005e */
.L_x_6947:
[----:B------:R-:W-:Y:S05]  /*863d0*/  BSYNC B1 ;  /* 0x0000000000017941 */ /* 0x000fea0003800000 */
.L_x_6945:
        /* <DEDUP_REMOVED lines=11> */
.L_x_6949:
[----:B------:R-:W-:Y:S01]  /*86490*/  IMAD.MOV.U32 R5, RZ, RZ, R6 ;  /* 0x000000ffff057224 */ /* 0x000fe200078e0006 */
[----:B------:R-:W-:Y:S01]  /*864a0*/  MOV R94, R93 ;  /* 0x0000005d005e7202 */ /* 0x000fe20000000f00 */
[----:B------:R-:W-:Y:S02]  /*864b0*/  IMAD.MOV.U32 R7, RZ, RZ, R10 ;  /* 0x000000ffff077224 */ /* 0x000fe400078e000a */
[----:B------:R-:W-:-:S07]  /*864c0*/  IMAD.MOV.U32 R34, RZ, RZ, R33 ;  /* 0x000000ffff227224 */ /* 0x000fce00078e0021 */
.L_x_6950:
[----:B------:R-:W-:Y:S05]  /*864d0*/  BSYNC B1 ;  /* 0x0000000000017941 */ /* 0x000fea0003800000 */
.L_x_6948:
        /* <DEDUP_REMOVED lines=11> */
.L_x_6952:
[----:B------:R-:W-:Y:S01]  /*86590*/  MOV R6, R5 ;  /* 0x0000000500067202 */ /* 0x000fe20000000f00 */
[----:B------:R-:W-:Y:S02]  /*865a0*/  IMAD.MOV.U32 R10, RZ, RZ, R7 ;  /* 0x000000ffff0a7224 */ /* 0x000fe400078e0007 */
[----:B------:R-:W-:Y:S02]  /*865b0*/  IMAD.MOV.U32 R33, RZ, RZ, R32 ;  /* 0x000000ffff217224 */ /* 0x000fe400078e0020 */
[----:B------:R-:W-:-:S07]  /*865c0*/  IMAD.MOV.U32 R93, RZ, RZ, R92 ;  /* 0x000000ffff5d7224 */ /* 0x000fce00078e005c */
.L_x_6953:
[----:B------:R-:W-:Y:S05]  /*865d0*/  BSYNC B1 ;  /* 0x0000000000017941 */ /* 0x000fea0003800000 */
.L_x_6951:
        /* <DEDUP_REMOVED lines=11> */
.L_x_6955:
[----:B------:R-:W-:Y:S01]  /*86690*/  IMAD.MOV.U32 R5, RZ, RZ, R6 ;  /* 0x000000ffff057224 */ /* 0x000fe200078e0006 */
[----:B------:R-:W-:Y:S01]  /*866a0*/  MOV R32, R31 ;  /* 0x0000001f00207202 */ /* 0x000fe20000000f00 */
[----:B------:R-:W-:Y:S02]  /*866b0*/  IMAD.MOV.U32 R7, RZ, RZ, R10 ;  /* 0x000000ffff077224 */ /* 0x000fe400078e000a */
[----:B------:R-:W-:-:S07]  /*866c0*/  IMAD.MOV.U32 R92, RZ, RZ, R91 ;  /* 0x000000ffff5c7224 */ /* 0x000fce00078e005b */
.L_x_6956:
[----:B------:R-:W-:Y:S05]  /*866d0*/  BSYNC B1 ;  /* 0x0000000000017941 */ /* 0x000fea0003800000 */
.L_x_6954:
        /* <DEDUP_REMOVED lines=11> */
.L_x_6958:
[----:B------:R-:W-:Y:S02]  /*86790*/  IMAD.MOV.U32 R6, RZ, RZ, R5 ;  /* 0x000000ffff067224 */ /* 0x000fe400078e0005 */
[----:B------:R-:W-:Y:S02]  /*867a0*/  IMAD.MOV.U32 R10, RZ, RZ, R7 ;  /* 0x000000ffff0a7224 */ /* 0x000fe400078e0007 */
[----:B------:R-:W-:Y:S02]  /*867b0*/  IMAD.MOV.U32 R31, RZ, RZ, R30 ;  /* 0x000000ffff1f7224 */ /* 0x000fe400078e001e */
[----:B------:R-:W-:-:S07]  /*867c0*/  IMAD.MOV.U32 R91, RZ, RZ, R90 ;  /* 0x000000ffff5b7224 */ /* 0x000fce00078e005a */
.L_x_6959:
[----:B------:R-:W-:Y:S05]  /*867d0*/  BSYNC B1 ;  /* 0x0000000000017941 */ /* 0x000fea0003800000 */
.L_x_6957:
        /* <DEDUP_REMOVED lines=11> */
.L_x_6961:
[----:B------:R-:W-:Y:S01]  /*86890*/  IMAD.MOV.U32 R5, RZ, RZ, R6 ;  /* 0x000000ffff057224 */ /* 0x000fe200078e0006 */
[----:B------:R-:W-:Y:S01]  /*868a0*/  MOV R7, R10 ;  /* 0x0000000a00077202 */ /* 0x000fe20000000f00 */
[----:B------:R-:W-:Y:S02]  /*868b0*/  IMAD.MOV.U32 R30, RZ, RZ, R29 ;  /* 0x000000ffff1e7224 */ /* 0x000fe400078e001d */
[----:B------:R-:W-:-:S07]  /*868c0*/  IMAD.MOV.U32 R90, RZ, RZ, R89 ;  /* 0x000000ffff5a7224 */ /* 0x000fce00078e0059 */
.L_x_6962:
[----:B------:R-:W-:Y:S05]  /*868d0*/  BSYNC B1 ;  /* 0x0000000000017941 */ /* 0x000fea0003800000 */
.L_x_6960:
        /* <DEDUP_REMOVED lines=11> */
.L_x_6964:
[----:B------:R-:W-:Y:S01]  /*86990*/  IMAD.MOV.U32 R6, RZ, RZ, R5 ;  /* 0x000000ffff067224 */ /* 0x000fe200078e0005 */
[----:B------:R-:W-:Y:S01]  /*869a0*/  MOV R89, R88 ;  /* 0x0000005800597202 */ /* 0x000fe20000000f00 */
[----:B------:R-:W-:Y:S02]  /*869b0*/  IMAD.MOV.U32 R10, RZ, RZ, R7 ;  /* 0x000000ffff0a7224 */ /* 0x000fe400078e0007 */
[----:B------:R-:W-:-:S07]  /*869c0*/  IMAD.MOV.U32 R29, RZ, RZ, R28 ;  /* 0x000000ffff1d7224 */ /* 0x000fce00078e001c */
.L_x_6965:
[----:B------:R-:W-:Y:S05]  /*869d0*/  BSYNC B1 ;  /* 0x0000000000017941 */ /* 0x000fea0003800000 */
.L_x_6963:
        /* <DEDUP_REMOVED lines=11> */
.L_x_6967:
[----:B------:R-:W-:Y:S01]  /*86a90*/  MOV R5, R6 ;  /* 0x0000000600057202 */ /* 0x000fe20000000f00 */
[----:B------:R-:W-:Y:S02]  /*86aa0*/  IMAD.MOV.U32 R7, RZ, RZ, R10 ;  /* 0x000000ffff077224 */ /* 0x000fe400078e000a */
[----:B------:R-:W-:Y:S02]  /*86ab0*/  IMAD.MOV.U32 R28, RZ, RZ, R27 ;  /* 0x000000ffff1c7224 */ /* 0x000fe400078e001b */
[----:B------:R-:W-:-:S07]  /*86ac0*/  IMAD.MOV.U32 R88, RZ, RZ, R87 ;  /* 0x000000ffff587224 */ /* 0x000fce00078e0057 */
.L_x_6968:
[----:B------:R-:W-:Y:S05]  /*86ad0*/  BSYNC B1 ;  /* 0x0000000000017941 */ /* 0x000fea0003800000 */
.L_x_6966:
        /* <DEDUP_REMOVED lines=11> */
.L_x_6970:
[----:B------:R-:W-:Y:S01]  /*86b90*/  IMAD.MOV.U32 R6, RZ, RZ, R5 ;  /* 0x000000ffff067224 */ /* 0x000fe200078e0005 */
[----:B------:R-:W-:Y:S01]  /*86ba0*/  MOV R27, R26 ;  /* 0x0000001a001b7202 */ /* 0x000fe20000000f00 */
[----:B------:R-:W-:Y:S02]  /*86bb0*/  IMAD.MOV.U32 R10, RZ, RZ, R7 ;  /* 0x000000ffff0a7224 */ /* 0x000fe400078e0007 */
[----:B------:R-:W-:-:S07]  /*86bc0*/  IMAD.MOV.U32 R87, RZ, RZ, R86 ;  /* 0x000000ffff577224 */ /* 0x000fce00078e0056 */
.L_x_6971:
[----:B------:R-:W-:Y:S05]  /*86bd0*/  BSYNC B1 ;  /* 0x0000000000017941 */ /* 0x000fea0003800000 */
.L_x_6969:
        /* <DEDUP_REMOVED lines=11> */
.L_x_6973:
[----:B------:R-:W-:Y:S02]  /*86c90*/  IMAD.MOV.U32 R5, RZ, RZ, R6 ;  /* 0x000000ffff057224 */ /* 0x000fe400078e0006 */
[----:B------:R-:W-:Y:S02]  /*86ca0*/  IMAD.MOV.U32 R7, RZ, RZ, R10 ;  /* 0x000000ffff077224 */ /* 0x000fe400078e000a */
[----:B------:R-:W-:Y:S02]  /*86cb0*/  IMAD.MOV.U32 R26, RZ, RZ, R25 ;  /* 0x000000ffff1a7224 */ /* 0x000fe400078e0019 */
[----:B------:R-:W-:-:S07]  /*86cc0*/  IMAD.MOV.U32 R86, RZ, RZ, R85 ;  /* 0x000000ffff567224 */ /* 0x000fce00078e0055 */
.L_x_6974:
[----:B------:R-:W-:Y:S05]  /*86cd0*/  BSYNC B1 ;  /* 0x0000000000017941 */ /* 0x000fea0003800000 */
.L_x_6972:
        /* <DEDUP_REMOVED lines=11> */
.L_x_6976:
[----:B------:R-:W-:Y:S01]  /*86d90*/  IMAD.MOV.U32 R6, RZ, RZ, R5 ;  /* 0x000000ffff067224 */ /* 0x000fe200078e0005 */
[----:B------:R-:W-:Y:S01]  /*86da0*/  MOV R10, R7 ;  /* 0x00000007000a7202 */ /* 0x000fe20000000f00 */
[----:B------:R-:W-:Y:S02]  /*86db0*/  IMAD.MOV.U32 R25, RZ, RZ, R24 ;  /* 0x000000ffff197224 */ /* 0x000fe400078e0018 */
[----:B------:R-:W-:-:S07]  /*86dc0*/  IMAD.MOV.U32 R85, RZ, RZ, R84 ;  /* 0x000000ffff557224 */ /* 0x000fce00078e0054 */
.L_x_6977:
[----:B------:R-:W-:Y:S05]  /*86dd0*/  BSYNC B1 ;  /* 0x0000000000017941 */ /* 0x000fea0003800000 */
.L_x_6975:
        /* <DEDUP_REMOVED lines=11> */
.L_x_6979:
[----:B------:R-:W-:Y:S01]  /*86e90*/  IMAD.MOV.U32 R5, RZ, RZ, R6 ;  /* 0x000000ffff057224 */ /* 0x000fe200078e0006 */
[----:B------:R-:W-:Y:S01]  /*86ea0*/  MOV R84, R83 ;  /* 0x0000005300547202 */ /* 0x000fe20000000f00 */
[----:B------:R-:W-:Y:S02]  /*86eb0*/  IMAD.MOV.U32 R7, RZ, RZ, R10 ;  /* 0x000000ffff077224 */ /* 0x000fe400078e000a */
[----:B------:R-:W-:-:S07]  /*86ec0*/  IMAD.MOV.U32 R24, RZ, RZ, R23 ;  /* 0x000000ffff187224 */ /* 0x000fce00078e0017 */
.L_x_6980:
[----:B------:R-:W-:Y:S05]  /*86ed0*/  BSYNC B1 ;  /* 0x0000000000017941 */ /* 0x000fea0003800000 */
.L_x_6978:
        /* <DEDUP_REMOVED lines=11> */
.L_x_6982:
[----:B------:R-:W-:Y:S01]  /*86f90*/  MOV R6, R5 ;  /* 0x0000000500067202 */ /* 0x000fe20000000f00 */
[----:B------:R-:W-:Y:S02]  /*86fa0*/  IMAD.MOV.U32 R10, RZ, RZ, R7 ;  /* 0x000000ffff0a7224 */ /* 0x000fe400078e0007 */
[----:B------:R-:W-:Y:S02]  /*86fb0*/  IMAD.MOV.U32 R23, RZ, RZ, R22 ;  /* 0x000000ffff177224 */ /* 0x000fe400078e0016 */
[----:B------:R-:W-:-:S07]  /*86fc0*/  IMAD.MOV.U32 R83, RZ, RZ, R82 ;  /* 0x000000ffff537224 */ /* 0x000fce00078e0052 */
.L_x_6983:
[----:B------:R-:W-:Y:S05]  /*86fd0*/  BSYNC B1 ;  /* 0x0000000000017941 */ /* 0x000fea0003800000 */
.L_x_6981:
        /* <DEDUP_REMOVED lines=11> */
.L_x_6985:
[----:B------:R-:W-:Y:S01]  /*87090*/  IMAD.MOV.U32 R5, RZ, RZ, R6 ;  /* 0x000000ffff057224 */ /* 0x000fe200078e0006 */
[----:B------:R-:W-:Y:S01]  /*870a0*/  MOV R22, R21 ;  /* 0x0000001500167202 */ /* 0x000fe20000000f00 */
[----:B------:R-:W-:Y:S02]  /*870b0*/  IMAD.MOV.U32 R7, RZ, RZ, R10 ;  /* 0x000000ffff077224 */ /* 0x000fe400078e000a */
[----:B------:R-:W-:-:S07]  /*870c0*/  IMAD.MOV.U32 R82, RZ, RZ, R81 ;  /* 0x000000ffff527224 */ /* 0x000fce00078e0051 */
.L_x_6986:
[----:B------:R-:W-:Y:S05]  /*870d0*/  BSYNC B1 ;  /* 0x0000000000017941 */ /* 0x000fea0003800000 */
.L_x_6984:
        /* <DEDUP_REMOVED lines=11> */
.L_x_6988:
[----:B------:R-:W-:Y:S02]  /*87190*/  IMAD.MOV.U32 R6, RZ, RZ, R5 ;  /* 0x000000ffff067224 */ /* 0x000fe400078e0005 */
[----:B------:R-:W-:Y:S02]  /*871a0*/  IMAD.MOV.U32 R10, RZ, RZ, R7 ;  /* 0x000000ffff0a7224 */ /* 0x000fe400078e0007 */
[----:B------:R-:W-:Y:S02]  /*871b0*/  IMAD.MOV.U32 R21, RZ, RZ, R20 ;  /* 0x000000ffff157224 */ /* 0x000fe400078e0014 */
[----:B------:R-:W-:-:S07]  /*871c0*/  IMAD.MOV.U32 R81, RZ, RZ, R80 ;  /* 0x000000ffff517224 */ /* 0x000fce00078e0050 */
.L_x_6989:
[----:B------:R-:W-:Y:S05]  /*871d0*/  BSYNC B1 ;  /* 0x0000000000017941 */ /* 0x000fea0003800000 */
.L_x_6987:
        /* <DEDUP_REMOVED lines=11> */
.L_x_6991:
[----:B------:R-:W-:Y:S01]  /*87290*/  IMAD.MOV.U32 R5, RZ, RZ, R6 ;  /* 0x000000ffff057224 */ /* 0x000fe200078e0006 */
[----:B------:R-:W-:Y:S01]  /*872a0*/  MOV R7, R10 ;  /* 0x0000000a00077202 */ /* 0x000fe20000000f00 */
[----:B------:R-:W-:Y:S02]  /*872b0*/  IMAD.MOV.U32 R20, RZ, RZ, R19 ;  /* 0x000000ffff147224 */ /* 0x000fe400078e0013 */
[----:B------:R-:W-:-:S07]  /*872c0*/  IMAD.MOV.U32 R80, RZ, RZ, R79 ;  /* 0x000000ffff507224 */ /* 0x000fce00078e004f */
.L_x_6992:
[----:B------:R-:W-:Y:S05]  /*872d0*/  BSYNC B1 ;  /* 0x0000000000017941 */ /* 0x000fea0003800000 */
.L_x_6990:
        /* <DEDUP_REMOVED lines=11> */
.L_x_6994:
[----:B------:R-:W-:Y:S01]  /*87390*/  IMAD.MOV.U32 R6, RZ, RZ, R5 ;  /* 0x000000ffff067224 */ /* 0x000fe200078e0005 */
[----:B------:R-:W-:Y:S01]  /*873a0*/  MOV R79, R78 ;  /* 0x0000004e004f7202 */ /* 0x000fe20000000f00 */
[----:B------:R-:W-:Y:S02]  /*873b0*/  IMAD.MOV.U32 R10, RZ, RZ, R7 ;  /* 0x000000ffff0a7224 */ /* 0x000fe400078e0007 */
[----:B------:R-:W-:-:S07]  /*873c0*/  IMAD.MOV.U32 R19, RZ, RZ, R18 ;  /* 0x000000ffff137224 */ /* 0x000fce00078e0012 */
.L_x_6995:
[----:B------:R-:W-:Y:S05]  /*873d0*/  BSYNC B1 ;  /* 0x0000000000017941 */ /* 0x000fea0003800000 */
.L_x_6993:
        /* <DEDUP_REMOVED lines=11> */
.L_x_6997:
[----:B------:R-:W-:Y:S01]  /*87490*/  MOV R5, R6 ;  /* 0x0000000600057202 */ /* 0x000fe20000000f00 */
[----:B------:R-:W-:Y:S02]  /*874a0*/  IMAD.MOV.U32 R7, RZ, RZ, R10 ;  /* 0x000000ffff077224 */ /* 0x000fe400078e000a */
[----:B------:R-:W-:Y:S02]  /*874b0*/  IMAD.MOV.U32 R18, RZ, RZ, R17 ;  /* 0x000000ffff127224 */ /* 0x000fe400078e0011 */
[----:B------:R-:W-:-:S07]  /*874c0*/  IMAD.MOV.U32 R78, RZ, RZ, R77 ;  /* 0x000000ffff4e7224 */ /* 0x000fce00078e004d */
.L_x_6998:
[----:B------:R-:W-:Y:S05]  /*874d0*/  BSYNC B1 ;  /* 0x0000000000017941 */ /* 0x000fea0003800000 */
.L_x_6996:
        /* <DEDUP_REMOVED lines=11> */
.L_x_7000:
[----:B------:R-:W-:Y:S01]  /*87590*/  IMAD.MOV.U32 R6, RZ, RZ, R5 ;  /* 0x000000ffff067224 */ /* 0x000fe200078e0005 */
[----:B------:R-:W-:Y:S01]  /*875a0*/  MOV R17, R16 ;  /* 0x0000001000117202 */ /* 0x000fe20000000f00 */
[----:B------:R-:W-:Y:S02]  /*875b0*/  IMAD.MOV.U32 R10, RZ, RZ, R7 ;  /* 0x000000ffff0a7224 */ /* 0x000fe400078e0007 */
[----:B------:R-:W-:-:S07]  /*875c0*/  IMAD.MOV.U32 R77, RZ, RZ, R76 ;  /* 0x000000ffff4d7224 */ /* 0x000fce00078e004c */
.L_x_7001:
[----:B------:R-:W-:Y:S05]  /*875d0*/  BSYNC B1 ;  /* 0x0000000000017941 */ /* 0x000fea0003800000 */
.L_x_6999:
        /* <DEDUP_REMOVED lines=11> */
.L_x_7003:
[----:B------:R-:W-:Y:S02]  /*87690*/  IMAD.MOV.U32 R5, RZ, RZ, R6 ;  /* 0x000000ffff057224 */ /* 0x000fe400078e0006 */
[----:B------:R-:W-:Y:S02]  /*876a0*/  IMAD.MOV.U32 R7, RZ, RZ, R10 ;  /* 0x000000ffff077224 */ /* 0x000fe400078e000a */
[----:B------:R-:W-:Y:S02]  /*876b0*/  IMAD.MOV.U32 R16, RZ, RZ, R15 ;  /* 0x000000ffff107224 */ /* 0x000fe400078e000f */
[----:B------:R-:W-:-:S07]  /*876c0*/  IMAD.MOV.U32 R76, RZ, RZ, R75 ;  /* 0x000000ffff4c7224 */ /* 0x000fce00078e004b */
.L_x_7004:
[----:B------:R-:W-:Y:S05]  /*876d0*/  BSYNC B1 ;  /* 0x0000000000017941 */ /* 0x000fea0003800000 */
.L_x_7002:
        /* <DEDUP_REMOVED lines=11> */
.L_x_7006:
[----:B------:R-:W-:Y:S01]  /*87790*/  IMAD.MOV.U32 R6, RZ, RZ, R5 ;  /* 0x000000ffff067224 */ /* 0x000fe200078e0005 */
[----:B------:R-:W-:Y:S01]  /*877a0*/  MOV R10, R7 ;  /* 0x00000007000a7202 */ /* 0x000fe20000000f00 */
[----:B------:R-:W-:Y:S02]  /*877b0*/  IMAD.MOV.U32 R15, RZ, RZ, R14 ;  /* 0x000000ffff0f7224 */ /* 0x000fe400078e000e */
[----:B------:R-:W-:-:S07]  /*877c0*/  IMAD.MOV.U32 R75, RZ, RZ, R74 ;  /* 0x000000ffff4b7224 */ /* 0x000fce00078e004a */
.L_x_7007:
[----:B------:R-:W-:Y:S05]  /*877d0*/  BSYNC B1 ;  /* 0x0000000000017941 */ /* 0x000fea0003800000 */
.L_x_7005:
        /* <DEDUP_REMOVED lines=11> */
.L_x_7009:
[----:B------:R-:W-:Y:S01]  /*87890*/  IMAD.MOV.U32 R5, RZ, RZ, R6 ;  /* 0x000000ffff057224 */ /* 0x000fe200078e0006 */
[----:B------:R-:W-:Y:S01]  /*878a0*/  MOV R74, R73 ;  /* 0x00000049004a7202 */ /* 0x000fe20000000f00 */
[----:B------:R-:W-:Y:S02]  /*878b0*/  IMAD.MOV.U32 R7, RZ, RZ, R10 ;  /* 0x000000ffff077224 */ /* 0x000fe400078e000a */
[----:B------:R-:W-:-:S07]  /*878c0*/  IMAD.MOV.U32 R14, RZ, RZ, R13 ;  /* 0x000000ffff0e7224 */ /* 0x000fce00078e000d */
.L_x_7010:
[----:B------:R-:W-:Y:S05]  /*878d0*/  BSYNC B1 ;  /* 0x0000000000017941 */ /* 0x000fea0003800000 */
.L_x_7008:
        /* <DEDUP_REMOVED lines=11> */
.L_x_7012:
[----:B------:R-:W-:Y:S01]  /*87990*/  MOV R6, R5 ;  /* 0x0000000500067202 */ /* 0x000fe20000000f00 */
[----:B------:R-:W-:Y:S02]  /*879a0*/  IMAD.MOV.U32 R10, RZ, RZ, R7 ;  /* 0x000000ffff0a7224 */ /* 0x000fe400078e0007 */
[----:B------:R-:W-:Y:S02]  /*879b0*/  IMAD.MOV.U32 R13, RZ, RZ, R12 ;  /* 0x000000ffff0d7224 */ /* 0x000fe400078e000c */
[----:B------:R-:W-:-:S07]  /*879c0*/  IMAD.MOV.U32 R73, RZ, RZ, R72 ;  /* 0x000000ffff497224 */ /* 0x000fce00078e0048 */
.L_x_7013:
[----:B------:R-:W-:Y:S05]  /*879d0*/  BSYNC B1 ;  /* 0x0000000000017941 */ /* 0x000fea0003800000 */
.L_x_7011:
        /* <DEDUP_REMOVED lines=11> */
.L_x_7015:
[----:B------:R-:W-:Y:S01]  /*87a90*/  IMAD.MOV.U32 R5, RZ, RZ, R6 ;  /* 0x000000ffff057224 */ /* 0x000fe200078e0006 */
[----:B------:R-:W-:Y:S01]  /*87aa0*/  MOV R72, R135 ;  /* 0x0000008700487202 */ /* 0x000fe20000000f00 */
[----:B------:R-:W-:Y:S02]  /*87ab0*/  IMAD.MOV.U32 R7, RZ, RZ, R10 ;  /* 0x000000ffff077224 */ /* 0x000fe400078e000a */
[----:B------:R-:W-:-:S07]  /*87ac0*/  IMAD.MOV.U32 R12, RZ, RZ, R9 ;  /* 0x000000ffff0c7224 */ /* 0x000fce00078e0009 */
.L_x_7016:
[----:B------:R-:W-:Y:S05]  /*87ad0*/  BSYNC B1 ;  /* 0x0000000000017941 */ /* 0x000fea0003800000 */
.L_x_7014:
        /* <DEDUP_REMOVED lines=11> */
.L_x_7018:
[----:B------:R-:W-:Y:S02]  /*87b90*/  IMAD.MOV.U32 R6, RZ, RZ, R5 ;  /* 0x000000ffff067224 */ /* 0x000fe400078e0005 */
[----:B------:R-:W-:Y:S02]  /*87ba0*/  IMAD.MOV.U32 R10, RZ, RZ, R7 ;  /* 0x000000ffff0a7224 */ /* 0x000fe400078e0007 */
[----:B------:R-:W-:Y:S02]  /*87bb0*/  IMAD.MOV.U32 R9, RZ, RZ, R8 ;  /* 0x000000ffff097224 */ /* 0x000fe400078e0008 */
[----:B------:R-:W-:-:S07]  /*87bc0*/  IMAD.MOV.U32 R135, RZ, RZ, R134 ;  /* 0x000000ffff877224 */ /* 0x000fce00078e0086 */
.L_x_7019:
[----:B------:R-:W-:Y:S05]  /*87bd0*/  BSYNC B1 ;  /* 0x0000000000017941 */ /* 0x000fea0003800000 */
.L_x_7017:
        /* <DEDUP_REMOVED lines=11> */
.L_x_7021:
[----:B------:R-:W-:Y:S01]  /*87c90*/  IMAD.MOV.U32 R8, RZ, RZ, R3 ;  /* 0x000000ffff087224 */ /* 0x000fe200078e0003 */
[----:B------:R-:W-:Y:S01]  /*87ca0*/  MOV R7, R10 ;  /* 0x0000000a00077202 */ /* 0x000fe20000000f00 */
[----:B------:R-:W-:Y:S02]  /*87cb0*/  IMAD.MOV.U32 R134, RZ, RZ, R133 ;  /* 0x000000ffff867224 */ /* 0x000fe400078e0085 */
[--C-:B------:R-:W-:Y:S02]  /*87cc0*/  IMAD.MOV.U32 R5, RZ, RZ, R6.reuse ;  /* 0x000000ffff057224 */ /* 0x100fe400078e0006 */
[----:B------:R-:W-:Y:S02]  /*87cd0*/  IMAD.MOV.U32 R3, RZ, RZ, R6 ;  /* 0x000000ffff037224 */ /* 0x000fe400078e0006 */
[----:B------:R-:W-:-:S07]  /*87ce0*/  IMAD.MOV.U32 R133, RZ, RZ, R10 ;  /* 0x000000ffff857224 */ /* 0x000fce00078e000a */
.L_x_7022:
[----:B------:R-:W-:Y:S05]  /*87cf0*/  BSYNC B1 ;  /* 0x0000000000017941 */ /* 0x000fea0003800000 */
.L_x_7020:
[----:B------:R-:W-:Y:S01]  /*87d00*/  IADD3 R2, R2, 0x4, RZ ;  /* 0x0000000402027810 */ /* 0x000fe20007ffe0ff */
[----:B------:R-:W-:Y:S06]  /*87d10*/  @P2 BRA `(.L_x_7023) ;  /* 0xffffffc0000c2947 */ /* 0x000fec000383ffff */
[----:B------:R-:W-:Y:S02]  /*87d20*/  IMAD.MOV.U32 R3, RZ, RZ, R5 ;  /* 0x000000ffff037224 */ /* 0x000fe400078e0005 */
[----:B------:R-:W-:-:S07]  /*87d30*/  IMAD.MOV.U32 R133, RZ, RZ, R7 ;  /* 0x000000ffff857224 */ /* 0x000fce00078e0007 */
.L_x_6833:
[----:B------:R-:W-:Y:S05]  /*87d40*/  BSYNC B0 ;  /* 0x0000000000007941 */ /* 0x000fea0003800000 */
.L_x_6832:
[----:B------:R-:W1:Y:S01]  /*87d50*/  S2R R2, SR_TID.X ;  /* 0x0000000000027919 */ /* 0x000e620000002100 */
[----:B------:R-:W-:Y:S01]  /*87d60*/  ISETP.NE.AND P0, PT, R0, RZ, PT ;  /* 0x000000ff0000720c */ /* 0x000fe20003f05270 */
[----:B------:R-:W-:Y:S01]  /*87d70*/  BSSY B0, `(.L_x_7024) ;  /* 0x0000028000007945 */ /* 0x000fe20003800000 */
[----:B-1----:R-:W-:-:S11]  /*87d80*/  ISETP.NE.AND P1, PT, R2, RZ, PT ;  /* 0x000000ff0200720c */ /* 0x002fd60003f25270 */
[----:B------:R-:W-:Y:S05]  /*87d90*/  @P0 BRA `(.L_x_7025) ;  /* 0x0000000000940947 */ /* 0x000fea0003800000 */
[----:B------:R-:W1:Y:S01]  /*87da0*/  S2UR UR5, SR_CgaCtaId ;  /* 0x00000000000579c3 */ /* 0x000e620000008800 */
[----:B------:R-:W-:Y:S02]  /*87db0*/  UMOV UR4, 0x400 ;  /* 0x0000040000047882 */ /* 0x000fe40000000000 */
[----:B-1----:R-:W-:-:S09]  /*87dc0*/  ULEA UR4, UR5, UR4, 0x18 ;  /* 0x0000000405047291 */ /* 0x002fd2000f8ec03f */
[----:B------:R1:W-:Y:S04]  /*87dd0*/  STS.128 [UR4+0x110], R72 ;  /* 0x00011048ff007988 */ /* 0x0003e80008000c04 */
        /* <DEDUP_REMOVED lines=15> */
[----:B------:R1:W-:Y:S04]  /*87ed0*/  STS [UR4+0x200], R140 ;  /* 0x0002008cff007988 */ /* 0x0003e80008000804 */
[----:B------:R1:W-:Y:S04]  /*87ee0*/  STS [UR4+0x4], R3 ;  /* 0x00000403ff007988 */ /* 0x0003e80008000804 */
[----:B------:R1:W-:Y:S04]  /*87ef0*/  STS.64 [UR4+0x8], R8 ;  /* 0x00000808ff007988 */ /* 0x0003e80008000a04 */
        /* <DEDUP_REMOVED lines=14> */
[----:B------:R1:W-:Y:S02]  /*87fe0*/  STS.128 [UR4+0xf0], R68 ;  /* 0x0000f044ff007988 */ /* 0x0003e40008000c04 */
.L_x_7025:
[----:B------:R-:W-:Y:S05]  /*87ff0*/  BSYNC B0 ;  /* 0x0000000000007941 */ /* 0x000fea0003800000 */
.L_x_7024:
[----:B------:R-:W-:Y:S06]  /*88000*/  BAR.SYNC.DEFER_BLOCKING 0x0 ;  /* 0x0000000000007b1d */ /* 0x000fec0000010000 */
[----:B------:R-:W-:Y:S05]  /*88010*/  @P1 EXIT ;  /* 0x000000000000194d */ /* 0x000fea0003800000 */
[----:B0-----:R-:W0:Y:S01]  /*88020*/  S2R R7, SR_CTAID.X ;  /* 0x0000000000077919 */ /* 0x001e220000002500 */
[----:B------:R-:W2:Y:S01]  /*88030*/  LDC.64 R4, c[0x0][0x220] ;  /* 0x00008800ff047b82 */ /* 0x000ea20000000a00 */
[----:B0-----:R-:W-:-:S04]  /*88040*/  IMAD.SHL.U32 R7, R7, 0x40, RZ ;  /* 0x0000004007077824 */ /* 0x001fc800078e00ff */
[----:B--2---:R-:W-:-:S05]  /*88050*/  IMAD.WIDE R4, R7, 0x4, R4 ;  /* 0x0000000407047825 */ /* 0x004fca00078e0204 */
[----:B------:R-:W-:Y:S04]  /*88060*/  STG.E desc[UR6][R4.64], R3 ;  /* 0x0000000304007986 */ /* 0x000fe8000c101906 */
        /* <DEDUP_REMOVED lines=62> */
[----:B------:R-:W-:Y:S01]  /*88450*/  STG.E desc[UR6][R4.64+0xfc], R132 ;  /* 0x0000fc8404007986 */ /* 0x000fe2000c101906 */
[----:B------:R-:W-:Y:S05]  /*88460*/  EXIT ;  /* 0x000000000000794d */ /* 0x000fea0003800000 */
.L_x_7026:
        /* <DEDUP_REMOVED lines=9> */
.L_x_20612:


//--------------------- .text._ZN17fastertransformer17batch_topK_kernelIfLi64ELi256EEEvPiPT_S1_ --------------------------
	.section	.text._ZN17fastertransformer17batch_topK_kernelIfLi64ELi256EEEvPiPT_S1_,"ax",@progbits
	.align	128
        .global         _ZN17fastertransformer17batch_topK_kernelIfLi64ELi256EEEvPiPT_S1_
        .type           _ZN17fastertransformer17batch_topK_kernelIfLi64ELi256EEEvPiPT_S1_,@function
        .size           _ZN17fastertransformer17batch_topK_kernelIfLi64ELi256EEEvPiPT_S1_,(.L_x_20613 - _ZN17fastertransformer17batch_topK_kernelIfLi64ELi256EEEvPiPT_S1_)
        .other          _ZN17fastertransformer17batch_topK_kernelIfLi64ELi256EEEvPiPT_S1_,@"STO_CUDA_ENTRY STV_DEFAULT"
_ZN17fastertransformer17batch_topK_kernelIfLi64ELi256EEEvPiPT_S1_:
.text._ZN17fastertransformer17batch_topK_kernelIfLi64ELi256EEEvPiPT_S1_:
[----:B------:R-:W-:Y:S01]  /*0000*/  LDC R1, c[0x0][0x28] ;  /* 0x00000a00ff017b82 */ /* 0x000fe20000000800 */
[----:B------:R-:W0:Y:S02]  /*0010*/  S2R R0, SR_TID.X ;  /* 0x0000000000007919 */ /* 0x000e240000002100 */
[----:B0-----:R-:W-:-:S13]  /*0020*/  ISETP.NE.AND P0, PT, R0, RZ, PT ;  /* 0x000000ff0000720c */ /* 0x001fda0003f05270 */
[----:B------:R-:W-:Y:S05]  /*0030*/  @P0 EXIT ;  /* 0x000000000000094d */ /* 0x000fea0003800000 */
[----:B------:R-:W0:Y:S01]  /*0040*/  S2R R69, SR_CTAID.X ;  /* 0x0000000000457919 */ /* 0x000e220000002500 */
[----:B------:R-:W-:Y:S01]  /*0050*/  IMAD.MOV.U32 R134, RZ, RZ, RZ ;  /* 0x000000ffff867224 */ /* 0x000fe200078e00ff */
        /* <DEDUP_REMOVED lines=128> */
[----:B0-----:R-:W-:-:S07]  /*0860*/  IMAD.MOV.U32 R0, RZ, RZ, -0x1 ;  /* 0xffffffffff007424 */ /* 0x001fce00078e00ff */
.L_x_7155:
[----:B------:R-:W0:Y:S01]  /*0870*/  LDC.64 R4, c[0x0][0x218] ;  /* 0x00008600ff047b82 */ /* 0x000e220000000a00 */
[----:B------:R-:W-:-:S07]  /*0880*/  IMAD R135, R69, 0x1000, R134 ;  /* 0x0000100045877824 */ /* 0x000fce00078e0286 */
[----:B------:R-:W1:Y:S01]  /*0890*/  LDC.64 R2, c[0x0][0x210] ;  /* 0x00008400ff027b82 */ /* 0x000e620000000a00 */
[----:B0-----:R-:W-:-:S06]  /*08a0*/  IMAD.WIDE R4, R135, 0x4, R4 ;  /* 0x0000000487047825 */ /* 0x001fcc00078e0204 */
[----:B------:R-:W2:Y:S01]  /*08b0*/  LDG.E R4, desc[UR4][R4.64] ;  /* 0x0000000404047981 */ /* 0x000ea2000c1e1900 */
[----:B-1----:R-:W-:-:S04]  /*08c0*/  IMAD.WIDE R2, R135, 0x4, R2 ;  /* 0x0000000487027825 */ /* 0x002fc800078e0202 */
[----:B------:R-:W-:Y:S01]  /*08d0*/  VIADD R134, R134, 0x1 ;  /* 0x0000000186867836 */ /* 0x000fe20000000000 */
[----:B------:R0:W5:Y:S04]  /*08e0*/  LDG.E R135, desc[UR4][R2.64] ;  /* 0x0000000402877981 */ /* 0x000168000c1e1900 */
[----:B------:R-:W-:Y:S02]  /*08f0*/  ISETP.NE.AND P1, PT, R134, 0x1000, PT ;  /* 0x000010008600780c */ /* 0x000fe40003f25270 */
[----:B--2---:R-:W-:-:S04]  /*0900*/  FSETP.GEU.FTZ.AND P0, PT, R133, R4, PT ;  /* 0x000000048500720b */ /* 0x004fc80003f1e000 */
[----:B------:R-:W-:-:S13]  /*0910*/  ISETP.EQ.OR P0, PT, R68, -0x1, !P0 ;  /* 0xffffffff4400780c */ /* 0x000fda0004702670 */
[----:B0-----:R-:W-:Y:S05]  /*0920*/  @P0 BRA `(.L_x_7027) ;  /* 0x0000000000140947 */ /* 0x001fea0003800000 */
[----:B------:R-:W-:Y:S01]  /*0930*/  FSETP.NEU.FTZ.AND P0, PT, R133, R4, PT ;  /* 0x000000048500720b */ /* 0x000fe20003f1d000 */
[----:B------:R-:W-:Y:S01]  /*0940*/  IMAD.MOV.U32 R2, RZ, RZ, R68 ;  /* 0x000000ffff027224 */ /* 0x000fe200078e0044 */
[----:B------:R-:W-:Y:S02]  /*0950*/  MOV R3, R133 ;  /* 0x0000008500037202 */ /* 0x000fe40000000f00 */
[----:B-----5:R-:W-:-:S13]  /*0960*/  ISETP.LE.OR P0, PT, R68, R135, P0 ;  /* 0x000000874400720c */ /* 0x020fda0000703670 */
[----:B------:R-:W-:Y:S05]  /*0970*/  @P0 BRA `(.L_x_7028) ;  /* 0x0000000000080947 */ /* 0x000fea0003800000 */
.L_x_7027:
[----:B------:R-:W-:Y:S02]  /*0980*/  IMAD.MOV.U32 R3, RZ, RZ, R4 ;  /* 0x000000ffff037224 */ /* 0x000fe400078e0004 */
[----:B-----5:R-:W-:-:S07]  /*0990*/  IMAD.MOV.U32 R2, RZ, RZ, R135 ;  /* 0x000000ffff027224 */ /* 0x020fce00078e0087 */
.L_x_7028:
[----:B------:R-:W-:-:S04]  /*09a0*/  FSETP.GT.FTZ.AND P0, PT, R3, R132, PT ;  /* 0x000000840300720b */ /* 0x000fc80003f14000 */
        /* <DEDUP_REMOVED lines=9> */
.L_x_7029:
[----:B------:R-:W-:Y:S01]  /*0a40*/  MOV R133, R132 ;  /* 0x0000008400857202 */ /* 0x000fe20000000f00 */
[----:B------:R-:W-:Y:S02]  /*0a50*/  IMAD.MOV.U32 R4, RZ, RZ, R3 ;  /* 0x000000ffff047224 */ /* 0x000fe400078e0003 */
[----:B------:R-:W-:Y:S02]  /*0a60*/  IMAD.MOV.U32 R68, RZ, RZ, R67 ;  /* 0x000000ffff447224 */ /* 0x000fe400078e0043 */
[----:B------:R-:W-:-:S07]  /*0a70*/  IMAD.MOV.U32 R5, RZ, RZ, R2 ;  /* 0x000000ffff057224 */ /* 0x000fce00078e0002 */
.L_x_7030:
        /* <DEDUP_REMOVED lines=10> */
.L_x_7031:
[----:B------:R-:W-:Y:S01]  /*0b20*/  MOV R132, R131 ;  /* 0x0000008300847202 */ /* 0x000fe20000000f00 */
[----:B------:R-:W-:Y:S02]  /*0b30*/  IMAD.MOV.U32 R3, RZ, RZ, R4 ;  /* 0x000000ffff037224 */ /* 0x000fe400078e0004 */
[----:B------:R-:W-:Y:S02]  /*0b40*/  IMAD.MOV.U32 R67, RZ, RZ, R66 ;  /* 0x000000ffff437224 */ /* 0x000fe400078e0042 */
[----:B------:R-:W-:-:S07]  /*0b50*/  IMAD.MOV.U32 R2, RZ, RZ, R5 ;  /* 0x000000ffff027224 */ /* 0x000fce00078e0005 */
.L_x_7032:
        /* <DEDUP_REMOVED lines=10> */
.L_x_7033:
[----:B------:R-:W-:Y:S01]  /*0c00*/  MOV R131, R130 ;  /* 0x0000008200837202 */ /* 0x000fe20000000f00 */
[----:B------:R-:W-:Y:S02]  /*0c10*/  IMAD.MOV.U32 R4, RZ, RZ, R3 ;  /* 0x000000ffff047224 */ /* 0x000fe400078e0003 */
[----:B------:R-:W-:Y:S02]  /*0c20*/  IMAD.MOV.U32 R66, RZ, RZ, R65 ;  /* 0x000000ffff427224 */ /* 0x000fe400078e0041 */
[----:B------:R-:W-:-:S07]  /*0c30*/  IMAD.MOV.U32 R5, RZ, RZ, R2 ;  /* 0x000000ffff057224 */ /* 0x000fce00078e0002 */
.L_x_7034:
        /* <DEDUP_REMOVED lines=10> */
.L_x_7035:
[----:B------:R-:W-:Y:S01]  /*0ce0*/  MOV R130, R129 ;  /* 0x0000008100827202 */ /* 0x000fe20000000f00 */
[----:B------:R-:W-:Y:S02]  /*0cf0*/  IMAD.MOV.U32 R3, RZ, RZ, R4 ;  /* 0x000000ffff037224 */ /* 0x000fe400078e0004 */
[----:B------:R-:W-:Y:S02]  /*0d00*/  IMAD.MOV.U32 R65, RZ, RZ, R64 ;  /* 0x000000ffff417224 */ /* 0x000fe400078e0040 */
[----:B------:R-:W-:-:S07]  /*0d10*/  IMAD.MOV.U32 R2, RZ, RZ, R5 ;  /* 0x000000ffff027224 */ /* 0x000fce00078e0005 */
.L_x_7036:
        /* <DEDUP_REMOVED lines=10> */
.L_x_7037:
[----:B------:R-:W-:Y:S01]  /*0dc0*/  MOV R129, R128 ;  /* 0x0000008000817202 */ /* 0x000fe20000000f00 */
[----:B------:R-:W-:Y:S02]  /*0dd0*/  IMAD.MOV.U32 R4, RZ, RZ, R3 ;  /* 0x000000ffff047224 */ /* 0x000fe400078e0003 */
[----:B------:R-:W-:Y:S02]  /*0de0*/  IMAD.MOV.U32 R64, RZ, RZ, R63 ;  /* 0x000000ffff407224 */ /* 0x000fe400078e003f */
[----:B------:R-:W-:-:S07]  /*0df0*/  IMAD.MOV.U32 R5, RZ, RZ, R2 ;  /* 0x000000ffff057224 */ /* 0x000fce00078e0002 */
.L_x_7038:
        /* <DEDUP_REMOVED lines=10> */
.L_x_7039:
[----:B------:R-:W-:Y:S01]  /*0ea0*/  MOV R128, R127 ;  /* 0x0000007f00807202 */ /* 0x000fe20000000f00 */
[----:B------:R-:W-:Y:S02]  /*0eb0*/  IMAD.MOV.U32 R3, RZ, RZ, R4 ;  /* 0x000000ffff037224 */ /* 0x000fe400078e0004 */
[----:B------:R-:W-:Y:S02]  /*0ec0*/  IMAD.MOV.U32 R63, RZ, RZ, R62 ;  /* 0x000000ffff3f7224 */ /* 0x000fe400078e003e */
[----:B------:R-:W-:-:S07]  /*0ed0*/  IMAD.MOV.U32 R2, RZ, RZ, R5 ;  /* 0x000000ffff027224 */ /* 0x000fce00078e0005 */
.L_x_7040:
        /* <DEDUP_REMOVED lines=10> */
.L_x_7041:
[----:B------:R-:W-:Y:S01]  /*0f80*/  MOV R127, R126 ;  /* 0x0000007e007f7202 */ /* 0x000fe20000000f00 */
[----:B------:R-:W-:Y:S02]  /*0f90*/  IMAD.MOV.U32 R4, RZ, RZ, R3 ;  /* 0x000000ffff047224 */ /* 0x000fe400078e0003 */
[----:B------:R-:W-:Y:S02]  /*0fa0*/  IMAD.MOV.U32 R62, RZ, RZ, R61 ;  /* 0x000000ffff3e7224 */ /* 0x000fe400078e003d */
[----:B------:R-:W-:-:S07]  /*0fb0*/  IMAD.MOV.U32 R5, RZ, RZ, R2 ;  /* 0x000000ffff057224 */ /* 0x000fce00078e0002 */
.L_x_7042:
        /* <DEDUP_REMOVED lines=10> */
.L_x_7043:
[----:B------:R-:W-:Y:S01]  /*1060*/  MOV R126, R125 ;  /* 0x0000007d007e7202 */ /* 0x000fe20000000f00 */
[----:B------:R-:W-:Y:S02]  /*1070*/  IMAD.MOV.U32 R3, RZ, RZ, R4 ;  /* 0x000000ffff037224 */ /* 0x000fe400078e0004 */
[----:B------:R-:W-:Y:S02]  /*1080*/  IMAD.MOV.U32 R61, RZ, RZ, R60 ;  /* 0x000000ffff3d7224 */ /* 0x000fe400078e003c */
[----:B------:R-:W-:-:S07]  /*1090*/  IMAD.MOV.U32 R2, RZ, RZ, R5 ;  /* 0x000000ffff027224 */ /* 0x000fce00078e0005 */
.L_x_7044:
        /* <DEDUP_REMOVED lines=10> */
.L_x_7045:
[----:B------:R-:W-:Y:S01]  /*1140*/  MOV R125, R124 ;  /* 0x0000007c007d7202 */ /* 0x000fe20000000f00 */
[----:B------:R-:W-:Y:S02]  /*1150*/  IMAD.MOV.U32 R4, RZ, RZ, R3 ;  /* 0x000000ffff047224 */ /* 0x000fe400078e0003 */
[----:B------:R-:W-:Y:S02]  /*1160*/  IMAD.MOV.U32 R60, RZ, RZ, R59 ;  /* 0x000000ffff3c7224 */ /* 0x000fe400078e003b */
[----:B------:R-:W-:-:S07]  /*1170*/  IMAD.MOV.U32 R5, RZ, RZ, R2 ;  /* 0x000000ffff057224 */ /* 0x000fce00078e0002 */
.L_x_7046:
        /* <DEDUP_REMOVED lines=10> */
.L_x_7047:
[----:B------:R-:W-:Y:S01]  /*1220*/  MOV R124, R123 ;  /* 0x0000007b007c7202 */ /* 0x000fe20000000f00 */
[----:B------:R-:W-:Y:S02]  /*1230*/  IMAD.MOV.U32 R3, RZ, RZ, R4 ;  /* 0x000000ffff037224 */ /* 0x000fe400078e0004 */
[----:B------:R-:W-:Y:S02]  /*1240*/  IMAD.MOV.U32 R59, RZ, RZ, R58 ;  /* 0x000000ffff3b7224 */ /* 0x000fe400078e003a */
[----:B------:R-:W-:-:S07]  /*1250*/  IMAD.MOV.U32 R2, RZ, RZ, R5 ;  /* 0x000000ffff027224 */ /* 0x000fce00078e0005 */
.L_x_7048:
        /* <DEDUP_REMOVED lines=10> */
.L_x_7049:
[----:B------:R-:W-:Y:S01]  /*1300*/  MOV R123, R122 ;  /* 0x0000007a007b7202 */ /* 0x000fe20000000f00 */
[----:B------:R-:W-:Y:S02]  /*1310*/  IMAD.MOV.U32 R4, RZ, RZ, R3 ;  /* 0x000000ffff047224 */ /* 0x000fe400078e0003 */
[----:B------:R-:W-:Y:S02]  /*1320*/  IMAD.MOV.U32 R58, RZ, RZ, R57 ;  /* 0x000000ffff3a7224 */ /* 0x000fe400078e0039 */
[----:B------:R-:W-:-:S07]  /*1330*/  IMAD.MOV.U32 R5, RZ, RZ, R2 ;  /* 0x000000ffff057224 */ /* 0x000fce00078e0002 */
.L_x_7050:
        /* <DEDUP_REMOVED lines=10> */
.L_x_7051:
[----:B------:R-:W-:Y:S01]  /*13e0*/  MOV R122, R121 ;  /* 0x00000079007a7202 */ /* 0x000fe20000000f00 */
[----:B------:R-:W-:Y:S02]  /*13f0*/  IMAD.MOV.U32 R3, RZ, RZ, R4 ;  /* 0x000000ffff037224 */ /* 0x000fe400078e0004 */
[----:B------:R-:W-:Y:S02]  /*1400*/  IMAD.MOV.U32 R57, RZ, RZ, R56 ;  /* 0x000000ffff397224 */ /* 0x000fe400078e0038 */
[----:B------:R-:W-:-:S07]  /*1410*/  IMAD.MOV.U32 R2, RZ, RZ, R5 ;  /* 0x000000ffff027224 */ /* 0x000fce00078e0005 */
.L_x_7052:
[----:B------:R-:W-:-:S04]  /*1420*/  FSETP.GT.FTZ.AND P0, PT, R3, R120, PT ;  /* 0x000000780300720b */ /* 0x000fc80003f14000 */
[----:B------:R-:W-:-:S13]  /*1430*/  ISETP.EQ.OR P0, PT, R55, -0x1, P0 ;  /* 0xffffffff3700780c */ /* 0x000fda0000702670 */
[----:B------:R-:W-:Y:S05]  /*1440*/  @P0 BRA `(.L_x_7053) ;  /* 0x00000000001c0947 */ /* 0x000fea0003800000 */
[----:B------:R-:W-:Y:S01]  /*1450*/  FSETP.NEU.FTZ.AND P0, PT, R3, R120, PT ;  /* 0x000000780300720b */ /* 0x000fe20003f1d000 */
[----:B------:R-:W-:Y:S01]  /*1460*/  IMAD.MOV.U32 R4, RZ, RZ, R120 ;  /* 0x000000ffff047224 */ /* 0x000fe200078e0078 */
[----:B------:R-:W-:Y:S01]  /*1470*/  MOV R121, R3 ;  /* 0x0000000300797202 */ /* 0x000fe20000000f00 */
[----:B------:R-:W-:Y:S01]  /*1480*/  IMAD.MOV.U32 R56, RZ, RZ, R2 ;  /* 0x000000ffff387224 */ /* 0x000fe200078e0002 */
[-C--:B------:R-:W-:Y:S02]  /*1490*/  ISETP.GE.OR P0, PT, R2, R55.reuse, P0 ;  /* 0x000000370200720c */ /* 0x080fe40000706670 */
[----:B------:R-:W-:-:S11]  /*14a0*/  MOV R5, R55 ;  /* 0x0000003700057202 */ /* 0x000fd60000000f00 */
[----:B------:R-:W-:Y:S05]  /*14b0*/  @P0 BRA `(.L_x_7054) ;  /* 0x0000000000100947 */ /* 0x000fea0003800000 */
.L_x_7053:
[----:B------:R-:W-:Y:S01]  /*14c0*/  IMAD.MOV.U32 R121, RZ, RZ, R120 ;  /* 0x000000ffff797224 */ /* 0x000fe200078e0078 */
[----:B------:R-:W-:Y:S01]  /*14d0*/  MOV R56, R55 ;  /* 0x0000003700387202 */ /* 0x000fe20000000f00 */
[----:B------:R-:W-:Y:S02]  /*14e0*/  IMAD.MOV.U32 R4, RZ, RZ, R3 ;  /* 0x000000ffff047224 */ /* 0x000fe400078e0003 */
[----:B------:R-:W-:-:S07]  /*14f0*/  IMAD.MOV.U32 R5, RZ, RZ, R2 ;  /* 0x000000ffff057224 */ /* 0x000fce00078e0002 */
.L_x_7054:
[----:B------:R-:W-:-:S04]  /*1500*/  FSETP.GT.FTZ.AND P0, PT, R4, R119, PT ;  /* 0x000000770400720b */ /* 0x000fc80003f14000 */
        /* <DEDUP_REMOVED lines=9> */
.L_x_7055:
[----:B------:R-:W-:Y:S01]  /*15a0*/  MOV R120, R119 ;  /* 0x0000007700787202 */ /* 0x000fe20000000f00 */
[----:B------:R-:W-:Y:S01]  /*15b0*/  IMAD.MOV.U32 R3, RZ, RZ, R4 ;  /* 0x000000ffff037224 */ /* 0x000fe200078e0004 */
[----:B------:R-:W-:Y:S01]  /*15c0*/  MOV R2, R5 ;  /* 0x0000000500027202 */ /* 0x000fe20000000f00 */
[----:B------:R-:W-:-:S07]  /*15d0*/  IMAD.MOV.U32 R55, RZ, RZ, R54 ;  /* 0x000000ffff377224 */ /* 0x000fce00078e0036 */
.L_x_7056:
        /* <DEDUP_REMOVED lines=10> */
.L_x_7057:
[----:B------:R-:W-:Y:S01]  /*1680*/  IMAD.MOV.U32 R119, RZ, RZ, R118 ;  /* 0x000000ffff777224 */ /* 0x000fe200078e0076 */
[----:B------:R-:W-:Y:S01]  /*1690*/  MOV R4, R3 ;  /* 0x0000000300047202 */ /* 0x000fe20000000f00 */
[----:B------:R-:W-:Y:S02]  /*16a0*/  IMAD.MOV.U32 R54, RZ, RZ, R53 ;  /* 0x000000ffff367224 */ /* 0x000fe400078e0035 */
[----:B------:R-:W-:-:S07]  /*16b0*/  IMAD.MOV.U32 R5, RZ, RZ, R2 ;  /* 0x000000ffff057224 */ /* 0x000fce00078e0002 */
.L_x_7058:
        /* <DEDUP_REMOVED lines=10> */
.L_x_7059:
[----:B------:R-:W-:Y:S01]  /*1760*/  IMAD.MOV.U32 R118, RZ, RZ, R117 ;  /* 0x000000ffff767224 */ /* 0x000fe200078e0075 */
[----:B------:R-:W-:Y:S01]  /*1770*/  MOV R53, R52 ;  /* 0x0000003400357202 */ /* 0x000fe20000000f00 */
[----:B------:R-:W-:Y:S02]  /*1780*/  IMAD.MOV.U32 R3, RZ, RZ, R4 ;  /* 0x000000ffff037224 */ /* 0x000fe400078e0004 */
[----:B------:R-:W-:-:S07]  /*1790*/  IMAD.MOV.U32 R2, RZ, RZ, R5 ;  /* 0x000000ffff027224 */ /* 0x000fce00078e0005 */
.L_x_7060:
        /* <DEDUP_REMOVED lines=10> */
.L_x_7061:
[----:B------:R-:W-:Y:S01]  /*1840*/  MOV R117, R116 ;  /* 0x0000007400757202 */ /* 0x000fe20000000f00 */
[----:B------:R-:W-:Y:S01]  /*1850*/  IMAD.MOV.U32 R4, RZ, RZ, R3 ;  /* 0x000000ffff047224 */ /* 0x000fe200078e0003 */
[----:B------:R-:W-:Y:S01]  /*1860*/  MOV R5, R2 ;  /* 0x0000000200057202 */ /* 0x000fe20000000f00 */
[----:B------:R-:W-:-:S07]  /*1870*/  IMAD.MOV.U32 R52, RZ, RZ, R51 ;  /* 0x000000ffff347224 */ /* 0x000fce00078e0033 */
.L_x_7062:
        /* <DEDUP_REMOVED lines=10> */
.L_x_7063:
[----:B------:R-:W-:Y:S01]  /*1920*/  IMAD.MOV.U32 R116, RZ, RZ, R115 ;  /* 0x000000ffff747224 */ /* 0x000fe200078e0073 */
[----:B------:R-:W-:Y:S01]  /*1930*/  MOV R3, R4 ;  /* 0x0000000400037202 */ /* 0x000fe20000000f00 */
[----:B------:R-:W-:Y:S02]  /*1940*/  IMAD.MOV.U32 R51, RZ, RZ, R50 ;  /* 0x000000ffff337224 */ /* 0x000fe400078e0032 */
[----:B------:R-:W-:-:S07]  /*1950*/  IMAD.MOV.U32 R2, RZ, RZ, R5 ;  /* 0x000000ffff027224 */ /* 0x000fce00078e0005 */
.L_x_7064:
        /* <DEDUP_REMOVED lines=10> */
.L_x_7065:
[----:B------:R-:W-:Y:S01]  /*1a00*/  IMAD.MOV.U32 R115, RZ, RZ, R114 ;  /* 0x000000ffff737224 */ /* 0x000fe200078e0072 */
[----:B------:R-:W-:Y:S01]  /*1a10*/  MOV R50, R49 ;  /* 0x0000003100327202 */ /* 0x000fe20000000f00 */
[----:B------:R-:W-:Y:S02]  /*1a20*/  IMAD.MOV.U32 R4, RZ, RZ, R3 ;  /* 0x000000ffff047224 */ /* 0x000fe400078e0003 */
[----:B------:R-:W-:-:S07]  /*1a30*/  IMAD.MOV.U32 R5, RZ, RZ, R2 ;  /* 0x000000ffff057224 */ /* 0x000fce00078e0002 */
.L_x_7066:
        /* <DEDUP_REMOVED lines=10> */
.L_x_7067:
[----:B------:R-:W-:Y:S01]  /*1ae0*/  MOV R114, R113 ;  /* 0x0000007100727202 */ /* 0x000fe20000000f00 */
[----:B------:R-:W-:Y:S01]  /*1af0*/  IMAD.MOV.U32 R3, RZ, RZ, R4 ;  /* 0x000000ffff037224 */ /* 0x000fe200078e0004 */
[----:B------:R-:W-:Y:S01]  /*1b00*/  MOV R2, R5 ;  /* 0x0000000500027202 */ /* 0x000fe20000000f00 */
[----:B------:R-:W-:-:S07]  /*1b10*/  IMAD.MOV.U32 R49, RZ, RZ, R48 ;  /* 0x000000ffff317224 */ /* 0x000fce00078e0030 */
.L_x_7068:
        /* <DEDUP_REMOVED lines=10> */
.L_x_7069:
[----:B------:R-:W-:Y:S01]  /*1bc0*/  IMAD.MOV.U32 R113, RZ, RZ, R112 ;  /* 0x000000ffff717224 */ /* 0x000fe200078e0070 */
[----:B------:R-:W-:Y:S01]  /*1bd0*/  MOV R4, R3 ;  /* 0x0000000300047202 */ /* 0x000fe20000000f00 */
[----:B------:R-:W-:Y:S02]  /*1be0*/  IMAD.MOV.U32 R48, RZ, RZ, R47 ;  /* 0x000000ffff307224 */ /* 0x000fe400078e002f */
[----:B------:R-:W-:-:S07]  /*1bf0*/  IMAD.MOV.U32 R5, RZ, RZ, R2 ;  /* 0x000000ffff057224 */ /* 0x000fce00078e0002 */
.L_x_7070:
        /* <DEDUP_REMOVED lines=10> */
.L_x_7071:
[----:B------:R-:W-:Y:S01]  /*1ca0*/  IMAD.MOV.U32 R112, RZ, RZ, R111 ;  /* 0x000000ffff707224 */ /* 0x000fe200078e006f */
[----:B------:R-:W-:Y:S01]  /*1cb0*/  MOV R47, R46 ;  /* 0x0000002e002f7202 */ /* 0x000fe20000000f00 */
[----:B------:R-:W-:Y:S02]  /*1cc0*/  IMAD.MOV.U32 R3, RZ, RZ, R4 ;  /* 0x000000ffff037224 */ /* 0x000fe400078e0004 */
[----:B------:R-:W-:-:S07]  /*1cd0*/  IMAD.MOV.U32 R2, RZ, RZ, R5 ;  /* 0x000000ffff027224 */ /* 0x000fce00078e0005 */
.L_x_7072:
        /* <DEDUP_REMOVED lines=10> */
.L_x_7073:
[----:B------:R-:W-:Y:S01]  /*1d80*/  MOV R111, R110 ;  /* 0x0000006e006f7202 */ /* 0x000fe20000000f00 */
[----:B------:R-:W-:Y:S01]  /*1d90*/  IMAD.MOV.U32 R4, RZ, RZ, R3 ;  /* 0x000000ffff047224 */ /* 0x000fe200078e0003 */
[----:B------:R-:W-:Y:S01]  /*1da0*/  MOV R5, R2 ;  /* 0x0000000200057202 */ /* 0x000fe20000000f00 */
[----:B------:R-:W-:-:S07]  /*1db0*/  IMAD.MOV.U32 R46, RZ, RZ, R45 ;  /* 0x000000ffff2e7224 */ /* 0x000fce00078e002d */
.L_x_7074:
        /* <DEDUP_REMOVED lines=10> */
.L_x_7075:
[----:B------:R-:W-:Y:S01]  /*1e60*/  IMAD.MOV.U32 R110, RZ, RZ, R109 ;  /* 0x000000ffff6e7224 */ /* 0x000fe200078e006d */
[----:B------:R-:W-:Y:S01]  /*1e70*/  MOV R3, R4 ;  /* 0x0000000400037202 */ /* 0x000fe20000000f00 */
[----:B------:R-:W-:Y:S02]  /*1e80*/  IMAD.MOV.U32 R45, RZ, RZ, R44 ;  /* 0x000000ffff2d7224 */ /* 0x000fe400078e002c */
[----:B------:R-:W-:-:S07]  /*1e90*/  IMAD.MOV.U32 R2, RZ, RZ, R5 ;  /* 0x000000ffff027224 */ /* 0x000fce00078e0005 */
.L_x_7076:
        /* <DEDUP_REMOVED lines=10> */
.L_x_7077:
[----:B------:R-:W-:Y:S01]  /*1f40*/  IMAD.MOV.U32 R109, RZ, RZ, R108 ;  /* 0x000000ffff6d7224 */ /* 0x000fe200078e006c */
[----:B------:R-:W-:Y:S01]  /*1f50*/  MOV R44, R43 ;  /* 0x0000002b002c7202 */ /* 0x000fe20000000f00 */
[----:B------:R-:W-:Y:S02]  /*1f60*/  IMAD.MOV.U32 R4, RZ, RZ, R3 ;  /* 0x000000ffff047224 */ /* 0x000fe400078e0003 */
[----:B------:R-:W-:-:S07]  /*1f70*/  IMAD.MOV.U32 R5, RZ, RZ, R2 ;  /* 0x000000ffff057224 */ /* 0x000fce00078e0002 */
.L_x_7078:
        /* <DEDUP_REMOVED lines=10> */
.L_x_7079:
[----:B------:R-:W-:Y:S01]  /*2020*/  MOV R108, R107 ;  /* 0x0000006b006c7202 */ /* 0x000fe20000000f00 */
[----:B------:R-:W-:Y:S01]  /*2030*/  IMAD.MOV.U32 R3, RZ, RZ, R4 ;  /* 0x000000ffff037224 */ /* 0x000fe200078e0004 */
[----:B------:R-:W-:Y:S01]  /*2040*/  MOV R2, R5 ;  /* 0x0000000500027202 */ /* 0x000fe20000000f00 */
[----:B------:R-:W-:-:S07]  /*2050*/  IMAD.MOV.U32 R43, RZ, RZ, R42 ;  /* 0x000000ffff2b7224 */ /* 0x000fce00078e002a */
.L_x_7080:
        /* <DEDUP_REMOVED lines=10> */
.L_x_7081:
[----:B------:R-:W-:Y:S01]  /*2100*/  IMAD.MOV.U32 R107, RZ, RZ, R106 ;  /* 0x000000ffff6b7224 */ /* 0x000fe200078e006a */
[----:B------:R-:W-:Y:S01]  /*2110*/  MOV R4, R3 ;  /* 0x0000000300047202 */ /* 0x000fe20000000f00 */
[----:B------:R-:W-:Y:S02]  /*2120*/  IMAD.MOV.U32 R42, RZ, RZ, R41 ;  /* 0x000000ffff2a7224 */ /* 0x000fe400078e0029 */
[----:B------:R-:W-:-:S07]  /*2130*/  IMAD.MOV.U32 R5, RZ, RZ, R2 ;  /* 0x000000ffff057224 */ /* 0x000fce00078e0002 */
.L_x_7082:
        /* <DEDUP_REMOVED lines=10> */
.L_x_7083:
[----:B------:R-:W-:Y:S01]  /*21e0*/  IMAD.MOV.U32 R106, RZ, RZ, R105 ;  /* 0x000000ffff6a7224 */ /* 0x000fe200078e0069 */
[----:B------:R-:W-:Y:S01]  /*21f0*/  MOV R41, R40 ;  /* 0x0000002800297202 */ /* 0x000fe20000000f00 */
[----:B------:R-:W-:Y:S02]  /*2200*/  IMAD.MOV.U32 R3, RZ, RZ, R4 ;  /* 0x000000ffff037224 */ /* 0x000fe400078e0004 */
[----:B------:R-:W-:-:S07]  /*2210*/  IMAD.MOV.U32 R2, RZ, RZ, R5 ;  /* 0x000000ffff027224 */ /* 0x000fce00078e0005 */
.L_x_7084:
        /* <DEDUP_REMOVED lines=10> */
.L_x_7085:
[----:B------:R-:W-:Y:S01]  /*22c0*/  MOV R105, R104 ;  /* 0x0000006800697202 */ /* 0x000fe20000000f00 */
[----:B------:R-:W-:Y:S01]  /*22d0*/  IMAD.MOV.U32 R4, RZ, RZ, R3 ;  /* 0x000000ffff047224 */ /* 0x000fe200078e0003 */
[----:B------:R-:W-:Y:S01]  /*22e0*/  MOV R5, R2 ;  /* 0x0000000200057202 */ /* 0x000fe20000000f00 */
[----:B------:R-:W-:-:S07]  /*22f0*/  IMAD.MOV.U32 R40, RZ, RZ, R39 ;  /* 0x000000ffff287224 */ /* 0x000fce00078e0027 */
.L_x_7086:
        /* <DEDUP_REMOVED lines=10> */
.L_x_7087:
[----:B------:R-:W-:Y:S01]  /*23a0*/  IMAD.MOV.U32 R104, RZ, RZ, R103 ;  /* 0x000000ffff687224 */ /* 0x000fe200078e0067 */
[----:B------:R-:W-:Y:S01]  /*23b0*/  MOV R3, R4 ;  /* 0x0000000400037202 */ /* 0x000fe20000000f00 */
[----:B------:R-:W-:Y:S02]  /*23c0*/  IMAD.MOV.U32 R39, RZ, RZ, R38 ;  /* 0x000000ffff277224 */ /* 0x000fe400078e0026 */
[----:B------:R-:W-:-:S07]  /*23d0*/  IMAD.MOV.U32 R2, RZ, RZ, R5 ;  /* 0x000000ffff027224 */ /* 0x000fce00078e0005 */
.L_x_7088:
        /* <DEDUP_REMOVED lines=10> */
.L_x_7089:
[----:B------:R-:W-:Y:S01]  /*2480*/  IMAD.MOV.U32 R103, RZ, RZ, R102 ;  /* 0x000000ffff677224 */ /* 0x000fe200078e0066 */
[----:B------:R-:W-:Y:S01]  /*2490*/  MOV R38, R37 ;  /* 0x0000002500267202 */ /* 0x000fe20000000f00 */
[----:B------:R-:W-:Y:S02]  /*24a0*/  IMAD.MOV.U32 R4, RZ, RZ, R3 ;  /* 0x000000ffff047224 */ /* 0x000fe400078e0003 */
[----:B------:R-:W-:-:S07]  /*24b0*/  IMAD.MOV.U32 R5, RZ, RZ, R2 ;  /* 0x000000ffff057224 */ /* 0x000fce00078e0002 */
.L_x_7090:
        /* <DEDUP_REMOVED lines=10> */
.L_x_7091:
[----:B------:R-:W-:Y:S01]  /*2560*/  MOV R102, R101 ;  /* 0x0000006500667202 */ /* 0x000fe20000000f00 */
[----:B------:R-:W-:Y:S01]  /*2570*/  IMAD.MOV.U32 R3, RZ, RZ, R4 ;  /* 0x000000ffff037224 */ /* 0x000fe200078e0004 */
[----:B------:R-:W-:Y:S01]  /*2580*/  MOV R2, R5 ;  /* 0x0000000500027202 */ /* 0x000fe20000000f00 */
[----:B------:R-:W-:-:S07]  /*2590*/  IMAD.MOV.U32 R37, RZ, RZ, R36 ;  /* 0x000000ffff257224 */ /* 0x000fce00078e0024 */
.L_x_7092:
        /* <DEDUP_REMOVED lines=10> */
.L_x_7093:
[----:B------:R-:W-:Y:S01]  /*2640*/  IMAD.MOV.U32 R101, RZ, RZ, R100 ;  /* 0x000000ffff657224 */ /* 0x000fe200078e0064 */
[----:B------:R-:W-:Y:S01]  /*2650*/  MOV R4, R3 ;  /* 0x0000000300047202 */ /* 0x000fe20000000f00 */
[----:B------:R-:W-:Y:S02]  /*2660*/  IMAD.MOV.U32 R36, RZ, RZ, R35 ;  /* 0x000000ffff247224 */ /* 0x000fe400078e0023 */
[----:B------:R-:W-:-:S07]  /*2670*/  IMAD.MOV.U32 R5, RZ, RZ, R2 ;  /* 0x000000ffff057224 */ /* 0x000fce00078e0002 */
.L_x_7094:
        /* <DEDUP_REMOVED lines=10> */
.L_x_7095:
[----:B------:R-:W-:Y:S01]  /*2720*/  IMAD.MOV.U32 R100, RZ, RZ, R99 ;  /* 0x000000ffff647224 */ /* 0x000fe200078e0063 */
[----:B------:R-:W-:Y:S01]  /*2730*/  MOV R35, R34 ;  /* 0x0000002200237202 */ /* 0x000fe20000000f00 */
[----:B------:R-:W-:Y:S02]  /*2740*/  IMAD.MOV.U32 R3, RZ, RZ, R4 ;  /* 0x000000ffff037224 */ /* 0x000fe400078e0004 */
[----:B------:R-:W-:-:S07]  /*2750*/  IMAD.MOV.U32 R2, RZ, RZ, R5 ;  /* 0x000000ffff027224 */ /* 0x000fce00078e0005 */
.L_x_7096:
        /* <DEDUP_REMOVED lines=10> */
.L_x_7097:
[----:B------:R-:W-:Y:S01]  /*2800*/  MOV R99, R98 ;  /* 0x0000006200637202 */ /* 0x000fe20000000f00 */
[----:B------:R-:W-:Y:S01]  /*2810*/  IMAD.MOV.U32 R4, RZ, RZ, R3 ;  /* 0x000000ffff047224 */ /* 0x000fe200078e0003 */
[----:B------:R-:W-:Y:S01]  /*2820*/  MOV R5, R2 ;  /* 0x0000000200057202 */ /* 0x000fe20000000f00 */
[----:B------:R-:W-:-:S07]  /*2830*/  IMAD.MOV.U32 R34, RZ, RZ, R33 ;  /* 0x000000ffff227224 */ /* 0x000fce00078e0021 */
.L_x_7098:
        /* <DEDUP_REMOVED lines=10> */
.L_x_7099:
[----:B------:R-:W-:Y:S01]  /*28e0*/  IMAD.MOV.U32 R98, RZ, RZ, R97 ;  /* 0x000000ffff627224 */ /* 0x000fe200078e0061 */
[----:B------:R-:W-:Y:S01]  /*28f0*/  MOV R3, R4 ;  /* 0x0000000400037202 */ /* 0x000fe20000000f00 */
[----:B------:R-:W-:Y:S02]  /*2900*/  IMAD.MOV.U32 R33, RZ, RZ, R32 ;  /* 0x000000ffff217224 */ /* 0x000fe400078e0020 */
[----:B------:R-:W-:-:S07]  /*2910*/  IMAD.MOV.U32 R2, RZ, RZ, R5 ;  /* 0x000000ffff027224 */ /* 0x000fce00078e0005 */
.L_x_7100:
        /* <DEDUP_REMOVED lines=10> */
.L_x_7101:
[----:B------:R-:W-:Y:S01]  /*29c0*/  IMAD.MOV.U32 R97, RZ, RZ, R96 ;  /* 0x000000ffff617224 */ /* 0x000fe200078e0060 */
[----:B------:R-:W-:Y:S01]  /*29d0*/  MOV R32, R31 ;  /* 0x0000001f00207202 */ /* 0x000fe20000000f00 */
[----:B------:R-:W-:Y:S02]  /*29e0*/  IMAD.MOV.U32 R4, RZ, RZ, R3 ;  /* 0x000000ffff047224 */ /* 0x000fe400078e0003 */
[----:B------:R-:W-:-:S07]  /*29f0*/  IMAD.MOV.U32 R5, RZ, RZ, R2 ;  /* 0x000000ffff057224 */ /* 0x000fce00078e0002 */
.L_x_7102:
        /* <DEDUP_REMOVED lines=10> */
.L_x_7103:
[----:B------:R-:W-:Y:S01]  /*2aa0*/  MOV R96, R95 ;  /* 0x0000005f00607202 */ /* 0x000fe20000000f00 */
[----:B------:R-:W-:Y:S01]  /*2ab0*/  IMAD.MOV.U32 R3, RZ, RZ, R4 ;  /* 0x000000ffff037224 */ /* 0x000fe200078e0004 */
[----:B------:R-:W-:Y:S01]  /*2ac0*/  MOV R2, R5 ;  /* 0x0000000500027202 */ /* 0x000fe20000000f00 */
[----:B------:R-:W-:-:S07]  /*2ad0*/  IMAD.MOV.U32 R31, RZ, RZ, R30 ;  /* 0x000000ffff1f7224 */ /* 0x000fce00078e001e */
.L_x_7104:
        /* <DEDUP_REMOVED lines=10> */
.L_x_7105:
[----:B------:R-:W-:Y:S01]  /*2b80*/  IMAD.MOV.U32 R95, RZ, RZ, R94 ;  /* 0x000000ffff5f7224 */ /* 0x000fe200078e005e */
[----:B------:R-:W-:Y:S01]  /*2b90*/  MOV R4, R3 ;  /* 0x0000000300047202 */ /* 0x000fe20000000f00 */
[----:B------:R-:W-:Y:S02]  /*2ba0*/  IMAD.MOV.U32 R30, RZ, RZ, R29 ;  /* 0x000000ffff1e7224 */ /* 0x000fe400078e001d */
[----:B------:R-:W-:-:S07]  /*2bb0*/  IMAD.MOV.U32 R5, RZ, RZ, R2 ;  /* 0x000000ffff057224 */ /* 0x000fce00078e0002 */
.L_x_7106:
        /* <DEDUP_REMOVED lines=10> */
.L_x_7107:
[----:B------:R-:W-:Y:S01]  /*2c60*/  IMAD.MOV.U32 R94, RZ, RZ, R93 ;  /* 0x000000ffff5e7224 */ /* 0x000fe200078e005d */
[----:B------:R-:W-:Y:S01]  /*2c70*/  MOV R29, R28 ;  /* 0x0000001c001d7202 */ /* 0x000fe20000000f00 */
[----:B------:R-:W-:Y:S02]  /*2c80*/  IMAD.MOV.U32 R3, RZ, RZ, R4 ;  /* 0x000000ffff037224 */ /* 0x000fe400078e0004 */
[----:B------:R-:W-:-:S07]  /*2c90*/  IMAD.MOV.U32 R2, RZ, RZ, R5 ;  /* 0x000000ffff027224 */ /* 0x000fce00078e0005 */
.L_x_7108:
        /* <DEDUP_REMOVED lines=10> */
.L_x_7109:
[----:B------:R-:W-:Y:S01]  /*2d40*/  MOV R93, R92 ;  /* 0x0000005c005d7202 */ /* 0x000fe20000000f00 */
[----:B------:R-:W-:Y:S01]  /*2d50*/  IMAD.MOV.U32 R4, RZ, RZ, R3 ;  /* 0x000000ffff047224 */ /* 0x000fe200078e0003 */
[----:B------:R-:W-:Y:S01]  /*2d60*/  MOV R5, R2 ;  /* 0x0000000200057202 */ /* 0x000fe20000000f00 */
[----:B------:R-:W-:-:S07]  /*2d70*/  IMAD.MOV.U32 R28, RZ, RZ, R27 ;  /* 0x000000ffff1c7224 */ /* 0x000fce00078e001b */
.L_x_7110:
        /* <DEDUP_REMOVED lines=10> */
.L_x_7111:
[----:B------:R-:W-:Y:S01]  /*2e20*/  IMAD.MOV.U32 R92, RZ, RZ, R91 ;  /* 0x000000ffff5c7224 */ /* 0x000fe200078e005b */
[----:B------:R-:W-:Y:S01]  /*2e30*/  MOV R3, R4 ;  /* 0x0000000400037202 */ /* 0x000fe20000000f00 */
[----:B------:R-:W-:Y:S02]  /*2e40*/  IMAD.MOV.U32 R27, RZ, RZ, R26 ;  /* 0x000000ffff1b7224 */ /* 0x000fe400078e001a */
[----:B------:R-:W-:-:S07]  /*2e50*/  IMAD.MOV.U32 R2, RZ, RZ, R5 ;  /* 0x000000ffff027224 */ /* 0x000fce00078e0005 */
.L_x_7112:
        /* <DEDUP_REMOVED lines=10> */
.L_x_7113:
[----:B------:R-:W-:Y:S01]  /*2f00*/  IMAD.MOV.U32 R91, RZ, RZ, R90 ;  /* 0x000000ffff5b7224 */ /* 0x000fe200078e005a */
[----:B------:R-:W-:Y:S01]  /*2f10*/  MOV R26, R25 ;  /* 0x00000019001a7202 */ /* 0x000fe20000000f00 */
[----:B------:R-:W-:Y:S02]  /*2f20*/  IMAD.MOV.U32 R4, RZ, RZ, R3 ;  /* 0x000000ffff047224 */ /* 0x000fe400078e0003 */
[----:B------:R-:W-:-:S07]  /*2f30*/  IMAD.MOV.U32 R5, RZ, RZ, R2 ;  /* 0x000000ffff057224 */ /* 0x000fce00078e0002 */
.L_x_7114:
        /* <DEDUP_REMOVED lines=10> */
.L_x_7115:
[----:B------:R-:W-:Y:S01]  /*2fe0*/  MOV R90, R89 ;  /* 0x00000059005a7202 */ /* 0x000fe20000000f00 */
[----:B------:R-:W-:Y:S01]  /*2ff0*/  IMAD.MOV.U32 R3, RZ, RZ, R4 ;  /* 0x000000ffff037224 */ /* 0x000fe200078e0004 */
[----:B------:R-:W-:Y:S01]  /*3000*/  MOV R2, R5 ;  /* 0x0000000500027202 */ /* 0x000fe20000000f00 */
[----:B------:R-:W-:-:S07]  /*3010*/  IMAD.MOV.U32 R25, RZ, RZ, R24 ;  /* 0x000000ffff197224 */ /* 0x000fce00078e0018 */
.L_x_7116:
        /* <DEDUP_REMOVED lines=10> */
.L_x_7117:
[----:B------:R-:W-:Y:S01]  /*30c0*/  IMAD.MOV.U32 R89, RZ, RZ, R88 ;  /* 0x000000ffff597224 */ /* 0x000fe200078e0058 */
[----:B------:R-:W-:Y:S01]  /*30d0*/  MOV R4, R3 ;  /* 0x0000000300047202 */ /* 0x000fe20000000f00 */
[----:B------:R-:W-:Y:S02]  /*30e0*/  IMAD.MOV.U32 R24, RZ, RZ, R23 ;  /* 0x000000ffff187224 */ /* 0x000fe400078e0017 */
[----:B------:R-:W-:-:S07]  /*30f0*/  IMAD.MOV.U32 R5, RZ, RZ, R2 ;  /* 0x000000ffff057224 */ /* 0x000fce00078e0002 */
.L_x_7118:
        /* <DEDUP_REMOVED lines=10> */
.L_x_7119:
[----:B------:R-:W-:Y:S01]  /*31a0*/  IMAD.MOV.U32 R88, RZ, RZ, R87 ;  /* 0x000000ffff587224 */ /* 0x000fe200078e0057 */
[----:B------:R-:W-:Y:S01]  /*31b0*/  MOV R23, R22 ;  /* 0x0000001600177202 */ /* 0x000fe20000000f00 */
[----:B------:R-:W-:Y:S02]  /*31c0*/  IMAD.MOV.U32 R3, RZ, RZ, R4 ;  /* 0x000000ffff037224 */ /* 0x000fe400078e0004 */
[----:B------:R-:W-:-:S07]  /*31d0*/  IMAD.MOV.U32 R2, RZ, RZ, R5 ;  /* 0x000000ffff027224 */ /* 0x000fce00078e0005 */
.L_x_7120:
        /* <DEDUP_REMOVED lines=10> */
.L_x_7121:
[----:B------:R-:W-:Y:S01]  /*3280*/  MOV R87, R86 ;  /* 0x0000005600577202 */ /* 0x000fe20000000f00 */
[----:B------:R-:W-:Y:S01]  /*3290*/  IMAD.MOV.U32 R4, RZ, RZ, R3 ;  /* 0x000000ffff047224 */ /* 0x000fe200078e0003 */
[----:B------:R-:W-:Y:S01]  /*32a0*/  MOV R5, R2 ;  /* 0x0000000200057202 */ /* 0x000fe20000000f00 */
[----:B------:R-:W-:-:S07]  /*32b0*/  IMAD.MOV.U32 R22, RZ, RZ, R21 ;  /* 0x000000ffff167224 */ /* 0x000fce00078e0015 */
.L_x_7122:
        /* <DEDUP_REMOVED lines=10> */
.L_x_7123:
[----:B------:R-:W-:Y:S01]  /*3360*/  IMAD.MOV.U32 R86, RZ, RZ, R85 ;  /* 0x000000ffff567224 */ /* 0x000fe200078e0055 */
[----:B------:R-:W-:Y:S01]  /*3370*/  MOV R3, R4 ;  /* 0x0000000400037202 */ /* 0x000fe20000000f00 */
[----:B------:R-:W-:Y:S02]  /*3380*/  IMAD.MOV.U32 R21, RZ, RZ, R20 ;  /* 0x000000ffff157224 */ /* 0x000fe400078e0014 */
[----:B------:R-:W-:-:S07]  /*3390*/  IMAD.MOV.U32 R2, RZ, RZ, R5 ;  /* 0x000000ffff027224 */ /* 0x000fce00078e0005 */
.L_x_7124:
        /* <DEDUP_REMOVED lines=10> */
.L_x_7125:
[----:B------:R-:W-:Y:S01]  /*3440*/  IMAD.MOV.U32 R85, RZ, RZ, R84 ;  /* 0x000000ffff557224 */ /* 0x000fe200078e0054 */
[----:B------:R-:W-:Y:S01]  /*3450*/  MOV R20, R19 ;  /* 0x0000001300147202 */ /* 0x000fe20000000f00 */
[----:B------:R-:W-:Y:S02]  /*3460*/  IMAD.MOV.U32 R4, RZ, RZ, R3 ;  /* 0x000000ffff047224 */ /* 0x000fe400078e0003 */
[----:B------:R-:W-:-:S07]  /*3470*/  IMAD.MOV.U32 R5, RZ, RZ, R2 ;  /* 0x000000ffff057224 */ /* 0x000fce00078e0002 */
.L_x_7126:
        /* <DEDUP_REMOVED lines=10> */
.L_x_7127:
[----:B------:R-:W-:Y:S01]  /*3520*/  MOV R84, R83 ;  /* 0x0000005300547202 */ /* 0x000fe20000000f00 */
[----:B------:R-:W-:Y:S01]  /*3530*/  IMAD.MOV.U32 R3, RZ, RZ, R4 ;  /* 0x000000ffff037224 */ /* 0x000fe200078e0004 */
[----:B------:R-:W-:Y:S01]  /*3540*/  MOV R2, R5 ;  /* 0x0000000500027202 */ /* 0x000fe20000000f00 */
[----:B------:R-:W-:-:S07]  /*3550*/  IMAD.MOV.U32 R19, RZ, RZ, R18 ;  /* 0x000000ffff137224 */ /* 0x000fce00078e0012 */
.L_x_7128:
        /* <DEDUP_REMOVED lines=10> */
.L_x_7129:
[----:B------:R-:W-:Y:S01]  /*3600*/  IMAD.MOV.U32 R83, RZ, RZ, R82 ;  /* 0x000000ffff537224 */ /* 0x000fe200078e0052 */
[----:B------:R-:W-:Y:S01]  /*3610*/  MOV R4, R3 ;  /* 0x0000000300047202 */ /* 0x000fe20000000f00 */
[----:B------:R-:W-:Y:S02]  /*3620*/  IMAD.MOV.U32 R18, RZ, RZ, R17 ;  /* 0x000000ffff127224 */ /* 0x000fe400078e0011 */
[----:B------:R-:W-:-:S07]  /*3630*/  IMAD.MOV.U32 R5, RZ, RZ, R2 ;  /* 0x000000ffff057224 */ /* 0x000fce00078e0002 */
.L_x_7130:
        /* <DEDUP_REMOVED lines=10> */
.L_x_7131:
[----:B------:R-:W-:Y:S01]  /*36e0*/  IMAD.MOV.U32 R82, RZ, RZ, R81 ;  /* 0x000000ffff527224 */ /* 0x000fe200078e0051 */
[----:B------:R-:W-:Y:S01]  /*36f0*/  MOV R17, R16 ;  /* 0x0000001000117202 */ /* 0x000fe20000000f00 */
[----:B------:R-:W-:Y:S02]  /*3700*/  IMAD.MOV.U32 R3, RZ, RZ, R4 ;  /* 0x000000ffff037224 */ /* 0x000fe400078e0004 */
[----:B------:R-:W-:-:S07]  /*3710*/  IMAD.MOV.U32 R2, RZ, RZ, R5 ;  /* 0x000000ffff027224 */ /* 0x000fce00078e0005 */
.L_x_7132:
        /* <DEDUP_REMOVED lines=10> */
.L_x_7133:
[----:B------:R-:W-:Y:S01]  /*37c0*/  MOV R81, R80 ;  /* 0x0000005000517202 */ /* 0x000fe20000000f00 */
[----:B------:R-:W-:Y:S01]  /*37d0*/  IMAD.MOV.U32 R4, RZ, RZ, R3 ;  /* 0x000000ffff047224 */ /* 0x000fe200078e0003 */
[----:B------:R-:W-:Y:S01]  /*37e0*/  MOV R5, R2 ;  /* 0x0000000200057202 */ /* 0x000fe20000000f00 */
[----:B------:R-:W-:-:S07]  /*37f0*/  IMAD.MOV.U32 R16, RZ, RZ, R15 ;  /* 0x000000ffff107224 */ /* 0x000fce00078e000f */
.L_x_7134:
        /* <DEDUP_REMOVED lines=10> */
.L_x_7135:
[----:B------:R-:W-:Y:S01]  /*38a0*/  IMAD.MOV.U32 R80, RZ, RZ, R79 ;  /* 0x000000ffff507224 */ /* 0x000fe200078e004f */
[----:B------:R-:W-:Y:S01]  /*38b0*/  MOV R3, R4 ;  /* 0x0000000400037202 */ /* 0x000fe20000000f00 */
[----:B------:R-:W-:Y:S02]  /*38c0*/  IMAD.MOV.U32 R15, RZ, RZ, R14 ;  /* 0x000000ffff0f7224 */ /* 0x000fe400078e000e */
[----:B------:R-:W-:-:S07]  /*38d0*/  IMAD.MOV.U32 R2, RZ, RZ, R5 ;  /* 0x000000ffff027224 */ /* 0x000fce00078e0005 */
.L_x_7136:
        /* <DEDUP_REMOVED lines=10> */
.L_x_7137:
[----:B------:R-:W-:Y:S01]  /*3980*/  IMAD.MOV.U32 R79, RZ, RZ, R78 ;  /* 0x000000ffff4f7224 */ /* 0x000fe200078e004e */
[----:B------:R-:W-:Y:S01]  /*3990*/  MOV R14, R13 ;  /* 0x0000000d000e7202 */ /* 0x000fe20000000f00 */
[----:B------:R-:W-:Y:S02]  /*39a0*/  IMAD.MOV.U32 R4, RZ, RZ, R3 ;  /* 0x000000ffff047224 */ /* 0x000fe400078e0003 */
[----:B------:R-:W-:-:S07]  /*39b0*/  IMAD.MOV.U32 R5, RZ, RZ, R2 ;  /* 0x000000ffff057224 */ /* 0x000fce00078e0002 */
.L_x_7138:
        /* <DEDUP_REMOVED lines=10> */
.L_x_7139:
[----:B------:R-:W-:Y:S01]  /*3a60*/  MOV R78, R77 ;  /* 0x0000004d004e7202 */ /* 0x000fe20000000f00 */
[----:B------:R-:W-:Y:S01]  /*3a70*/  IMAD.MOV.U32 R3, RZ, RZ, R4 ;  /* 0x000000ffff037224 */ /* 0x000fe200078e0004 */
[----:B------:R-:W-:Y:S01]  /*3a80*/  MOV R2, R5 ;  /* 0x0000000500027202 */ /* 0x000fe20000000f00 */
[----:B------:R-:W-:-:S07]  /*3a90*/  IMAD.MOV.U32 R13, RZ, RZ, R12 ;  /* 0x000000ffff0d7224 */ /* 0x000fce00078e000c */
.L_x_7140:
        /* <DEDUP_REMOVED lines=10> */
.L_x_7141:
[----:B------:R-:W-:Y:S01]  /*3b40*/  IMAD.MOV.U32 R77, RZ, RZ, R76 ;  /* 0x000000ffff4d7224 */ /* 0x000fe200078e004c */
[----:B------:R-:W-:Y:S01]  /*3b50*/  MOV R4, R3 ;  /* 0x0000000300047202 */ /* 0x000fe20000000f00 */
[----:B------:R-:W-:Y:S02]  /*3b60*/  IMAD.MOV.U32 R12, RZ, RZ, R11 ;  /* 0x000000ffff0c7224 */ /* 0x000fe400078e000b */
[----:B------:R-:W-:-:S07]  /*3b70*/  IMAD.MOV.U32 R5, RZ, RZ, R2 ;  /* 0x000000ffff057224 */ /* 0x000fce00078e0002 */
.L_x_7142:
        /* <DEDUP_REMOVED lines=10> */
.L_x_7143:
[----:B------:R-:W-:Y:S01]  /*3c20*/  IMAD.MOV.U32 R76, RZ, RZ, R75 ;  /* 0x000000ffff4c7224 */ /* 0x000fe200078e004b */
[----:B------:R-:W-:Y:S01]  /*3c30*/  MOV R11, R10 ;  /* 0x0000000a000b7202 */ /* 0x000fe20000000f00 */
[----:B------:R-:W-:Y:S02]  /*3c40*/  IMAD.MOV.U32 R3, RZ, RZ, R4 ;  /* 0x000000ffff037224 */ /* 0x000fe400078e0004 */
[----:B------:R-:W-:-:S07]  /*3c50*/  IMAD.MOV.U32 R2, RZ, RZ, R5 ;  /* 0x000000ffff027224 */ /* 0x000fce00078e0005 */
.L_x_7144:
        /* <DEDUP_REMOVED lines=10> */
.L_x_7145:
[----:B------:R-:W-:Y:S01]  /*3d00*/  MOV R75, R74 ;  /* 0x0000004a004b7202 */ /* 0x000fe20000000f00 */
[----:B------:R-:W-:Y:S01]  /*3d10*/  IMAD.MOV.U32 R4, RZ, RZ, R3 ;  /* 0x000000ffff047224 */ /* 0x000fe200078e0003 */
[----:B------:R-:W-:Y:S01]  /*3d20*/  MOV R5, R2 ;  /* 0x0000000200057202 */ /* 0x000fe20000000f00 */
[----:B------:R-:W-:-:S07]  /*3d30*/  IMAD.MOV.U32 R10, RZ, RZ, R9 ;  /* 0x000000ffff0a7224 */ /* 0x000fce00078e0009 */
.L_x_7146:
        /* <DEDUP_REMOVED lines=10> */
.L_x_7147:
[----:B------:R-:W-:Y:S01]  /*3de0*/  IMAD.MOV.U32 R74, RZ, RZ, R73 ;  /* 0x000000ffff4a7224 */ /* 0x000fe200078e0049 */
[----:B------:R-:W-:Y:S01]  /*3df0*/  MOV R3, R4 ;  /* 0x0000000400037202 */ /* 0x000fe20000000f00 */
[----:B------:R-:W-:Y:S02]  /*3e00*/  IMAD.MOV.U32 R9, RZ, RZ, R8 ;  /* 0x000000ffff097224 */ /* 0x000fe400078e0008 */
[----:B------:R-:W-:-:S07]  /*3e10*/  IMAD.MOV.U32 R2, RZ, RZ, R5 ;  /* 0x000000ffff027224 */ /* 0x000fce00078e0005 */
.L_x_7148:
        /* <DEDUP_REMOVED lines=10> */
.L_x_7149:
[----:B------:R-:W-:Y:S01]  /*3ec0*/  IMAD.MOV.U32 R73, RZ, RZ, R72 ;  /* 0x000000ffff497224 */ /* 0x000fe200078e0048 */
[----:B------:R-:W-:Y:S01]  /*3ed0*/  MOV R8, R7 ;  /* 0x0000000700087202 */ /* 0x000fe20000000f00 */
[----:B------:R-:W-:Y:S02]  /*3ee0*/  IMAD.MOV.U32 R4, RZ, RZ, R3 ;  /* 0x000000ffff047224 */ /* 0x000fe400078e0003 */
[----:B------:R-:W-:-:S07]  /*3ef0*/  IMAD.MOV.U32 R5, RZ, RZ, R2 ;  /* 0x000000ffff057224 */ /* 0x000fce00078e0002 */
.L_x_7150:
        /* <DEDUP_REMOVED lines=10> */
.L_x_7151:
[----:B------:R-:W-:Y:S01]  /*3fa0*/  MOV R72, R71 ;  /* 0x0000004700487202 */ /* 0x000fe20000000f00 */
[----:B------:R-:W-:Y:S01]  /*3fb0*/  IMAD.MOV.U32 R3, RZ, RZ, R4 ;  /* 0x000000ffff037224 */ /* 0x000fe200078e0004 */
[----:B------:R-:W-:Y:S01]  /*3fc0*/  MOV R135, R5 ;  /* 0x0000000500877202 */ /* 0x000fe20000000f00 */
[----:B------:R-:W-:-:S07]  /*3fd0*/  IMAD.MOV.U32 R7, RZ, RZ, R6 ;  /* 0x000000ffff077224 */ /* 0x000fce00078e0006 */
.L_x_7152:
        /* <DEDUP_REMOVED lines=8> */
.L_x_7153:
[----:B------:R-:W-:Y:S01]  /*4060*/  MOV R71, R70 ;  /* 0x0000004600477202 */ /* 0x000fe20000000f00 */
[----:B------:R-:W-:Y:S01]  /*4070*/  IMAD.MOV.U32 R6, RZ, RZ, R0 ;  /* 0x000000ffff067224 */ /* 0x000fe200078e0000 */
[----:B------:R-:W-:Y:S01]  /*4080*/  MOV R0, R135 ;  /* 0x0000008700007202 */ /* 0x000fe20000000f00 */
[----:B------:R-:W-:-:S07]  /*4090*/  IMAD.MOV.U32 R70, RZ, RZ, R3 ;  /* 0x000000ffff467224 */ /* 0x000fce00078e0003 */
.L_x_7154:
[----:B------:R-:W-:Y:S05]  /*40a0*/  @P1 BRA `(.L_x_7155) ;  /* 0xffffffc400f01947 */ /* 0x000fea000383ffff */
[----:B------:R-:W0:Y:S01]  /*40b0*/  S2R R5, SR_CTAID.X ;  /* 0x0000000000057919 */ /* 0x000e220000002500 */
[----:B------:R-:W1:Y:S01]  /*40c0*/  LDC.64 R2, c[0x0][0x220] ;  /* 0x00008800ff027b82 */ /* 0x000e620000000a00 */
[----:B0-----:R-:W-:-:S04]  /*40d0*/  IMAD.SHL.U32 R5, R5, 0x40, RZ ;  /* 0x0000004005057824 */ /* 0x001fc800078e00ff */
[----:B-1----:R-:W-:-:S05]  /*40e0*/  IMAD.WIDE R2, R5, 0x4, R2 ;  /* 0x0000000405027825 */ /* 0x002fca00078e0202 */
        /* <DEDUP_REMOVED lines=65> */
.L_x_7156:
        /* <DEDUP_REMOVED lines=16> */
.L_x_20613:


//--------------------- .text._ZN17fastertransformer16beam_topK_kernelIfLi64ELi64EEEvPKT_PiPS1_PKbPKiiS1_f --------------------------
	.section	.text._ZN17fastertransformer16beam_topK_kernelIfLi64ELi64EEEvPKT_PiPS1_PKbPKiiS1_f,"ax",@progbits
	.align	128
        .global         _ZN17fastertransformer16beam_topK_kernelIfLi64ELi64EEEvPKT_PiPS1_PKbPKiiS1_f
        .type           _ZN17fastertransformer16beam_topK_kernelIfLi64ELi64EEEvPKT_PiPS1_PKbPKiiS1_f,@function
        .size           _ZN17fastertransformer16beam_topK_kernelIfLi64ELi64EEEvPKT_PiPS1_PKbPKiiS1_f,(.L_x_20614 - _ZN17fastertransformer16beam_topK_kernelIfLi64ELi64EEEvPKT_PiPS1_PKbPKiiS1_f)
        .other          _ZN17fastertransformer16beam_topK_kernelIfLi64ELi64EEEvPKT_PiPS1_PKbPKiiS1_f,@"STO_CUDA_ENTRY STV_DEFAULT"
_ZN17fastertransformer16beam_topK_kernelIfLi64ELi64EEEvPKT_PiPS1_PKbPKiiS1_f:
.text._ZN17fastertransformer16beam_topK_kernelIfLi64ELi64EEEvPKT_PiPS1_PKbPKiiS1_f:
[----:B------:R-:W0:Y:S01]  /*0000*/  LDC R1, c[0x0][0x28] ;  /* 0x00000a00ff017b82 */ /* 0x000e220000000800 */
[----:B------:R-:W1:Y:S01]  /*0010*/  S2R R4, SR_TID.X ;  /* 0x0000000000047919 */ /* 0x000e620000002100 */
[----:B------:R-:W-:Y:S01]  /*0020*/  ULDC UR5, c[0x0][0x238] ;  /* 0x00008e0000057ab9 */ /* 0x000fe20000000800 */
[----:B0-----:R-:W-:Y:S01]  /*0030*/  VIADD R1, R1, 0xfffffe00 ;  /* 0xfffffe0001017836 */ /* 0x001fe20000000000 */
[----:B------:R-:W-:Y:S01]  /*0040*/  ULDC UR4, c[0x0][0x20] ;  /* 0x0000080000047ab9 */ /* 0x000fe20000000800 */
[----:B------:R-:W-:Y:S01]  /*0050*/  ULDC.64 UR6, c[0x0][0x208] ;  /* 0x0000820000067ab9 */ /* 0x000fe20000000a00 */
[----:B------:R-:W-:Y:S01]  /*0060*/  ULDC UR9, c[0x0][0x238] ;  /* 0x00008e0000097ab9 */ /* 0x000fe20000000800 */
[----:B------:R-:W-:Y:S01]  /*0070*/  VIADD R152, R1, UR4 ;  /* 0x0000000401987c36 */ /* 0x000fe20008000000 */
[----:B------:R-:W-:Y:S01]  /*0080*/  ULDC UR8, c[0x0][0x238] ;  /* 0x00008e0000087ab9 */ /* 0x000fe20000000800 */
[----:B------:R-:W-:Y:S01]  /*0090*/  BSSY B1, `(.L_x_7157) ;  /* 0x000099d000017945 */ /* 0x000fe20003800000 */
        /* <DEDUP_REMOVED lines=23> */
[----:B-1----:R-:W-:Y:S01]  /*0210*/  ISETP.GE.AND P0, PT, R4, UR5, PT ;  /* 0x0000000504007c0c */ /* 0x002fe2000bf06270 */
        /* <DEDUP_REMOVED lines=104> */
[----:B------:R-:W-:Y:S01]  /*08a0*/  IMAD.MOV.U32 R148, RZ, RZ, -0x1 ;  /* 0xffffffffff947424 */ /* 0x000fe200078e00ff */
[----:B------:R-:W-:Y:S06]  /*08b0*/  @P0 BRA `(.L_x_7158) ;  /* 0x0000009000680947 */ /* 0x000fec0003800000 */
[----:B------:R-:W0:Y:S01]  /*08c0*/  S2R R5, SR_CTAID.X ;  /* 0x0000000000057919 */ /* 0x000e220000002500 */
[----:B------:R-:W-:Y:S02]  /*08d0*/  ULDC UR4, c[0x0][0x240] ;  /* 0x0000900000047ab9 */ /* 0x000fe40000000800 */
[----:B------:R-:W-:-:S13]  /*08e0*/  FSETP.NEU.FTZ.AND P0, PT, RZ, UR4, PT ;  /* 0x00000004ff007c0b */ /* 0x000fda000bf1d000 */
[----:B------:R-:W-:Y:S05]  /*08f0*/  @!P0 BRA `(.L_x_7159) ;  /* 0x0000004800588947 */ /* 0x000fea0003800000 */
[----:B------:R-:W0:Y:S08]  /*0900*/  LDC.64 R10, c[0x0][0x228] ;  /* 0x00008a00ff0a7b82 */ /* 0x000e300000000a00 */
[----:B------:R-:W1:Y:S08]  /*0910*/  LDC.64 R2, c[0x0][0x230] ;  /* 0x00008c00ff027b82 */ /* 0x000e700000000a00 */
[----:B------:R-:W2:Y:S01]  /*0920*/  LDC.64 R8, c[0x0][0x210] ;  /* 0x00008400ff087b82 */ /* 0x000ea20000000a00 */
[----:B0-----:R-:W-:-:S04]  /*0930*/  IADD3 R10, P0, R5, R10, RZ ;  /* 0x0000000a050a7210 */ /* 0x001fc80007f1e0ff */
[----:B------:R-:W-:-:S05]  /*0940*/  LEA.HI.X.SX32 R11, R5, R11, 0x1, P0 ;  /* 0x0000000b050b7211 */ /* 0x000fca00000f0eff */
[----:B------:R-:W3:Y:S01]  /*0950*/  LDG.E.U8 R10, desc[UR6][R10.64] ;  /* 0x000000060a0a7981 */ /* 0x000ee2000c1e1100 */
[----:B-1----:R-:W-:-:S06]  /*0960*/  IMAD.WIDE R2, R5, 0x4, R2 ;  /* 0x0000000405027825 */ /* 0x002fcc00078e0202 */
[----:B------:R0:W4:Y:S01]  /*0970*/  LDG.E R2, desc[UR6][R2.64] ;  /* 0x0000000602027981 */ /* 0x000122000c1e1900 */
[----:B------:R-:W-:Y:S01]  /*0980*/  IMAD R5, R5, UR5, R4 ;  /* 0x0000000505057c24 */ /* 0x000fe2000f8e0204 */
[----:B------:R-:W-:Y:S01]  /*0990*/  BSSY B0, `(.L_x_7160) ;  /* 0x000048b000007945 */ /* 0x000fe20003800000 */
[----:B------:R-:W-:Y:S01]  /*09a0*/  IMAD.MOV.U32 R154, RZ, RZ, -0x800001 ;  /* 0xff7fffffff9a7424 */ /* 0x000fe200078e00ff */
[----:B------:R-:W-:Y:S01]  /*09b0*/  MOV R30, 0xff7fffff ;  /* 0xff7fffff001e7802 */ /* 0x000fe20000000f00 */
[----:B--2---:R-:W-:Y:S01]  /*09c0*/  IMAD.WIDE R8, R5, 0x4, R8 ;  /* 0x0000000405087825 */ /* 0x004fe200078e0208 */
[----:B------:R-:W-:Y:S02]  /*09d0*/  MOV R34, 0xff7fffff ;  /* 0xff7fffff00227802 */ /* 0x000fe40000000f00 */
[----:B------:R-:W-:Y:S01]  /*09e0*/  MOV R38, 0xff7fffff ;  /* 0xff7fffff00267802 */ /* 0x000fe20000000f00 */
[----:B------:R-:W-:Y:S01]  /*09f0*/  IMAD.MOV.U32 R0, RZ, RZ, -0x1 ;  /* 0xffffffffff007424 */ /* 0x000fe200078e00ff */
[----:B------:R-:W-:Y:S01]  /*0a00*/  MOV R6, R8 ;  /* 0x0000000800067202 */ /* 0x000fe20000000f00 */
[----:B------:R-:W-:Y:S01]  /*0a10*/  IMAD.MOV.U32 R88, RZ, RZ, -0x1 ;  /* 0xffffffffff587424 */ /* 0x000fe200078e00ff */
[----:B0-----:R-:W-:Y:S01]  /*0a20*/  MOV R3, 0xffffffff ;  /* 0xffffffff00037802 */ /* 0x001fe20000000f00 */
        /* <DEDUP_REMOVED lines=119> */
[----:B------:R-:W-:Y:S01]  /*11a0*/  IMAD.MOV.U32 R148, RZ, RZ, -0x1 ;  /* 0xffffffffff947424 */ /* 0x000fe200078e00ff */
[----:B---3--:R-:W-:Y:S01]  /*11b0*/  ISETP.NE.AND P0, PT, R10, RZ, PT ;  /* 0x000000ff0a00720c */ /* 0x008fe20003f05270 */
[----:B----4-:R-:W-:-:S12]  /*11c0*/  VIADD R7, R2, 0x1 ;  /* 0x0000000102077836 */ /* 0x010fd80000000000 */
[----:B------:R-:W-:Y:S02]  /*11d0*/  @P0 IMAD.MOV R7, RZ, RZ, R2 ;  /* 0x000000ffff070224 */ /* 0x000fe400078e0202 */
[----:B------:R-:W-:-:S03]  /*11e0*/  IMAD.MOV.U32 R2, RZ, RZ, -0x1 ;  /* 0xffffffffff027424 */ /* 0x000fc600078e00ff */
[----:B------:R-:W-:-:S06]  /*11f0*/  I2FP.F32.S32 R8, R7 ;  /* 0x0000000700087245 */ /* 0x000fcc0000201400 */
[----:B------:R-:W0:Y:S02]  /*1200*/  MUFU.LG2 R8, R8 ;  /* 0x0000000800087308 */ /* 0x000e240000000c00 */
[----:B0-----:R-:W-:-:S06]  /*1210*/  FMUL.FTZ R8, R8, UR4 ;  /* 0x0000000408087c20 */ /* 0x001fcc0008410000 */
[----:B------:R-:W0:Y:S02]  /*1220*/  MUFU.EX2 R8, -R8 ;  /* 0x8000000800087308 */ /* 0x000e240000000800 */
.L_x_7353:
[----:B------:R-:W-:Y:S02]  /*1230*/  IMAD.MOV.U32 R10, RZ, RZ, R6 ;  /* 0x000000ffff0a7224 */ /* 0x000fe400078e0006 */
[----:B------:R-:W-:-:S05]  /*1240*/  IMAD.MOV.U32 R11, RZ, RZ, R9 ;  /* 0x000000ffff0b7224 */ /* 0x000fca00078e0009 */
[----:B------:R-:W0:Y:S01]  /*1250*/  LDG.E R13, desc[UR6][R10.64] ;  /* 0x000000060a0d7981 */ /* 0x000e22000c1e1900 */
[----:B------:R-:W-:Y:S01]  /*1260*/  ISETP.NE.AND P0, PT, R7, 0x1, PT ;  /* 0x000000010700780c */ /* 0x000fe20003f05270 */
[----:B------:R-:W-:-:S12]  /*1270*/  BSSY B2, `(.L_x_7161) ;  /* 0x000000b000027945 */ /* 0x000fd80003800000 */
[----:B0-----:R-:W-:-:S05]  /*1280*/  @P0 FMUL.FTZ R13, R13, R8 ;  /* 0x000000080d0d0220 */ /* 0x001fca0000410000 */
[----:B------:R-:W-:-:S04]  /*1290*/  FSETP.GEU.FTZ.AND P0, PT, R154, R13, PT ;  /* 0x0000000d9a00720b */ /* 0x000fc80003f1e000 */
[----:B------:R-:W-:-:S13]  /*12a0*/  ISETP.EQ.OR P0, PT, R88, -0x1, !P0 ;  /* 0xffffffff5800780c */ /* 0x000fda0004702670 */
[----:B------:R-:W-:Y:S05]  /*12b0*/  @P0 BRA `(.L_x_7162) ;  /* 0x0000000000100947 */ /* 0x000fea0003800000 */
[----:B------:R-:W-:Y:S02]  /*12c0*/  FSETP.NEU.FTZ.AND P0, PT, R154, R13, PT ;  /* 0x0000000d9a00720b */ /* 0x000fe40003f1d000 */
[----:B------:R-:W-:Y:S02]  /*12d0*/  MOV R10, R154 ;  /* 0x0000009a000a7202 */ /* 0x000fe40000000f00 */
[----:B------:R-:W-:-:S13]  /*12e0*/  ISETP.LE.OR P0, PT, R88, R5, P0 ;  /* 0x000000055800720c */ /* 0x000fda0000703670 */
[----:B------:R-:W-:Y:S05]  /*12f0*/  @P0 BRA `(.L_x_7163) ;  /* 0x0000000000080947 */ /* 0x000fea0003800000 */
.L_x_7162:
[----:B------:R-:W-:Y:S02]  /*1300*/  IMAD.MOV.U32 R10, RZ, RZ, R13 ;  /* 0x000000ffff0a7224 */ /* 0x000fe400078e000d */
[----:B------:R-:W-:-:S07]  /*1310*/  IMAD.MOV.U32 R88, RZ, RZ, R5 ;  /* 0x000000ffff587224 */ /* 0x000fce00078e0005 */
.L_x_7163:
[----:B------:R-:W-:Y:S05]  /*1320*/  BSYNC B2 ;  /* 0x0000000000027941 */ /* 0x000fea0003800000 */
.L_x_7161:
[----:B------:R-:W-:Y:S01]  /*1330*/  FSETP.GT.FTZ.AND P0, PT, R10, R31, PT ;  /* 0x0000001f0a00720b */ /* 0x000fe20003f14000 */
[----:B------:R-:W-:Y:S03]  /*1340*/  BSSY B2, `(.L_x_7164) ;  /* 0x000000c000027945 */ /* 0x000fe60003800000 */
[----:B------:R-:W-:-:S13]  /*1350*/  ISETP.EQ.OR P0, PT, R95, -0x1, P0 ;  /* 0xffffffff5f00780c */ /* 0x000fda0000702670 */
[----:B------:R-:W-:Y:S05]  /*1360*/  @P0 BRA `(.L_x_7165) ;  /* 0x0000000000140947 */ /* 0x000fea0003800000 */
[----:B------:R-:W-:Y:S01]  /*1370*/  FSETP.NEU.FTZ.AND P0, PT, R10, R31, PT ;  /* 0x0000001f0a00720b */ /* 0x000fe20003f1d000 */
[----:B------:R-:W-:Y:S01]  /*1380*/  IMAD.MOV.U32 R154, RZ, RZ, R10 ;  /* 0x000000ffff9a7224 */ /* 0x000fe200078e000a */
[-C--:B------:R-:W-:Y:S02]  /*1390*/  MOV R11, R95.reuse ;  /* 0x0000005f000b7202 */ /* 0x080fe40000000f00 */
[----:B------:R-:W-:-:S13]  /*13a0*/  ISETP.GE.OR P0, PT, R88, R95, P0 ;  /* 0x0000005f5800720c */ /* 0x000fda0000706670 */
[----:B------:R-:W-:Y:S05]  /*13b0*/  @P0 BRA `(.L_x_7166) ;  /* 0x0000000000100947 */ /* 0x000fea0003800000 */
.L_x_7165:
[----:B------:R-:W-:Y:S02]  /*13c0*/  IMAD.MOV.U32 R154, RZ, RZ, R31 ;  /* 0x000000ffff9a7224 */ /* 0x000fe400078e001f */
[----:B------:R-:W-:Y:S01]  /*13d0*/  IMAD.MOV.U32 R11, RZ, RZ, R88 ;  /* 0x000000ffff0b7224 */ /* 0x000fe200078e0058 */
[----:B------:R-:W-:Y:S01]  /*13e0*/  MOV R88, R95 ;  /* 0x0000005f00587202 */ /* 0x000fe20000000f00 */
[----:B------:R-:W-:-:S07]  /*13f0*/  IMAD.MOV.U32 R31, RZ, RZ, R10 ;  /* 0x000000ffff1f7224 */ /* 0x000fce00078e000a */
.L_x_7166:
[----:B------:R-:W-:Y:S05]  /*1400*/  BSYNC B2 ;  /* 0x0000000000027941 */ /* 0x000fea0003800000 */
.L_x_7164:
        /* <DEDUP_REMOVED lines=8> */
[----:B------:R-:W-:-:S12]  /*1490*/  IMAD.MOV.U32 R95, RZ, RZ, R11 ;  /* 0x000000ffff5f7224 */ /* 0x000fd800078e000b */
[----:B------:R-:W-:Y:S05]  /*14a0*/  @P0 BRA `(.L_x_7169) ;  /* 0x0000000000100947 */ /* 0x000fea0003800000 */
.L_x_7168:
[----:B------:R-:W-:Y:S01]  /*14b0*/  MOV R10, R31 ;  /* 0x0000001f000a7202 */ /* 0x000fe20000000f00 */
[----:B------:R-:W-:Y:S02]  /*14c0*/  IMAD.MOV.U32 R12, RZ, RZ, R11 ;  /* 0x000000ffff0c7224 */ /* 0x000fe400078e000b */
[----:B------:R-:W-:Y:S02]  /*14d0*/  IMAD.MOV.U32 R31, RZ, RZ, R30 ;  /* 0x000000ffff1f7224 */ /* 0x000fe400078e001e */
[----:B------:R-:W-:-:S07]  /*14e0*/  IMAD.MOV.U32 R95, RZ, RZ, R94 ;  /* 0x000000ffff5f7224 */ /* 0x000fce00078e005e */
.L_x_7169:
[----:B------:R-:W-:Y:S05]  /*14f0*/  BSYNC B2 ;  /* 0x0000000000027941 */ /* 0x000fea0003800000 */
.L_x_7167:
        /* <DEDUP_REMOVED lines=11> */
.L_x_7171:
[----:B------:R-:W-:Y:S01]  /*15b0*/  MOV R11, R10 ;  /* 0x0000000a000b7202 */ /* 0x000fe20000000f00 */
[----:B------:R-:W-:Y:S02]  /*15c0*/  IMAD.MOV.U32 R13, RZ, RZ, R12 ;  /* 0x000000ffff0d7224 */ /* 0x000fe400078e000c */
[----:B------:R-:W-:Y:S02]  /*15d0*/  IMAD.MOV.U32 R30, RZ, RZ, R29 ;  /* 0x000000ffff1e7224 */ /* 0x000fe400078e001d */
[----:B------:R-:W-:-:S07]  /*15e0*/  IMAD.MOV.U32 R94, RZ, RZ, R93 ;  /* 0x000000ffff5e7224 */ /* 0x000fce00078e005d */
.L_x_7172:
[----:B------:R-:W-:Y:S05]  /*15f0*/  BSYNC B2 ;  /* 0x0000000000027941 */ /* 0x000fea0003800000 */
.L_x_7170:
        /* <DEDUP_REMOVED lines=11> */
.L_x_7174:
[----:B------:R-:W-:Y:S01]  /*16b0*/  MOV R10, R11 ;  /* 0x0000000b000a7202 */ /* 0x000fe20000000f00 */
[----:B------:R-:W-:Y:S02]  /*16c0*/  IMAD.MOV.U32 R12, RZ, RZ, R13 ;  /* 0x000000ffff0c7224 */ /* 0x000fe400078e000d */
[----:B------:R-:W-:Y:S02]  /*16d0*/  IMAD.MOV.U32 R29, RZ, RZ, R28 ;  /* 0x000000ffff1d7224 */ /* 0x000fe400078e001c */
[----:B------:R-:W-:-:S07]  /*16e0*/  IMAD.MOV.U32 R93, RZ, RZ, R92 ;  /* 0x000000ffff5d7224 */ /* 0x000fce00078e005c */
.L_x_7175:
[----:B------:R-:W-:Y:S05]  /*16f0*/  BSYNC B2 ;  /* 0x0000000000027941 */ /* 0x000fea0003800000 */
.L_x_7173:
        /* <DEDUP_REMOVED lines=11> */
.L_x_7177:
[----:B------:R-:W-:Y:S01]  /*17b0*/  MOV R11, R10 ;  /* 0x0000000a000b7202 */ /* 0x000fe20000000f00 */
[----:B------:R-:W-:Y:S02]  /*17c0*/  IMAD.MOV.U32 R13, RZ, RZ, R12 ;  /* 0x000000ffff0d7224 */ /* 0x000fe400078e000c */
[----:B------:R-:W-:Y:S02]  /*17d0*/  IMAD.MOV.U32 R28, RZ, RZ, R35 ;  /* 0x000000ffff1c7224 */ /* 0x000fe400078e0023 */
[----:B------:R-:W-:-:S07]  /*17e0*/  IMAD.MOV.U32 R92, RZ, RZ, R99 ;  /* 0x000000ffff5c7224 */ /* 0x000fce00078e0063 */
.L_x_7178:
[----:B------:R-:W-:Y:S05]  /*17f0*/  BSYNC B2 ;  /* 0x0000000000027941 */ /* 0x000fea0003800000 */
.L_x_7176:
        /* <DEDUP_REMOVED lines=11> */
.L_x_7180:
[----:B------:R-:W-:Y:S01]  /*18b0*/  MOV R10, R11 ;  /* 0x0000000b000a7202 */ /* 0x000fe20000000f00 */
[----:B------:R-:W-:Y:S02]  /*18c0*/  IMAD.MOV.U32 R12, RZ, RZ, R13 ;  /* 0x000000ffff0c7224 */ /* 0x000fe400078e000d */
[----:B------:R-:W-:Y:S02]  /*18d0*/  IMAD.MOV.U32 R35, RZ, RZ, R34 ;  /* 0x000000ffff237224 */ /* 0x000fe400078e0022 */
[----:B------:R-:W-:-:S07]  /*18e0*/  IMAD.MOV.U32 R99, RZ, RZ, R98 ;  /* 0x000000ffff637224 */ /* 0x000fce00078e0062 */
.L_x_7181:
[----:B------:R-:W-:Y:S05]  /*18f0*/  BSYNC B2 ;  /* 0x0000000000027941 */ /* 0x000fea0003800000 */
.L_x_7179:
        /* <DEDUP_REMOVED lines=11> */
.L_x_7183:
[----:B------:R-:W-:Y:S01]  /*19b0*/  MOV R11, R10 ;  /* 0x0000000a000b7202 */ /* 0x000fe20000000f00 */
[----:B------:R-:W-:Y:S02]  /*19c0*/  IMAD.MOV.U32 R13, RZ, RZ, R12 ;  /* 0x000000ffff0d7224 */ /* 0x000fe400078e000c */
[----:B------:R-:W-:Y:S02]  /*19d0*/  IMAD.MOV.U32 R34, RZ, RZ, R33 ;  /* 0x000000ffff227224 */ /* 0x000fe400078e0021 */
[----:B------:R-:W-:-:S07]  /*19e0*/  IMAD.MOV.U32 R98, RZ, RZ, R97 ;  /* 0x000000ffff627224 */ /* 0x000fce00078e0061 */
.L_x_7184:
[----:B------:R-:W-:Y:S05]  /*19f0*/  BSYNC B2 ;  /* 0x0000000000027941 */ /* 0x000fea0003800000 */
.L_x_7182:
        /* <DEDUP_REMOVED lines=11> */
.L_x_7186:
[----:B------:R-:W-:Y:S01]  /*1ab0*/  MOV R10, R11 ;  /* 0x0000000b000a7202 */ /* 0x000fe20000000f00 */
[----:B------:R-:W-:Y:S02]  /*1ac0*/  IMAD.MOV.U32 R12, RZ, RZ, R13 ;  /* 0x000000ffff0c7224 */ /* 0x000fe400078e000d */
[----:B------:R-:W-:Y:S02]  /*1ad0*/  IMAD.MOV.U32 R33, RZ, RZ, R32 ;  /* 0x000000ffff217224 */ /* 0x000fe400078e0020 */
[----:B------:R-:W-:-:S07]  /*1ae0*/  IMAD.MOV.U32 R97, RZ, RZ, R96 ;  /* 0x000000ffff617224 */ /* 0x000fce00078e0060 */
.L_x_7187:
[----:B------:R-:W-:Y:S05]  /*1af0*/  BSYNC B2 ;  /* 0x0000000000027941 */ /* 0x000fea0003800000 */
.L_x_7185:
        /* <DEDUP_REMOVED lines=11> */
.L_x_7189:
[----:B------:R-:W-:Y:S01]  /*1bb0*/  MOV R11, R10 ;  /* 0x0000000a000b7202 */ /* 0x000fe20000000f00 */
[----:B------:R-:W-:Y:S02]  /*1bc0*/  IMAD.MOV.U32 R13, RZ, RZ, R12 ;  /* 0x000000ffff0d7224 */ /* 0x000fe400078e000c */
[----:B------:R-:W-:Y:S02]  /*1bd0*/  IMAD.MOV.U32 R32, RZ, RZ, R39 ;  /* 0x000000ffff207224 */ /* 0x000fe400078e0027 */
[----:B------:R-:W-:-:S07]  /*1be0*/  IMAD.MOV.U32 R96, RZ, RZ, R103 ;  /* 0x000000ffff607224 */ /* 0x000fce00078e0067 */
.L_x_7190:
[----:B------:R-:W-:Y:S05]  /*1bf0*/  BSYNC B2 ;  /* 0x0000000000027941 */ /* 0x000fea0003800000 */
.L_x_7188:
        /* <DEDUP_REMOVED lines=11> */
.L_x_7192:
[----:B------:R-:W-:Y:S01]  /*1cb0*/  MOV R10, R11 ;  /* 0x0000000b000a7202 */ /* 0x000fe20000000f00 */
[----:B------:R-:W-:Y:S02]  /*1cc0*/  IMAD.MOV.U32 R12, RZ, RZ, R13 ;  /* 0x000000ffff0c7224 */ /* 0x000fe400078e000d */
[----:B------:R-:W-:Y:S02]  /*1cd0*/  IMAD.MOV.U32 R39, RZ, RZ, R38 ;  /* 0x000000ffff277224 */ /* 0x000fe400078e0026 */
[----:B------:R-:W-:-:S07]  /*1ce0*/  IMAD.MOV.U32 R103, RZ, RZ, R102 ;  /* 0x000000ffff677224 */ /* 0x000fce00078e0066 */
.L_x_7193:
[----:B------:R-:W-:Y:S05]  /*1cf0*/  BSYNC B2 ;  /* 0x0000000000027941 */ /* 0x000fea0003800000 */
.L_x_7191:
        /* <DEDUP_REMOVED lines=11> */
.L_x_7195:
[----:B------:R-:W-:Y:S01]  /*1db0*/  MOV R11, R10 ;  /* 0x0000000a000b7202 */ /* 0x000fe20000000f00 */
[----:B------:R-:W-:Y:S02]  /*1dc0*/  IMAD.MOV.U32 R13, RZ, RZ, R12 ;  /* 0x000000ffff0d7224 */ /* 0x000fe400078e000c */
[----:B------:R-:W-:Y:S02]  /*1dd0*/  IMAD.MOV.U32 R38, RZ, RZ, R37 ;  /* 0x000000ffff267224 */ /* 0x000fe400078e0025 */
[----:B------:R-:W-:-:S07]  /*1de0*/  IMAD.MOV.U32 R102, RZ, RZ, R101 ;  /* 0x000000ffff667224 */ /* 0x000fce00078e0065 */
.L_x_7196:
[----:B------:R-:W-:Y:S05]  /*1df0*/  BSYNC B2 ;  /* 0x0000000000027941 */ /* 0x000fea0003800000 */
.L_x_7194:
        /* <DEDUP_REMOVED lines=11> */
.L_x_7198:
[----:B------:R-:W-:Y:S01]  /*1eb0*/  MOV R10, R11 ;  /* 0x0000000b000a7202 */ /* 0x000fe20000000f00 */
[----:B------:R-:W-:Y:S02]  /*1ec0*/  IMAD.MOV.U32 R12, RZ, RZ, R13 ;  /* 0x000000ffff0c7224 */ /* 0x000fe400078e000d */
[----:B------:R-:W-:Y:S02]  /*1ed0*/  IMAD.MOV.U32 R37, RZ, RZ, R36 ;  /* 0x000000ffff257224 */ /* 0x000fe400078e0024 */
[----:B------:R-:W-:-:S07]  /*1ee0*/  IMAD.MOV.U32 R101, RZ, RZ, R100 ;  /* 0x000000ffff657224 */ /* 0x000fce00078e0064 */
.L_x_7199:
[----:B------:R-:W-:Y:S05]  /*1ef0*/  BSYNC B2 ;  /* 0x0000000000027941 */ /* 0x000fea0003800000 */
.L_x_7197:
        /* <DEDUP_REMOVED lines=11> */
.L_x_7201:
[----:B------:R-:W-:Y:S01]  /*1fb0*/  MOV R11, R10 ;  /* 0x0000000a000b7202 */ /* 0x000fe20000000f00 */
[----:B------:R-:W-:Y:S02]  /*1fc0*/  IMAD.MOV.U32 R13, RZ, RZ, R12 ;  /* 0x000000ffff0d7224 */ /* 0x000fe400078e000c */
[----:B------:R-:W-:Y:S02]  /*1fd0*/  IMAD.MOV.U32 R36, RZ, RZ, R43 ;  /* 0x000000ffff247224 */ /* 0x000fe400078e002b */
[----:B------:R-:W-:-:S07]  /*1fe0*/  IMAD.MOV.U32 R100, RZ, RZ, R107 ;  /* 0x000000ffff647224 */ /* 0x000fce00078e006b */
.L_x_7202:
[----:B------:R-:W-:Y:S05]  /*1ff0*/  BSYNC B2 ;  /* 0x0000000000027941 */ /* 0x000fea0003800000 */
.L_x_7200:
        /* <DEDUP_REMOVED lines=11> */
.L_x_7204:
[----:B------:R-:W-:Y:S01]  /*20b0*/  MOV R10, R11 ;  /* 0x0000000b000a7202 */ /* 0x000fe20000000f00 */
[----:B------:R-:W-:Y:S02]  /*20c0*/  IMAD.MOV.U32 R12, RZ, RZ, R13 ;  /* 0x000000ffff0c7224 */ /* 0x000fe400078e000d */
[----:B------:R-:W-:Y:S02]  /*20d0*/  IMAD.MOV.U32 R43, RZ, RZ, R42 ;  /* 0x000000ffff2b7224 */ /* 0x000fe400078e002a */
[----:B------:R-:W-:-:S07]  /*20e0*/  IMAD.MOV.U32 R107, RZ, RZ, R106 ;  /* 0x000000ffff6b7224 */ /* 0x000fce00078e006a */
.L_x_7205:
[----:B------:R-:W-:Y:S05]  /*20f0*/  BSYNC B2 ;  /* 0x0000000000027941 */ /* 0x000fea0003800000 */
.L_x_7203:
        /* <DEDUP_REMOVED lines=11> */
.L_x_7207:
[----:B------:R-:W-:Y:S01]  /*21b0*/  MOV R11, R10 ;  /* 0x0000000a000b7202 */ /* 0x000fe20000000f00 */
[----:B------:R-:W-:Y:S02]  /*21c0*/  IMAD.MOV.U32 R13, RZ, RZ, R12 ;  /* 0x000000ffff0d7224 */ /* 0x000fe400078e000c */
[----:B------:R-:W-:Y:S02]  /*21d0*/  IMAD.MOV.U32 R42, RZ, RZ, R41 ;  /* 0x000000ffff2a7224 */ /* 0x000fe400078e0029 */
[----:B------:R-:W-:-:S07]  /*21e0*/  IMAD.MOV.U32 R106, RZ, RZ, R105 ;  /* 0x000000ffff6a7224 */ /* 0x000fce00078e0069 */
.L_x_7208:
[----:B------:R-:W-:Y:S05]  /*21f0*/  BSYNC B2 ;  /* 0x0000000000027941 */ /* 0x000fea0003800000 */
.L_x_7206:
        /* <DEDUP_REMOVED lines=11> */
.L_x_7210:
[----:B------:R-:W-:Y:S01]  /*22b0*/  MOV R10, R11 ;  /* 0x0000000b000a7202 */ /* 0x000fe20000000f00 */
[----:B------:R-:W-:Y:S02]  /*22c0*/  IMAD.MOV.U32 R12, RZ, RZ, R13 ;  /* 0x000000ffff0c7224 */ /* 0x000fe400078e000d */
[----:B------:R-:W-:Y:S02]  /*22d0*/  IMAD.MOV.U32 R41, RZ, RZ, R40 ;  /* 0x000000ffff297224 */ /* 0x000fe400078e0028 */
[----:B------:R-:W-:-:S07]  /*22e0*/  IMAD.MOV.U32 R105, RZ, RZ, R104 ;  /* 0x000000ffff697224 */ /* 0x000fce00078e0068 */
.L_x_7211:
[----:B------:R-:W-:Y:S05]  /*22f0*/  BSYNC B2 ;  /* 0x0000000000027941 */ /* 0x000fea0003800000 */
.L_x_7209:
        /* <DEDUP_REMOVED lines=11> */
.L_x_7213:
[----:B------:R-:W-:Y:S01]  /*23b0*/  MOV R11, R10 ;  /* 0x0000000a000b7202 */ /* 0x000fe20000000f00 */
[----:B------:R-:W-:Y:S02]  /*23c0*/  IMAD.MOV.U32 R13, RZ, RZ, R12 ;  /* 0x000000ffff0d7224 */ /* 0x000fe400078e000c */
[----:B------:R-:W-:Y:S02]  /*23d0*/  IMAD.MOV.U32 R40, RZ, RZ, R47 ;  /* 0x000000ffff287224 */ /* 0x000fe400078e002f */
[----:B------:R-:W-:-:S07]  /*23e0*/  IMAD.MOV.U32 R104, RZ, RZ, R111 ;  /* 0x000000ffff687224 */ /* 0x000fce00078e006f */
.L_x_7214:
[----:B------:R-:W-:Y:S05]  /*23f0*/  BSYNC B2 ;  /* 0x0000000000027941 */ /* 0x000fea0003800000 */
.L_x_7212:
        /* <DEDUP_REMOVED lines=11> */
.L_x_7216:
[----:B------:R-:W-:Y:S01]  /*24b0*/  MOV R10, R11 ;  /* 0x0000000b000a7202 */ /* 0x000fe20000000f00 */
[----:B------:R-:W-:Y:S02]  /*24c0*/  IMAD.MOV.U32 R12, RZ, RZ, R13 ;  /* 0x000000ffff0c7224 */ /* 0x000fe400078e000d */
[----:B------:R-:W-:Y:S02]  /*24d0*/  IMAD.MOV.U32 R47, RZ, RZ, R46 ;  /* 0x000000ffff2f7224 */ /* 0x000fe400078e002e */
[----:B------:R-:W-:-:S07]  /*24e0*/  IMAD.MOV.U32 R111, RZ, RZ, R110 ;  /* 0x000000ffff6f7224 */ /* 0x000fce00078e006e */
.L_x_7217:
[----:B------:R-:W-:Y:S05]  /*24f0*/  BSYNC B2 ;  /* 0x0000000000027941 */ /* 0x000fea0003800000 */
.L_x_7215:
        /* <DEDUP_REMOVED lines=11> */
.L_x_7219:
[----:B------:R-:W-:Y:S01]  /*25b0*/  MOV R11, R10 ;  /* 0x0000000a000b7202 */ /* 0x000fe20000000f00 */
[----:B------:R-:W-:Y:S02]  /*25c0*/  IMAD.MOV.U32 R13, RZ, RZ, R12 ;  /* 0x000000ffff0d7224 */ /* 0x000fe400078e000c */
[----:B------:R-:W-:Y:S02]  /*25d0*/  IMAD.MOV.U32 R46, RZ, RZ, R45 ;  /* 0x000000ffff2e7224 */ /* 0x000fe400078e002d */
[----:B------:R-:W-:-:S07]  /*25e0*/  IMAD.MOV.U32 R110, RZ, RZ, R109 ;  /* 0x000000ffff6e7224 */ /* 0x000fce00078e006d */
.L_x_7220:
[----:B------:R-:W-:Y:S05]  /*25f0*/  BSYNC B2 ;  /* 0x0000000000027941 */ /* 0x000fea0003800000 */
.L_x_7218:
        /* <DEDUP_REMOVED lines=11> */
.L_x_7222:
[----:B------:R-:W-:Y:S01]  /*26b0*/  MOV R10, R11 ;  /* 0x0000000b000a7202 */ /* 0x000fe20000000f00 */
[----:B------:R-:W-:Y:S02]  /*26c0*/  IMAD.MOV.U32 R12, RZ, RZ, R13 ;  /* 0x000000ffff0c7224 */ /* 0x000fe400078e000d */
[----:B------:R-:W-:Y:S02]  /*26d0*/  IMAD.MOV.U32 R45, RZ, RZ, R44 ;  /* 0x000000ffff2d7224 */ /* 0x000fe400078e002c */
[----:B------:R-:W-:-:S07]  /*26e0*/  IMAD.MOV.U32 R109, RZ, RZ, R108 ;  /* 0x000000ffff6d7224 */ /* 0x000fce00078e006c */
.L_x_7223:
[----:B------:R-:W-:Y:S05]  /*26f0*/  BSYNC B2 ;  /* 0x0000000000027941 */ /* 0x000fea0003800000 */
.L_x_7221:
        /* <DEDUP_REMOVED lines=11> */
.L_x_7225:
[----:B------:R-:W-:Y:S01]  /*27b0*/  MOV R11, R10 ;  /* 0x0000000a000b7202 */ /* 0x000fe20000000f00 */
[----:B------:R-:W-:Y:S02]  /*27c0*/  IMAD.MOV.U32 R13, RZ, RZ, R12 ;  /* 0x000000ffff0d7224 */ /* 0x000fe400078e000c */
[----:B------:R-:W-:Y:S02]  /*27d0*/  IMAD.MOV.U32 R44, RZ, RZ, R51 ;  /* 0x000000ffff2c7224 */ /* 0x000fe400078e0033 */
[----:B------:R-:W-:-:S07]  /*27e0*/  IMAD.MOV.U32 R108, RZ, RZ, R115 ;  /* 0x000000ffff6c7224 */ /* 0x000fce00078e0073 */
.L_x_7226:
[----:B------:R-:W-:Y:S05]  /*27f0*/  BSYNC B2 ;  /* 0x0000000000027941 */ /* 0x000fea0003800000 */
.L_x_7224:
        /* <DEDUP_REMOVED lines=11> */
.L_x_7228:
[----:B------:R-:W-:Y:S01]  /*28b0*/  MOV R10, R11 ;  /* 0x0000000b000a7202 */ /* 0x000fe20000000f00 */
[----:B------:R-:W-:Y:S02]  /*28c0*/  IMAD.MOV.U32 R12, RZ, RZ, R13 ;  /* 0x000000ffff0c7224 */ /* 0x000fe400078e000d */
[----:B------:R-:W-:Y:S02]  /*28d0*/  IMAD.MOV.U32 R51, RZ, RZ, R50 ;  /* 0x000000ffff337224 */ /* 0x000fe400078e0032 */
[----:B------:R-:W-:-:S07]  /*28e0*/  IMAD.MOV.U32 R115, RZ, RZ, R114 ;  /* 0x000000ffff737224 */ /* 0x000fce00078e0072 */
.L_x_7229:
[----:B------:R-:W-:Y:S05]  /*28f0*/  BSYNC B2 ;  /* 0x0000000000027941 */ /* 0x000fea0003800000 */
.L_x_7227:
        /* <DEDUP_REMOVED lines=11> */
.L_x_7231:
[----:B------:R-:W-:Y:S01]  /*29b0*/  MOV R11, R10 ;  /* 0x0000000a000b7202 */ /* 0x000fe20000000f00 */
[----:B------:R-:W-:Y:S02]  /*29c0*/  IMAD.MOV.U32 R13, RZ, RZ, R12 ;  /* 0x000000ffff0d7224 */ /* 0x000fe400078e000c */
[----:B------:R-:W-:Y:S02]  /*29d0*/  IMAD.MOV.U32 R50, RZ, RZ, R49 ;  /* 0x000000ffff327224 */ /* 0x000fe400078e0031 */
[----:B------:R-:W-:-:S07]  /*29e0*/  IMAD.MOV.U32 R114, RZ, RZ, R113 ;  /* 0x000000ffff727224 */ /* 0x000fce00078e0071 */
.L_x_7232:
[----:B------:R-:W-:Y:S05]  /*29f0*/  BSYNC B2 ;  /* 0x0000000000027941 */ /* 0x000fea0003800000 */
.L_x_7230:
        /* <DEDUP_REMOVED lines=11> */
.L_x_7234:
[----:B------:R-:W-:Y:S01]  /*2ab0*/  MOV R10, R11 ;  /* 0x0000000b000a7202 */ /* 0x000fe20000000f00 */
[----:B------:R-:W-:Y:S02]  /*2ac0*/  IMAD.MOV.U32 R12, RZ, RZ, R13 ;  /* 0x000000ffff0c7224 */ /* 0x000fe400078e000d */
[----:B------:R-:W-:Y:S02]  /*2ad0*/  IMAD.MOV.U32 R49, RZ, RZ, R48 ;  /* 0x000000ffff317224 */ /* 0x000fe400078e0030 */
[----:B------:R-:W-:-:S07]  /*2ae0*/  IMAD.MOV.U32 R113, RZ, RZ, R112 ;  /* 0x000000ffff717224 */ /* 0x000fce00078e0070 */
.L_x_7235:
[----:B------:R-:W-:Y:S05]  /*2af0*/  BSYNC B2 ;  /* 0x0000000000027941 */ /* 0x000fea0003800000 */
.L_x_7233:
        /* <DEDUP_REMOVED lines=11> */
.L_x_7237:
[----:B------:R-:W-:Y:S01]  /*2bb0*/  MOV R11, R10 ;  /* 0x0000000a000b7202 */ /* 0x000fe20000000f00 */
[----:B------:R-:W-:Y:S02]  /*2bc0*/  IMAD.MOV.U32 R13, RZ, RZ, R12 ;  /* 0x000000ffff0d7224 */ /* 0x000fe400078e000c */
[----:B------:R-:W-:Y:S02]  /*2bd0*/  IMAD.MOV.U32 R48, RZ, RZ, R55 ;  /* 0x000000ffff307224 */ /* 0x000fe400078e0037 */
[----:B------:R-:W-:-:S07]  /*2be0*/  IMAD.MOV.U32 R112, RZ, RZ, R119 ;  /* 0x000000ffff707224 */ /* 0x000fce00078e0077 */
.L_x_7238:
[----:B------:R-:W-:Y:S05]  /*2bf0*/  BSYNC B2 ;  /* 0x0000000000027941 */ /* 0x000fea0003800000 */
.L_x_7236:
        /* <DEDUP_REMOVED lines=11> */
.L_x_7240:
[----:B------:R-:W-:Y:S01]  /*2cb0*/  MOV R10, R11 ;  /* 0x0000000b000a7202 */ /* 0x000fe20000000f00 */
[----:B------:R-:W-:Y:S02]  /*2cc0*/  IMAD.MOV.U32 R12, RZ, RZ, R13 ;  /* 0x000000ffff0c7224 */ /* 0x000fe400078e000d */
[----:B------:R-:W-:Y:S02]  /*2cd0*/  IMAD.MOV.U32 R55, RZ, RZ, R54 ;  /* 0x000000ffff377224 */ /* 0x000fe400078e0036 */
[----:B------:R-:W-:-:S07]  /*2ce0*/  IMAD.MOV.U32 R119, RZ, RZ, R118 ;  /* 0x000000ffff777224 */ /* 0x000fce00078e0076 */
.L_x_7241:
[----:B------:R-:W-:Y:S05]  /*2cf0*/  BSYNC B2 ;  /* 0x0000000000027941 */ /* 0x000fea0003800000 */
.L_x_7239:
        /* <DEDUP_REMOVED lines=11> */
.L_x_7243:
[----:B------:R-:W-:Y:S01]  /*2db0*/  MOV R11, R10 ;  /* 0x0000000a000b7202 */ /* 0x000fe20000000f00 */
[----:B------:R-:W-:Y:S02]  /*2dc0*/  IMAD.MOV.U32 R13, RZ, RZ, R12 ;  /* 0x000000ffff0d7224 */ /* 0x000fe400078e000c */
[----:B------:R-:W-:Y:S02]  /*2dd0*/  IMAD.MOV.U32 R54, RZ, RZ, R53 ;  /* 0x000000ffff367224 */ /* 0x000fe400078e0035 */
[----:B------:R-:W-:-:S07]  /*2de0*/  IMAD.MOV.U32 R118, RZ, RZ, R117 ;  /* 0x000000ffff767224 */ /* 0x000fce00078e0075 */
.L_x_7244:
[----:B------:R-:W-:Y:S05]  /*2df0*/  BSYNC B2 ;  /* 0x0000000000027941 */ /* 0x000fea0003800000 */
.L_x_7242:
        /* <DEDUP_REMOVED lines=11> */
.L_x_7246:
[----:B------:R-:W-:Y:S01]  /*2eb0*/  MOV R10, R11 ;  /* 0x0000000b000a7202 */ /* 0x000fe20000000f00 */
[----:B------:R-:W-:Y:S02]  /*2ec0*/  IMAD.MOV.U32 R12, RZ, RZ, R13 ;  /* 0x000000ffff0c7224 */ /* 0x000fe400078e000d */
[----:B------:R-:W-:Y:S02]  /*2ed0*/  IMAD.MOV.U32 R53, RZ, RZ, R52 ;  /* 0x000000ffff357224 */ /* 0x000fe400078e0034 */
[----:B------:R-:W-:-:S07]  /*2ee0*/  IMAD.MOV.U32 R117, RZ, RZ, R116 ;  /* 0x000000ffff757224 */ /* 0x000fce00078e0074 */
.L_x_7247:
[----:B------:R-:W-:Y:S05]  /*2ef0*/  BSYNC B2 ;  /* 0x0000000000027941 */ /* 0x000fea0003800000 */
.L_x_7245:
        /* <DEDUP_REMOVED lines=11> */
.L_x_7249:
[----:B------:R-:W-:Y:S01]  /*2fb0*/  MOV R11, R10 ;  /* 0x0000000a000b7202 */ /* 0x000fe20000000f00 */
[----:B------:R-:W-:Y:S02]  /*2fc0*/  IMAD.MOV.U32 R13, RZ, RZ, R12 ;  /* 0x000000ffff0d7224 */ /* 0x000fe400078e000c */
[----:B------:R-:W-:Y:S02]  /*2fd0*/  IMAD.MOV.U32 R52, RZ, RZ, R59 ;  /* 0x000000ffff347224 */ /* 0x000fe400078e003b */
[----:B------:R-:W-:-:S07]  /*2fe0*/  IMAD.MOV.U32 R116, RZ, RZ, R123 ;  /* 0x000000ffff747224 */ /* 0x000fce00078e007b */
.L_x_7250:
[----:B------:R-:W-:Y:S05]  /*2ff0*/  BSYNC B2 ;  /* 0x0000000000027941 */ /* 0x000fea0003800000 */
.L_x_7248:
        /* <DEDUP_REMOVED lines=11> */
.L_x_7252:
[----:B------:R-:W-:Y:S01]  /*30b0*/  MOV R10, R11 ;  /* 0x0000000b000a7202 */ /* 0x000fe20000000f00 */
[----:B------:R-:W-:Y:S02]  /*30c0*/  IMAD.MOV.U32 R12, RZ, RZ, R13 ;  /* 0x000000ffff0c7224 */ /* 0x000fe400078e000d */
[----:B------:R-:W-:Y:S02]  /*30d0*/  IMAD.MOV.U32 R59, RZ, RZ, R58 ;  /* 0x000000ffff3b7224 */ /* 0x000fe400078e003a */
[----:B------:R-:W-:-:S07]  /*30e0*/  IMAD.MOV.U32 R123, RZ, RZ, R122 ;  /* 0x000000ffff7b7224 */ /* 0x000fce00078e007a */
.L_x_7253:
[----:B------:R-:W-:Y:S05]  /*30f0*/  BSYNC B2 ;  /* 0x0000000000027941 */ /* 0x000fea0003800000 */
.L_x_7251:
        /* <DEDUP_REMOVED lines=11> */
.L_x_7255:
[----:B------:R-:W-:Y:S01]  /*31b0*/  MOV R11, R10 ;  /* 0x0000000a000b7202 */ /* 0x000fe20000000f00 */
[----:B------:R-:W-:Y:S02]  /*31c0*/  IMAD.MOV.U32 R13, RZ, RZ, R12 ;  /* 0x000000ffff0d7224 */ /* 0x000fe400078e000c */
[----:B------:R-:W-:Y:S02]  /*31d0*/  IMAD.MOV.U32 R58, RZ, RZ, R57 ;  /* 0x000000ffff3a7224 */ /* 0x000fe400078e0039 */
[----:B------:R-:W-:-:S07]  /*31e0*/  IMAD.MOV.U32 R122, RZ, RZ, R121 ;  /* 0x000000ffff7a7224 */ /* 0x000fce00078e0079 */
.L_x_7256:
[----:B------:R-:W-:Y:S05]  /*31f0*/  BSYNC B2 ;  /* 0x0000000000027941 */ /* 0x000fea0003800000 */
.L_x_7254:
        /* <DEDUP_REMOVED lines=11> */
.L_x_7258:
[----:B------:R-:W-:Y:S01]  /*32b0*/  MOV R10, R11 ;  /* 0x0000000b000a7202 */ /* 0x000fe20000000f00 */
[----:B------:R-:W-:Y:S02]  /*32c0*/  IMAD.MOV.U32 R12, RZ, RZ, R13 ;  /* 0x000000ffff0c7224 */ /* 0x000fe400078e000d */
[----:B------:R-:W-:Y:S02]  /*32d0*/  IMAD.MOV.U32 R57, RZ, RZ, R56 ;  /* 0x000000ffff397224 */ /* 0x000fe400078e0038 */
[----:B------:R-:W-:-:S07]  /*32e0*/  IMAD.MOV.U32 R121, RZ, RZ, R120 ;  /* 0x000000ffff797224 */ /* 0x000fce00078e0078 */
.L_x_7259:
[----:B------:R-:W-:Y:S05]  /*32f0*/  BSYNC B2 ;  /* 0x0000000000027941 */ /* 0x000fea0003800000 */
.L_x_7257:
        /* <DEDUP_REMOVED lines=11> */
.L_x_7261:
[----:B------:R-:W-:Y:S01]  /*33b0*/  MOV R11, R10 ;  /* 0x0000000a000b7202 */ /* 0x000fe20000000f00 */
[----:B------:R-:W-:Y:S02]  /*33c0*/  IMAD.MOV.U32 R13, RZ, RZ, R12 ;  /* 0x000000ffff0d7224 */ /* 0x000fe400078e000c */
[----:B------:R-:W-:Y:S02]  /*33d0*/  IMAD.MOV.U32 R56, RZ, RZ, R63 ;  /* 0x000000ffff387224 */ /* 0x000fe400078e003f */
[----:B------:R-:W-:-:S07]  /*33e0*/  IMAD.MOV.U32 R120, RZ, RZ, R127 ;  /* 0x000000ffff787224 */ /* 0x000fce00078e007f */
.L_x_7262:
[----:B------:R-:W-:Y:S05]  /*33f0*/  BSYNC B2 ;  /* 0x0000000000027941 */ /* 0x000fea0003800000 */
.L_x_7260:
        /* <DEDUP_REMOVED lines=11> */
.L_x_7264:
[----:B------:R-:W-:Y:S01]  /*34b0*/  MOV R10, R11 ;  /* 0x0000000b000a7202 */ /* 0x000fe20000000f00 */
[----:B------:R-:W-:Y:S02]  /*34c0*/  IMAD.MOV.U32 R12, RZ, RZ, R13 ;  /* 0x000000ffff0c7224 */ /* 0x000fe400078e000d */
[----:B------:R-:W-:Y:S02]  /*34d0*/  IMAD.MOV.U32 R63, RZ, RZ, R62 ;  /* 0x000000ffff3f7224 */ /* 0x000fe400078e003e */
[----:B------:R-:W-:-:S07]  /*34e0*/  IMAD.MOV.U32 R127, RZ, RZ, R126 ;  /* 0x000000ffff7f7224 */ /* 0x000fce00078e007e */
.L_x_7265:
[----:B------:R-:W-:Y:S05]  /*34f0*/  BSYNC B2 ;  /* 0x0000000000027941 */ /* 0x000fea0003800000 */
.L_x_7263:
        /* <DEDUP_REMOVED lines=11> */
.L_x_7267:
[----:B------:R-:W-:Y:S01]  /*35b0*/  MOV R11, R10 ;  /* 0x0000000a000b7202 */ /* 0x000fe20000000f00 */
[----:B------:R-:W-:Y:S02]  /*35c0*/  IMAD.MOV.U32 R13, RZ, RZ, R12 ;  /* 0x000000ffff0d7224 */ /* 0x000fe400078e000c */
[----:B------:R-:W-:Y:S02]  /*35d0*/  IMAD.MOV.U32 R62, RZ, RZ, R61 ;  /* 0x000000ffff3e7224 */ /* 0x000fe400078e003d */
[----:B------:R-:W-:-:S07]  /*35e0*/  IMAD.MOV.U32 R126, RZ, RZ, R125 ;  /* 0x000000ffff7e7224 */ /* 0x000fce00078e007d */
.L_x_7268:
[----:B------:R-:W-:Y:S05]  /*35f0*/  BSYNC B2 ;  /* 0x0000000000027941 */ /* 0x000fea0003800000 */
.L_x_7266:
        /* <DEDUP_REMOVED lines=11> */
.L_x_7270:
[----:B------:R-:W-:Y:S01]  /*36b0*/  MOV R10, R11 ;  /* 0x0000000b000a7202 */ /* 0x000fe20000000f00 */
[----:B------:R-:W-:Y:S02]  /*36c0*/  IMAD.MOV.U32 R12, RZ, RZ, R13 ;  /* 0x000000ffff0c7224 */ /* 0x000fe400078e000d */
[----:B------:R-:W-:Y:S02]  /*36d0*/  IMAD.MOV.U32 R61, RZ, RZ, R60 ;  /* 0x000000ffff3d7224 */ /* 0x000fe400078e003c */
[----:B------:R-:W-:-:S07]  /*36e0*/  IMAD.MOV.U32 R125, RZ, RZ, R124 ;  /* 0x000000ffff7d7224 */ /* 0x000fce00078e007c */
.L_x_7271:
[----:B------:R-:W-:Y:S05]  /*36f0*/  BSYNC B2 ;  /* 0x0000000000027941 */ /* 0x000fea0003800000 */
.L_x_7269:
        /* <DEDUP_REMOVED lines=11> */
.L_x_7273:
[----:B------:R-:W-:Y:S01]  /*37b0*/  MOV R11, R10 ;  /* 0x0000000a000b7202 */ /* 0x000fe20000000f00 */
[----:B------:R-:W-:Y:S02]  /*37c0*/  IMAD.MOV.U32 R13, RZ, RZ, R12 ;  /* 0x000000ffff0d7224 */ /* 0x000fe400078e000c */
[----:B------:R-:W-:Y:S02]  /*37d0*/  IMAD.MOV.U32 R60, RZ, RZ, R67 ;  /* 0x000000ffff3c7224 */ /* 0x000fe400078e0043 */
[----:B------:R-:W-:-:S07]  /*37e0*/  IMAD.MOV.U32 R124, RZ, RZ, R131 ;  /* 0x000000ffff7c7224 */ /* 0x000fce00078e0083 */
.L_x_7274:
[----:B------:R-:W-:Y:S05]  /*37f0*/  BSYNC B2 ;  /* 0x0000000000027941 */ /* 0x000fea0003800000 */
.L_x_7272:
        /* <DEDUP_REMOVED lines=11> */
.L_x_7276:
[----:B------:R-:W-:Y:S01]  /*38b0*/  MOV R10, R11 ;  /* 0x0000000b000a7202 */ /* 0x000fe20000000f00 */
[----:B------:R-:W-:Y:S02]  /*38c0*/  IMAD.MOV.U32 R12, RZ, RZ, R13 ;  /* 0x000000ffff0c7224 */ /* 0x000fe400078e000d */
[----:B------:R-:W-:Y:S02]  /*38d0*/  IMAD.MOV.U32 R67, RZ, RZ, R66 ;  /* 0x000000ffff437224 */ /* 0x000fe400078e0042 */
[----:B------:R-:W-:-:S07]  /*38e0*/  IMAD.MOV.U32 R131, RZ, RZ, R130 ;  /* 0x000000ffff837224 */ /* 0x000fce00078e0082 */
.L_x_7277:
[----:B------:R-:W-:Y:S05]  /*38f0*/  BSYNC B2 ;  /* 0x0000000000027941 */ /* 0x000fea0003800000 */
.L_x_7275:
        /* <DEDUP_REMOVED lines=11> */
.L_x_7279:
[----:B------:R-:W-:Y:S01]  /*39b0*/  MOV R11, R10 ;  /* 0x0000000a000b7202 */ /* 0x000fe20000000f00 */
[----:B------:R-:W-:Y:S02]  /*39c0*/  IMAD.MOV.U32 R13, RZ, RZ, R12 ;  /* 0x000000ffff0d7224 */ /* 0x000fe400078e000c */
[----:B------:R-:W-:Y:S02]  /*39d0*/  IMAD.MOV.U32 R66, RZ, RZ, R65 ;  /* 0x000000ffff427224 */ /* 0x000fe400078e0041 */
[----:B------:R-:W-:-:S07]  /*39e0*/  IMAD.MOV.U32 R130, RZ, RZ, R129 ;  /* 0x000000ffff827224 */ /* 0x000fce00078e0081 */
.L_x_7280:
[----:B------:R-:W-:Y:S05]  /*39f0*/  BSYNC B2 ;  /* 0x0000000000027941 */ /* 0x000fea0003800000 */
.L_x_7278:
        /* <DEDUP_REMOVED lines=11> */
.L_x_7282:
[----:B------:R-:W-:Y:S01]  /*3ab0*/  MOV R10, R11 ;  /* 0x0000000b000a7202 */ /* 0x000fe20000000f00 */
[----:B------:R-:W-:Y:S02]  /*3ac0*/  IMAD.MOV.U32 R12, RZ, RZ, R13 ;  /* 0x000000ffff0c7224 */ /* 0x000fe400078e000d */
[----:B------:R-:W-:Y:S02]  /*3ad0*/  IMAD.MOV.U32 R65, RZ, RZ, R64 ;  /* 0x000000ffff417224 */ /* 0x000fe400078e0040 */
[----:B------:R-:W-:-:S07]  /*3ae0*/  IMAD.MOV.U32 R129, RZ, RZ, R128 ;  /* 0x000000ffff817224 */ /* 0x000fce00078e0080 */
.L_x_7283:
[----:B------:R-:W-:Y:S05]  /*3af0*/  BSYNC B2 ;  /* 0x0000000000027941 */ /* 0x000fea0003800000 */
.L_x_7281:
        /* <DEDUP_REMOVED lines=11> */
.L_x_7285:
[----:B------:R-:W-:Y:S01]  /*3bb0*/  MOV R11, R10 ;  /* 0x0000000a000b7202 */ /* 0x000fe20000000f00 */
[----:B------:R-:W-:Y:S02]  /*3bc0*/  IMAD.MOV.U32 R13, RZ, RZ, R12 ;  /* 0x000000ffff0d7224 */ /* 0x000fe400078e000c */
[----:B------:R-:W-:Y:S02]  /*3bd0*/  IMAD.MOV.U32 R64, RZ, RZ, R71 ;  /* 0x000000ffff407224 */ /* 0x000fe400078e0047 */
[----:B------:R-:W-:-:S07]  /*3be0*/  IMAD.MOV.U32 R128, RZ, RZ, R135 ;  /* 0x000000ffff807224 */ /* 0x000fce00078e0087 */
.L_x_7286:
[----:B------:R-:W-:Y:S05]  /*3bf0*/  BSYNC B2 ;  /* 0x0000000000027941 */ /* 0x000fea0003800000 */
.L_x_7284:
        /* <DEDUP_REMOVED lines=11> */
.L_x_7288:
[----:B------:R-:W-:Y:S01]  /*3cb0*/  MOV R10, R11 ;  /* 0x0000000b000a7202 */ /* 0x000fe20000000f00 */
[----:B------:R-:W-:Y:S02]  /*3cc0*/  IMAD.MOV.U32 R12, RZ, RZ, R13 ;  /* 0x000000ffff0c7224 */ /* 0x000fe400078e000d */
[----:B------:R-:W-:Y:S02]  /*3cd0*/  IMAD.MOV.U32 R71, RZ, RZ, R70 ;  /* 0x000000ffff477224 */ /* 0x000fe400078e0046 */
[----:B------:R-:W-:-:S07]  /*3ce0*/  IMAD.MOV.U32 R135, RZ, RZ, R134 ;  /* 0x000000ffff877224 */ /* 0x000fce00078e0086 */
.L_x_7289:
[----:B------:R-:W-:Y:S05]  /*3cf0*/  BSYNC B2 ;  /* 0x0000000000027941 */ /* 0x000fea0003800000 */
.L_x_7287:
        /* <DEDUP_REMOVED lines=11> */
.L_x_7291:
[----:B------:R-:W-:Y:S01]  /*3db0*/  MOV R11, R10 ;  /* 0x0000000a000b7202 */ /* 0x000fe20000000f00 */
[----:B------:R-:W-:Y:S02]  /*3dc0*/  IMAD.MOV.U32 R13, RZ, RZ, R12 ;  /* 0x000000ffff0d7224 */ /* 0x000fe400078e000c */
[----:B------:R-:W-:Y:S02]  /*3dd0*/  IMAD.MOV.U32 R70, RZ, RZ, R69 ;  /* 0x000000ffff467224 */ /* 0x000fe400078e0045 */
[----:B------:R-:W-:-:S07]  /*3de0*/  IMAD.MOV.U32 R134, RZ, RZ, R133 ;  /* 0x000000ffff867224 */ /* 0x000fce00078e0085 */
.L_x_7292:
[----:B------:R-:W-:Y:S05]  /*3df0*/  BSYNC B2 ;  /* 0x0000000000027941 */ /* 0x000fea0003800000 */
.L_x_7290:
        /* <DEDUP_REMOVED lines=11> */
.L_x_7294:
[----:B------:R-:W-:Y:S01]  /*3eb0*/  MOV R10, R11 ;  /* 0x0000000b000a7202 */ /* 0x000fe20000000f00 */
[----:B------:R-:W-:Y:S02]  /*3ec0*/  IMAD.MOV.U32 R12, RZ, RZ, R13 ;  /* 0x000000ffff0c7224 */ /* 0x000fe400078e000d */
[----:B------:R-:W-:Y:S02]  /*3ed0*/  IMAD.MOV.U32 R69, RZ, RZ, R68 ;  /* 0x000000ffff457224 */ /* 0x000fe400078e0044 */
[----:B------:R-:W-:-:S07]  /*3ee0*/  IMAD.MOV.U32 R133, RZ, RZ, R132 ;  /* 0x000000ffff857224 */ /* 0x000fce00078e0084 */
.L_x_7295:
[----:B------:R-:W-:Y:S05]  /*3ef0*/  BSYNC B2 ;  /* 0x0000000000027941 */ /* 0x000fea0003800000 */
.L_x_7293:
        /* <DEDUP_REMOVED lines=11> */
.L_x_7297:
[----:B------:R-:W-:Y:S01]  /*3fb0*/  MOV R11, R10 ;  /* 0x0000000a000b7202 */ /* 0x000fe20000000f00 */
[----:B------:R-:W-:Y:S02]  /*3fc0*/  IMAD.MOV.U32 R13, RZ, RZ, R12 ;  /* 0x000000ffff0d7224 */ /* 0x000fe400078e000c */
[----:B------:R-:W-:Y:S02]  /*3fd0*/  IMAD.MOV.U32 R68, RZ, RZ, R75 ;  /* 0x000000ffff447224 */ /* 0x000fe400078e004b */
[----:B------:R-:W-:-:S07]  /*3fe0*/  IMAD.MOV.U32 R132, RZ, RZ, R139 ;  /* 0x000000ffff847224 */ /* 0x000fce00078e008b */
.L_x_7298:
[----:B------:R-:W-:Y:S05]  /*3ff0*/  BSYNC B2 ;  /* 0x0000000000027941 */ /* 0x000fea0003800000 */
.L_x_7296:
        /* <DEDUP_REMOVED lines=11> */
.L_x_7300:
[----:B------:R-:W-:Y:S01]  /*40b0*/  MOV R10, R11 ;  /* 0x0000000b000a7202 */ /* 0x000fe20000000f00 */
[----:B------:R-:W-:Y:S02]  /*40c0*/  IMAD.MOV.U32 R12, RZ, RZ, R13 ;  /* 0x000000ffff0c7224 */ /* 0x000fe400078e000d */
[----:B------:R-:W-:Y:S02]  /*40d0*/  IMAD.MOV.U32 R75, RZ, RZ, R74 ;  /* 0x000000ffff4b7224 */ /* 0x000fe400078e004a */
[----:B------:R-:W-:-:S07]  /*40e0*/  IMAD.MOV.U32 R139, RZ, RZ, R138 ;  /* 0x000000ffff8b7224 */ /* 0x000fce00078e008a */
.L_x_7301:
[----:B------:R-:W-:Y:S05]  /*40f0*/  BSYNC B2 ;  /* 0x0000000000027941 */ /* 0x000fea0003800000 */
.L_x_7299:
        /* <DEDUP_REMOVED lines=11> */
.L_x_7303:
[----:B------:R-:W-:Y:S01]  /*41b0*/  MOV R11, R10 ;  /* 0x0000000a000b7202 */ /* 0x000fe20000000f00 */
[----:B------:R-:W-:Y:S02]  /*41c0*/  IMAD.MOV.U32 R13, RZ, RZ, R12 ;  /* 0x000000ffff0d7224 */ /* 0x000fe400078e000c */
[----:B------:R-:W-:Y:S02]  /*41d0*/  IMAD.MOV.U32 R74, RZ, RZ, R73 ;  /* 0x000000ffff4a7224 */ /* 0x000fe400078e0049 */
[----:B------:R-:W-:-:S07]  /*41e0*/  IMAD.MOV.U32 R138, RZ, RZ, R137 ;  /* 0x000000ffff8a7224 */ /* 0x000fce00078e0089 */
.L_x_7304:
[----:B------:R-:W-:Y:S05]  /*41f0*/  BSYNC B2 ;  /* 0x0000000000027941 */ /* 0x000fea0003800000 */
.L_x_7302:
        /* <DEDUP_REMOVED lines=11> */
.L_x_7306:
[----:B------:R-:W-:Y:S01]  /*42b0*/  MOV R10, R11 ;  /* 0x0000000b000a7202 */ /* 0x000fe20000000f00 */
[----:B------:R-:W-:Y:S02]  /*42c0*/  IMAD.MOV.U32 R12, RZ, RZ, R13 ;  /* 0x000000ffff0c7224 */ /* 0x000fe400078e000d */
[----:B------:R-:W-:Y:S02]  /*42d0*/  IMAD.MOV.U32 R73, RZ, RZ, R72 ;  /* 0x000000ffff497224 */ /* 0x000fe400078e0048 */
[----:B------:R-:W-:-:S07]  /*42e0*/  IMAD.MOV.U32 R137, RZ, RZ, R136 ;  /* 0x000000ffff897224 */ /* 0x000fce00078e0088 */
.L_x_7307:
[----:B------:R-:W-:Y:S05]  /*42f0*/  BSYNC B2 ;  /* 0x0000000000027941 */ /* 0x000fea0003800000 */
.L_x_7305:
        /* <DEDUP_REMOVED lines=11> */
.L_x_7309:
[----:B------:R-:W-:Y:S01]  /*43b0*/  MOV R11, R10 ;  /* 0x0000000a000b7202 */ /* 0x000fe20000000f00 */
[----:B------:R-:W-:Y:S02]  /*43c0*/  IMAD.MOV.U32 R13, RZ, RZ, R12 ;  /* 0x000000ffff0d7224 */ /* 0x000fe400078e000c */
[----:B------:R-:W-:Y:S02]  /*43d0*/  IMAD.MOV.U32 R72, RZ, RZ, R79 ;  /* 0x000000ffff487224 */ /* 0x000fe400078e004f */
[----:B------:R-:W-:-:S07]  /*43e0*/  IMAD.MOV.U32 R136, RZ, RZ, R143 ;  /* 0x000000ffff887224 */ /* 0x000fce00078e008f */
.L_x_7310:
[----:B------:R-:W-:Y:S05]  /*43f0*/  BSYNC B2 ;  /* 0x0000000000027941 */ /* 0x000fea0003800000 */
.L_x_7308:
        /* <DEDUP_REMOVED lines=11> */
.L_x_7312:
[----:B------:R-:W-:Y:S01]  /*44b0*/  MOV R10, R11 ;  /* 0x0000000b000a7202 */ /* 0x000fe20000000f00 */
[----:B------:R-:W-:Y:S02]  /*44c0*/  IMAD.MOV.U32 R12, RZ, RZ, R13 ;  /* 0x000000ffff0c7224 */ /* 0x000fe400078e000d */
[----:B------:R-:W-:Y:S02]  /*44d0*/  IMAD.MOV.U32 R79, RZ, RZ, R78 ;  /* 0x000000ffff4f7224 */ /* 0x000fe400078e004e */
[----:B------:R-:W-:-:S07]  /*44e0*/  IMAD.MOV.U32 R143, RZ, RZ, R142 ;  /* 0x000000ffff8f7224 */ /* 0x000fce00078e008e */
.L_x_7313:
[----:B------:R-:W-:Y:S05]  /*44f0*/  BSYNC B2 ;  /* 0x0000000000027941 */ /* 0x000fea0003800000 */
.L_x_7311:
        /* <DEDUP_REMOVED lines=11> */
.L_x_7315:
[----:B------:R-:W-:Y:S01]  /*45b0*/  MOV R11, R10 ;  /* 0x0000000a000b7202 */ /* 0x000fe20000000f00 */
[----:B------:R-:W-:Y:S02]  /*45c0*/  IMAD.MOV.U32 R13, RZ, RZ, R12 ;  /* 0x000000ffff0d7224 */ /* 0x000fe400078e000c */
[----:B------:R-:W-:Y:S02]  /*45d0*/  IMAD.MOV.U32 R78, RZ, RZ, R77 ;  /* 0x000000ffff4e7224 */ /* 0x000fe400078e004d */
[----:B------:R-:W-:-:S07]  /*45e0*/  IMAD.MOV.U32 R142, RZ, RZ, R141 ;  /* 0x000000ffff8e7224 */ /* 0x000fce00078e008d */
.L_x_7316:
[----:B------:R-:W-:Y:S05]  /*45f0*/  BSYNC B2 ;  /* 0x0000000000027941 */ /* 0x000fea0003800000 */
.L_x_7314:
        /* <DEDUP_REMOVED lines=11> */
.L_x_7318:
[----:B------:R-:W-:Y:S01]  /*46b0*/  MOV R10, R11 ;  /* 0x0000000b000a7202 */ /* 0x000fe20000000f00 */
[----:B------:R-:W-:Y:S02]  /*46c0*/  IMAD.MOV.U32 R12, RZ, RZ, R13 ;  /* 0x000000ffff0c7224 */ /* 0x000fe400078e000d */
[----:B------:R-:W-:Y:S02]  /*46d0*/  IMAD.MOV.U32 R77, RZ, RZ, R76 ;  /* 0x000000ffff4d7224 */ /* 0x000fe400078e004c */
[----:B------:R-:W-:-:S07]  /*46e0*/  IMAD.MOV.U32 R141, RZ, RZ, R140 ;  /* 0x000000ffff8d7224 */ /* 0x000fce00078e008c */
.L_x_7319:
[----:B------:R-:W-:Y:S05]  /*46f0*/  BSYNC B2 ;  /* 0x0000000000027941 */ /* 0x000fea0003800000 */
.L_x_7317:
        /* <DEDUP_REMOVED lines=11> */
.L_x_7321:
[----:B------:R-:W-:Y:S01]  /*47b0*/  MOV R11, R10 ;  /* 0x0000000a000b7202 */ /* 0x000fe20000000f00 */
[----:B------:R-:W-:Y:S02]  /*47c0*/  IMAD.MOV.U32 R13, RZ, RZ, R12 ;  /* 0x000000ffff0d7224 */ /* 0x000fe400078e000c */
[----:B------:R-:W-:Y:S02]  /*47d0*/  IMAD.MOV.U32 R76, RZ, RZ, R83 ;  /* 0x000000ffff4c7224 */ /* 0x000fe400078e0053 */
[----:B------:R-:W-:-:S07]  /*47e0*/  IMAD.MOV.U32 R140, RZ, RZ, R147 ;  /* 0x000000ffff8c7224 */ /* 0x000fce00078e0093 */
.L_x_7322:
[----:B------:R-:W-:Y:S05]  /*47f0*/  BSYNC B2 ;  /* 0x0000000000027941 */ /* 0x000fea0003800000 */
.L_x_7320:
        /* <DEDUP_REMOVED lines=11> */
.L_x_7324:
[----:B------:R-:W-:Y:S01]  /*48b0*/  MOV R10, R11 ;  /* 0x0000000b000a7202 */ /* 0x000fe20000000f00 */
[----:B------:R-:W-:Y:S02]  /*48c0*/  IMAD.MOV.U32 R12, RZ, RZ, R13 ;  /* 0x000000ffff0c7224 */ /* 0x000fe400078e000d */
[----:B------:R-:W-:Y:S02]  /*48d0*/  IMAD.MOV.U32 R83, RZ, RZ, R82 ;  /* 0x000000ffff537224 */ /* 0x000fe400078e0052 */
[----:B------:R-:W-:-:S07]  /*48e0*/  IMAD.MOV.U32 R147, RZ, RZ, R146 ;  /* 0x000000ffff937224 */ /* 0x000fce00078e0092 */
.L_x_7325:
[----:B------:R-:W-:Y:S05]  /*48f0*/  BSYNC B2 ;  /* 0x0000000000027941 */ /* 0x000fea0003800000 */
.L_x_7323:
        /* <DEDUP_REMOVED lines=11> */
.L_x_7327:
[----:B------:R-:W-:Y:S01]  /*49b0*/  MOV R11, R10 ;  /* 0x0000000a000b7202 */ /* 0x000fe20000000f00 */
[----:B------:R-:W-:Y:S02]  /*49c0*/  IMAD.MOV.U32 R13, RZ, RZ, R12 ;  /* 0x000000ffff0d7224 */ /* 0x000fe400078e000c */
[----:B------:R-:W-:Y:S02]  /*49d0*/  IMAD.MOV.U32 R82, RZ, RZ, R81 ;  /* 0x000000ffff527224 */ /* 0x000fe400078e0051 */
[----:B------:R-:W-:-:S07]  /*49e0*/  IMAD.MOV.U32 R146, RZ, RZ, R145 ;  /* 0x000000ffff927224 */ /* 0x000fce00078e0091 */
.L_x_7328:
[----:B------:R-:W-:Y:S05]  /*49f0*/  BSYNC B2 ;  /* 0x0000000000027941 */ /* 0x000fea0003800000 */
.L_x_7326:
        /* <DEDUP_REMOVED lines=11> */
.L_x_7330:
[----:B------:R-:W-:Y:S01]  /*4ab0*/  MOV R10, R11 ;  /* 0x0000000b000a7202 */ /* 0x000fe20000000f00 */
[----:B------:R-:W-:Y:S02]  /*4ac0*/  IMAD.MOV.U32 R12, RZ, RZ, R13 ;  /* 0x000000ffff0c7224 */ /* 0x000fe400078e000d */
[----:B------:R-:W-:Y:S02]  /*4ad0*/  IMAD.MOV.U32 R81, RZ, RZ, R80 ;  /* 0x000000ffff517224 */ /* 0x000fe400078e0050 */
[----:B------:R-:W-:-:S07]  /*4ae0*/  IMAD.MOV.U32 R145, RZ, RZ, R144 ;  /* 0x000000ffff917224 */ /* 0x000fce00078e0090 */
.L_x_7331:
[----:B------:R-:W-:Y:S05]  /*4af0*/  BSYNC B2 ;  /* 0x0000000000027941 */ /* 0x000fea0003800000 */
.L_x_7329:
        /* <DEDUP_REMOVED lines=11> */
.L_x_7333:
[----:B------:R-:W-:Y:S01]  /*4bb0*/  MOV R11, R10 ;  /* 0x0000000a000b7202 */ /* 0x000fe20000000f00 */
[----:B------:R-:W-:Y:S02]  /*4bc0*/  IMAD.MOV.U32 R13, RZ, RZ, R12 ;  /* 0x000000ffff0d7224 */ /* 0x000fe400078e000c */
[----:B------:R-:W-:Y:S02]  /*4bd0*/  IMAD.MOV.U32 R80, RZ, RZ, R87 ;  /* 0x000000ffff507224 */ /* 0x000fe400078e0057 */
[----:B------:R-:W-:-:S07]  /*4be0*/  IMAD.MOV.U32 R144, RZ, RZ, R151 ;  /* 0x000000ffff907224 */ /* 0x000fce00078e0097 */
.L_x_7334:
[----:B------:R-:W-:Y:S05]  /*4bf0*/  BSYNC B2 ;  /* 0x0000000000027941 */ /* 0x000fea0003800000 */
.L_x_7332:
        /* <DEDUP_REMOVED lines=11> */
.L_x_7336:
[----:B------:R-:W-:Y:S01]  /*4cb0*/  MOV R10, R11 ;  /* 0x0000000b000a7202 */ /* 0x000fe20000000f00 */
[----:B------:R-:W-:Y:S02]  /*4cc0*/  IMAD.MOV.U32 R12, RZ, RZ, R13 ;  /* 0x000000ffff0c7224 */ /* 0x000fe400078e000d */
[----:B------:R-:W-:Y:S02]  /*4cd0*/  IMAD.MOV.U32 R87, RZ, RZ, R86 ;  /* 0x000000ffff577224 */ /* 0x000fe400078e0056 */
[----:B------:R-:W-:-:S07]  /*4ce0*/  IMAD.MOV.U32 R151, RZ, RZ, R150 ;  /* 0x000000ffff977224 */ /* 0x000fce00078e0096 */
.L_x_7337:
[----:B------:R-:W-:Y:S05]  /*4cf0*/  BSYNC B2 ;  /* 0x0000000000027941 */ /* 0x000fea0003800000 */
.L_x_7335:
        /* <DEDUP_REMOVED lines=11> */
.L_x_7339:
[----:B------:R-:W-:Y:S01]  /*4db0*/  MOV R11, R10 ;  /* 0x0000000a000b7202 */ /* 0x000fe20000000f00 */
[----:B------:R-:W-:Y:S02]  /*4dc0*/  IMAD.MOV.U32 R13, RZ, RZ, R12 ;  /* 0x000000ffff0d7224 */ /* 0x000fe400078e000c */
[----:B------:R-:W-:Y:S02]  /*4dd0*/  IMAD.MOV.U32 R86, RZ, RZ, R85 ;  /* 0x000000ffff567224 */ /* 0x000fe400078e0055 */
[----:B------:R-:W-:-:S07]  /*4de0*/  IMAD.MOV.U32 R150, RZ, RZ, R149 ;  /* 0x000000ffff967224 */ /* 0x000fce00078e0095 */
.L_x_7340:
[----:B------:R-:W-:Y:S05]  /*4df0*/  BSYNC B2 ;  /* 0x0000000000027941 */ /* 0x000fea0003800000 */
.L_x_7338:
        /* <DEDUP_REMOVED lines=11> */
.L_x_7342:
[----:B------:R-:W-:Y:S01]  /*4eb0*/  MOV R10, R11 ;  /* 0x0000000b000a7202 */ /* 0x000fe20000000f00 */
[----:B------:R-:W-:Y:S02]  /*4ec0*/  IMAD.MOV.U32 R12, RZ, RZ, R13 ;  /* 0x000000ffff0c7224 */ /* 0x000fe400078e000d */
[----:B------:R-:W-:Y:S02]  /*4ed0*/  IMAD.MOV.U32 R85, RZ, RZ, R84 ;  /* 0x000000ffff557224 */ /* 0x000fe400078e0054 */
[----:B------:R-:W-:-:S07]  /*4ee0*/  IMAD.MOV.U32 R149, RZ, RZ, R148 ;  /* 0x000000ffff957224 */ /* 0x000fce00078e0094 */
.L_x_7343:
[----:B------:R-:W-:Y:S05]  /*4ef0*/  BSYNC B2 ;  /* 0x0000000000027941 */ /* 0x000fea0003800000 */
.L_x_7341:
        /* <DEDUP_REMOVED lines=11> */
.L_x_7345:
[----:B------:R-:W-:Y:S01]  /*4fb0*/  MOV R11, R10 ;  /* 0x0000000a000b7202 */ /* 0x000fe20000000f00 */
[----:B------:R-:W-:Y:S02]  /*4fc0*/  IMAD.MOV.U32 R13, RZ, RZ, R12 ;  /* 0x000000ffff0d7224 */ /* 0x000fe400078e000c */
[----:B------:R-:W-:Y:S02]  /*4fd0*/  IMAD.MOV.U32 R84, RZ, RZ, R91 ;  /* 0x000000ffff547224 */ /* 0x000fe400078e005b */
[----:B------:R-:W-:-:S07]  /*4fe0*/  IMAD.MOV.U32 R148, RZ, RZ, R3 ;  /* 0x000000ffff947224 */ /* 0x000fce00078e0003 */
.L_x_7346:
[----:B------:R-:W-:Y:S05]  /*4ff0*/  BSYNC B2 ;  /* 0x0000000000027941 */ /* 0x000fea0003800000 */
.L_x_7344:
        /* <DEDUP_REMOVED lines=11> */
.L_x_7348:
[----:B------:R-:W-:Y:S01]  /*50b0*/  MOV R10, R11 ;  /* 0x0000000b000a7202 */ /* 0x000fe20000000f00 */
[----:B------:R-:W-:Y:S02]  /*50c0*/  IMAD.MOV.U32 R15, RZ, RZ, R13 ;  /* 0x000000ffff0f7224 */ /* 0x000fe400078e000d */
[----:B------:R-:W-:Y:S02]  /*50d0*/  IMAD.MOV.U32 R3, RZ, RZ, R2 ;  /* 0x000000ffff037224 */ /* 0x000fe400078e0002 */
[----:B------:R-:W-:-:S07]  /*50e0*/  IMAD.MOV.U32 R91, RZ, RZ, R90 ;  /* 0x000000ffff5b7224 */ /* 0x000fce00078e005a */
.L_x_7349:
[----:B------:R-:W-:Y:S05]  /*50f0*/  BSYNC B2 ;  /* 0x0000000000027941 */ /* 0x000fea0003800000 */
.L_x_7347:
        /* <DEDUP_REMOVED lines=9> */
.L_x_7351:
[----:B------:R-:W-:Y:S01]  /*5190*/  IMAD.MOV.U32 R2, RZ, RZ, R0 ;  /* 0x000000ffff027224 */ /* 0x000fe200078e0000 */
[----:B------:R-:W-:Y:S01]  /*51a0*/  MOV R0, R15 ;  /* 0x0000000f00007202 */ /* 0x000fe20000000f00 */
[----:B------:R-:W-:Y:S02]  /*51b0*/  IMAD.MOV.U32 R90, RZ, RZ, R89 ;  /* 0x000000ffff5a7224 */ /* 0x000fe400078e0059 */
[----:B------:R-:W-:-:S07]  /*51c0*/  IMAD.MOV.U32 R89, RZ, RZ, R10 ;  /* 0x000000ffff597224 */ /* 0x000fce00078e000a */
.L_x_7352:
[----:B------:R-:W-:Y:S05]  /*51d0*/  BSYNC B2 ;  /* 0x0000000000027941 */ /* 0x000fea0003800000 */
.L_x_7350:
[----:B------:R-:W-:Y:S01]  /*51e0*/  VIADD R4, R4, 0x40 ;  /* 0x0000004004047836 */ /* 0x000fe20000000000 */
[----:B------:R-:W-:Y:S01]  /*51f0*/  IADD3 R6, P1, R6, 0x100, RZ ;  /* 0x0000010006067810 */ /* 0x000fe20007f3e0ff */
[----:B------:R-:W-:-:S03]  /*5200*/  VIADD R5, R5, 0x40 ;  /* 0x0000004005057836 */ /* 0x000fc60000000000 */
[----:B------:R-:W-:Y:S02]  /*5210*/  ISETP.GE.AND P0, PT, R4, UR8, PT ;  /* 0x0000000804007c0c */ /* 0x000fe4000bf06270 */
[----:B------:R-:W-:-:S11]  /*5220*/  IADD3.X R9, RZ, R9, RZ, P1, !PT ;  /* 0x00000009ff097210 */ /* 0x000fd60000ffe4ff */
[----:B------:R-:W-:Y:S05]  /*5230*/  @!P0 BRA `(.L_x_7353) ;  /* 0xffffffbc00fc8947 */ /* 0x000fea000383ffff */
[----:B------:R-:W-:Y:S05]  /*5240*/  BSYNC B0 ;  /* 0x0000000000007941 */ /* 0x000fea0003800000 */
.L_x_7160:
[----:B------:R-:W-:Y:S05]  /*5250*/  BRA `(.L_x_7158) ;  /* 0x0000004800007947 */ /* 0x000fea0003800000 */
.L_x_7159:
[----:B------:R-:W1:Y:S01]  /*5260*/  LDC.64 R2, c[0x0][0x210] ;  /* 0x00008400ff027b82 */ /* 0x000e620000000a00 */
[----:B0-----:R-:W-:Y:S01]  /*5270*/  IMAD R5, R5, UR5, R4 ;  /* 0x0000000505057c24 */ /* 0x001fe2000f8e0204 */
        /* <DEDUP_REMOVED lines=23> */
[----:B-1----:R-:W-:Y:S01]  /*53f0*/  IMAD.WIDE R6, R5, 0x4, R2 ;  /* 0x0000000405067825 */ /* 0x002fe200078e0202 */
[----:B------:R-:W-:-:S02]  /*5400*/  MOV R2, 0xffffffff ;  /* 0xffffffff00027802 */ /* 0x000fc40000000f00 */
        /* <DEDUP_REMOVED lines=104> */
.L_x_7546:
[----:B------:R-:W2:Y:S01]  /*5a90*/  LDG.E R9, desc[UR6][R6.64] ;  /* 0x0000000606097981 */ /* 0x000ea2000c1e1900 */
[----:B------:R-:W-:Y:S01]  /*5aa0*/  BSSY B0, `(.L_x_7354) ;  /* 0x000000a000007945 */ /* 0x000fe20003800000 */
[----:B--2---:R-:W-:-:S04]  /*5ab0*/  FSETP.GEU.FTZ.AND P0, PT, R154, R9, PT ;  /* 0x000000099a00720b */ /* 0x004fc80003f1e000 */
[----:B------:R-:W-:-:S13]  /*5ac0*/  ISETP.EQ.OR P0, PT, R88, -0x1, !P0 ;  /* 0xffffffff5800780c */ /* 0x000fda0004702670 */
[----:B------:R-:W-:Y:S05]  /*5ad0*/  @P0 BRA `(.L_x_7355) ;  /* 0x0000000000100947 */ /* 0x000fea0003800000 */
[----:B------:R-:W-:Y:S01]  /*5ae0*/  FSETP.NEU.FTZ.AND P0, PT, R154, R9, PT ;  /* 0x000000099a00720b */ /* 0x000fe20003f1d000 */
[----:B------:R-:W-:-:S03]  /*5af0*/  IMAD.MOV.U32 R8, RZ, RZ, R154 ;  /* 0x000000ffff087224 */ /* 0x000fc600078e009a */
[----:B------:R-:W-:-:S13]  /*5b00*/  ISETP.LE.OR P0, PT, R88, R5, P0 ;  /* 0x000000055800720c */ /* 0x000fda0000703670 */
[----:B------:R-:W-:Y:S05]  /*5b10*/  @P0 BRA `(.L_x_7356) ;  /* 0x0000000000080947 */ /* 0x000fea0003800000 */
.L_x_7355:
[----:B------:R-:W-:Y:S02]  /*5b20*/  IMAD.MOV.U32 R8, RZ, RZ, R9 ;  /* 0x000000ffff087224 */ /* 0x000fe400078e0009 */
[----:B------:R-:W-:-:S07]  /*5b30*/  IMAD.MOV.U32 R88, RZ, RZ, R5 ;  /* 0x000000ffff587224 */ /* 0x000fce00078e0005 */
.L_x_7356:
[----:B------:R-:W-:Y:S05]  /*5b40*/  BSYNC B0 ;  /* 0x0000000000007941 */ /* 0x000fea0003800000 */
.L_x_7354:
        /* <DEDUP_REMOVED lines=9> */
.L_x_7358:
[----:B------:R-:W-:Y:S01]  /*5be0*/  IMAD.MOV.U32 R154, RZ, RZ, R31 ;  /* 0x000000ffff9a7224 */ /* 0x000fe200078e001f */
[----:B------:R-:W-:Y:S01]  /*5bf0*/  MOV R9, R88 ;  /* 0x0000005800097202 */ /* 0x000fe20000000f00 */
[----:B------:R-:W-:Y:S02]  /*5c00*/  IMAD.MOV.U32 R31, RZ, RZ, R8 ;  /* 0x000000ffff1f7224 */ /* 0x000fe400078e0008 */
[----:B------:R-:W-:-:S07]  /*5c10*/  IMAD.MOV.U32 R88, RZ, RZ, R95 ;  /* 0x000000ffff587224 */ /* 0x000fce00078e005f */
.L_x_7359:
[----:B------:R-:W-:Y:S05]  /*5c20*/  BSYNC B0 ;  /* 0x0000000000007941 */ /* 0x000fea0003800000 */
.L_x_7357:
        /* <DEDUP_REMOVED lines=8> */
[----:B------:R-:W-:-:S13]  /*5cb0*/  ISETP.GE.OR P0, PT, R9, R94, P0 ;  /* 0x0000005e0900720c */ /* 0x000fda0000706670 */
[----:B------:R-:W-:Y:S05]  /*5cc0*/  @P0 BRA `(.L_x_7362) ;  /* 0x0000000000100947 */ /* 0x000fea0003800000 */
.L_x_7361:
[----:B------:R-:W-:Y:S01]  /*5cd0*/  IMAD.MOV.U32 R8, RZ, RZ, R31 ;  /* 0x000000ffff087224 */ /* 0x000fe200078e001f */
[----:B------:R-:W-:Y:S01]  /*5ce0*/  MOV R95, R94 ;  /* 0x0000005e005f7202 */ /* 0x000fe20000000f00 */
[----:B------:R-:W-:Y:S02]  /*5cf0*/  IMAD.MOV.U32 R10, RZ, RZ, R9 ;  /* 0x000000ffff0a7224 */ /* 0x000fe400078e0009 */
[----:B------:R-:W-:-:S07]  /*5d00*/  IMAD.MOV.U32 R31, RZ, RZ, R30 ;  /* 0x000000ffff1f7224 */ /* 0x000fce00078e001e */
.L_x_7362:
[----:B------:R-:W-:Y:S05]  /*5d10*/  BSYNC B0 ;  /* 0x0000000000007941 */ /* 0x000fea0003800000 */
.L_x_7360:
        /* <DEDUP_REMOVED lines=11> */
.L_x_7364:
[----:B------:R-:W-:Y:S01]  /*5dd0*/  IMAD.MOV.U32 R9, RZ, RZ, R8 ;  /* 0x000000ffff097224 */ /* 0x000fe200078e0008 */
[----:B------:R-:W-:Y:S01]  /*5de0*/  MOV R94, R93 ;  /* 0x0000005d005e7202 */ /* 0x000fe20000000f00 */
[----:B------:R-:W-:Y:S02]  /*5df0*/  IMAD.MOV.U32 R11, RZ, RZ, R10 ;  /* 0x000000ffff0b7224 */ /* 0x000fe400078e000a */
[----:B------:R-:W-:-:S07]  /*5e00*/  IMAD.MOV.U32 R30, RZ, RZ, R29 ;  /* 0x000000ffff1e7224 */ /* 0x000fce00078e001d */
.L_x_7365:
[----:B------:R-:W-:Y:S05]  /*5e10*/  BSYNC B0 ;  /* 0x0000000000007941 */ /* 0x000fea0003800000 */
.L_x_7363:
        /* <DEDUP_REMOVED lines=11> */
.L_x_7367:
[----:B------:R-:W-:Y:S01]  /*5ed0*/  IMAD.MOV.U32 R8, RZ, RZ, R9 ;  /* 0x000000ffff087224 */ /* 0x000fe200078e0009 */
[----:B------:R-:W-:Y:S01]  /*5ee0*/  MOV R93, R92 ;  /* 0x0000005c005d7202 */ /* 0x000fe20000000f00 */
[----:B------:R-:W-:Y:S02]  /*5ef0*/  IMAD.MOV.U32 R10, RZ, RZ, R11 ;  /* 0x000000ffff0a7224 */ /* 0x000fe400078e000b */
[----:B------:R-:W-:-:S07]  /*5f00*/  IMAD.MOV.U32 R29, RZ, RZ, R28 ;  /* 0x000000ffff1d7224 */ /* 0x000fce00078e001c */
.L_x_7368:
[----:B------:R-:W-:Y:S05]  /*5f10*/  BSYNC B0 ;  /* 0x0000000000007941 */ /* 0x000fea0003800000 */
.L_x_7366:
        /* <DEDUP_REMOVED lines=11> */
.L_x_7370:
[----:B------:R-:W-:Y:S01]  /*5fd0*/  IMAD.MOV.U32 R9, RZ, RZ, R8 ;  /* 0x000000ffff097224 */ /* 0x000fe200078e0008 */
[----:B------:R-:W-:Y:S01]  /*5fe0*/  MOV R92, R99 ;  /* 0x00000063005c7202 */ /* 0x000fe20000000f00 */
[----:B------:R-:W-:Y:S02]  /*5ff0*/  IMAD.MOV.U32 R11, RZ, RZ, R10 ;  /* 0x000000ffff0b7224 */ /* 0x000fe400078e000a */
[----:B------:R-:W-:-:S07]  /*6000*/  IMAD.MOV.U32 R28, RZ, RZ, R35 ;  /* 0x000000ffff1c7224 */ /* 0x000fce00078e0023 */
.L_x_7371:
[----:B------:R-:W-:Y:S05]  /*6010*/  BSYNC B0 ;  /* 0x0000000000007941 */ /* 0x000fea0003800000 */
.L_x_7369:
        /* <DEDUP_REMOVED lines=11> */
.L_x_7373:
[----:B------:R-:W-:Y:S01]  /*60d0*/  IMAD.MOV.U32 R8, RZ, RZ, R9 ;  /* 0x000000ffff087224 */ /* 0x000fe200078e0009 */
[----:B------:R-:W-:Y:S01]  /*60e0*/  MOV R99, R98 ;  /* 0x0000006200637202 */ /* 0x000fe20000000f00 */
[----:B------:R-:W-:Y:S02]  /*60f0*/  IMAD.MOV.U32 R10, RZ, RZ, R11 ;  /* 0x000000ffff0a7224 */ /* 0x000fe400078e000b */
[----:B------:R-:W-:-:S07]  /*6100*/  IMAD.MOV.U32 R35, RZ, RZ, R34 ;  /* 0x000000ffff237224 */ /* 0x000fce00078e0022 */
.L_x_7374:
[----:B------:R-:W-:Y:S05]  /*6110*/  BSYNC B0 ;  /* 0x0000000000007941 */ /* 0x000fea0003800000 */
.L_x_7372:
        /* <DEDUP_REMOVED lines=11> */
.L_x_7376:
[----:B------:R-:W-:Y:S01]  /*61d0*/  IMAD.MOV.U32 R9, RZ, RZ, R8 ;  /* 0x000000ffff097224 */ /* 0x000fe200078e0008 */
[----:B------:R-:W-:Y:S01]  /*61e0*/  MOV R98, R97 ;  /* 0x0000006100627202 */ /* 0x000fe20000000f00 */
[----:B------:R-:W-:Y:S02]  /*61f0*/  IMAD.MOV.U32 R11, RZ, RZ, R10 ;  /* 0x000000ffff0b7224 */ /* 0x000fe400078e000a */
[----:B------:R-:W-:-:S07]  /*6200*/  IMAD.MOV.U32 R34, RZ, RZ, R33 ;  /* 0x000000ffff227224 */ /* 0x000fce00078e0021 */
.L_x_7377:
[----:B------:R-:W-:Y:S05]  /*6210*/  BSYNC B0 ;  /* 0x0000000000007941 */ /* 0x000fea0003800000 */
.L_x_7375:
        /* <DEDUP_REMOVED lines=11> */
.L_x_7379:
[----:B------:R-:W-:Y:S01]  /*62d0*/  IMAD.MOV.U32 R8, RZ, RZ, R9 ;  /* 0x000000ffff087224 */ /* 0x000fe200078e0009 */
[----:B------:R-:W-:Y:S01]  /*62e0*/  MOV R97, R96 ;  /* 0x0000006000617202 */ /* 0x000fe20000000f00 */
[----:B------:R-:W-:Y:S02]  /*62f0*/  IMAD.MOV.U32 R10, RZ, RZ, R11 ;  /* 0x000000ffff0a7224 */ /* 0x000fe400078e000b */
[----:B------:R-:W-:-:S07]  /*6300*/  IMAD.MOV.U32 R33, RZ, RZ, R32 ;  /* 0x000000ffff217224 */ /* 0x000fce00078e0020 */
.L_x_7380:
[----:B------:R-:W-:Y:S05]  /*6310*/  BSYNC B0 ;  /* 0x0000000000007941 */ /* 0x000fea0003800000 */
.L_x_7378:
        /* <DEDUP_REMOVED lines=11> */
.L_x_7382:
[----:B------:R-:W-:Y:S01]  /*63d0*/  IMAD.MOV.U32 R9, RZ, RZ, R8 ;  /* 0x000000ffff097224 */ /* 0x000fe200078e0008 */
[----:B------:R-:W-:Y:S01]  /*63e0*/  MOV R96, R103 ;  /* 0x0000006700607202 */ /* 0x000fe20000000f00 */
[----:B------:R-:W-:Y:S02]  /*63f0*/  IMAD.MOV.U32 R11, RZ, RZ, R10 ;  /* 0x000000ffff0b7224 */ /* 0x000fe400078e000a */
[----:B------:R-:W-:-:S07]  /*6400*/  IMAD.MOV.U32 R32, RZ, RZ, R39 ;  /* 0x000000ffff207224 */ /* 0x000fce00078e0027 */
.L_x_7383:
[----:B------:R-:W-:Y:S05]  /*6410*/  BSYNC B0 ;  /* 0x0000000000007941 */ /* 0x000fea0003800000 */
.L_x_7381:
        /* <DEDUP_REMOVED lines=11> */
.L_x_7385:
[----:B------:R-:W-:Y:S01]  /*64d0*/  IMAD.MOV.U32 R8, RZ, RZ, R9 ;  /* 0x000000ffff087224 */ /* 0x000fe200078e0009 */
[----:B------:R-:W-:Y:S01]  /*64e0*/  MOV R103, R102 ;  /* 0x0000006600677202 */ /* 0x000fe20000000f00 */
[----:B------:R-:W-:Y:S02]  /*64f0*/  IMAD.MOV.U32 R10, RZ, RZ, R11 ;  /* 0x000000ffff0a7224 */ /* 0x000fe400078e000b */
[----:B------:R-:W-:-:S07]  /*6500*/  IMAD.MOV.U32 R39, RZ, RZ, R38 ;  /* 0x000000ffff277224 */ /* 0x000fce00078e0026 */
.L_x_7386:
[----:B------:R-:W-:Y:S05]  /*6510*/  BSYNC B0 ;  /* 0x0000000000007941 */ /* 0x000fea0003800000 */
.L_x_7384:
        /* <DEDUP_REMOVED lines=11> */
.L_x_7388:
[----:B------:R-:W-:Y:S01]  /*65d0*/  IMAD.MOV.U32 R9, RZ, RZ, R8 ;  /* 0x000000ffff097224 */ /* 0x000fe200078e0008 */
[----:B------:R-:W-:Y:S01]  /*65e0*/  MOV R102, R101 ;  /* 0x0000006500667202 */ /* 0x000fe20000000f00 */
[----:B------:R-:W-:Y:S02]  /*65f0*/  IMAD.MOV.U32 R11, RZ, RZ, R10 ;  /* 0x000000ffff0b7224 */ /* 0x000fe400078e000a */
[----:B------:R-:W-:-:S07]  /*6600*/  IMAD.MOV.U32 R38, RZ, RZ, R37 ;  /* 0x000000ffff267224 */ /* 0x000fce00078e0025 */
.L_x_7389:
[----:B------:R-:W-:Y:S05]  /*6610*/  BSYNC B0 ;  /* 0x0000000000007941 */ /* 0x000fea0003800000 */
.L_x_7387:
        /* <DEDUP_REMOVED lines=11> */
.L_x_7391:
[----:B------:R-:W-:Y:S01]  /*66d0*/  IMAD.MOV.U32 R8, RZ, RZ, R9 ;  /* 0x000000ffff087224 */ /* 0x000fe200078e0009 */
[----:B------:R-:W-:Y:S01]  /*66e0*/  MOV R101, R100 ;  /* 0x0000006400657202 */ /* 0x000fe20000000f00 */
[----:B------:R-:W-:Y:S02]  /*66f0*/  IMAD.MOV.U32 R10, RZ, RZ, R11 ;  /* 0x000000ffff0a7224 */ /* 0x000fe400078e000b */
[----:B------:R-:W-:-:S07]  /*6700*/  IMAD.MOV.U32 R37, RZ, RZ, R36 ;  /* 0x000000ffff257224 */ /* 0x000fce00078e0024 */
.L_x_7392:
[----:B------:R-:W-:Y:S05]  /*6710*/  BSYNC B0 ;  /* 0x0000000000007941 */ /* 0x000fea0003800000 */
.L_x_7390:
        /* <DEDUP_REMOVED lines=11> */
.L_x_7394:
[----:B------:R-:W-:Y:S01]  /*67d0*/  IMAD.MOV.U32 R9, RZ, RZ, R8 ;  /* 0x000000ffff097224 */ /* 0x000fe200078e0008 */
[----:B------:R-:W-:Y:S01]  /*67e0*/  MOV R100, R107 ;  /* 0x0000006b00647202 */ /* 0x000fe20000000f00 */
[----:B------:R-:W-:Y:S02]  /*67f0*/  IMAD.MOV.U32 R11, RZ, RZ, R10 ;  /* 0x000000ffff0b7224 */ /* 0x000fe400078e000a */
[----:B------:R-:W-:-:S07]  /*6800*/  IMAD.MOV.U32 R36, RZ, RZ, R43 ;  /* 0x000000ffff247224 */ /* 0x000fce00078e002b */
.L_x_7395:
[----:B------:R-:W-:Y:S05]  /*6810*/  BSYNC B0 ;  /* 0x0000000000007941 */ /* 0x000fea0003800000 */
.L_x_7393:
        /* <DEDUP_REMOVED lines=11> */
.L_x_7397:
[----:B------:R-:W-:Y:S01]  /*68d0*/  IMAD.MOV.U32 R8, RZ, RZ, R9 ;  /* 0x000000ffff087224 */ /* 0x000fe200078e0009 */
[----:B------:R-:W-:Y:S01]  /*68e0*/  MOV R107, R106 ;  /* 0x0000006a006b7202 */ /* 0x000fe20000000f00 */
[----:B------:R-:W-:Y:S02]  /*68f0*/  IMAD.MOV.U32 R10, RZ, RZ, R11 ;  /* 0x000000ffff0a7224 */ /* 0x000fe400078e000b */
[----:B------:R-:W-:-:S07]  /*6900*/  IMAD.MOV.U32 R43, RZ, RZ, R42 ;  /* 0x000000ffff2b7224 */ /* 0x000fce00078e002a */
.L_x_7398:
[----:B------:R-:W-:Y:S05]  /*6910*/  BSYNC B0 ;  /* 0x0000000000007941 */ /* 0x000fea0003800000 */
.L_x_7396:
        /* <DEDUP_REMOVED lines=11> */
.L_x_7400:
[----:B------:R-:W-:Y:S01]  /*69d0*/  IMAD.MOV.U32 R9, RZ, RZ, R8 ;  /* 0x000000ffff097224 */ /* 0x000fe200078e0008 */
[----:B------:R-:W-:Y:S01]  /*69e0*/  MOV R106, R105 ;  /* 0x00000069006a7202 */ /* 0x000fe20000000f00 */
[----:B------:R-:W-:Y:S02]  /*69f0*/  IMAD.MOV.U32 R11, RZ, RZ, R10 ;  /* 0x000000ffff0b7224 */ /* 0x000fe400078e000a */
[----:B------:R-:W-:-:S07]  /*6a00*/  IMAD.MOV.U32 R42, RZ, RZ, R41 ;  /* 0x000000ffff2a7224 */ /* 0x000fce00078e0029 */
.L_x_7401:
[----:B------:R-:W-:Y:S05]  /*6a10*/  BSYNC B0 ;  /* 0x0000000000007941 */ /* 0x000fea0003800000 */
.L_x_7399:
        /* <DEDUP_REMOVED lines=11> */
.L_x_7403:
[----:B------:R-:W-:Y:S01]  /*6ad0*/  IMAD.MOV.U32 R8, RZ, RZ, R9 ;  /* 0x000000ffff087224 */ /* 0x000fe200078e0009 */
[----:B------:R-:W-:Y:S01]  /*6ae0*/  MOV R105, R104 ;  /* 0x0000006800697202 */ /* 0x000fe20000000f00 */
[----:B------:R-:W-:Y:S02]  /*6af0*/  IMAD.MOV.U32 R10, RZ, RZ, R11 ;  /* 0x000000ffff0a7224 */ /* 0x000fe400078e000b */
[----:B------:R-:W-:-:S07]  /*6b00*/  IMAD.MOV.U32 R41, RZ, RZ, R40 ;  /* 0x000000ffff297224 */ /* 0x000fce00078e0028 */
.L_x_7404:
[----:B------:R-:W-:Y:S05]  /*6b10*/  BSYNC B0 ;  /* 0x0000000000007941 */ /* 0x000fea0003800000 */
.L_x_7402:
        /* <DEDUP_REMOVED lines=11> */
.L_x_7406:
[----:B------:R-:W-:Y:S01]  /*6bd0*/  IMAD.MOV.U32 R9, RZ, RZ, R8 ;  /* 0x000000ffff097224 */ /* 0x000fe200078e0008 */
[----:B------:R-:W-:Y:S01]  /*6be0*/  MOV R104, R111 ;  /* 0x0000006f00687202 */ /* 0x000fe20000000f00 */
[----:B------:R-:W-:Y:S02]  /*6bf0*/  IMAD.MOV.U32 R11, RZ, RZ, R10 ;  /* 0x000000ffff0b7224 */ /* 0x000fe400078e000a */
[----:B------:R-:W-:-:S07]  /*6c00*/  IMAD.MOV.U32 R40, RZ, RZ, R47 ;  /* 0x000000ffff287224 */ /* 0x000fce00078e002f */
.L_x_7407:
[----:B------:R-:W-:Y:S05]  /*6c10*/  BSYNC B0 ;  /* 0x0000000000007941 */ /* 0x000fea0003800000 */
.L_x_7405:
        /* <DEDUP_REMOVED lines=11> */
.L_x_7409:
[----:B------:R-:W-:Y:S01]  /*6cd0*/  IMAD.MOV.U32 R8, RZ, RZ, R9 ;  /* 0x000000ffff087224 */ /* 0x000fe200078e0009 */
[----:B------:R-:W-:Y:S01]  /*6ce0*/  MOV R111, R110 ;  /* 0x0000006e006f7202 */ /* 0x000fe20000000f00 */
[----:B------:R-:W-:Y:S02]  /*6cf0*/  IMAD.MOV.U32 R10, RZ, RZ, R11 ;  /* 0x000000ffff0a7224 */ /* 0x000fe400078e000b */
[----:B------:R-:W-:-:S07]  /*6d00*/  IMAD.MOV.U32 R47, RZ, RZ, R46 ;  /* 0x000000ffff2f7224 */ /* 0x000fce00078e002e */
.L_x_7410:
[----:B------:R-:W-:Y:S05]  /*6d10*/  BSYNC B0 ;  /* 0x0000000000007941 */ /* 0x000fea0003800000 */
.L_x_7408:
        /* <DEDUP_REMOVED lines=11> */
.L_x_7412:
[----:B------:R-:W-:Y:S01]  /*6dd0*/  IMAD.MOV.U32 R9, RZ, RZ, R8 ;  /* 0x000000ffff097224 */ /* 0x000fe200078e0008 */
[----:B------:R-:W-:Y:S01]  /*6de0*/  MOV R110, R109 ;  /* 0x0000006d006e7202 */ /* 0x000fe20000000f00 */
[----:B------:R-:W-:Y:S02]  /*6df0*/  IMAD.MOV.U32 R11, RZ, RZ, R10 ;  /* 0x000000ffff0b7224 */ /* 0x000fe400078e000a */
[----:B------:R-:W-:-:S07]  /*6e00*/  IMAD.MOV.U32 R46, RZ, RZ, R45 ;  /* 0x000000ffff2e7224 */ /* 0x000fce00078e002d */
.L_x_7413:
[----:B------:R-:W-:Y:S05]  /*6e10*/  BSYNC B0 ;  /* 0x0000000000007941 */ /* 0x000fea0003800000 */
.L_x_7411:
        /* <DEDUP_REMOVED lines=11> */
.L_x_7415:
[----:B------:R-:W-:Y:S01]  /*6ed0*/  IMAD.MOV.U32 R8, RZ, RZ, R9 ;  /* 0x000000ffff087224 */ /* 0x000fe200078e0009 */
[----:B------:R-:W-:Y:S01]  /*6ee0*/  MOV R109, R108 ;  /* 0x0000006c006d7202 */ /* 0x000fe20000000f00 */
[----:B------:R-:W-:Y:S02]  /*6ef0*/  IMAD.MOV.U32 R10, RZ, RZ, R11 ;  /* 0x000000ffff0a7224 */ /* 0x000fe400078e000b */
[----:B------:R-:W-:-:S07]  /*6f00*/  IMAD.MOV.U32 R45, RZ, RZ, R44 ;  /* 0x000000ffff2d7224 */ /* 0x000fce00078e002c */
.L_x_7416:
[----:B------:R-:W-:Y:S05]  /*6f10*/  BSYNC B0 ;  /* 0x0000000000007941 */ /* 0x000fea0003800000 */
.L_x_7414:
        /* <DEDUP_REMOVED lines=11> */
.L_x_7418:
[----:B------:R-:W-:Y:S01]  /*6fd0*/  IMAD.MOV.U32 R9, RZ, RZ, R8 ;  /* 0x000000ffff097224 */ /* 0x000fe200078e0008 */
[----:B------:R-:W-:Y:S01]  /*6fe0*/  MOV R108, R115 ;  /* 0x00000073006c7202 */ /* 0x000fe20000000f00 */
[----:B------:R-:W-:Y:S02]  /*6ff0*/  IMAD.MOV.U32 R11, RZ, RZ, R10 ;  /* 0x000000ffff0b7224 */ /* 0x000fe400078e000a */
[----:B------:R-:W-:-:S07]  /*7000*/  IMAD.MOV.U32 R44, RZ, RZ, R51 ;  /* 0x000000ffff2c7224 */ /* 0x000fce00078e0033 */
.L_x_7419:
[----:B------:R-:W-:Y:S05]  /*7010*/  BSYNC B0 ;  /* 0x0000000000007941 */ /* 0x000fea0003800000 */
.L_x_7417:
        /* <DEDUP_REMOVED lines=11> */
.L_x_7421:
[----:B------:R-:W-:Y:S01]  /*70d0*/  IMAD.MOV.U32 R8, RZ, RZ, R9 ;  /* 0x000000ffff087224 */ /* 0x000fe200078e0009 */
[----:B------:R-:W-:Y:S01]  /*70e0*/  MOV R115, R114 ;  /* 0x0000007200737202 */ /* 0x000fe20000000f00 */
[----:B------:R-:W-:Y:S02]  /*70f0*/  IMAD.MOV.U32 R10, RZ, RZ, R11 ;  /* 0x000000ffff0a7224 */ /* 0x000fe400078e000b */
[----:B------:R-:W-:-:S07]  /*7100*/  IMAD.MOV.U32 R51, RZ, RZ, R50 ;  /* 0x000000ffff337224 */ /* 0x000fce00078e0032 */
.L_x_7422:
[----:B------:R-:W-:Y:S05]  /*7110*/  BSYNC B0 ;  /* 0x0000000000007941 */ /* 0x000fea0003800000 */
.L_x_7420:
        /* <DEDUP_REMOVED lines=11> */
.L_x_7424:
[----:B------:R-:W-:Y:S01]  /*71d0*/  IMAD.MOV.U32 R9, RZ, RZ, R8 ;  /* 0x000000ffff097224 */ /* 0x000fe200078e0008 */
[----:B------:R-:W-:Y:S01]  /*71e0*/  MOV R114, R113 ;  /* 0x0000007100727202 */ /* 0x000fe20000000f00 */
[----:B------:R-:W-:Y:S02]  /*71f0*/  IMAD.MOV.U32 R11, RZ, RZ, R10 ;  /* 0x000000ffff0b7224 */ /* 0x000fe400078e000a */
[----:B------:R-:W-:-:S07]  /*7200*/  IMAD.MOV.U32 R50, RZ, RZ, R49 ;  /* 0x000000ffff327224 */ /* 0x000fce00078e0031 */
.L_x_7425:
[----:B------:R-:W-:Y:S05]  /*7210*/  BSYNC B0 ;  /* 0x0000000000007941 */ /* 0x000fea0003800000 */
.L_x_7423:
        /* <DEDUP_REMOVED lines=11> */
.L_x_7427:
[----:B------:R-:W-:Y:S01]  /*72d0*/  IMAD.MOV.U32 R8, RZ, RZ, R9 ;  /* 0x000000ffff087224 */ /* 0x000fe200078e0009 */
[----:B------:R-:W-:Y:S01]  /*72e0*/  MOV R113, R112 ;  /* 0x0000007000717202 */ /* 0x000fe20000000f00 */
[----:B------:R-:W-:Y:S02]  /*72f0*/  IMAD.MOV.U32 R10, RZ, RZ, R11 ;  /* 0x000000ffff0a7224 */ /* 0x000fe400078e000b */
[----:B------:R-:W-:-:S07]  /*7300*/  IMAD.MOV.U32 R49, RZ, RZ, R48 ;  /* 0x000000ffff317224 */ /* 0x000fce00078e0030 */
.L_x_7428:
[----:B------:R-:W-:Y:S05]  /*7310*/  BSYNC B0 ;  /* 0x0000000000007941 */ /* 0x000fea0003800000 */
.L_x_7426:
        /* <DEDUP_REMOVED lines=11> */
.L_x_7430:
[----:B------:R-:W-:Y:S01]  /*73d0*/  IMAD.MOV.U32 R9, RZ, RZ, R8 ;  /* 0x000000ffff097224 */ /* 0x000fe200078e0008 */
[----:B------:R-:W-:Y:S01]  /*73e0*/  MOV R112, R119 ;  /* 0x0000007700707202 */ /* 0x000fe20000000f00 */
[----:B------:R-:W-:Y:S02]  /*73f0*/  IMAD.MOV.U32 R11, RZ, RZ, R10 ;  /* 0x000000ffff0b7224 */ /* 0x000fe400078e000a */
[----:B------:R-:W-:-:S07]  /*7400*/  IMAD.MOV.U32 R48, RZ, RZ, R55 ;  /* 0x000000ffff307224 */ /* 0x000fce00078e0037 */
.L_x_7431:
[----:B------:R-:W-:Y:S05]  /*7410*/  BSYNC B0 ;  /* 0x0000000000007941 */ /* 0x000fea0003800000 */
.L_x_7429:
        /* <DEDUP_REMOVED lines=11> */
.L_x_7433:
[----:B------:R-:W-:Y:S01]  /*74d0*/  IMAD.MOV.U32 R8, RZ, RZ, R9 ;  /* 0x000000ffff087224 */ /* 0x000fe200078e0009 */
[----:B------:R-:W-:Y:S01]  /*74e0*/  MOV R119, R118 ;  /* 0x0000007600777202 */ /* 0x000fe20000000f00 */
[----:B------:R-:W-:Y:S02]  /*74f0*/  IMAD.MOV.U32 R10, RZ, RZ, R11 ;  /* 0x000000ffff0a7224 */ /* 0x000fe400078e000b */
[----:B------:R-:W-:-:S07]  /*7500*/  IMAD.MOV.U32 R55, RZ, RZ, R54 ;  /* 0x000000ffff377224 */ /* 0x000fce00078e0036 */
.L_x_7434:
[----:B------:R-:W-:Y:S05]  /*7510*/  BSYNC B0 ;  /* 0x0000000000007941 */ /* 0x000fea0003800000 */
.L_x_7432:
        /* <DEDUP_REMOVED lines=11> */
.L_x_7436:
[----:B------:R-:W-:Y:S01]  /*75d0*/  IMAD.MOV.U32 R9, RZ, RZ, R8 ;  /* 0x000000ffff097224 */ /* 0x000fe200078e0008 */
[----:B------:R-:W-:Y:S01]  /*75e0*/  MOV R118, R117 ;  /* 0x0000007500767202 */ /* 0x000fe20000000f00 */
[----:B------:R-:W-:Y:S02]  /*75f0*/  IMAD.MOV.U32 R11, RZ, RZ, R10 ;  /* 0x000000ffff0b7224 */ /* 0x000fe400078e000a */
[----:B------:R-:W-:-:S07]  /*7600*/  IMAD.MOV.U32 R54, RZ, RZ, R53 ;  /* 0x000000ffff367224 */ /* 0x000fce00078e0035 */
.L_x_7437:
[----:B------:R-:W-:Y:S05]  /*7610*/  BSYNC B0 ;  /* 0x0000000000007941 */ /* 0x000fea0003800000 */
.L_x_7435:
        /* <DEDUP_REMOVED lines=11> */
.L_x_7439:
[----:B------:R-:W-:Y:S01]  /*76d0*/  IMAD.MOV.U32 R8, RZ, RZ, R9 ;  /* 0x000000ffff087224 */ /* 0x000fe200078e0009 */
[----:B------:R-:W-:Y:S01]  /*76e0*/  MOV R117, R116 ;  /* 0x0000007400757202 */ /* 0x000fe20000000f00 */
[----:B------:R-:W-:Y:S02]  /*76f0*/  IMAD.MOV.U32 R10, RZ, RZ, R11 ;  /* 0x000000ffff0a7224 */ /* 0x000fe400078e000b */
[----:B------:R-:W-:-:S07]  /*7700*/  IMAD.MOV.U32 R53, RZ, RZ, R52 ;  /* 0x000000ffff357224 */ /* 0x000fce00078e0034 */
.L_x_7440:
[----:B------:R-:W-:Y:S05]  /*7710*/  BSYNC B0 ;  /* 0x0000000000007941 */ /* 0x000fea0003800000 */
.L_x_7438:
        /* <DEDUP_REMOVED lines=11> */
.L_x_7442:
[----:B------:R-:W-:Y:S01]  /*77d0*/  IMAD.MOV.U32 R9, RZ, RZ, R8 ;  /* 0x000000ffff097224 */ /* 0x000fe200078e0008 */
[----:B------:R-:W-:Y:S01]  /*77e0*/  MOV R116, R123 ;  /* 0x0000007b00747202 */ /* 0x000fe20000000f00 */
[----:B------:R-:W-:Y:S02]  /*77f0*/  IMAD.MOV.U32 R11, RZ, RZ, R10 ;  /* 0x000000ffff0b7224 */ /* 0x000fe400078e000a */
[----:B------:R-:W-:-:S07]  /*7800*/  IMAD.MOV.U32 R52, RZ, RZ, R59 ;  /* 0x000000ffff347224 */ /* 0x000fce00078e003b */
.L_x_7443:
[----:B------:R-:W-:Y:S05]  /*7810*/  BSYNC B0 ;  /* 0x0000000000007941 */ /* 0x000fea0003800000 */
.L_x_7441:
        /* <DEDUP_REMOVED lines=11> */
.L_x_7445:
[----:B------:R-:W-:Y:S01]  /*78d0*/  IMAD.MOV.U32 R8, RZ, RZ, R9 ;  /* 0x000000ffff087224 */ /* 0x000fe200078e0009 */
[----:B------:R-:W-:Y:S01]  /*78e0*/  MOV R123, R122 ;  /* 0x0000007a007b7202 */ /* 0x000fe20000000f00 */
[----:B------:R-:W-:Y:S02]  /*78f0*/  IMAD.MOV.U32 R10, RZ, RZ, R11 ;  /* 0x000000ffff0a7224 */ /* 0x000fe400078e000b */
[----:B------:R-:W-:-:S07]  /*7900*/  IMAD.MOV.U32 R59, RZ, RZ, R58 ;  /* 0x000000ffff3b7224 */ /* 0x000fce00078e003a */
.L_x_7446:
[----:B------:R-:W-:Y:S05]  /*7910*/  BSYNC B0 ;  /* 0x0000000000007941 */ /* 0x000fea0003800000 */
.L_x_7444:
        /* <DEDUP_REMOVED lines=11> */
.L_x_7448:
[----:B------:R-:W-:Y:S01]  /*79d0*/  IMAD.MOV.U32 R9, RZ, RZ, R8 ;  /* 0x000000ffff097224 */ /* 0x000fe200078e0008 */
[----:B------:R-:W-:Y:S01]  /*79e0*/  MOV R122, R121 ;  /* 0x00000079007a7202 */ /* 0x000fe20000000f00 */
[----:B------:R-:W-:Y:S02]  /*79f0*/  IMAD.MOV.U32 R11, RZ, RZ, R10 ;  /* 0x000000ffff0b7224 */ /* 0x000fe400078e000a */
[----:B------:R-:W-:-:S07]  /*7a00*/  IMAD.MOV.U32 R58, RZ, RZ, R57 ;  /* 0x000000ffff3a7224 */ /* 0x000fce00078e0039 */
.L_x_7449:
[----:B------:R-:W-:Y:S05]  /*7a10*/  BSYNC B0 ;  /* 0x0000000000007941 */ /* 0x000fea0003800000 */
.L_x_7447:
        /* <DEDUP_REMOVED lines=11> */
.L_x_7451:
[----:B------:R-:W-:Y:S01]  /*7ad0*/  IMAD.MOV.U32 R8, RZ, RZ, R9 ;  /* 0x000000ffff087224 */ /* 0x000fe200078e0009 */
[----:B------:R-:W-:Y:S01]  /*7ae0*/  MOV R121, R120 ;  /* 0x0000007800797202 */ /* 0x000fe20000000f00 */
[----:B------:R-:W-:Y:S02]  /*7af0*/  IMAD.MOV.U32 R10, RZ, RZ, R11 ;  /* 0x000000ffff0a7224 */ /* 0x000fe400078e000b */
[----:B------:R-:W-:-:S07]  /*7b00*/  IMAD.MOV.U32 R57, RZ, RZ, R56 ;  /* 0x000000ffff397224 */ /* 0x000fce00078e0038 */
.L_x_7452:
[----:B------:R-:W-:Y:S05]  /*7b10*/  BSYNC B0 ;  /* 0x0000000000007941 */ /* 0x000fea0003800000 */
.L_x_7450:
        /* <DEDUP_REMOVED lines=11> */
.L_x_7454:
[----:B------:R-:W-:Y:S01]  /*7bd0*/  IMAD.MOV.U32 R9, RZ, RZ, R8 ;  /* 0x000000ffff097224 */ /* 0x000fe200078e0008 */
[----:B------:R-:W-:Y:S01]  /*7be0*/  MOV R120, R127 ;  /* 0x0000007f00787202 */ /* 0x000fe20000000f00 */
[----:B------:R-:W-:Y:S02]  /*7bf0*/  IMAD.MOV.U32 R11, RZ, RZ, R10 ;  /* 0x000000ffff0b7224 */ /* 0x000fe400078e000a */
[----:B------:R-:W-:-:S07]  /*7c00*/  IMAD.MOV.U32 R56, RZ, RZ, R63 ;  /* 0x000000ffff387224 */ /* 0x000fce00078e003f */
.L_x_7455:
[----:B------:R-:W-:Y:S05]  /*7c10*/  BSYNC B0 ;  /* 0x0000000000007941 */ /* 0x000fea0003800000 */
.L_x_7453:
        /* <DEDUP_REMOVED lines=11> */
.L_x_7457:
[----:B------:R-:W-:Y:S01]  /*7cd0*/  IMAD.MOV.U32 R8, RZ, RZ, R9 ;  /* 0x000000ffff087224 */ /* 0x000fe200078e0009 */
[----:B------:R-:W-:Y:S01]  /*7ce0*/  MOV R127, R126 ;  /* 0x0000007e007f7202 */ /* 0x000fe20000000f00 */
[----:B------:R-:W-:Y:S02]  /*7cf0*/  IMAD.MOV.U32 R10, RZ, RZ, R11 ;  /* 0x000000ffff0a7224 */ /* 0x000fe400078e000b */
[----:B------:R-:W-:-:S07]  /*7d00*/  IMAD.MOV.U32 R63, RZ, RZ, R62 ;  /* 0x000000ffff3f7224 */ /* 0x000fce00078e003e */
.L_x_7458:
[----:B------:R-:W-:Y:S05]  /*7d10*/  BSYNC B0 ;  /* 0x0000000000007941 */ /* 0x000fea0003800000 */
.L_x_7456:
        /* <DEDUP_REMOVED lines=11> */
.L_x_7460:
[----:B------:R-:W-:Y:S01]  /*7dd0*/  IMAD.MOV.U32 R9, RZ, RZ, R8 ;  /* 0x000000ffff097224 */ /* 0x000fe200078e0008 */
[----:B------:R-:W-:Y:S01]  /*7de0*/  MOV R126, R125 ;  /* 0x0000007d007e7202 */ /* 0x000fe20000000f00 */
[----:B------:R-:W-:Y:S02]  /*7df0*/  IMAD.MOV.U32 R11, RZ, RZ, R10 ;  /* 0x000000ffff0b7224 */ /* 0x000fe400078e000a */
[----:B------:R-:W-:-:S07]  /*7e00*/  IMAD.MOV.U32 R62, RZ, RZ, R61 ;  /* 0x000000ffff3e7224 */ /* 0x000fce00078e003d */
.L_x_7461:
[----:B------:R-:W-:Y:S05]  /*7e10*/  BSYNC B0 ;  /* 0x0000000000007941 */ /* 0x000fea0003800000 */
.L_x_7459:
        /* <DEDUP_REMOVED lines=11> */
.L_x_7463:
[----:B------:R-:W-:Y:S01]  /*7ed0*/  IMAD.MOV.U32 R8, RZ, RZ, R9 ;  /* 0x000000ffff087224 */ /* 0x000fe200078e0009 */
[----:B------:R-:W-:Y:S01]  /*7ee0*/  MOV R125, R124 ;  /* 0x0000007c007d7202 */ /* 0x000fe20000000f00 */
[----:B------:R-:W-:Y:S02]  /*7ef0*/  IMAD.MOV.U32 R10, RZ, RZ, R11 ;  /* 0x000000ffff0a7224 */ /* 0x000fe400078e000b */
[----:B------:R-:W-:-:S07]  /*7f00*/  IMAD.MOV.U32 R61, RZ, RZ, R60 ;  /* 0x000000ffff3d7224 */ /* 0x000fce00078e003c */
.L_x_7464:
[----:B------:R-:W-:Y:S05]  /*7f10*/  BSYNC B0 ;  /* 0x0000000000007941 */ /* 0x000fea0003800000 */
.L_x_7462:
        /* <DEDUP_REMOVED lines=11> */
.L_x_7466:
[----:B------:R-:W-:Y:S01]  /*7fd0*/  IMAD.MOV.U32 R9, RZ, RZ, R8 ;  /* 0x000000ffff097224 */ /* 0x000fe200078e0008 */
[----:B------:R-:W-:Y:S01]  /*7fe0*/  MOV R124, R131 ;  /* 0x00000083007c7202 */ /* 0x000fe20000000f00 */
[----:B------:R-:W-:Y:S02]  /*7ff0*/  IMAD.MOV.U32 R11, RZ, RZ, R10 ;  /* 0x000000ffff0b7224 */ /* 0x000fe400078e000a */
[----:B------:R-:W-:-:S07]  /*8000*/  IMAD.MOV.U32 R60, RZ, RZ, R67 ;  /* 0x000000ffff3c7224 */ /* 0x000fce00078e0043 */
.L_x_7467:
[----:B------:R-:W-:Y:S05]  /*8010*/  BSYNC B0 ;  /* 0x0000000000007941 */ /* 0x000fea0003800000 */
.L_x_7465:
        /* <DEDUP_REMOVED lines=11> */
.L_x_7469:
[----:B------:R-:W-:Y:S01]  /*80d0*/  IMAD.MOV.U32 R8, RZ, RZ, R9 ;  /* 0x000000ffff087224 */ /* 0x000fe200078e0009 */
[----:B------:R-:W-:Y:S01]  /*80e0*/  MOV R131, R130 ;  /* 0x0000008200837202 */ /* 0x000fe20000000f00 */
[----:B------:R-:W-:Y:S02]  /*80f0*/  IMAD.MOV.U32 R10, RZ, RZ, R11 ;  /* 0x000000ffff0a7224 */ /* 0x000fe400078e000b */
[----:B------:R-:W-:-:S07]  /*8100*/  IMAD.MOV.U32 R67, RZ, RZ, R66 ;  /* 0x000000ffff437224 */ /* 0x000fce00078e0042 */
.L_x_7470:
[----:B------:R-:W-:Y:S05]  /*8110*/  BSYNC B0 ;  /* 0x0000000000007941 */ /* 0x000fea0003800000 */
.L_x_7468:
        /* <DEDUP_REMOVED lines=11> */
.L_x_7472:
[----:B------:R-:W-:Y:S01]  /*81d0*/  IMAD.MOV.U32 R9, RZ, RZ, R8 ;  /* 0x000000ffff097224 */ /* 0x000fe200078e0008 */
[----:B------:R-:W-:Y:S01]  /*81e0*/  MOV R130, R129 ;  /* 0x0000008100827202 */ /* 0x000fe20000000f00 */
[----:B------:R-:W-:Y:S02]  /*81f0*/  IMAD.MOV.U32 R11, RZ, RZ, R10 ;  /* 0x000000ffff0b7224 */ /* 0x000fe400078e000a */
[----:B------:R-:W-:-:S07]  /*8200*/  IMAD.MOV.U32 R66, RZ, RZ, R65 ;  /* 0x000000ffff427224 */ /* 0x000fce00078e0041 */
.L_x_7473:
[----:B------:R-:W-:Y:S05]  /*8210*/  BSYNC B0 ;  /* 0x0000000000007941 */ /* 0x000fea0003800000 */
.L_x_7471:
        /* <DEDUP_REMOVED lines=11> */
.L_x_7475:
[----:B------:R-:W-:Y:S01]  /*82d0*/  IMAD.MOV.U32 R8, RZ, RZ, R9 ;  /* 0x000000ffff087224 */ /* 0x000fe200078e0009 */
[----:B------:R-:W-:Y:S01]  /*82e0*/  MOV R129, R128 ;  /* 0x0000008000817202 */ /* 0x000fe20000000f00 */
[----:B------:R-:W-:Y:S02]  /*82f0*/  IMAD.MOV.U32 R10, RZ, RZ, R11 ;  /* 0x000000ffff0a7224 */ /* 0x000fe400078e000b */
[----:B------:R-:W-:-:S07]  /*8300*/  IMAD.MOV.U32 R65, RZ, RZ, R64 ;  /* 0x000000ffff417224 */ /* 0x000fce00078e0040 */
.L_x_7476:
[----:B------:R-:W-:Y:S05]  /*8310*/  BSYNC B0 ;  /* 0x0000000000007941 */ /* 0x000fea0003800000 */
.L_x_7474:
        /* <DEDUP_REMOVED lines=11> */
.L_x_7478:
[----:B------:R-:W-:Y:S01]  /*83d0*/  IMAD.MOV.U32 R9, RZ, RZ, R8 ;  /* 0x000000ffff097224 */ /* 0x000fe200078e0008 */
[----:B------:R-:W-:Y:S01]  /*83e0*/  MOV R128, R135 ;  /* 0x0000008700807202 */ /* 0x000fe20000000f00 */
[----:B------:R-:W-:Y:S02]  /*83f0*/  IMAD.MOV.U32 R11, RZ, RZ, R10 ;  /* 0x000000ffff0b7224 */ /* 0x000fe400078e000a */
[----:B------:R-:W-:-:S07]  /*8400*/  IMAD.MOV.U32 R64, RZ, RZ, R71 ;  /* 0x000000ffff407224 */ /* 0x000fce00078e0047 */
.L_x_7479:
[----:B------:R-:W-:Y:S05]  /*8410*/  BSYNC B0 ;  /* 0x0000000000007941 */ /* 0x000fea0003800000 */
.L_x_7477:
        /* <DEDUP_REMOVED lines=11> */
.L_x_7481:
[----:B------:R-:W-:Y:S01]  /*84d0*/  IMAD.MOV.U32 R8, RZ, RZ, R9 ;  /* 0x000000ffff087224 */ /* 0x000fe200078e0009 */
[----:B------:R-:W-:Y:S01]  /*84e0*/  MOV R135, R134 ;  /* 0x0000008600877202 */ /* 0x000fe20000000f00 */
[----:B------:R-:W-:Y:S02]  /*84f0*/  IMAD.MOV.U32 R10, RZ, RZ, R11 ;  /* 0x000000ffff0a7224 */ /* 0x000fe400078e000b */
[----:B------:R-:W-:-:S07]  /*8500*/  IMAD.MOV.U32 R71, RZ, RZ, R70 ;  /* 0x000000ffff477224 */ /* 0x000fce00078e0046 */
.L_x_7482:
[----:B------:R-:W-:Y:S05]  /*8510*/  BSYNC B0 ;  /* 0x0000000000007941 */ /* 0x000fea0003800000 */
.L_x_7480:
        /* <DEDUP_REMOVED lines=11> */
.L_x_7484:
[----:B------:R-:W-:Y:S01]  /*85d0*/  IMAD.MOV.U32 R9, RZ, RZ, R8 ;  /* 0x000000ffff097224 */ /* 0x000fe200078e0008 */
[----:B------:R-:W-:Y:S01]  /*85e0*/  MOV R134, R133 ;  /* 0x0000008500867202 */ /* 0x000fe20000000f00 */
[----:B------:R-:W-:Y:S02]  /*85f0*/  IMAD.MOV.U32 R11, RZ, RZ, R10 ;  /* 0x000000ffff0b7224 */ /* 0x000fe400078e000a */
[----:B------:R-:W-:-:S07]  /*8600*/  IMAD.MOV.U32 R70, RZ, RZ, R69 ;  /* 0x000000ffff467224 */ /* 0x000fce00078e0045 */
.L_x_7485:
[----:B------:R-:W-:Y:S05]  /*8610*/  BSYNC B0 ;  /* 0x0000000000007941 */ /* 0x000fea0003800000 */
.L_x_7483:
        /* <DEDUP_REMOVED lines=11> */
.L_x_7487:
[----:B------:R-:W-:Y:S01]  /*86d0*/  IMAD.MOV.U32 R8, RZ, RZ, R9 ;  /* 0x000000ffff087224 */ /* 0x000fe200078e0009 */
[----:B------:R-:W-:Y:S01]  /*86e0*/  MOV R133, R132 ;  /* 0x0000008400857202 */ /* 0x000fe20000000f00 */
[----:B------:R-:W-:Y:S02]  /*86f0*/  IMAD.MOV.U32 R10, RZ, RZ, R11 ;  /* 0x000000ffff0a7224 */ /* 0x000fe400078e000b */
[----:B------:R-:W-:-:S07]  /*8700*/  IMAD.MOV.U32 R69, RZ, RZ, R68 ;  /* 0x000000ffff457224 */ /* 0x000fce00078e0044 */
.L_x_7488:
[----:B------:R-:W-:Y:S05]  /*8710*/  BSYNC B0 ;  /* 0x0000000000007941 */ /* 0x000fea0003800000 */
.L_x_7486:
        /* <DEDUP_REMOVED lines=11> */
.L_x_7490:
[----:B------:R-:W-:Y:S01]  /*87d0*/  IMAD.MOV.U32 R9, RZ, RZ, R8 ;  /* 0x000000ffff097224 */ /* 0x000fe200078e0008 */
[----:B------:R-:W-:Y:S01]  /*87e0*/  MOV R132, R139 ;  /* 0x0000008b00847202 */ /* 0x000fe20000000f00 */
[----:B------:R-:W-:Y:S02]  /*87f0*/  IMAD.MOV.U32 R11, RZ, RZ, R10 ;  /* 0x000000ffff0b7224 */ /* 0x000fe400078e000a */
[----:B------:R-:W-:-:S07]  /*8800*/  IMAD.MOV.U32 R68, RZ, RZ, R75 ;  /* 0x000000ffff447224 */ /* 0x000fce00078e004b */
.L_x_7491:
[----:B------:R-:W-:Y:S05]  /*8810*/  BSYNC B0 ;  /* 0x0000000000007941 */ /* 0x000fea0003800000 */
.L_x_7489:
        /* <DEDUP_REMOVED lines=11> */
.L_x_7493:
[----:B------:R-:W-:Y:S01]  /*88d0*/  IMAD.MOV.U32 R8, RZ, RZ, R9 ;  /* 0x000000ffff087224 */ /* 0x000fe200078e0009 */
[----:B------:R-:W-:Y:S01]  /*88e0*/  MOV R139, R138 ;  /* 0x0000008a008b7202 */ /* 0x000fe20000000f00 */
[----:B------:R-:W-:Y:S02]  /*88f0*/  IMAD.MOV.U32 R10, RZ, RZ, R11 ;  /* 0x000000ffff0a7224 */ /* 0x000fe400078e000b */
[----:B------:R-:W-:-:S07]  /*8900*/  IMAD.MOV.U32 R75, RZ, RZ, R74 ;  /* 0x000000ffff4b7224 */ /* 0x000fce00078e004a */
.L_x_7494:
[----:B------:R-:W-:Y:S05]  /*8910*/  BSYNC B0 ;  /* 0x0000000000007941 */ /* 0x000fea0003800000 */
.L_x_7492:
        /* <DEDUP_REMOVED lines=11> */
.L_x_7496:
[----:B------:R-:W-:Y:S01]  /*89d0*/  IMAD.MOV.U32 R9, RZ, RZ, R8 ;  /* 0x000000ffff097224 */ /* 0x000fe200078e0008 */
[----:B------:R-:W-:Y:S01]  /*89e0*/  MOV R138, R137 ;  /* 0x00000089008a7202 */ /* 0x000fe20000000f00 */
[----:B------:R-:W-:Y:S02]  /*89f0*/  IMAD.MOV.U32 R11, RZ, RZ, R10 ;  /* 0x000000ffff0b7224 */ /* 0x000fe400078e000a */
[----:B------:R-:W-:-:S07]  /*8a00*/  IMAD.MOV.U32 R74, RZ, RZ, R73 ;  /* 0x000000ffff4a7224 */ /* 0x000fce00078e0049 */
.L_x_7497:
[----:B------:R-:W-:Y:S05]  /*8a10*/  BSYNC B0 ;  /* 0x0000000000007941 */ /* 0x000fea0003800000 */
.L_x_7495:
        /* <DEDUP_REMOVED lines=11> */
.L_x_7499:
[----:B------:R-:W-:Y:S01]  /*8ad0*/  IMAD.MOV.U32 R8, RZ, RZ, R9 ;  /* 0x000000ffff087224 */ /* 0x000fe200078e0009 */
[----:B------:R-:W-:Y:S01]  /*8ae0*/  MOV R137, R136 ;  /* 0x0000008800897202 */ /* 0x000fe20000000f00 */
[----:B------:R-:W-:Y:S02]  /*8af0*/  IMAD.MOV.U32 R10, RZ, RZ, R11 ;  /* 0x000000ffff0a7224 */ /* 0x000fe400078e000b */
[----:B------:R-:W-:-:S07]  /*8b00*/  IMAD.MOV.U32 R73, RZ, RZ, R72 ;  /* 0x000000ffff497224 */ /* 0x000fce00078e0048 */
.L_x_7500:
[----:B------:R-:W-:Y:S05]  /*8b10*/  BSYNC B0 ;  /* 0x0000000000007941 */ /* 0x000fea0003800000 */
.L_x_7498:
        /* <DEDUP_REMOVED lines=11> */
.L_x_7502:
[----:B------:R-:W-:Y:S01]  /*8bd0*/  IMAD.MOV.U32 R9, RZ, RZ, R8 ;  /* 0x000000ffff097224 */ /* 0x000fe200078e0008 */
[----:B------:R-:W-:Y:S01]  /*8be0*/  MOV R136, R143 ;  /* 0x0000008f00887202 */ /* 0x000fe20000000f00 */
[----:B------:R-:W-:Y:S02]  /*8bf0*/  IMAD.MOV.U32 R11, RZ, RZ, R10 ;  /* 0x000000ffff0b7224 */ /* 0x000fe400078e000a */
[----:B------:R-:W-:-:S07]  /*8c00*/  IMAD.MOV.U32 R72, RZ, RZ, R79 ;  /* 0x000000ffff487224 */ /* 0x000fce00078e004f */
.L_x_7503:
[----:B------:R-:W-:Y:S05]  /*8c10*/  BSYNC B0 ;  /* 0x0000000000007941 */ /* 0x000fea0003800000 */
.L_x_7501:
        /* <DEDUP_REMOVED lines=11> */
.L_x_7505:
[----:B------:R-:W-:Y:S01]  /*8cd0*/  IMAD.MOV.U32 R8, RZ, RZ, R9 ;  /* 0x000000ffff087224 */ /* 0x000fe200078e0009 */
[----:B------:R-:W-:Y:S01]  /*8ce0*/  MOV R143, R142 ;  /* 0x0000008e008f7202 */ /* 0x000fe20000000f00 */
[----:B------:R-:W-:Y:S02]  /*8cf0*/  IMAD.MOV.U32 R10, RZ, RZ, R11 ;  /* 0x000000ffff0a7224 */ /* 0x000fe400078e000b */
[----:B------:R-:W-:-:S07]  /*8d00*/  IMAD.MOV.U32 R79, RZ, RZ, R78 ;  /* 0x000000ffff4f7224 */ /* 0x000fce00078e004e */
.L_x_7506:
[----:B------:R-:W-:Y:S05]  /*8d10*/  BSYNC B0 ;  /* 0x0000000000007941 */ /* 0x000fea0003800000 */
.L_x_7504:
        /* <DEDUP_REMOVED lines=11> */
.L_x_7508:
[----:B------:R-:W-:Y:S01]  /*8dd0*/  IMAD.MOV.U32 R9, RZ, RZ, R8 ;  /* 0x000000ffff097224 */ /* 0x000fe200078e0008 */
[----:B------:R-:W-:Y:S01]  /*8de0*/  MOV R142, R141 ;  /* 0x0000008d008e7202 */ /* 0x000fe20000000f00 */
[----:B------:R-:W-:Y:S02]  /*8df0*/  IMAD.MOV.U32 R11, RZ, RZ, R10 ;  /* 0x000000ffff0b7224 */ /* 0x000fe400078e000a */
[----:B------:R-:W-:-:S07]  /*8e00*/  IMAD.MOV.U32 R78, RZ, RZ, R77 ;  /* 0x000000ffff4e7224 */ /* 0x000fce00078e004d */
.L_x_7509:
[----:B------:R-:W-:Y:S05]  /*8e10*/  BSYNC B0 ;  /* 0x0000000000007941 */ /* 0x000fea0003800000 */
.L_x_7507:
        /* <DEDUP_REMOVED lines=11> */
.L_x_7511:
[----:B------:R-:W-:Y:S01]  /*8ed0*/  IMAD.MOV.U32 R8, RZ, RZ, R9 ;  /* 0x000000ffff087224 */ /* 0x000fe200078e0009 */
[----:B------:R-:W-:Y:S01]  /*8ee0*/  MOV R141, R140 ;  /* 0x0000008c008d7202 */ /* 0x000fe20000000f00 */
[----:B------:R-:W-:Y:S02]  /*8ef0*/  IMAD.MOV.U32 R10, RZ, RZ, R11 ;  /* 0x000000ffff0a7224 */ /* 0x000fe400078e000b */
[----:B------:R-:W-:-:S07]  /*8f00*/  IMAD.MOV.U32 R77, RZ, RZ, R76 ;  /* 0x000000ffff4d7224 */ /* 0x000fce00078e004c */
.L_x_7512:
[----:B------:R-:W-:Y:S05]  /*8f10*/  BSYNC B0 ;  /* 0x0000000000007941 */ /* 0x000fea0003800000 */
.L_x_7510:
        /* <DEDUP_REMOVED lines=11> */
.L_x_7514:
[----:B------:R-:W-:Y:S01]  /*8fd0*/  IMAD.MOV.U32 R9, RZ, RZ, R8 ;  /* 0x000000ffff097224 */ /* 0x000fe200078e0008 */
[----:B------:R-:W-:Y:S01]  /*8fe0*/  MOV R140, R147 ;  /* 0x00000093008c7202 */ /* 0x000fe20000000f00 */
[----:B------:R-:W-:Y:S02]  /*8ff0*/  IMAD.MOV.U32 R11, RZ, RZ, R10 ;  /* 0x000000ffff0b7224 */ /* 0x000fe400078e000a */
[----:B------:R-:W-:-:S07]  /*9000*/  IMAD.MOV.U32 R76, RZ, RZ, R83 ;  /* 0x000000ffff4c7224 */ /* 0x000fce00078e0053 */
.L_x_7515:
[----:B------:R-:W-:Y:S05]  /*9010*/  BSYNC B0 ;  /* 0x0000000000007941 */ /* 0x000fea0003800000 */
.L_x_7513:
        /* <DEDUP_REMOVED lines=11> */
.L_x_7517:
[----:B------:R-:W-:Y:S01]  /*90d0*/  IMAD.MOV.U32 R8, RZ, RZ, R9 ;  /* 0x000000ffff087224 */ /* 0x000fe200078e0009 */
[----:B------:R-:W-:Y:S01]  /*90e0*/  MOV R147, R146 ;  /* 0x0000009200937202 */ /* 0x000fe20000000f00 */
[----:B------:R-:W-:Y:S02]  /*90f0*/  IMAD.MOV.U32 R10, RZ, RZ, R11 ;  /* 0x000000ffff0a7224 */ /* 0x000fe400078e000b */
[----:B------:R-:W-:-:S07]  /*9100*/  IMAD.MOV.U32 R83, RZ, RZ, R82 ;  /* 0x000000ffff537224 */ /* 0x000fce00078e0052 */
.L_x_7518:
[----:B------:R-:W-:Y:S05]  /*9110*/  BSYNC B0 ;  /* 0x0000000000007941 */ /* 0x000fea0003800000 */
.L_x_7516:
        /* <DEDUP_REMOVED lines=11> */
.L_x_7520:
[----:B------:R-:W-:Y:S01]  /*91d0*/  IMAD.MOV.U32 R9, RZ, RZ, R8 ;  /* 0x000000ffff097224 */ /* 0x000fe200078e0008 */
[----:B------:R-:W-:Y:S01]  /*91e0*/  MOV R146, R145 ;  /* 0x0000009100927202 */ /* 0x000fe20000000f00 */
[----:B------:R-:W-:Y:S02]  /*91f0*/  IMAD.MOV.U32 R11, RZ, RZ, R10 ;  /* 0x000000ffff0b7224 */ /* 0x000fe400078e000a */
[----:B------:R-:W-:-:S07]  /*9200*/  IMAD.MOV.U32 R82, RZ, RZ, R81 ;  /* 0x000000ffff527224 */ /* 0x000fce00078e0051 */
.L_x_7521:
[----:B------:R-:W-:Y:S05]  /*9210*/  BSYNC B0 ;  /* 0x0000000000007941 */ /* 0x000fea0003800000 */
.L_x_7519:
        /* <DEDUP_REMOVED lines=11> */
.L_x_7523:
[----:B------:R-:W-:Y:S01]  /*92d0*/  IMAD.MOV.U32 R8, RZ, RZ, R9 ;  /* 0x000000ffff087224 */ /* 0x000fe200078e0009 */
[----:B------:R-:W-:Y:S01]  /*92e0*/  MOV R145, R144 ;  /* 0x0000009000917202 */ /* 0x000fe20000000f00 */
[----:B------:R-:W-:Y:S02]  /*92f0*/  IMAD.MOV.U32 R10, RZ, RZ, R11 ;  /* 0x000000ffff0a7224 */ /* 0x000fe400078e000b */
[----:B------:R-:W-:-:S07]  /*9300*/  IMAD.MOV.U32 R81, RZ, RZ, R80 ;  /* 0x000000ffff517224 */ /* 0x000fce00078e0050 */
.L_x_7524:
[----:B------:R-:W-:Y:S05]  /*9310*/  BSYNC B0 ;  /* 0x0000000000007941 */ /* 0x000fea0003800000 */
.L_x_7522:
        /* <DEDUP_REMOVED lines=11> */
.L_x_7526:
[----:B------:R-:W-:Y:S01]  /*93d0*/  IMAD.MOV.U32 R9, RZ, RZ, R8 ;  /* 0x000000ffff097224 */ /* 0x000fe200078e0008 */
[----:B------:R-:W-:Y:S01]  /*93e0*/  MOV R144, R151 ;  /* 0x0000009700907202 */ /* 0x000fe20000000f00 */
[----:B------:R-:W-:Y:S02]  /*93f0*/  IMAD.MOV.U32 R11, RZ, RZ, R10 ;  /* 0x000000ffff0b7224 */ /* 0x000fe400078e000a */
[----:B------:R-:W-:-:S07]  /*9400*/  IMAD.MOV.U32 R80, RZ, RZ, R87 ;  /* 0x000000ffff507224 */ /* 0x000fce00078e0057 */
.L_x_7527:
[----:B------:R-:W-:Y:S05]  /*9410*/  BSYNC B0 ;  /* 0x0000000000007941 */ /* 0x000fea0003800000 */
.L_x_7525:
        /* <DEDUP_REMOVED lines=11> */
.L_x_7529:
[----:B------:R-:W-:Y:S01]  /*94d0*/  IMAD.MOV.U32 R8, RZ, RZ, R9 ;  /* 0x000000ffff087224 */ /* 0x000fe200078e0009 */
[----:B------:R-:W-:Y:S01]  /*94e0*/  MOV R151, R150 ;  /* 0x0000009600977202 */ /* 0x000fe20000000f00 */
[----:B------:R-:W-:Y:S02]  /*94f0*/  IMAD.MOV.U32 R10, RZ, RZ, R11 ;  /* 0x000000ffff0a7224 */ /* 0x000fe400078e000b */
[----:B------:R-:W-:-:S07]  /*9500*/  IMAD.MOV.U32 R87, RZ, RZ, R86 ;  /* 0x000000ffff577224 */ /* 0x000fce00078e0056 */
.L_x_7530:
[----:B------:R-:W-:Y:S05]  /*9510*/  BSYNC B0 ;  /* 0x0000000000007941 */ /* 0x000fea0003800000 */
.L_x_7528:
        /* <DEDUP_REMOVED lines=11> */
.L_x_7532:
[----:B------:R-:W-:Y:S01]  /*95d0*/  IMAD.MOV.U32 R9, RZ, RZ, R8 ;  /* 0x000000ffff097224 */ /* 0x000fe200078e0008 */
[----:B------:R-:W-:Y:S01]  /*95e0*/  MOV R150, R149 ;  /* 0x0000009500967202 */ /* 0x000fe20000000f00 */
[----:B------:R-:W-:Y:S02]  /*95f0*/  IMAD.MOV.U32 R11, RZ, RZ, R10 ;  /* 0x000000ffff0b7224 */ /* 0x000fe400078e000a */
[----:B------:R-:W-:-:S07]  /*9600*/  IMAD.MOV.U32 R86, RZ, RZ, R85 ;  /* 0x000000ffff567224 */ /* 0x000fce00078e0055 */
.L_x_7533:
[----:B------:R-:W-:Y:S05]  /*9610*/  BSYNC B0 ;  /* 0x0000000000007941 */ /* 0x000fea0003800000 */
.L_x_7531:
        /* <DEDUP_REMOVED lines=11> */
.L_x_7535:
[----:B------:R-:W-:Y:S01]  /*96d0*/  IMAD.MOV.U32 R8, RZ, RZ, R9 ;  /* 0x000000ffff087224 */ /* 0x000fe200078e0009 */
[----:B------:R-:W-:Y:S01]  /*96e0*/  MOV R149, R148 ;  /* 0x0000009400957202 */ /* 0x000fe20000000f00 */
[----:B------:R-:W-:Y:S02]  /*96f0*/  IMAD.MOV.U32 R10, RZ, RZ, R11 ;  /* 0x000000ffff0a7224 */ /* 0x000fe400078e000b */
[----:B------:R-:W-:-:S07]  /*9700*/  IMAD.MOV.U32 R85, RZ, RZ, R84 ;  /* 0x000000ffff557224 */ /* 0x000fce00078e0054 */
.L_x_7536:
[----:B------:R-:W-:Y:S05]  /*9710*/  BSYNC B0 ;  /* 0x0000000000007941 */ /* 0x000fea0003800000 */
.L_x_7534:
        /* <DEDUP_REMOVED lines=11> */
.L_x_7538:
[----:B------:R-:W-:Y:S01]  /*97d0*/  IMAD.MOV.U32 R9, RZ, RZ, R8 ;  /* 0x000000ffff097224 */ /* 0x000fe200078e0008 */
[----:B------:R-:W-:Y:S01]  /*97e0*/  MOV R148, R3 ;  /* 0x0000000300947202 */ /* 0x000fe20000000f00 */
[----:B------:R-:W-:Y:S02]  /*97f0*/  IMAD.MOV.U32 R11, RZ, RZ, R10 ;  /* 0x000000ffff0b7224 */ /* 0x000fe400078e000a */
[----:B------:R-:W-:-:S07]  /*9800*/  IMAD.MOV.U32 R84, RZ, RZ, R91 ;  /* 0x000000ffff547224 */ /* 0x000fce00078e005b */
.L_x_7539:
[----:B------:R-:W-:Y:S05]  /*9810*/  BSYNC B0 ;  /* 0x0000000000007941 */ /* 0x000fea0003800000 */
.L_x_7537:
        /* <DEDUP_REMOVED lines=11> */
.L_x_7541:
[----:B------:R-:W-:Y:S01]  /*98d0*/  IMAD.MOV.U32 R8, RZ, RZ, R9 ;  /* 0x000000ffff087224 */ /* 0x000fe200078e0009 */
[----:B------:R-:W-:Y:S01]  /*98e0*/  MOV R91, R90 ;  /* 0x0000005a005b7202 */ /* 0x000fe20000000f00 */
[----:B------:R-:W-:Y:S02]  /*98f0*/  IMAD.MOV.U32 R13, RZ, RZ, R11 ;  /* 0x000000ffff0d7224 */ /* 0x000fe400078e000b */
[----:B------:R-:W-:-:S07]  /*9900*/  IMAD.MOV.U32 R3, RZ, RZ, R2 ;  /* 0x000000ffff037224 */ /* 0x000fce00078e0002 */
.L_x_7542:
[----:B------:R-:W-:Y:S05]  /*9910*/  BSYNC B0 ;  /* 0x0000000000007941 */ /* 0x000fea0003800000 */
.L_x_7540:
        /* <DEDUP_REMOVED lines=9> */
.L_x_7544:
[----:B------:R-:W-:Y:S01]  /*99b0*/  IMAD.MOV.U32 R2, RZ, RZ, R0 ;  /* 0x000000ffff027224 */ /* 0x000fe200078e0000 */
[----:B------:R-:W-:Y:S01]  /*99c0*/  MOV R90, R89 ;  /* 0x00000059005a7202 */ /* 0x000fe20000000f00 */
[----:B------:R-:W-:Y:S02]  /*99d0*/  IMAD.MOV.U32 R0, RZ, RZ, R13 ;  /* 0x000000ffff007224 */ /* 0x000fe400078e000d */
[----:B------:R-:W-:-:S07]  /*99e0*/  IMAD.MOV.U32 R89, RZ, RZ, R8 ;  /* 0x000000ffff597224 */ /* 0x000fce00078e0008 */
.L_x_7545:
[----:B------:R-:W-:Y:S05]  /*99f0*/  BSYNC B0 ;  /* 0x0000000000007941 */ /* 0x000fea0003800000 */
.L_x_7543:
[----:B------:R-:W-:Y:S01]  /*9a00*/  VIADD R4, R4, 0x40 ;  /* 0x0000004004047836 */ /* 0x000fe20000000000 */
[----:B------:R-:W-:Y:S02]  /*9a10*/  IADD3 R6, P1, R6, 0x100, RZ ;  /* 0x0000010006067810 */ /* 0x000fe40007f3e0ff */
[----:B------:R-:W-:Y:S02]  /*9a20*/  IADD3 R5, R5, 0x40, RZ ;  /* 0x0000004005057810 */ /* 0x000fe40007ffe0ff */
[----:B------:R-:W-:Y:S01]  /*9a30*/  ISETP.GE.AND P0, PT, R4, UR9, PT ;  /* 0x0000000904007c0c */ /* 0x000fe2000bf06270 */
[----:B------:R-:W-:-:S12]  /*9a40*/  IMAD.X R7, RZ, RZ, R7, P1 ;  /* 0x000000ffff077224 */ /* 0x000fd800008e0607 */
[----:B------:R-:W-:Y:S05]  /*9a50*/  @!P0 BRA `(.L_x_7546) ;  /* 0xffffffc0000c8947 */ /* 0x000fea000383ffff */
.L_x_7158:
[----:B------:R-:W-:Y:S05]  /*9a60*/  BSYNC B1 ;  /* 0x0000000000017941 */ /* 0x000fea0003800000 */
.L_x_7157:
        /* <DEDUP_REMOVED lines=11> */
[----:B0-----:R-:W-:Y:S04]  /*9b20*/  STL.64 [R1], R4 ;  /* 0x0000000401007387 */ /* 0x001fe80000100a00 */
[----:B-1----:R-:W-:Y:S04]  /*9b30*/  STL.64 [R1+0x8], R6 ;  /* 0x0000080601007387 */ /* 0x002fe80000100a00 */
[----:B--2---:R-:W-:Y:S04]  /*9b40*/  STL.64 [R1+0x10], R8 ;  /* 0x0000100801007387 */ /* 0x004fe80000100a00 */
[----:B---3--:R-:W-:Y:S04]  /*9b50*/  STL.64 [R1+0x18], R10 ;  /* 0x0000180a01007387 */ /* 0x008fe80000100a00 */
        /* <DEDUP_REMOVED lines=28> */
[----:B----4-:R-:W-:Y:S04]  /*9d20*/  STL.64 [R1+0x68], R22 ;  /* 0x0000681601007387 */ /* 0x010fe80000100a00 */
[----:B------:R-:W-:Y:S04]  /*9d30*/  SHFL.DOWN PT, R22, R97, 0x1, 0x1f ;  /* 0x08201f0061167f89 */ /* 0x000fe800000e0000 */
[----:B------:R-:W4:Y:S04]  /*9d40*/  SHFL.DOWN PT, R23, R98, 0x1, 0x1f ;  /* 0x08201f0062177f89 */ /* 0x000f2800000e0000 */
[----:B0-----:R-:W-:Y:S04]  /*9d50*/  STL.64 [R1+0x20], R12 ;  /* 0x0000200c01007387 */ /* 0x001fe80000100a00 */
[----:B-1----:R-:W-:Y:S04]  /*9d60*/  STL.64 [R1+0x28], R14 ;  /* 0x0000280e01007387 */ /* 0x002fe80000100a00 */
[----:B--2---:R-:W-:Y:S04]  /*9d70*/  STL.64 [R1+0x30], R16 ;  /* 0x0000301001007387 */ /* 0x004fe80000100a00 */
[----:B---3--:R-:W-:Y:S04]  /*9d80*/  STL.64 [R1+0x38], R18 ;  /* 0x0000381201007387 */ /* 0x008fe80000100a00 */
        /* <DEDUP_REMOVED lines=83> */
[----:B----4-:R4:W-:Y:S04]  /*a2c0*/  STL.64 [R1+0x158], R22 ;  /* 0x0001581601007387 */ /* 0x0109e80000100a00 */
[----:B0-----:R-:W-:Y:S04]  /*a2d0*/  STL.64 [R1+0x110], R4 ;  /* 0x0001100401007387 */ /* 0x001fe80000100a00 */
[----:B-1----:R-:W-:Y:S01]  /*a2e0*/  STL.64 [R1+0x118], R6 ;  /* 0x0001180601007387 */ /* 0x002fe20000100a00 */
[----:B----4-:R-:W0:Y:S03]  /*a2f0*/  S2R R22, SR_LANEID ;  /* 0x0000000000167919 */ /* 0x010e260000000000 */
[----:B--2---:R-:W-:Y:S04]  /*a300*/  STL.64 [R1+0x120], R8 ;  /* 0x0001200801007387 */ /* 0x004fe80000100a00 */
[----:B---3--:R-:W-:Y:S04]  /*a310*/  STL.64 [R1+0x128], R10 ;  /* 0x0001280a01007387 */ /* 0x008fe80000100a00 */
[----:B-----5:R-:W-:Y:S04]  /*a320*/  STL.64 [R1+0x130], R12 ;  /* 0x0001300c01007387 */ /* 0x020fe80000100a00 */
[----:B------:R-:W-:Y:S04]  /*a330*/  STL.64 [R1+0x138], R14 ;  /* 0x0001380e01007387 */ /* 0x000fe80000100a00 */
[----:B------:R-:W-:Y:S04]  /*a340*/  STL.64 [R1+0x140], R16 ;  /* 0x0001401001007387 */ /* 0x000fe80000100a00 */
[----:B------:R-:W-:Y:S04]  /*a350*/  STL.64 [R1+0x148], R18 ;  /* 0x0001481201007387 */ /* 0x000fe80000100a00 */
[----:B------:R-:W-:Y:S04]  /*a360*/  STL.64 [R1+0x150], R20 ;  /* 0x0001501401007387 */ /* 0x000fe80000100a00 */
[----:B------:R-:W-:Y:S01]  /*a370*/  STL.64 [R1+0x160], R24 ;  /* 0x0001601801007387 */ /* 0x000fe20000100a00 */
[----:B0-----:R-:W-:-:S03]  /*a380*/  ISETP.GT.AND P0, PT, R22, 0x1e, PT ;  /* 0x0000001e1600780c */ /* 0x001fc60003f04270 */
        /* <DEDUP_REMOVED lines=50> */
[----:B------:R-:W-:Y:S01]  /*a6b0*/  ULDC UR4, c[0x0][0x20] ;  /* 0x0000080000047ab9 */ /* 0x000fe20000000800 */
[----:B0-----:R-:W-:Y:S02]  /*a6c0*/  IMAD.MOV.U32 R5, RZ, RZ, RZ ;  /* 0x000000ffff057224 */ /* 0x001fe400078e00ff */
[----:B------:R-:W-:-:S07]  /*a6d0*/  VIADD R4, R152, -UR4 ;  /* 0x8000000498047c36 */ /* 0x000fce0008000000 */
.L_x_7738:
[----:B------:R-:W2:Y:S04]  /*a6e0*/  LDL R9, [R4+0x100] ;  /* 0x0001000004097983 */ /* 0x000ea80000100800 */
[----:B------:R-:W3:Y:S01]  /*a6f0*/  LDL R7, [R4] ;  /* 0x0000000004077983 */ /* 0x000ee20000100800 */
[----:B------:R-:W-:Y:S01]  /*a700*/  VIADD R5, R5, 0x1 ;  /* 0x0000000105057836 */ /* 0x000fe20000000000 */
[----:B------:R-:W-:Y:S01]  /*a710*/  BSSY B1, `(.L_x_7549) ;  /* 0x0000015000017945 */ /* 0x000fe20003800000 */
[CC--:B--2---:R-:W-:Y:S02]  /*a720*/  FSETP.GEU.FTZ.AND P0, PT, R154.reuse, R9.reuse, PT ;  /* 0x000000099a00720b */ /* 0x0c4fe40003f1e000 */
[----:B------:R-:W-:Y:S02]  /*a730*/  FSETP.NEU.FTZ.AND P1, PT, R154, R9, PT ;  /* 0x000000099a00720b */ /* 0x000fe40003f3d000 */
[----:B------:R-:W-:-:S02]  /*a740*/  ISETP.EQ.OR P0, PT, R88, -0x1, !P0 ;  /* 0xffffffff5800780c */ /* 0x000fc40004702670 */
[----:B---3--:R-:W-:-:S04]  /*a750*/  ISETP.LE.OR P1, PT, R88, R7, P1 ;  /* 0x000000075800720c */ /* 0x008fc80000f23670 */
[----:B------:R-:W-:Y:S02]  /*a760*/  PLOP3.LUT P2, PT, P0, P1, PT, 0x8, 0x0 ;  /* 0x000000000000781c */ /* 0x000fe40000742170 */
[----:B------:R-:W-:-:S11]  /*a770*/  ISETP.NE.AND P1, PT, R5, 0x40, PT ;  /* 0x000000400500780c */ /* 0x000fd60003f25270 */
[----:B------:R-:W-:Y:S01]  /*a780*/  @!P2 MOV R154, R9 ;  /* 0x00000009009aa202 */ /* 0x000fe20000000f00 */
        /* <DEDUP_REMOVED lines=9> */
.L_x_7550:
[----:B------:R-:W-:Y:S01]  /*a820*/  IMAD.MOV.U32 R7, RZ, RZ, R88 ;  /* 0x000000ffff077224 */ /* 0x000fe200078e0058 */
[----:B------:R-:W-:Y:S01]  /*a830*/  MOV R88, R95 ;  /* 0x0000005f00587202 */ /* 0x000fe20000000f00 */
[----:B------:R-:W-:Y:S02]  /*a840*/  IMAD.MOV.U32 R9, RZ, RZ, R154 ;  /* 0x000000ffff097224 */ /* 0x000fe400078e009a */
[----:B------:R-:W-:-:S07]  /*a850*/  IMAD.MOV.U32 R154, RZ, RZ, R31 ;  /* 0x000000ffff9a7224 */ /* 0x000fce00078e001f */
.L_x_7551:
[----:B------:R-:W-:Y:S05]  /*a860*/  BSYNC B1 ;  /* 0x0000000000017941 */ /* 0x000fea0003800000 */
.L_x_7549:
        /* <DEDUP_REMOVED lines=11> */
.L_x_7553:
[----:B------:R-:W-:Y:S01]  /*a920*/  IMAD.MOV.U32 R6, RZ, RZ, R7 ;  /* 0x000000ffff067224 */ /* 0x000fe200078e0007 */
[----:B------:R-:W-:Y:S01]  /*a930*/  MOV R31, R30 ;  /* 0x0000001e001f7202 */ /* 0x000fe20000000f00 */
[----:B------:R-:W-:Y:S02]  /*a940*/  IMAD.MOV.U32 R8, RZ, RZ, R9 ;  /* 0x000000ffff087224 */ /* 0x000fe400078e0009 */
[----:B------:R-:W-:-:S07]  /*a950*/  IMAD.MOV.U32 R95, RZ, RZ, R94 ;  /* 0x000000ffff5f7224 */ /* 0x000fce00078e005e */
.L_x_7554:
[----:B------:R-:W-:Y:S05]  /*a960*/  BSYNC B1 ;  /* 0x0000000000017941 */ /* 0x000fea0003800000 */
.L_x_7552:
        /* <DEDUP_REMOVED lines=11> */
.L_x_7556:
[----:B------:R-:W-:Y:S01]  /*aa20*/  IMAD.MOV.U32 R7, RZ, RZ, R6 ;  /* 0x000000ffff077224 */ /* 0x000fe200078e0006 */
[----:B------:R-:W-:Y:S01]  /*aa30*/  MOV R30, R29 ;  /* 0x0000001d001e7202 */ /* 0x000fe20000000f00 */
[----:B------:R-:W-:Y:S02]  /*aa40*/  IMAD.MOV.U32 R9, RZ, RZ, R8 ;  /* 0x000000ffff097224 */ /* 0x000fe400078e0008 */
[----:B------:R-:W-:-:S07]  /*aa50*/  IMAD.MOV.U32 R94, RZ, RZ, R93 ;  /* 0x000000ffff5e7224 */ /* 0x000fce00078e005d */
.L_x_7557:
[----:B------:R-:W-:Y:S05]  /*aa60*/  BSYNC B1 ;  /* 0x0000000000017941 */ /* 0x000fea0003800000 */
.L_x_7555:
        /* <DEDUP_REMOVED lines=11> */
.L_x_7559:
[----:B------:R-:W-:Y:S01]  /*ab20*/  IMAD.MOV.U32 R6, RZ, RZ, R7 ;  /* 0x000000ffff067224 */ /* 0x000fe200078e0007 */
[----:B------:R-:W-:Y:S01]  /*ab30*/  MOV R29, R28 ;  /* 0x0000001c001d7202 */ /* 0x000fe20000000f00 */
[----:B------:R-:W-:Y:S02]  /*ab40*/  IMAD.MOV.U32 R8, RZ, RZ, R9 ;  /* 0x000000ffff087224 */ /* 0x000fe400078e0009 */
[----:B------:R-:W-:-:S07]  /*ab50*/  IMAD.MOV.U32 R93, RZ, RZ, R92 ;  /* 0x000000ffff5d7224 */ /* 0x000fce00078e005c */
.L_x_7560:
[----:B------:R-:W-:Y:S05]  /*ab60*/  BSYNC B1 ;  /* 0x0000000000017941 */ /* 0x000fea0003800000 */
.L_x_7558:
        /* <DEDUP_REMOVED lines=11> */
.L_x_7562:
[----:B------:R-:W-:Y:S01]  /*ac20*/  IMAD.MOV.U32 R7, RZ, RZ, R6 ;  /* 0x000000ffff077224 */ /* 0x000fe200078e0006 */
[----:B------:R-:W-:Y:S01]  /*ac30*/  MOV R28, R35 ;  /* 0x00000023001c7202 */ /* 0x000fe20000000f00 */
[----:B------:R-:W-:Y:S02]  /*ac40*/  IMAD.MOV.U32 R9, RZ, RZ, R8 ;  /* 0x000000ffff097224 */ /* 0x000fe400078e0008 */
[----:B------:R-:W-:-:S07]  /*ac50*/  IMAD.MOV.U32 R92, RZ, RZ, R99 ;  /* 0x000000ffff5c7224 */ /* 0x000fce00078e0063 */
.L_x_7563:
[----:B------:R-:W-:Y:S05]  /*ac60*/  BSYNC B1 ;  /* 0x0000000000017941 */ /* 0x000fea0003800000 */
.L_x_7561:
        /* <DEDUP_REMOVED lines=11> */
.L_x_7565:
[----:B------:R-:W-:Y:S01]  /*ad20*/  IMAD.MOV.U32 R6, RZ, RZ, R7 ;  /* 0x000000ffff067224 */ /* 0x000fe200078e0007 */
[----:B------:R-:W-:Y:S01]  /*ad30*/  MOV R35, R34 ;  /* 0x0000002200237202 */ /* 0x000fe20000000f00 */
[----:B------:R-:W-:Y:S02]  /*ad40*/  IMAD.MOV.U32 R8, RZ, RZ, R9 ;  /* 0x000000ffff087224 */ /* 0x000fe400078e0009 */
[----:B------:R-:W-:-:S07]  /*ad50*/  IMAD.MOV.U32 R99, RZ, RZ, R98 ;  /* 0x000000ffff637224 */ /* 0x000fce00078e0062 */
.L_x_7566:
[----:B------:R-:W-:Y:S05]  /*ad60*/  BSYNC B1 ;  /* 0x0000000000017941 */ /* 0x000fea0003800000 */
.L_x_7564:
        /* <DEDUP_REMOVED lines=11> */
.L_x_7568:
[----:B------:R-:W-:Y:S01]  /*ae20*/  IMAD.MOV.U32 R7, RZ, RZ, R6 ;  /* 0x000000ffff077224 */ /* 0x000fe200078e0006 */
[----:B------:R-:W-:Y:S01]  /*ae30*/  MOV R34, R33 ;  /* 0x0000002100227202 */ /* 0x000fe20000000f00 */
[----:B------:R-:W-:Y:S02]  /*ae40*/  IMAD.MOV.U32 R9, RZ, RZ, R8 ;  /* 0x000000ffff097224 */ /* 0x000fe400078e0008 */
[----:B------:R-:W-:-:S07]  /*ae50*/  IMAD.MOV.U32 R98, RZ, RZ, R97 ;  /* 0x000000ffff627224 */ /* 0x000fce00078e0061 */
.L_x_7569:
[----:B------:R-:W-:Y:S05]  /*ae60*/  BSYNC B1 ;  /* 0x0000000000017941 */ /* 0x000fea0003800000 */
.L_x_7567:
        /* <DEDUP_REMOVED lines=11> */
.L_x_7571:
[----:B------:R-:W-:Y:S01]  /*af20*/  IMAD.MOV.U32 R6, RZ, RZ, R7 ;  /* 0x000000ffff067224 */ /* 0x000fe200078e0007 */
[----:B------:R-:W-:Y:S01]  /*af30*/  MOV R33, R32 ;  /* 0x0000002000217202 */ /* 0x000fe20000000f00 */
[----:B------:R-:W-:Y:S02]  /*af40*/  IMAD.MOV.U32 R8, RZ, RZ, R9 ;  /* 0x000000ffff087224 */ /* 0x000fe400078e0009 */
[----:B------:R-:W-:-:S07]  /*af50*/  IMAD.MOV.U32 R97, RZ, RZ, R96 ;  /* 0x000000ffff617224 */ /* 0x000fce00078e0060 */
.L_x_7572:
[----:B------:R-:W-:Y:S05]  /*af60*/  BSYNC B1 ;  /* 0x0000000000017941 */ /* 0x000fea0003800000 */
.L_x_7570:
        /* <DEDUP_REMOVED lines=11> */
.L_x_7574:
[----:B------:R-:W-:Y:S01]  /*b020*/  IMAD.MOV.U32 R7, RZ, RZ, R6 ;  /* 0x000000ffff077224 */ /* 0x000fe200078e0006 */
[----:B------:R-:W-:Y:S01]  /*b030*/  MOV R32, R39 ;  /* 0x0000002700207202 */ /* 0x000fe20000000f00 */
[----:B------:R-:W-:Y:S02]  /*b040*/  IMAD.MOV.U32 R9, RZ, RZ, R8 ;  /* 0x000000ffff097224 */ /* 0x000fe400078e0008 */
[----:B------:R-:W-:-:S07]  /*b050*/  IMAD.MOV.U32 R96, RZ, RZ, R103 ;  /* 0x000000ffff607224 */ /* 0x000fce00078e0067 */
.L_x_7575:
[----:B------:R-:W-:Y:S05]  /*b060*/  BSYNC B1 ;  /* 0x0000000000017941 */ /* 0x000fea0003800000 */
.L_x_7573:
        /* <DEDUP_REMOVED lines=11> */
.L_x_7577:
[----:B------:R-:W-:Y:S01]  /*b120*/  IMAD.MOV.U32 R6, RZ, RZ, R7 ;  /* 0x000000ffff067224 */ /* 0x000fe200078e0007 */
[----:B------:R-:W-:Y:S01]  /*b130*/  MOV R39, R38 ;  /* 0x0000002600277202 */ /* 0x000fe20000000f00 */
[----:B------:R-:W-:Y:S02]  /*b140*/  IMAD.MOV.U32 R8, RZ, RZ, R9 ;  /* 0x000000ffff087224 */ /* 0x000fe400078e0009 */
[----:B------:R-:W-:-:S07]  /*b150*/  IMAD.MOV.U32 R103, RZ, RZ, R102 ;  /* 0x000000ffff677224 */ /* 0x000fce00078e0066 */
.L_x_7578:
[----:B------:R-:W-:Y:S05]  /*b160*/  BSYNC B1 ;  /* 0x0000000000017941 */ /* 0x000fea0003800000 */
.L_x_7576:
        /* <DEDUP_REMOVED lines=11> */
.L_x_7580:
[----:B------:R-:W-:Y:S01]  /*b220*/  IMAD.MOV.U32 R7, RZ, RZ, R6 ;  /* 0x000000ffff077224 */ /* 0x000fe200078e0006 */
[----:B------:R-:W-:Y:S01]  /*b230*/  MOV R38, R37 ;  /* 0x0000002500267202 */ /* 0x000fe20000000f00 */
[----:B------:R-:W-:Y:S02]  /*b240*/  IMAD.MOV.U32 R9, RZ, RZ, R8 ;  /* 0x000000ffff097224 */ /* 0x000fe400078e0008 */
[----:B------:R-:W-:-:S07]  /*b250*/  IMAD.MOV.U32 R102, RZ, RZ, R101 ;  /* 0x000000ffff667224 */ /* 0x000fce00078e0065 */
.L_x_7581:
[----:B------:R-:W-:Y:S05]  /*b260*/  BSYNC B1 ;  /* 0x0000000000017941 */ /* 0x000fea0003800000 */
.L_x_7579:
        /* <DEDUP_REMOVED lines=11> */
.L_x_7583:
[----:B------:R-:W-:Y:S01]  /*b320*/  IMAD.MOV.U32 R6, RZ, RZ, R7 ;  /* 0x000000ffff067224 */ /* 0x000fe200078e0007 */
[----:B------:R-:W-:Y:S01]  /*b330*/  MOV R37, R36 ;  /* 0x0000002400257202 */ /* 0x000fe20000000f00 */
[----:B------:R-:W-:Y:S02]  /*b340*/  IMAD.MOV.U32 R8, RZ, RZ, R9 ;  /* 0x000000ffff087224 */ /* 0x000fe400078e0009 */
[----:B------:R-:W-:-:S07]  /*b350*/  IMAD.MOV.U32 R101, RZ, RZ, R100 ;  /* 0x000000ffff657224 */ /* 0x000fce00078e0064 */
.L_x_7584:
[----:B------:R-:W-:Y:S05]  /*b360*/  BSYNC B1 ;  /* 0x0000000000017941 */ /* 0x000fea0003800000 */
.L_x_7582:
        /* <DEDUP_REMOVED lines=11> */
.L_x_7586:
[----:B------:R-:W-:Y:S01]  /*b420*/  IMAD.MOV.U32 R7, RZ, RZ, R6 ;  /* 0x000000ffff077224 */ /* 0x000fe200078e0006 */
[----:B------:R-:W-:Y:S01]  /*b430*/  MOV R36, R43 ;  /* 0x0000002b00247202 */ /* 0x000fe20000000f00 */
[----:B------:R-:W-:Y:S02]  /*b440*/  IMAD.MOV.U32 R9, RZ, RZ, R8 ;  /* 0x000000ffff097224 */ /* 0x000fe400078e0008 */
[----:B------:R-:W-:-:S07]  /*b450*/  IMAD.MOV.U32 R100, RZ, RZ, R107 ;  /* 0x000000ffff647224 */ /* 0x000fce00078e006b */
.L_x_7587:
[----:B------:R-:W-:Y:S05]  /*b460*/  BSYNC B1 ;  /* 0x0000000000017941 */ /* 0x000fea0003800000 */
.L_x_7585:
        /* <DEDUP_REMOVED lines=11> */
.L_x_7589:
[----:B------:R-:W-:Y:S01]  /*b520*/  IMAD.MOV.U32 R6, RZ, RZ, R7 ;  /* 0x000000ffff067224 */ /* 0x000fe200078e0007 */
[----:B------:R-:W-:Y:S01]  /*b530*/  MOV R43, R42 ;  /* 0x0000002a002b7202 */ /* 0x000fe20000000f00 */
[----:B------:R-:W-:Y:S02]  /*b540*/  IMAD.MOV.U32 R8, RZ, RZ, R9 ;  /* 0x000000ffff087224 */ /* 0x000fe400078e0009 */
[----:B------:R-:W-:-:S07]  /*b550*/  IMAD.MOV.U32 R107, RZ, RZ, R106 ;  /* 0x000000ffff6b7224 */ /* 0x000fce00078e006a */
.L_x_7590:
[----:B------:R-:W-:Y:S05]  /*b560*/  BSYNC B1 ;  /* 0x0000000000017941 */ /* 0x000fea0003800000 */
.L_x_7588:
        /* <DEDUP_REMOVED lines=11> */
.L_x_7592:
[----:B------:R-:W-:Y:S01]  /*b620*/  IMAD.MOV.U32 R7, RZ, RZ, R6 ;  /* 0x000000ffff077224 */ /* 0x000fe200078e0006 */
[----:B------:R-:W-:Y:S01]  /*b630*/  MOV R42, R41 ;  /* 0x00000029002a7202 */ /* 0x000fe20000000f00 */
[----:B------:R-:W-:Y:S02]  /*b640*/  IMAD.MOV.U32 R9, RZ, RZ, R8 ;  /* 0x000000ffff097224 */ /* 0x000fe400078e0008 */
[----:B------:R-:W-:-:S07]  /*b650*/  IMAD.MOV.U32 R106, RZ, RZ, R105 ;  /* 0x000000ffff6a7224 */ /* 0x000fce00078e0069 */
.L_x_7593:
[----:B------:R-:W-:Y:S05]  /*b660*/  BSYNC B1 ;  /* 0x0000000000017941 */ /* 0x000fea0003800000 */
.L_x_7591:
        /* <DEDUP_REMOVED lines=11> */
.L_x_7595:
[----:B------:R-:W-:Y:S01]  /*b720*/  IMAD.MOV.U32 R6, RZ, RZ, R7 ;  /* 0x000000ffff067224 */ /* 0x000fe200078e0007 */
[----:B------:R-:W-:Y:S01]  /*b730*/  MOV R41, R40 ;  /* 0x0000002800297202 */ /* 0x000fe20000000f00 */
[----:B------:R-:W-:Y:S02]  /*b740*/  IMAD.MOV.U32 R8, RZ, RZ, R9 ;  /* 0x000000ffff087224 */ /* 0x000fe400078e0009 */
[----:B------:R-:W-:-:S07]  /*b750*/  IMAD.MOV.U32 R105, RZ, RZ, R104 ;  /* 0x000000ffff697224 */ /* 0x000fce00078e0068 */
.L_x_7596:
[----:B------:R-:W-:Y:S05]  /*b760*/  BSYNC B1 ;  /* 0x0000000000017941 */ /* 0x000fea0003800000 */
.L_x_7594:
        /* <DEDUP_REMOVED lines=11> */
.L_x_7598:
[----:B------:R-:W-:Y:S01]  /*b820*/  IMAD.MOV.U32 R7, RZ, RZ, R6 ;  /* 0x000000ffff077224 */ /* 0x000fe200078e0006 */
[----:B------:R-:W-:Y:S01]  /*b830*/  MOV R40, R47 ;  /* 0x0000002f00287202 */ /* 0x000fe20000000f00 */
[----:B------:R-:W-:Y:S02]  /*b840*/  IMAD.MOV.U32 R9, RZ, RZ, R8 ;  /* 0x000000ffff097224 */ /* 0x000fe400078e0008 */
[----:B------:R-:W-:-:S07]  /*b850*/  IMAD.MOV.U32 R104, RZ, RZ, R111 ;  /* 0x000000ffff687224 */ /* 0x000fce00078e006f */
.L_x_7599:
[----:B------:R-:W-:Y:S05]  /*b860*/  BSYNC B1 ;  /* 0x0000000000017941 */ /* 0x000fea0003800000 */
.L_x_7597:
        /* <DEDUP_REMOVED lines=11> */
.L_x_7601:
[----:B------:R-:W-:Y:S01]  /*b920*/  IMAD.MOV.U32 R6, RZ, RZ, R7 ;  /* 0x000000ffff067224 */ /* 0x000fe200078e0007 */
[----:B------:R-:W-:Y:S01]  /*b930*/  MOV R47, R46 ;  /* 0x0000002e002f7202 */ /* 0x000fe20000000f00 */
[----:B------:R-:W-:Y:S02]  /*b940*/  IMAD.MOV.U32 R8, RZ, RZ, R9 ;  /* 0x000000ffff087224 */ /* 0x000fe400078e0009 */
[----:B------:R-:W-:-:S07]  /*b950*/  IMAD.MOV.U32 R111, RZ, RZ, R110 ;  /* 0x000000ffff6f7224 */ /* 0x000fce00078e006e */
.L_x_7602:
[----:B------:R-:W-:Y:S05]  /*b960*/  BSYNC B1 ;  /* 0x0000000000017941 */ /* 0x000fea0003800000 */
.L_x_7600:
        /* <DEDUP_REMOVED lines=11> */
.L_x_7604:
[----:B------:R-:W-:Y:S01]  /*ba20*/  IMAD.MOV.U32 R7, RZ, RZ, R6 ;  /* 0x000000ffff077224 */ /* 0x000fe200078e0006 */
[----:B------:R-:W-:Y:S01]  /*ba30*/  MOV R46, R45 ;  /* 0x0000002d002e7202 */ /* 0x000fe20000000f00 */
[----:B------:R-:W-:Y:S02]  /*ba40*/  IMAD.MOV.U32 R9, RZ, RZ, R8 ;  /* 0x000000ffff097224 */ /* 0x000fe400078e0008 */
[----:B------:R-:W-:-:S07]  /*ba50*/  IMAD.MOV.U32 R110, RZ, RZ, R109 ;  /* 0x000000ffff6e7224 */ /* 0x000fce00078e006d */
.L_x_7605:
[----:B------:R-:W-:Y:S05]  /*ba60*/  BSYNC B1 ;  /* 0x0000000000017941 */ /* 0x000fea0003800000 */
.L_x_7603:
        /* <DEDUP_REMOVED lines=11> */
.L_x_7607:
[----:B------:R-:W-:Y:S01]  /*bb20*/  IMAD.MOV.U32 R6, RZ, RZ, R7 ;  /* 0x000000ffff067224 */ /* 0x000fe200078e0007 */
[----:B------:R-:W-:Y:S01]  /*bb30*/  MOV R45, R44 ;  /* 0x0000002c002d7202 */ /* 0x000fe20000000f00 */
[----:B------:R-:W-:Y:S02]  /*bb40*/  IMAD.MOV.U32 R8, RZ, RZ, R9 ;  /* 0x000000ffff087224 */ /* 0x000fe400078e0009 */
[----:B------:R-:W-:-:S07]  /*bb50*/  IMAD.MOV.U32 R109, RZ, RZ, R108 ;  /* 0x000000ffff6d7224 */ /* 0x000fce00078e006c */
.L_x_7608:
[----:B------:R-:W-:Y:S05]  /*bb60*/  BSYNC B1 ;  /* 0x0000000000017941 */ /* 0x000fea0003800000 */
.L_x_7606:
        /* <DEDUP_REMOVED lines=11> */
.L_x_7610:
[----:B------:R-:W-:Y:S01]  /*bc20*/  IMAD.MOV.U32 R7, RZ, RZ, R6 ;  /* 0x000000ffff077224 */ /* 0x000fe200078e0006 */
[----:B------:R-:W-:Y:S01]  /*bc30*/  MOV R44, R51 ;  /* 0x00000033002c7202 */ /* 0x000fe20000000f00 */
[----:B------:R-:W-:Y:S02]  /*bc40*/  IMAD.MOV.U32 R9, RZ, RZ, R8 ;  /* 0x000000ffff097224 */ /* 0x000fe400078e0008 */
[----:B------:R-:W-:-:S07]  /*bc50*/  IMAD.MOV.U32 R108, RZ, RZ, R115 ;  /* 0x000000ffff6c7224 */ /* 0x000fce00078e0073 */
.L_x_7611:
[----:B------:R-:W-:Y:S05]  /*bc60*/  BSYNC B1 ;  /* 0x0000000000017941 */ /* 0x000fea0003800000 */
.L_x_7609:
        /* <DEDUP_REMOVED lines=11> */
.L_x_7613:
[----:B------:R-:W-:Y:S01]  /*bd20*/  IMAD.MOV.U32 R6, RZ, RZ, R7 ;  /* 0x000000ffff067224 */ /* 0x000fe200078e0007 */
[----:B------:R-:W-:Y:S01]  /*bd30*/  MOV R51, R50 ;  /* 0x0000003200337202 */ /* 0x000fe20000000f00 */
[----:B------:R-:W-:Y:S02]  /*bd40*/  IMAD.MOV.U32 R8, RZ, RZ, R9 ;  /* 0x000000ffff087224 */ /* 0x000fe400078e0009 */
[----:B------:R-:W-:-:S07]  /*bd50*/  IMAD.MOV.U32 R115, RZ, RZ, R114 ;  /* 0x000000ffff737224 */ /* 0x000fce00078e0072 */
.L_x_7614:
[----:B------:R-:W-:Y:S05]  /*bd60*/  BSYNC B1 ;  /* 0x0000000000017941 */ /* 0x000fea0003800000 */
.L_x_7612:
        /* <DEDUP_REMOVED lines=11> */
.L_x_7616:
[----:B------:R-:W-:Y:S01]  /*be20*/  IMAD.MOV.U32 R7, RZ, RZ, R6 ;  /* 0x000000ffff077224 */ /* 0x000fe200078e0006 */
[----:B------:R-:W-:Y:S01]  /*be30*/  MOV R50, R49 ;  /* 0x0000003100327202 */ /* 0x000fe20000000f00 */
[----:B------:R-:W-:Y:S02]  /*be40*/  IMAD.MOV.U32 R9, RZ, RZ, R8 ;  /* 0x000000ffff097224 */ /* 0x000fe400078e0008 */
[----:B------:R-:W-:-:S07]  /*be50*/  IMAD.MOV.U32 R114, RZ, RZ, R113 ;  /* 0x000000ffff727224 */ /* 0x000fce00078e0071 */
.L_x_7617:
[----:B------:R-:W-:Y:S05]  /*be60*/  BSYNC B1 ;  /* 0x0000000000017941 */ /* 0x000fea0003800000 */
.L_x_7615:
        /* <DEDUP_REMOVED lines=11> */
.L_x_7619:
[----:B------:R-:W-:Y:S01]  /*bf20*/  IMAD.MOV.U32 R6, RZ, RZ, R7 ;  /* 0x000000ffff067224 */ /* 0x000fe200078e0007 */
[----:B------:R-:W-:Y:S01]  /*bf30*/  MOV R49, R48 ;  /* 0x0000003000317202 */ /* 0x000fe20000000f00 */
[----:B------:R-:W-:Y:S02]  /*bf40*/  IMAD.MOV.U32 R8, RZ, RZ, R9 ;  /* 0x000000ffff087224 */ /* 0x000fe400078e0009 */
[----:B------:R-:W-:-:S07]  /*bf50*/  IMAD.MOV.U32 R113, RZ, RZ, R112 ;  /* 0x000000ffff717224 */ /* 0x000fce00078e0070 */
.L_x_7620:
[----:B------:R-:W-:Y:S05]  /*bf60*/  BSYNC B1 ;  /* 0x0000000000017941 */ /* 0x000fea0003800000 */
.L_x_7618:
        /* <DEDUP_REMOVED lines=11> */
.L_x_7622:
[----:B------:R-:W-:Y:S01]  /*c020*/  IMAD.MOV.U32 R7, RZ, RZ, R6 ;  /* 0x000000ffff077224 */ /* 0x000fe200078e0006 */
[----:B------:R-:W-:Y:S01]  /*c030*/  MOV R48, R55 ;  /* 0x0000003700307202 */ /* 0x000fe20000000f00 */
[----:B------:R-:W-:Y:S02]  /*c040*/  IMAD.MOV.U32 R9, RZ, RZ, R8 ;  /* 0x000000ffff097224 */ /* 0x000fe400078e0008 */
[----:B------:R-:W-:-:S07]  /*c050*/  IMAD.MOV.U32 R112, RZ, RZ, R119 ;  /* 0x000000ffff707224 */ /* 0x000fce00078e0077 */
.L_x_7623:
[----:B------:R-:W-:Y:S05]  /*c060*/  BSYNC B1 ;  /* 0x0000000000017941 */ /* 0x000fea0003800000 */
.L_x_7621:
        /* <DEDUP_REMOVED lines=11> */
.L_x_7625:
[----:B------:R-:W-:Y:S01]  /*c120*/  IMAD.MOV.U32 R6, RZ, RZ, R7 ;  /* 0x000000ffff067224 */ /* 0x000fe200078e0007 */
[----:B------:R-:W-:Y:S01]  /*c130*/  MOV R55, R54 ;  /* 0x0000003600377202 */ /* 0x000fe20000000f00 */
[----:B------:R-:W-:Y:S02]  /*c140*/  IMAD.MOV.U32 R8, RZ, RZ, R9 ;  /* 0x000000ffff087224 */ /* 0x000fe400078e0009 */
[----:B------:R-:W-:-:S07]  /*c150*/  IMAD.MOV.U32 R119, RZ, RZ, R118 ;  /* 0x000000ffff777224 */ /* 0x000fce00078e0076 */
.L_x_7626:
[----:B------:R-:W-:Y:S05]  /*c160*/  BSYNC B1 ;  /* 0x0000000000017941 */ /* 0x000fea0003800000 */
.L_x_7624:
        /* <DEDUP_REMOVED lines=11> */
.L_x_7628:
[----:B------:R-:W-:Y:S01]  /*c220*/  IMAD.MOV.U32 R7, RZ, RZ, R6 ;  /* 0x000000ffff077224 */ /* 0x000fe200078e0006 */
[----:B------:R-:W-:Y:S01]  /*c230*/  MOV R54, R53 ;  /* 0x0000003500367202 */ /* 0x000fe20000000f00 */
[----:B------:R-:W-:Y:S02]  /*c240*/  IMAD.MOV.U32 R9, RZ, RZ, R8 ;  /* 0x000000ffff097224 */ /* 0x000fe400078e0008 */
[----:B------:R-:W-:-:S07]  /*c250*/  IMAD.MOV.U32 R118, RZ, RZ, R117 ;  /* 0x000000ffff767224 */ /* 0x000fce00078e0075 */
.L_x_7629:
[----:B------:R-:W-:Y:S05]  /*c260*/  BSYNC B1 ;  /* 0x0000000000017941 */ /* 0x000fea0003800000 */
.L_x_7627:
        /* <DEDUP_REMOVED lines=11> */
.L_x_7631:
[----:B------:R-:W-:Y:S01]  /*c320*/  IMAD.MOV.U32 R6, RZ, RZ, R7 ;  /* 0x000000ffff067224 */ /* 0x000fe200078e0007 */
[----:B------:R-:W-:Y:S01]  /*c330*/  MOV R53, R52 ;  /* 0x0000003400357202 */ /* 0x000fe20000000f00 */
[----:B------:R-:W-:Y:S02]  /*c340*/  IMAD.MOV.U32 R8, RZ, RZ, R9 ;  /* 0x000000ffff087224 */ /* 0x000fe400078e0009 */
[----:B------:R-:W-:-:S07]  /*c350*/  IMAD.MOV.U32 R117, RZ, RZ, R116 ;  /* 0x000000ffff757224 */ /* 0x000fce00078e0074 */
.L_x_7632:
[----:B------:R-:W-:Y:S05]  /*c360*/  BSYNC B1 ;  /* 0x0000000000017941 */ /* 0x000fea0003800000 */
.L_x_7630:
        /* <DEDUP_REMOVED lines=11> */
.L_x_7634:
[----:B------:R-:W-:Y:S01]  /*c420*/  IMAD.MOV.U32 R7, RZ, RZ, R6 ;  /* 0x000000ffff077224 */ /* 0x000fe200078e0006 */
[----:B------:R-:W-:Y:S01]  /*c430*/  MOV R52, R59 ;  /* 0x0000003b00347202 */ /* 0x000fe20000000f00 */
[----:B------:R-:W-:Y:S02]  /*c440*/  IMAD.MOV.U32 R9, RZ, RZ, R8 ;  /* 0x000000ffff097224 */ /* 0x000fe400078e0008 */
[----:B------:R-:W-:-:S07]  /*c450*/  IMAD.MOV.U32 R116, RZ, RZ, R123 ;  /* 0x000000ffff747224 */ /* 0x000fce00078e007b */
.L_x_7635:
[----:B------:R-:W-:Y:S05]  /*c460*/  BSYNC B1 ;  /* 0x0000000000017941 */ /* 0x000fea0003800000 */
.L_x_7633:
        /* <DEDUP_REMOVED lines=11> */
.L_x_7637:
[----:B------:R-:W-:Y:S01]  /*c520*/  IMAD.MOV.U32 R6, RZ, RZ, R7 ;  /* 0x000000ffff067224 */ /* 0x000fe200078e0007 */
[----:B------:R-:W-:Y:S01]  /*c530*/  MOV R59, R58 ;  /* 0x0000003a003b7202 */ /* 0x000fe20000000f00 */
[----:B------:R-:W-:Y:S02]  /*c540*/  IMAD.MOV.U32 R8, RZ, RZ, R9 ;  /* 0x000000ffff087224 */ /* 0x000fe400078e0009 */
[----:B------:R-:W-:-:S07]  /*c550*/  IMAD.MOV.U32 R123, RZ, RZ, R122 ;  /* 0x000000ffff7b7224 */ /* 0x000fce00078e007a */
.L_x_7638:
[----:B------:R-:W-:Y:S05]  /*c560*/  BSYNC B1 ;  /* 0x0000000000017941 */ /* 0x000fea0003800000 */
.L_x_7636:
        /* <DEDUP_REMOVED lines=11> */
.L_x_7640:
[----:B------:R-:W-:Y:S01]  /*c620*/  IMAD.MOV.U32 R7, RZ, RZ, R6 ;  /* 0x000000ffff077224 */ /* 0x000fe200078e0006 */
[----:B------:R-:W-:Y:S01]  /*c630*/  MOV R58, R57 ;  /* 0x00000039003a7202 */ /* 0x000fe20000000f00 */
[----:B------:R-:W-:Y:S02]  /*c640*/  IMAD.MOV.U32 R9, RZ, RZ, R8 ;  /* 0x000000ffff097224 */ /* 0x000fe400078e0008 */
[----:B------:R-:W-:-:S07]  /*c650*/  IMAD.MOV.U32 R122, RZ, RZ, R121 ;  /* 0x000000ffff7a7224 */ /* 0x000fce00078e0079 */
.L_x_7641:
[----:B------:R-:W-:Y:S05]  /*c660*/  BSYNC B1 ;  /* 0x0000000000017941 */ /* 0x000fea0003800000 */
.L_x_7639:
        /* <DEDUP_REMOVED lines=11> */
.L_x_7643:
[----:B------:R-:W-:Y:S01]  /*c720*/  IMAD.MOV.U32 R6, RZ, RZ, R7 ;  /* 0x000000ffff067224 */ /* 0x000fe200078e0007 */
[----:B------:R-:W-:Y:S01]  /*c730*/  MOV R57, R56 ;  /* 0x0000003800397202 */ /* 0x000fe20000000f00 */
[----:B------:R-:W-:Y:S02]  /*c740*/  IMAD.MOV.U32 R8, RZ, RZ, R9 ;  /* 0x000000ffff087224 */ /* 0x000fe400078e0009 */
[----:B------:R-:W-:-:S07]  /*c750*/  IMAD.MOV.U32 R121, RZ, RZ, R120 ;  /* 0x000000ffff797224 */ /* 0x000fce00078e0078 */
.L_x_7644:
[----:B------:R-:W-:Y:S05]  /*c760*/  BSYNC B1 ;  /* 0x0000000000017941 */ /* 0x000fea0003800000 */
.L_x_7642:
        /* <DEDUP_REMOVED lines=11> */
.L_x_7646:
[----:B------:R-:W-:Y:S01]  /*c820*/  IMAD.MOV.U32 R7, RZ, RZ, R6 ;  /* 0x000000ffff077224 */ /* 0x000fe200078e0006 */
[----:B------:R-:W-:Y:S01]  /*c830*/  MOV R56, R63 ;  /* 0x0000003f00387202 */ /* 0x000fe20000000f00 */
[----:B------:R-:W-:Y:S02]  /*c840*/  IMAD.MOV.U32 R9, RZ, RZ, R8 ;  /* 0x000000ffff097224 */ /* 0x000fe400078e0008 */
[----:B------:R-:W-:-:S07]  /*c850*/  IMAD.MOV.U32 R120, RZ, RZ, R127 ;  /* 0x000000ffff787224 */ /* 0x000fce00078e007f */
.L_x_7647:
[----:B------:R-:W-:Y:S05]  /*c860*/  BSYNC B1 ;  /* 0x0000000000017941 */ /* 0x000fea0003800000 */
.L_x_7645:
        /* <DEDUP_REMOVED lines=11> */
.L_x_7649:
[----:B------:R-:W-:Y:S01]  /*c920*/  IMAD.MOV.U32 R6, RZ, RZ, R7 ;  /* 0x000000ffff067224 */ /* 0x000fe200078e0007 */
[----:B------:R-:W-:Y:S01]  /*c930*/  MOV R63, R62 ;  /* 0x0000003e003f7202 */ /* 0x000fe20000000f00 */
[----:B------:R-:W-:Y:S02]  /*c940*/  IMAD.MOV.U32 R8, RZ, RZ, R9 ;  /* 0x000000ffff087224 */ /* 0x000fe400078e0009 */
[----:B------:R-:W-:-:S07]  /*c950*/  IMAD.MOV.U32 R127, RZ, RZ, R126 ;  /* 0x000000ffff7f7224 */ /* 0x000fce00078e007e */
.L_x_7650:
[----:B------:R-:W-:Y:S05]  /*c960*/  BSYNC B1 ;  /* 0x0000000000017941 */ /* 0x000fea0003800000 */
.L_x_7648:
        /* <DEDUP_REMOVED lines=11> */
.L_x_7652:
[----:B------:R-:W-:Y:S01]  /*ca20*/  IMAD.MOV.U32 R7, RZ, RZ, R6 ;  /* 0x000000ffff077224 */ /* 0x000fe200078e0006 */
[----:B------:R-:W-:Y:S01]  /*ca30*/  MOV R62, R61 ;  /* 0x0000003d003e7202 */ /* 0x000fe20000000f00 */
[----:B------:R-:W-:Y:S02]  /*ca40*/  IMAD.MOV.U32 R9, RZ, RZ, R8 ;  /* 0x000000ffff097224 */ /* 0x000fe400078e0008 */
[----:B------:R-:W-:-:S07]  /*ca50*/  IMAD.MOV.U32 R126, RZ, RZ, R125 ;  /* 0x000000ffff7e7224 */ /* 0x000fce00078e007d */
.L_x_7653:
[----:B------:R-:W-:Y:S05]  /*ca60*/  BSYNC B1 ;  /* 0x0000000000017941 */ /* 0x000fea0003800000 */
.L_x_7651:
        /* <DEDUP_REMOVED lines=11> */
.L_x_7655:
[----:B------:R-:W-:Y:S01]  /*cb20*/  IMAD.MOV.U32 R6, RZ, RZ, R7 ;  /* 0x000000ffff067224 */ /* 0x000fe200078e0007 */
[----:B------:R-:W-:Y:S01]  /*cb30*/  MOV R61, R60 ;  /* 0x0000003c003d7202 */ /* 0x000fe20000000f00 */
[----:B------:R-:W-:Y:S02]  /*cb40*/  IMAD.MOV.U32 R8, RZ, RZ, R9 ;  /* 0x000000ffff087224 */ /* 0x000fe400078e0009 */
[----:B------:R-:W-:-:S07]  /*cb50*/  IMAD.MOV.U32 R125, RZ, RZ, R124 ;  /* 0x000000ffff7d7224 */ /* 0x000fce00078e007c */
.L_x_7656:
[----:B------:R-:W-:Y:S05]  /*cb60*/  BSYNC B1 ;  /* 0x0000000000017941 */ /* 0x000fea0003800000 */
.L_x_7654:
        /* <DEDUP_REMOVED lines=11> */
.L_x_7658:
[----:B------:R-:W-:Y:S01]  /*cc20*/  IMAD.MOV.U32 R7, RZ, RZ, R6 ;  /* 0x000000ffff077224 */ /* 0x000fe200078e0006 */
[----:B------:R-:W-:Y:S01]  /*cc30*/  MOV R60, R67 ;  /* 0x00000043003c7202 */ /* 0x000fe20000000f00 */
[----:B------:R-:W-:Y:S02]  /*cc40*/  IMAD.MOV.U32 R9, RZ, RZ, R8 ;  /* 0x000000ffff097224 */ /* 0x000fe400078e0008 */
[----:B------:R-:W-:-:S07]  /*cc50*/  IMAD.MOV.U32 R124, RZ, RZ, R131 ;  /* 0x000000ffff7c7224 */ /* 0x000fce00078e0083 */
.L_x_7659:
[----:B------:R-:W-:Y:S05]  /*cc60*/  BSYNC B1 ;  /* 0x0000000000017941 */ /* 0x000fea0003800000 */
.L_x_7657:
        /* <DEDUP_REMOVED lines=11> */
.L_x_7661:
[----:B------:R-:W-:Y:S01]  /*cd20*/  IMAD.MOV.U32 R6, RZ, RZ, R7 ;  /* 0x000000ffff067224 */ /* 0x000fe200078e0007 */
[----:B------:R-:W-:Y:S01]  /*cd30*/  MOV R67, R66 ;  /* 0x0000004200437202 */ /* 0x000fe20000000f00 */
[----:B------:R-:W-:Y:S02]  /*cd40*/  IMAD.MOV.U32 R8, RZ, RZ, R9 ;  /* 0x000000ffff087224 */ /* 0x000fe400078e0009 */
[----:B------:R-:W-:-:S07]  /*cd50*/  IMAD.MOV.U32 R131, RZ, RZ, R130 ;  /* 0x000000ffff837224 */ /* 0x000fce00078e0082 */
.L_x_7662:
[----:B------:R-:W-:Y:S05]  /*cd60*/  BSYNC B1 ;  /* 0x0000000000017941 */ /* 0x000fea0003800000 */
.L_x_7660:
        /* <DEDUP_REMOVED lines=11> */
.L_x_7664:
[----:B------:R-:W-:Y:S01]  /*ce20*/  IMAD.MOV.U32 R7, RZ, RZ, R6 ;  /* 0x000000ffff077224 */ /* 0x000fe200078e0006 */
[----:B------:R-:W-:Y:S01]  /*ce30*/  MOV R66, R65 ;  /* 0x0000004100427202 */ /* 0x000fe20000000f00 */
[----:B------:R-:W-:Y:S02]  /*ce40*/  IMAD.MOV.U32 R9, RZ, RZ, R8 ;  /* 0x000000ffff097224 */ /* 0x000fe400078e0008 */
[----:B------:R-:W-:-:S07]  /*ce50*/  IMAD.MOV.U32 R130, RZ, RZ, R129 ;  /* 0x000000ffff827224 */ /* 0x000fce00078e0081 */
.L_x_7665:
[----:B------:R-:W-:Y:S05]  /*ce60*/  BSYNC B1 ;  /* 0x0000000000017941 */ /* 0x000fea0003800000 */
.L_x_7663:
        /* <DEDUP_REMOVED lines=11> */
.L_x_7667:
[----:B------:R-:W-:Y:S01]  /*cf20*/  IMAD.MOV.U32 R6, RZ, RZ, R7 ;  /* 0x000000ffff067224 */ /* 0x000fe200078e0007 */
[----:B------:R-:W-:Y:S01]  /*cf30*/  MOV R65, R64 ;  /* 0x0000004000417202 */ /* 0x000fe20000000f00 */
[----:B------:R-:W-:Y:S02]  /*cf40*/  IMAD.MOV.U32 R8, RZ, RZ, R9 ;  /* 0x000000ffff087224 */ /* 0x000fe400078e0009 */
[----:B------:R-:W-:-:S07]  /*cf50*/  IMAD.MOV.U32 R129, RZ, RZ, R128 ;  /* 0x000000ffff817224 */ /* 0x000fce00078e0080 */
.L_x_7668:
[----:B------:R-:W-:Y:S05]  /*cf60*/  BSYNC B1 ;  /* 0x0000000000017941 */ /* 0x000fea0003800000 */
.L_x_7666:
        /* <DEDUP_REMOVED lines=11> */
.L_x_7670:
[----:B------:R-:W-:Y:S01]  /*d020*/  IMAD.MOV.U32 R7, RZ, RZ, R6 ;  /* 0x000000ffff077224 */ /* 0x000fe200078e0006 */
[----:B------:R-:W-:Y:S01]  /*d030*/  MOV R64, R71 ;  /* 0x0000004700407202 */ /* 0x000fe20000000f00 */
[----:B------:R-:W-:Y:S02]  /*d040*/  IMAD.MOV.U32 R9, RZ, RZ, R8 ;  /* 0x000000ffff097224 */ /* 0x000fe400078e0008 */
[----:B------:R-:W-:-:S07]  /*d050*/  IMAD.MOV.U32 R128, RZ, RZ, R135 ;  /* 0x000000ffff807224 */ /* 0x000fce00078e0087 */
.L_x_7671:
[----:B------:R-:W-:Y:S05]  /*d060*/  BSYNC B1 ;  /* 0x0000000000017941 */ /* 0x000fea0003800000 */
.L_x_7669:
        /* <DEDUP_REMOVED lines=11> */
.L_x_7673:
[----:B------:R-:W-:Y:S01]  /*d120*/  IMAD.MOV.U32 R6, RZ, RZ, R7 ;  /* 0x000000ffff067224 */ /* 0x000fe200078e0007 */
[----:B------:R-:W-:Y:S01]  /*d130*/  MOV R71, R70 ;  /* 0x0000004600477202 */ /* 0x000fe20000000f00 */
[----:B------:R-:W-:Y:S02]  /*d140*/  IMAD.MOV.U32 R8, RZ, RZ, R9 ;  /* 0x000000ffff087224 */ /* 0x000fe400078e0009 */
[----:B------:R-:W-:-:S07]  /*d150*/  IMAD.MOV.U32 R135, RZ, RZ, R134 ;  /* 0x000000ffff877224 */ /* 0x000fce00078e0086 */
.L_x_7674:
[----:B------:R-:W-:Y:S05]  /*d160*/  BSYNC B1 ;  /* 0x0000000000017941 */ /* 0x000fea0003800000 */
.L_x_7672:
        /* <DEDUP_REMOVED lines=11> */
.L_x_7676:
[----:B------:R-:W-:Y:S01]  /*d220*/  IMAD.MOV.U32 R7, RZ, RZ, R6 ;  /* 0x000000ffff077224 */ /* 0x000fe200078e0006 */
[----:B------:R-:W-:Y:S01]  /*d230*/  MOV R70, R69 ;  /* 0x0000004500467202 */ /* 0x000fe20000000f00 */
[----:B------:R-:W-:Y:S02]  /*d240*/  IMAD.MOV.U32 R9, RZ, RZ, R8 ;  /* 0x000000ffff097224 */ /* 0x000fe400078e0008 */
[----:B------:R-:W-:-:S07]  /*d250*/  IMAD.MOV.U32 R134, RZ, RZ, R133 ;  /* 0x000000ffff867224 */ /* 0x000fce00078e0085 */
.L_x_7677:
[----:B------:R-:W-:Y:S05]  /*d260*/  BSYNC B1 ;  /* 0x0000000000017941 */ /* 0x000fea0003800000 */
.L_x_7675:
        /* <DEDUP_REMOVED lines=11> */
.L_x_7679:
[----:B------:R-:W-:Y:S01]  /*d320*/  IMAD.MOV.U32 R6, RZ, RZ, R7 ;  /* 0x000000ffff067224 */ /* 0x000fe200078e0007 */
[----:B------:R-:W-:Y:S01]  /*d330*/  MOV R69, R68 ;  /* 0x0000004400457202 */ /* 0x000fe20000000f00 */
[----:B------:R-:W-:Y:S02]  /*d340*/  IMAD.MOV.U32 R8, RZ, RZ, R9 ;  /* 0x000000ffff087224 */ /* 0x000fe400078e0009 */
[----:B------:R-:W-:-:S07]  /*d350*/  IMAD.MOV.U32 R133, RZ, RZ, R132 ;  /* 0x000000ffff857224 */ /* 0x000fce00078e0084 */
.L_x_7680:
[----:B------:R-:W-:Y:S05]  /*d360*/  BSYNC B1 ;  /* 0x0000000000017941 */ /* 0x000fea0003800000 */
.L_x_7678:
        /* <DEDUP_REMOVED lines=11> */
.L_x_7682:
[----:B------:R-:W-:Y:S01]  /*d420*/  IMAD.MOV.U32 R7, RZ, RZ, R6 ;  /* 0x000000ffff077224 */ /* 0x000fe200078e0006 */
[----:B------:R-:W-:Y:S01]  /*d430*/  MOV R68, R75 ;  /* 0x0000004b00447202 */ /* 0x000fe20000000f00 */
[----:B------:R-:W-:Y:S02]  /*d440*/  IMAD.MOV.U32 R9, RZ, RZ, R8 ;  /* 0x000000ffff097224 */ /* 0x000fe400078e0008 */
[----:B------:R-:W-:-:S07]  /*d450*/  IMAD.MOV.U32 R132, RZ, RZ, R139 ;  /* 0x000000ffff847224 */ /* 0x000fce00078e008b */
.L_x_7683:
[----:B------:R-:W-:Y:S05]  /*d460*/  BSYNC B1 ;  /* 0x0000000000017941 */ /* 0x000fea0003800000 */
.L_x_7681:
        /* <DEDUP_REMOVED lines=11> */
.L_x_7685:
[----:B------:R-:W-:Y:S01]  /*d520*/  IMAD.MOV.U32 R6, RZ, RZ, R7 ;  /* 0x000000ffff067224 */ /* 0x000fe200078e0007 */
[----:B------:R-:W-:Y:S01]  /*d530*/  MOV R75, R74 ;  /* 0x0000004a004b7202 */ /* 0x000fe20000000f00 */
[----:B------:R-:W-:Y:S02]  /*d540*/  IMAD.MOV.U32 R8, RZ, RZ, R9 ;  /* 0x000000ffff087224 */ /* 0x000fe400078e0009 */
[----:B------:R-:W-:-:S07]  /*d550*/  IMAD.MOV.U32 R139, RZ, RZ, R138 ;  /* 0x000000ffff8b7224 */ /* 0x000fce00078e008a */
.L_x_7686:
[----:B------:R-:W-:Y:S05]  /*d560*/  BSYNC B1 ;  /* 0x0000000000017941 */ /* 0x000fea0003800000 */
.L_x_7684:
        /* <DEDUP_REMOVED lines=11> */
.L_x_7688:
[----:B------:R-:W-:Y:S01]  /*d620*/  IMAD.MOV.U32 R7, RZ, RZ, R6 ;  /* 0x000000ffff077224 */ /* 0x000fe200078e0006 */
[----:B------:R-:W-:Y:S01]  /*d630*/  MOV R74, R73 ;  /* 0x00000049004a7202 */ /* 0x000fe20000000f00 */
[----:B------:R-:W-:Y:S02]  /*d640*/  IMAD.MOV.U32 R9, RZ, RZ, R8 ;  /* 0x000000ffff097224 */ /* 0x000fe400078e0008 */
[----:B------:R-:W-:-:S07]  /*d650*/  IMAD.MOV.U32 R138, RZ, RZ, R137 ;  /* 0x000000ffff8a7224 */ /* 0x000fce00078e0089 */
.L_x_7689:
[----:B------:R-:W-:Y:S05]  /*d660*/  BSYNC B1 ;  /* 0x0000000000017941 */ /* 0x000fea0003800000 */
.L_x_7687:
        /* <DEDUP_REMOVED lines=11> */
.L_x_7691:
[----:B------:R-:W-:Y:S01]  /*d720*/  IMAD.MOV.U32 R6, RZ, RZ, R7 ;  /* 0x000000ffff067224 */ /* 0x000fe200078e0007 */
[----:B------:R-:W-:Y:S01]  /*d730*/  MOV R73, R72 ;  /* 0x0000004800497202 */ /* 0x000fe20000000f00 */
[----:B------:R-:W-:Y:S02]  /*d740*/  IMAD.MOV.U32 R8, RZ, RZ, R9 ;  /* 0x000000ffff087224 */ /* 0x000fe400078e0009 */
[----:B------:R-:W-:-:S07]  /*d750*/  IMAD.MOV.U32 R137, RZ, RZ, R136 ;  /* 0x000000ffff897224 */ /* 0x000fce00078e0088 */
.L_x_7692:
[----:B------:R-:W-:Y:S05]  /*d760*/  BSYNC B1 ;  /* 0x0000000000017941 */ /* 0x000fea0003800000 */
.L_x_7690:
        /* <DEDUP_REMOVED lines=11> */
.L_x_7694:
[----:B------:R-:W-:Y:S01]  /*d820*/  IMAD.MOV.U32 R7, RZ, RZ, R6 ;  /* 0x000000ffff077224 */ /* 0x000fe200078e0006 */
[----:B------:R-:W-:Y:S01]  /*d830*/  MOV R72, R79 ;  /* 0x0000004f00487202 */ /* 0x000fe20000000f00 */
[----:B------:R-:W-:Y:S02]  /*d840*/  IMAD.MOV.U32 R9, RZ, RZ, R8 ;  /* 0x000000ffff097224 */ /* 0x000fe400078e0008 */
[----:B------:R-:W-:-:S07]  /*d850*/  IMAD.MOV.U32 R136, RZ, RZ, R143 ;  /* 0x000000ffff887224 */ /* 0x000fce00078e008f */
.L_x_7695:
[----:B------:R-:W-:Y:S05]  /*d860*/  BSYNC B1 ;  /* 0x0000000000017941 */ /* 0x000fea0003800000 */
.L_x_7693:
        /* <DEDUP_REMOVED lines=11> */
.L_x_7697:
[----:B------:R-:W-:Y:S01]  /*d920*/  IMAD.MOV.U32 R6, RZ, RZ, R7 ;  /* 0x000000ffff067224 */ /* 0x000fe200078e0007 */
[----:B------:R-:W-:Y:S01]  /*d930*/  MOV R79, R78 ;  /* 0x0000004e004f7202 */ /* 0x000fe20000000f00 */
[----:B------:R-:W-:Y:S02]  /*d940*/  IMAD.MOV.U32 R8, RZ, RZ, R9 ;  /* 0x000000ffff087224 */ /* 0x000fe400078e0009 */
[----:B------:R-:W-:-:S07]  /*d950*/  IMAD.MOV.U32 R143, RZ, RZ, R142 ;  /* 0x000000ffff8f7224 */ /* 0x000fce00078e008e */
.L_x_7698:
[----:B------:R-:W-:Y:S05]  /*d960*/  BSYNC B1 ;  /* 0x0000000000017941 */ /* 0x000fea0003800000 */
.L_x_7696:
        /* <DEDUP_REMOVED lines=11> */
.L_x_7700:
[----:B------:R-:W-:Y:S01]  /*da20*/  IMAD.MOV.U32 R7, RZ, RZ, R6 ;  /* 0x000000ffff077224 */ /* 0x000fe200078e0006 */
[----:B------:R-:W-:Y:S01]  /*da30*/  MOV R78, R77 ;  /* 0x0000004d004e7202 */ /* 0x000fe20000000f00 */
[----:B------:R-:W-:Y:S02]  /*da40*/  IMAD.MOV.U32 R9, RZ, RZ, R8 ;  /* 0x000000ffff097224 */ /* 0x000fe400078e0008 */
[----:B------:R-:W-:-:S07]  /*da50*/  IMAD.MOV.U32 R142, RZ, RZ, R141 ;  /* 0x000000ffff8e7224 */ /* 0x000fce00078e008d */
.L_x_7701:
[----:B------:R-:W-:Y:S05]  /*da60*/  BSYNC B1 ;  /* 0x0000000000017941 */ /* 0x000fea0003800000 */
.L_x_7699:
        /* <DEDUP_REMOVED lines=11> */
.L_x_7703:
[----:B------:R-:W-:Y:S01]  /*db20*/  IMAD.MOV.U32 R6, RZ, RZ, R7 ;  /* 0x000000ffff067224 */ /* 0x000fe200078e0007 */
[----:B------:R-:W-:Y:S01]  /*db30*/  MOV R77, R76 ;  /* 0x0000004c004d7202 */ /* 0x000fe20000000f00 */
[----:B------:R-:W-:Y:S02]  /*db40*/  IMAD.MOV.U32 R8, RZ, RZ, R9 ;  /* 0x000000ffff087224 */ /* 0x000fe400078e0009 */
[----:B------:R-:W-:-:S07]  /*db50*/  IMAD.MOV.U32 R141, RZ, RZ, R140 ;  /* 0x000000ffff8d7224 */ /* 0x000fce00078e008c */
.L_x_7704:
[----:B------:R-:W-:Y:S05]  /*db60*/  BSYNC B1 ;  /* 0x0000000000017941 */ /* 0x000fea0003800000 */
.L_x_7702:
        /* <DEDUP_REMOVED lines=11> */
.L_x_7706:
[----:B------:R-:W-:Y:S01]  /*dc20*/  IMAD.MOV.U32 R7, RZ, RZ, R6 ;  /* 0x000000ffff077224 */ /* 0x000fe200078e0006 */
[----:B------:R-:W-:Y:S01]  /*dc30*/  MOV R76, R83 ;  /* 0x00000053004c7202 */ /* 0x000fe20000000f00 */
[----:B------:R-:W-:Y:S02]  /*dc40*/  IMAD.MOV.U32 R9, RZ, RZ, R8 ;  /* 0x000000ffff097224 */ /* 0x000fe400078e0008 */
[----:B------:R-:W-:-:S07]  /*dc50*/  IMAD.MOV.U32 R140, RZ, RZ, R147 ;  /* 0x000000ffff8c7224 */ /* 0x000fce00078e0093 */
.L_x_7707:
[----:B------:R-:W-:Y:S05]  /*dc60*/  BSYNC B1 ;  /* 0x0000000000017941 */ /* 0x000fea0003800000 */
.L_x_7705:
        /* <DEDUP_REMOVED lines=11> */
.L_x_7709:
[----:B------:R-:W-:Y:S01]  /*dd20*/  IMAD.MOV.U32 R6, RZ, RZ, R7 ;  /* 0x000000ffff067224 */ /* 0x000fe200078e0007 */
[----:B------:R-:W-:Y:S01]  /*dd30*/  MOV R83, R82 ;  /* 0x0000005200537202 */ /* 0x000fe20000000f00 */
[----:B------:R-:W-:Y:S02]  /*dd40*/  IMAD.MOV.U32 R8, RZ, RZ, R9 ;  /* 0x000000ffff087224 */ /* 0x000fe400078e0009 */
[----:B------:R-:W-:-:S07]  /*dd50*/  IMAD.MOV.U32 R147, RZ, RZ, R146 ;  /* 0x000000ffff937224 */ /* 0x000fce00078e0092 */
.L_x_7710:
[----:B------:R-:W-:Y:S05]  /*dd60*/  BSYNC B1 ;  /* 0x0000000000017941 */ /* 0x000fea0003800000 */
.L_x_7708:
        /* <DEDUP_REMOVED lines=11> */
.L_x_7712:
[----:B------:R-:W-:Y:S01]  /*de20*/  IMAD.MOV.U32 R7, RZ, RZ, R6 ;  /* 0x000000ffff077224 */ /* 0x000fe200078e0006 */
[----:B------:R-:W-:Y:S01]  /*de30*/  MOV R82, R81 ;  /* 0x0000005100527202 */ /* 0x000fe20000000f00 */
[----:B------:R-:W-:Y:S02]  /*de40*/  IMAD.MOV.U32 R9, RZ, RZ, R8 ;  /* 0x000000ffff097224 */ /* 0x000fe400078e0008 */
[----:B------:R-:W-:-:S07]  /*de50*/  IMAD.MOV.U32 R146, RZ, RZ, R145 ;  /* 0x000000ffff927224 */ /* 0x000fce00078e0091 */
.L_x_7713:
[----:B------:R-:W-:Y:S05]  /*de60*/  BSYNC B1 ;  /* 0x0000000000017941 */ /* 0x000fea0003800000 */
.L_x_7711:
        /* <DEDUP_REMOVED lines=11> */
.L_x_7715:
[----:B------:R-:W-:Y:S01]  /*df20*/  IMAD.MOV.U32 R6, RZ, RZ, R7 ;  /* 0x000000ffff067224 */ /* 0x000fe200078e0007 */
[----:B------:R-:W-:Y:S01]  /*df30*/  MOV R81, R80 ;  /* 0x0000005000517202 */ /* 0x000fe20000000f00 */
[----:B------:R-:W-:Y:S02]  /*df40*/  IMAD.MOV.U32 R8, RZ, RZ, R9 ;  /* 0x000000ffff087224 */ /* 0x000fe400078e0009 */
[----:B------:R-:W-:-:S07]  /*df50*/  IMAD.MOV.U32 R145, RZ, RZ, R144 ;  /* 0x000000ffff917224 */ /* 0x000fce00078e0090 */
.L_x_7716:
[----:B------:R-:W-:Y:S05]  /*df60*/  BSYNC B1 ;  /* 0x0000000000017941 */ /* 0x000fea0003800000 */
.L_x_7714:
        /* <DEDUP_REMOVED lines=11> */
.L_x_7718:
[----:B------:R-:W-:Y:S01]  /*e020*/  IMAD.MOV.U32 R7, RZ, RZ, R6 ;  /* 0x000000ffff077224 */ /* 0x000fe200078e0006 */
[----:B------:R-:W-:Y:S01]  /*e030*/  MOV R80, R87 ;  /* 0x0000005700507202 */ /* 0x000fe20000000f00 */
[----:B------:R-:W-:Y:S02]  /*e040*/  IMAD.MOV.U32 R9, RZ, RZ, R8 ;  /* 0x000000ffff097224 */ /* 0x000fe400078e0008 */
[----:B------:R-:W-:-:S07]  /*e050*/  IMAD.MOV.U32 R144, RZ, RZ, R151 ;  /* 0x000000ffff907224 */ /* 0x000fce00078e0097 */
.L_x_7719:
[----:B------:R-:W-:Y:S05]  /*e060*/  BSYNC B1 ;  /* 0x0000000000017941 */ /* 0x000fea0003800000 */
.L_x_7717:
        /* <DEDUP_REMOVED lines=11> */
.L_x_7721:
[----:B------:R-:W-:Y:S01]  /*e120*/  IMAD.MOV.U32 R6, RZ, RZ, R7 ;  /* 0x000000ffff067224 */ /* 0x000fe200078e0007 */
[----:B------:R-:W-:Y:S01]  /*e130*/  MOV R87, R86 ;  /* 0x0000005600577202 */ /* 0x000fe20000000f00 */
[----:B------:R-:W-:Y:S02]  /*e140*/  IMAD.MOV.U32 R8, RZ, RZ, R9 ;  /* 0x000000ffff087224 */ /* 0x000fe400078e0009 */
[----:B------:R-:W-:-:S07]  /*e150*/  IMAD.MOV.U32 R151, RZ, RZ, R150 ;  /* 0x000000ffff977224 */ /* 0x000fce00078e0096 */
.L_x_7722:
[----:B------:R-:W-:Y:S05]  /*e160*/  BSYNC B1 ;  /* 0x0000000000017941 */ /* 0x000fea0003800000 */
.L_x_7720:
        /* <DEDUP_REMOVED lines=11> */
.L_x_7724:
[----:B------:R-:W-:Y:S01]  /*e220*/  IMAD.MOV.U32 R7, RZ, RZ, R6 ;  /* 0x000000ffff077224 */ /* 0x000fe200078e0006 */
[----:B------:R-:W-:Y:S01]  /*e230*/  MOV R86, R85 ;  /* 0x0000005500567202 */ /* 0x000fe20000000f00 */
[----:B------:R-:W-:Y:S02]  /*e240*/  IMAD.MOV.U32 R9, RZ, RZ, R8 ;  /* 0x000000ffff097224 */ /* 0x000fe400078e0008 */
[----:B------:R-:W-:-:S07]  /*e250*/  IMAD.MOV.U32 R150, RZ, RZ, R149 ;  /* 0x000000ffff967224 */ /* 0x000fce00078e0095 */
.L_x_7725:
[----:B------:R-:W-:Y:S05]  /*e260*/  BSYNC B1 ;  /* 0x0000000000017941 */ /* 0x000fea0003800000 */
.L_x_7723:
        /* <DEDUP_REMOVED lines=11> */
.L_x_7727:
[----:B------:R-:W-:Y:S01]  /*e320*/  IMAD.MOV.U32 R6, RZ, RZ, R7 ;  /* 0x000000ffff067224 */ /* 0x000fe200078e0007 */
[----:B------:R-:W-:Y:S01]  /*e330*/  MOV R85, R84 ;  /* 0x0000005400557202 */ /* 0x000fe20000000f00 */
[----:B------:R-:W-:Y:S02]  /*e340*/  IMAD.MOV.U32 R8, RZ, RZ, R9 ;  /* 0x000000ffff087224 */ /* 0x000fe400078e0009 */
[----:B------:R-:W-:-:S07]  /*e350*/  IMAD.MOV.U32 R149, RZ, RZ, R148 ;  /* 0x000000ffff957224 */ /* 0x000fce00078e0094 */
.L_x_7728:
[----:B------:R-:W-:Y:S05]  /*e360*/  BSYNC B1 ;  /* 0x0000000000017941 */ /* 0x000fea0003800000 */
.L_x_7726:
        /* <DEDUP_REMOVED lines=11> */
.L_x_7730:
[----:B------:R-:W-:Y:S01]  /*e420*/  IMAD.MOV.U32 R7, RZ, RZ, R6 ;  /* 0x000000ffff077224 */ /* 0x000fe200078e0006 */
[----:B------:R-:W-:Y:S01]  /*e430*/  MOV R148, R3 ;  /* 0x0000000300947202 */ /* 0x000fe20000000f00 */
[----:B------:R-:W-:Y:S02]  /*e440*/  IMAD.MOV.U32 R9, RZ, RZ, R8 ;  /* 0x000000ffff097224 */ /* 0x000fe400078e0008 */
[----:B------:R-:W-:-:S07]  /*e450*/  IMAD.MOV.U32 R84, RZ, RZ, R91 ;  /* 0x000000ffff547224 */ /* 0x000fce00078e005b */
.L_x_7731:
[----:B------:R-:W-:Y:S05]  /*e460*/  BSYNC B1 ;  /* 0x0000000000017941 */ /* 0x000fea0003800000 */
.L_x_7729:
        /* <DEDUP_REMOVED lines=11> */
.L_x_7733:
[----:B------:R-:W-:Y:S01]  /*e520*/  IMAD.MOV.U32 R11, RZ, RZ, R7 ;  /* 0x000000ffff0b7224 */ /* 0x000fe200078e0007 */
[----:B------:R-:W-:Y:S01]  /*e530*/  MOV R91, R90 ;  /* 0x0000005a005b7202 */ /* 0x000fe20000000f00 */
[----:B------:R-:W-:Y:S02]  /*e540*/  IMAD.MOV.U32 R6, RZ, RZ, R9 ;  /* 0x000000ffff067224 */ /* 0x000fe400078e0009 */
[----:B------:R-:W-:-:S07]  /*e550*/  IMAD.MOV.U32 R3, RZ, RZ, R2 ;  /* 0x000000ffff037224 */ /* 0x000fce00078e0002 */
.L_x_7734:
[----:B------:R-:W-:Y:S05]  /*e560*/  BSYNC B1 ;  /* 0x0000000000017941 */ /* 0x000fea0003800000 */
.L_x_7732:
        /* <DEDUP_REMOVED lines=11> */
.L_x_7736:
[----:B------:R-:W-:Y:S01]  /*e620*/  IMAD.MOV.U32 R2, RZ, RZ, R0 ;  /* 0x000000ffff027224 */ /* 0x000fe200078e0000 */
[----:B------:R-:W-:Y:S01]  /*e630*/  MOV R90, R89 ;  /* 0x00000059005a7202 */ /* 0x000fe20000000f00 */
[--C-:B------:R-:W-:Y:S02]  /*e640*/  IMAD.MOV.U32 R7, RZ, RZ, R11.reuse ;  /* 0x000000ffff077224 */ /* 0x100fe400078e000b */
[--C-:B------:R-:W-:Y:S02]  /*e650*/  IMAD.MOV.U32 R8, RZ, RZ, R6.reuse ;  /* 0x000000ffff087224 */ /* 0x100fe400078e0006 */
[----:B------:R-:W-:Y:S02]  /*e660*/  IMAD.MOV.U32 R0, RZ, RZ, R11 ;  /* 0x000000ffff007224 */ /* 0x000fe400078e000b */
[----:B------:R-:W-:-:S07]  /*e670*/  IMAD.MOV.U32 R89, RZ, RZ, R6 ;  /* 0x000000ffff597224 */ /* 0x000fce00078e0006 */
.L_x_7737:
[----:B------:R-:W-:Y:S05]  /*e680*/  BSYNC B1 ;  /* 0x0000000000017941 */ /* 0x000fea0003800000 */
.L_x_7735:
[----:B------:R-:W-:Y:S01]  /*e690*/  VIADD R4, R4, 0x4 ;  /* 0x0000000404047836 */ /* 0x000fe20000000000 */
[----:B------:R-:W-:Y:S06]  /*e6a0*/  @P1 BRA `(.L_x_7738) ;  /* 0xffffffc0000c1947 */ /* 0x000fec000383ffff */
[----:B------:R-:W-:Y:S01]  /*e6b0*/  MOV R0, R7 ;  /* 0x0000000700007202 */ /* 0x000fe20000000f00 */
[----:B------:R-:W-:-:S07]  /*e6c0*/  IMAD.MOV.U32 R89, RZ, RZ, R8 ;  /* 0x000000ffff597224 */ /* 0x000fce00078e0008 */
.L_x_7548:
[----:B------:R-:W-:Y:S05]  /*e6d0*/  BSYNC B0 ;  /* 0x0000000000007941 */ /* 0x000fea0003800000 */
.L_x_7547:
[----:B0-----:R-:W-:Y:S01]  /*e6e0*/  SHFL.DOWN PT, R4, R0, 0x2, 0x1f ;  /* 0x08401f0000047f89 */ /* 0x001fe200000e0000 */
[----:B------:R-:W-:Y:S01]  /*e6f0*/  ISETP.GT.AND P0, PT, R22, 0x1d, PT ;  /* 0x0000001d1600780c */ /* 0x000fe20003f04270 */
[----:B------:R-:W-:Y:S02]  /*e700*/  BSSY B0, `(.L_x_7739) ;  /* 0x00004c3000007945 */ /* 0x000fe40003800000 */
[----:B------:R-:W0:Y:S04]  /*e710*/  SHFL.DOWN PT, R5, R2, 0x2, 0x1f ;  /* 0x08401f0002057f89 */ /* 0x000e2800000e0000 */
[----:B------:R-:W-:Y:S04]  /*e720*/  SHFL.DOWN PT, R6, R3, 0x2, 0x1f ;  /* 0x08401f0003067f89 */ /* 0x000fe800000e0000 */
[----:B------:R-:W1:Y:S04]  /*e730*/  SHFL.DOWN PT, R7, R148, 0x2, 0x1f ;  /* 0x08401f0094077f89 */ /* 0x000e6800000e0000 */
[----:B------:R-:W-:Y:S04]  /*e740*/  SHFL.DOWN PT, R8, R149, 0x2, 0x1f ;  /* 0x08401f0095087f89 */ /* 0x000fe800000e0000 */
[----:B------:R-:W2:Y:S04]  /*e750*/  SHFL.DOWN PT, R9, R150, 0x2, 0x1f ;  /* 0x08401f0096097f89 */ /* 0x000ea800000e0000 */
[----:B------:R-:W-:Y:S04]  /*e760*/  SHFL.DOWN PT, R10, R151, 0x2, 0x1f ;  /* 0x08401f00970a7f89 */ /* 0x000fe800000e0000 */
[----:B------:R-:W3:Y:S04]  /*e770*/  SHFL.DOWN PT, R11, R144, 0x2, 0x1f ;  /* 0x08401f00900b7f89 */ /* 0x000ee800000e0000 */
[----:B0-----:R-:W-:Y:S04]  /*e780*/  STL.64 [R1], R4 ;  /* 0x0000000401007387 */ /* 0x001fe80000100a00 */
[----:B-1----:R-:W-:Y:S04]  /*e790*/  STL.64 [R1+0x8], R6 ;  /* 0x0000080601007387 */ /* 0x002fe80000100a00 */
[----:B------:R-:W-:Y:S04]  /*e7a0*/  SHFL.DOWN PT, R12, R145, 0x2, 0x1f ;  /* 0x08401f00910c7f89 */ /* 0x000fe800000e0000 */
[----:B--2---:R-:W-:Y:S04]  /*e7b0*/  STL.64 [R1+0x10], R8 ;  /* 0x0000100801007387 */ /* 0x004fe80000100a00 */
[----:B------:R-:W0:Y:S04]  /*e7c0*/  SHFL.DOWN PT, R13, R146, 0x2, 0x1f ;  /* 0x08401f00920d7f89 */ /* 0x000e2800000e0000 */
[----:B---3--:R-:W-:Y:S04]  /*e7d0*/  STL.64 [R1+0x18], R10 ;  /* 0x0000180a01007387 */ /* 0x008fe80000100a00 */
        /* <DEDUP_REMOVED lines=182> */
.L_x_7930:
        /* <DEDUP_REMOVED lines=20> */
.L_x_7742:
[----:B------:R-:W-:Y:S01]  /*f480*/  IMAD.MOV.U32 R7, RZ, RZ, R88 ;  /* 0x000000ffff077224 */ /* 0x000fe200078e0058 */
[----:B------:R-:W-:Y:S01]  /*f490*/  MOV R88, R95 ;  /* 0x0000005f00587202 */ /* 0x000fe20000000f00 */
[----:B------:R-:W-:Y:S02]  /*f4a0*/  IMAD.MOV.U32 R9, RZ, RZ, R154 ;  /* 0x000000ffff097224 */ /* 0x000fe400078e009a */
[----:B------:R-:W-:-:S07]  /*f4b0*/  IMAD.MOV.U32 R154, RZ, RZ, R31 ;  /* 0x000000ffff9a7224 */ /* 0x000fce00078e001f */
.L_x_7743:
[----:B------:R-:W-:Y:S05]  /*f4c0*/  BSYNC B1 ;  /* 0x0000000000017941 */ /* 0x000fea0003800000 */
.L_x_7741:
        /* <DEDUP_REMOVED lines=11> */
.L_x_7745:
[----:B------:R-:W-:Y:S01]  /*f580*/  IMAD.MOV.U32 R6, RZ, RZ, R7 ;  /* 0x000000ffff067224 */ /* 0x000fe200078e0007 */
[----:B------:R-:W-:Y:S01]  /*f590*/  MOV R31, R30 ;  /* 0x0000001e001f7202 */ /* 0x000fe20000000f00 */
[----:B------:R-:W-:Y:S02]  /*f5a0*/  IMAD.MOV.U32 R8, RZ, RZ, R9 ;  /* 0x000000ffff087224 */ /* 0x000fe400078e0009 */
[----:B------:R-:W-:-:S07]  /*f5b0*/  IMAD.MOV.U32 R95, RZ, RZ, R94 ;  /* 0x000000ffff5f7224 */ /* 0x000fce00078e005e */
.L_x_7746:
[----:B------:R-:W-:Y:S05]  /*f5c0*/  BSYNC B1 ;  /* 0x0000000000017941 */ /* 0x000fea0003800000 */
.L_x_7744:
        /* <DEDUP_REMOVED lines=11> */
.L_x_7748:
[----:B------:R-:W-:Y:S01]  /*f680*/  IMAD.MOV.U32 R7, RZ, RZ, R6 ;  /* 0x000000ffff077224 */ /* 0x000fe200078e0006 */
[----:B------:R-:W-:Y:S01]  /*f690*/  MOV R30, R29 ;  /* 0x0000001d001e7202 */ /* 0x000fe20000000f00 */
[----:B------:R-:W-:Y:S02]  /*f6a0*/  IMAD.MOV.U32 R9, RZ, RZ, R8 ;  /* 0x000000ffff097224 */ /* 0x000fe400078e0008 */
[----:B------:R-:W-:-:S07]  /*f6b0*/  IMAD.MOV.U32 R94, RZ, RZ, R93 ;  /* 0x000000ffff5e7224 */ /* 0x000fce00078e005d */
.L_x_7749:
[----:B------:R-:W-:Y:S05]  /*f6c0*/  BSYNC B1 ;  /* 0x0000000000017941 */ /* 0x000fea0003800000 */
.L_x_7747:
        /* <DEDUP_REMOVED lines=11> */
.L_x_7751:
[----:B------:R-:W-:Y:S01]  /*f780*/  IMAD.MOV.U32 R6, RZ, RZ, R7 ;  /* 0x000000ffff067224 */ /* 0x000fe200078e0007 */
[----:B------:R-:W-:Y:S01]  /*f790*/  MOV R29, R28 ;  /* 0x0000001c001d7202 */ /* 0x000fe20000000f00 */
[----:B------:R-:W-:Y:S02]  /*f7a0*/  IMAD.MOV.U32 R8, RZ, RZ, R9 ;  /* 0x000000ffff087224 */ /* 0x000fe400078e0009 */
[----:B------:R-:W-:-:S07]  /*f7b0*/  IMAD.MOV.U32 R93, RZ, RZ, R92 ;  /* 0x000000ffff5d7224 */ /* 0x000fce00078e005c */
.L_x_7752:
[----:B------:R-:W-:Y:S05]  /*f7c0*/  BSYNC B1 ;  /* 0x0000000000017941 */ /* 0x000fea0003800000 */
.L_x_7750:
        /* <DEDUP_REMOVED lines=11> */
.L_x_7754:
[----:B------:R-:W-:Y:S01]  /*f880*/  IMAD.MOV.U32 R7, RZ, RZ, R6 ;  /* 0x000000ffff077224 */ /* 0x000fe200078e0006 */
[----:B------:R-:W-:Y:S01]  /*f890*/  MOV R28, R35 ;  /* 0x00000023001c7202 */ /* 0x000fe20000000f00 */
[----:B------:R-:W-:Y:S02]  /*f8a0*/  IMAD.MOV.U32 R9, RZ, RZ, R8 ;  /* 0x000000ffff097224 */ /* 0x000fe400078e0008 */
[----:B------:R-:W-:-:S07]  /*f8b0*/  IMAD.MOV.U32 R92, RZ, RZ, R99 ;  /* 0x000000ffff5c7224 */ /* 0x000fce00078e0063 */
.L_x_7755:
[----:B------:R-:W-:Y:S05]  /*f8c0*/  BSYNC B1 ;  /* 0x0000000000017941 */ /* 0x000fea0003800000 */
.L_x_7753:
        /* <DEDUP_REMOVED lines=11> */
.L_x_7757:
[----:B------:R-:W-:Y:S01]  /*f980*/  IMAD.MOV.U32 R6, RZ, RZ, R7 ;  /* 0x000000ffff067224 */ /* 0x000fe200078e0007 */
[----:B------:R-:W-:Y:S01]  /*f990*/  MOV R35, R34 ;  /* 0x0000002200237202 */ /* 0x000fe20000000f00 */
[----:B------:R-:W-:Y:S02]  /*f9a0*/  IMAD.MOV.U32 R8, RZ, RZ, R9 ;  /* 0x000000ffff087224 */ /* 0x000fe400078e0009 */
[----:B------:R-:W-:-:S07]  /*f9b0*/  IMAD.MOV.U32 R99, RZ, RZ, R98 ;  /* 0x000000ffff637224 */ /* 0x000fce00078e0062 */
.L_x_7758:
[----:B------:R-:W-:Y:S05]  /*f9c0*/  BSYNC B1 ;  /* 0x0000000000017941 */ /* 0x000fea0003800000 */
.L_x_7756:
        /* <DEDUP_REMOVED lines=11> */
.L_x_7760:
[----:B------:R-:W-:Y:S01]  /*fa80*/  IMAD.MOV.U32 R7, RZ, RZ, R6 ;  /* 0x000000ffff077224 */ /* 0x000fe200078e0006 */
[----:B------:R-:W-:Y:S01]  /*fa90*/  MOV R34, R33 ;  /* 0x0000002100227202 */ /* 0x000fe20000000f00 */
[----:B------:R-:W-:Y:S02]  /*faa0*/  IMAD.MOV.U32 R9, RZ, RZ, R8 ;  /* 0x000000ffff097224 */ /* 0x000fe400078e0008 */
[----:B------:R-:W-:-:S07]  /*fab0*/  IMAD.MOV.U32 R98, RZ, RZ, R97 ;  /* 0x000000ffff627224 */ /* 0x000fce00078e0061 */
.L_x_7761:
[----:B------:R-:W-:Y:S05]  /*fac0*/  BSYNC B1 ;  /* 0x0000000000017941 */ /* 0x000fea0003800000 */
.L_x_7759:
        /* <DEDUP_REMOVED lines=11> */
.L_x_7763:
[----:B------:R-:W-:Y:S01]  /*fb80*/  IMAD.MOV.U32 R6, RZ, RZ, R7 ;  /* 0x000000ffff067224 */ /* 0x000fe200078e0007 */
[----:B------:R-:W-:Y:S01]  /*fb90*/  MOV R33, R32 ;  /* 0x0000002000217202 */ /* 0x000fe20000000f00 */
[----:B------:R-:W-:Y:S02]  /*fba0*/  IMAD.MOV.U32 R8, RZ, RZ, R9 ;  /* 0x000000ffff087224 */ /* 0x000fe400078e0009 */
[----:B------:R-:W-:-:S07]  /*fbb0*/  IMAD.MOV.U32 R97, RZ, RZ, R96 ;  /* 0x000000ffff617224 */ /* 0x000fce00078e0060 */
.L_x_7764:
[----:B------:R-:W-:Y:S05]  /*fbc0*/  BSYNC B1 ;  /* 0x0000000000017941 */ /* 0x000fea0003800000 */
.L_x_7762:
        /* <DEDUP_REMOVED lines=11> */
.L_x_7766:
[----:B------:R-:W-:Y:S01]  /*fc80*/  IMAD.MOV.U32 R7, RZ, RZ, R6 ;  /* 0x000000ffff077224 */ /* 0x000fe200078e0006 */
[----:B------:R-:W-:Y:S01]  /*fc90*/  MOV R32, R39 ;  /* 0x0000002700207202 */ /* 0x000fe20000000f00 */
[----:B------:R-:W-:Y:S02]  /*fca0*/  IMAD.MOV.U32 R9, RZ, RZ, R8 ;  /* 0x000000ffff097224 */ /* 0x000fe400078e0008 */
[----:B------:R-:W-:-:S07]  /*fcb0*/  IMAD.MOV.U32 R96, RZ, RZ, R103 ;  /* 0x000000ffff607224 */ /* 0x000fce00078e0067 */
.L_x_7767:
[----:B------:R-:W-:Y:S05]  /*fcc0*/  BSYNC B1 ;  /* 0x0000000000017941 */ /* 0x000fea0003800000 */
.L_x_7765:
        /* <DEDUP_REMOVED lines=11> */
.L_x_7769:
[----:B------:R-:W-:Y:S01]  /*fd80*/  IMAD.MOV.U32 R6, RZ, RZ, R7 ;  /* 0x000000ffff067224 */ /* 0x000fe200078e0007 */
[----:B------:R-:W-:Y:S01]  /*fd90*/  MOV R39, R38 ;  /* 0x0000002600277202 */ /* 0x000fe20000000f00 */
[----:B------:R-:W-:Y:S02]  /*fda0*/  IMAD.MOV.U32 R8, RZ, RZ, R9 ;  /* 0x000000ffff087224 */ /* 0x000fe400078e0009 */
[----:B------:R-:W-:-:S07]  /*fdb0*/  IMAD.MOV.U32 R103, RZ, RZ, R102 ;  /* 0x000000ffff677224 */ /* 0x000fce00078e0066 */
.L_x_7770:
[----:B------:R-:W-:Y:S05]  /*fdc0*/  BSYNC B1 ;  /* 0x0000000000017941 */ /* 0x000fea0003800000 */
.L_x_7768:
        /* <DEDUP_REMOVED lines=11> */
.L_x_7772:
[----:B------:R-:W-:Y:S01]  /*fe80*/  IMAD.MOV.U32 R7, RZ, RZ, R6 ;  /* 0x000000ffff077224 */ /* 0x000fe200078e0006 */
[----:B------:R-:W-:Y:S01]  /*fe90*/  MOV R38, R37 ;  /* 0x0000002500267202 */ /* 0x000fe20000000f00 */
[----:B------:R-:W-:Y:S02]  /*fea0*/  IMAD.MOV.U32 R9, RZ, RZ, R8 ;  /* 0x000000ffff097224 */ /* 0x000fe400078e0008 */
[----:B------:R-:W-:-:S07]  /*feb0*/  IMAD.MOV.U32 R102, RZ, RZ, R101 ;  /* 0x000000ffff667224 */ /* 0x000fce00078e0065 */
.L_x_7773:
[----:B------:R-:W-:Y:S05]  /*fec0*/  BSYNC B1 ;  /* 0x0000000000017941 */ /* 0x000fea0003800000 */
.L_x_7771:
        /* <DEDUP_REMOVED lines=11> */
.L_x_7775:
[----:B------:R-:W-:Y:S01]  /*ff80*/  IMAD.MOV.U32 R6, RZ, RZ, R7 ;  /* 0x000000ffff067224 */ /* 0x000fe200078e0007 */
[----:B------:R-:W-:Y:S01]  /*ff90*/  MOV R37, R36 ;  /* 0x0000002400257202 */ /* 0x000fe20000000f00 */
[----:B------:R-:W-:Y:S02]  /*ffa0*/  IMAD.MOV.U32 R8, RZ, RZ, R9 ;  /* 0x000000ffff087224 */ /* 0x000fe400078e0009 */
[----:B------:R-:W-:-:S07]  /*ffb0*/  IMAD.MOV.U32 R101, RZ, RZ, R100 ;  /* 0x000000ffff657224 */ /* 0x000fce00078e0064 */
.L_x_7776:
[----:B------:R-:W-:Y:S05]  /*ffc0*/  BSYNC B1 ;  /* 0x0000000000017941 */ /* 0x000fea0003800000 */
.L_x_7774:
        /* <DEDUP_REMOVED lines=11> */
.L_x_7778:
[----:B------:R-:W-:Y:S01]  /*10080*/  IMAD.MOV.U32 R7, RZ, RZ, R6 ;  /* 0x000000ffff077224 */ /* 0x000fe200078e0006 */
[----:B------:R-:W-:Y:S01]  /*10090*/  MOV R36, R43 ;  /* 0x0000002b00247202 */ /* 0x000fe20000000f00 */
[----:B------:R-:W-:Y:S02]  /*100a0*/  IMAD.MOV.U32 R9, RZ, RZ, R8 ;  /* 0x000000ffff097224 */ /* 0x000fe400078e0008 */
[----:B------:R-:W-:-:S07]  /*100b0*/  IMAD.MOV.U32 R100, RZ, RZ, R107 ;  /* 0x000000ffff647224 */ /* 0x000fce00078e006b */
.L_x_7779:
[----:B------:R-:W-:Y:S05]  /*100c0*/  BSYNC B1 ;  /* 0x0000000000017941 */ /* 0x000fea0003800000 */
.L_x_7777:
        /* <DEDUP_REMOVED lines=11> */
.L_x_7781:
[----:B------:R-:W-:Y:S01]  /*10180*/  IMAD.MOV.U32 R6, RZ, RZ, R7 ;  /* 0x000000ffff067224 */ /* 0x000fe200078e0007 */
[----:B------:R-:W-:Y:S01]  /*10190*/  MOV R43, R42 ;  /* 0x0000002a002b7202 */ /* 0x000fe20000000f00 */
[----:B------:R-:W-:Y:S02]  /*101a0*/  IMAD.MOV.U32 R8, RZ, RZ, R9 ;  /* 0x000000ffff087224 */ /* 0x000fe400078e0009 */
[----:B------:R-:W-:-:S07]  /*101b0*/  IMAD.MOV.U32 R107, RZ, RZ, R106 ;  /* 0x000000ffff6b7224 */ /* 0x000fce00078e006a */
.L_x_7782:
[----:B------:R-:W-:Y:S05]  /*101c0*/  BSYNC B1 ;  /* 0x0000000000017941 */ /* 0x000fea0003800000 */
.L_x_7780:
        /* <DEDUP_REMOVED lines=11> */
.L_x_7784:
[----:B------:R-:W-:Y:S01]  /*10280*/  IMAD.MOV.U32 R7, RZ, RZ, R6 ;  /* 0x000000ffff077224 */ /* 0x000fe200078e0006 */
[----:B------:R-:W-:Y:S01]  /*10290*/  MOV R42, R41 ;  /* 0x00000029002a7202 */ /* 0x000fe20000000f00 */
[----:B------:R-:W-:Y:S02]  /*102a0*/  IMAD.MOV.U32 R9, RZ, RZ, R8 ;  /* 0x000000ffff097224 */ /* 0x000fe400078e0008 */
[----:B------:R-:W-:-:S07]  /*102b0*/  IMAD.MOV.U32 R106, RZ, RZ, R105 ;  /* 0x000000ffff6a7224 */ /* 0x000fce00078e0069 */
.L_x_7785:
[----:B------:R-:W-:Y:S05]  /*102c0*/  BSYNC B1 ;  /* 0x0000000000017941 */ /* 0x000fea0003800000 */
.L_x_7783:
        /* <DEDUP_REMOVED lines=11> */
.L_x_7787:
[----:B------:R-:W-:Y:S01]  /*10380*/  IMAD.MOV.U32 R6, RZ, RZ, R7 ;  /* 0x000000ffff067224 */ /* 0x000fe200078e0007 */
[----:B------:R-:W-:Y:S01]  /*10390*/  MOV R41, R40 ;  /* 0x0000002800297202 */ /* 0x000fe20000000f00 */
[----:B------:R-:W-:Y:S02]  /*103a0*/  IMAD.MOV.U32 R8, RZ, RZ, R9 ;  /* 0x000000ffff087224 */ /* 0x000fe400078e0009 */
[----:B------:R-:W-:-:S07]  /*103b0*/  IMAD.MOV.U32 R105, RZ, RZ, R104 ;  /* 0x000000ffff697224 */ /* 0x000fce00078e0068 */
.L_x_7788:
[----:B------:R-:W-:Y:S05]  /*103c0*/  BSYNC B1 ;  /* 0x0000000000017941 */ /* 0x000fea0003800000 */
.L_x_7786:
        /* <DEDUP_REMOVED lines=11> */
.L_x_7790:
[----:B------:R-:W-:Y:S01]  /*10480*/  IMAD.MOV.U32 R7, RZ, RZ, R6 ;  /* 0x000000ffff077224 */ /* 0x000fe200078e0006 */
[----:B------:R-:W-:Y:S01]  /*10490*/  MOV R40, R47 ;  /* 0x0000002f00287202 */ /* 0x000fe20000000f00 */
[----:B------:R-:W-:Y:S02]  /*104a0*/  IMAD.MOV.U32 R9, RZ, RZ, R8 ;  /* 0x000000ffff097224 */ /* 0x000fe400078e0008 */
[----:B------:R-:W-:-:S07]  /*104b0*/  IMAD.MOV.U32 R104, RZ, RZ, R111 ;  /* 0x000000ffff687224 */ /* 0x000fce00078e006f */
.L_x_7791:
[----:B------:R-:W-:Y:S05]  /*104c0*/  BSYNC B1 ;  /* 0x0000000000017941 */ /* 0x000fea0003800000 */
.L_x_7789:
        /* <DEDUP_REMOVED lines=11> */
.L_x_7793:
[----:B------:R-:W-:Y:S01]  /*10580*/  IMAD.MOV.U32 R6, RZ, RZ, R7 ;  /* 0x000000ffff067224 */ /* 0x000fe200078e0007 */
[----:B------:R-:W-:Y:S01]  /*10590*/  MOV R47, R46 ;  /* 0x0000002e002f7202 */ /* 0x000fe20000000f00 */
[----:B------:R-:W-:Y:S02]  /*105a0*/  IMAD.MOV.U32 R8, RZ, RZ, R9 ;  /* 0x000000ffff087224 */ /* 0x000fe400078e0009 */
[----:B------:R-:W-:-:S07]  /*105b0*/  IMAD.MOV.U32 R111, RZ, RZ, R110 ;  /* 0x000000ffff6f7224 */ /* 0x000fce00078e006e */
.L_x_7794:
[----:B------:R-:W-:Y:S05]  /*105c0*/  BSYNC B1 ;  /* 0x0000000000017941 */ /* 0x000fea0003800000 */
.L_x_7792:
        /* <DEDUP_REMOVED lines=11> */
.L_x_7796:
[----:B------:R-:W-:Y:S01]  /*10680*/  IMAD.MOV.U32 R7, RZ, RZ, R6 ;  /* 0x000000ffff077224 */ /* 0x000fe200078e0006 */
[----:B------:R-:W-:Y:S01]  /*10690*/  MOV R46, R45 ;  /* 0x0000002d002e7202 */ /* 0x000fe20000000f00 */
[----:B------:R-:W-:Y:S02]  /*106a0*/  IMAD.MOV.U32 R9, RZ, RZ, R8 ;  /* 0x000000ffff097224 */ /* 0x000fe400078e0008 */
[----:B------:R-:W-:-:S07]  /*106b0*/  IMAD.MOV.U32 R110, RZ, RZ, R109 ;  /* 0x000000ffff6e7224 */ /* 0x000fce00078e006d */
.L_x_7797:
[----:B------:R-:W-:Y:S05]  /*106c0*/  BSYNC B1 ;  /* 0x0000000000017941 */ /* 0x000fea0003800000 */
.L_x_7795:
        /* <DEDUP_REMOVED lines=11> */
.L_x_7799:
[----:B------:R-:W-:Y:S01]  /*10780*/  IMAD.MOV.U32 R6, RZ, RZ, R7 ;  /* 0x000000ffff067224 */ /* 0x000fe200078e0007 */
[----:B------:R-:W-:Y:S01]  /*10790*/  MOV R45, R44 ;  /* 0x0000002c002d7202 */ /* 0x000fe20000000f00 */
[----:B------:R-:W-:Y:S02]  /*107a0*/  IMAD.MOV.U32 R8, RZ, RZ, R9 ;  /* 0x000000ffff087224 */ /* 0x000fe400078e0009 */
[----:B------:R-:W-:-:S07]  /*107b0*/  IMAD.MOV.U32 R109, RZ, RZ, R108 ;  /* 0x000000ffff6d7224 */ /* 0x000fce00078e006c */
.L_x_7800:
[----:B------:R-:W-:Y:S05]  /*107c0*/  BSYNC B1 ;  /* 0x0000000000017941 */ /* 0x000fea0003800000 */
.L_x_7798:
        /* <DEDUP_REMOVED lines=11> */
.L_x_7802:
[----:B------:R-:W-:Y:S01]  /*10880*/  IMAD.MOV.U32 R7, RZ, RZ, R6 ;  /* 0x000000ffff077224 */ /* 0x000fe200078e0006 */
[----:B------:R-:W-:Y:S01]  /*10890*/  MOV R44, R51 ;  /* 0x00000033002c7202 */ /* 0x000fe20000000f00 */
[----:B------:R-:W-:Y:S02]  /*108a0*/  IMAD.MOV.U32 R9, RZ, RZ, R8 ;  /* 0x000000ffff097224 */ /* 0x000fe400078e0008 */
[----:B------:R-:W-:-:S07]  /*108b0*/  IMAD.MOV.U32 R108, RZ, RZ, R115 ;  /* 0x000000ffff6c7224 */ /* 0x000fce00078e0073 */
.L_x_7803:
[----:B------:R-:W-:Y:S05]  /*108c0*/  BSYNC B1 ;  /* 0x0000000000017941 */ /* 0x000fea0003800000 */
.L_x_7801:
        /* <DEDUP_REMOVED lines=11> */
.L_x_7805:
[----:B------:R-:W-:Y:S01]  /*10980*/  IMAD.MOV.U32 R6, RZ, RZ, R7 ;  /* 0x000000ffff067224 */ /* 0x000fe200078e0007 */
[----:B------:R-:W-:Y:S01]  /*10990*/  MOV R51, R50 ;  /* 0x0000003200337202 */ /* 0x000fe20000000f00 */
[----:B------:R-:W-:Y:S02]  /*109a0*/  IMAD.MOV.U32 R8, RZ, RZ, R9 ;  /* 0x000000ffff087224 */ /* 0x000fe400078e0009 */
[----:B------:R-:W-:-:S07]  /*109b0*/  IMAD.MOV.U32 R115, RZ, RZ, R114 ;  /* 0x000000ffff737224 */ /* 0x000fce00078e0072 */
.L_x_7806:
[----:B------:R-:W-:Y:S05]  /*109c0*/  BSYNC B1 ;  /* 0x0000000000017941 */ /* 0x000fea0003800000 */
.L_x_7804:
        /* <DEDUP_REMOVED lines=11> */
.L_x_7808:
[----:B------:R-:W-:Y:S01]  /*10a80*/  IMAD.MOV.U32 R7, RZ, RZ, R6 ;  /* 0x000000ffff077224 */ /* 0x000fe200078e0006 */
[----:B------:R-:W-:Y:S01]  /*10a90*/  MOV R50, R49 ;  /* 0x0000003100327202 */ /* 0x000fe20000000f00 */
[----:B------:R-:W-:Y:S02]  /*10aa0*/  IMAD.MOV.U32 R9, RZ, RZ, R8 ;  /* 0x000000ffff097224 */ /* 0x000fe400078e0008 */
[----:B------:R-:W-:-:S07]  /*10ab0*/  IMAD.MOV.U32 R114, RZ, RZ, R113 ;  /* 0x000000ffff727224 */ /* 0x000fce00078e0071 */
.L_x_7809:
[----:B------:R-:W-:Y:S05]  /*10ac0*/  BSYNC B1 ;  /* 0x0000000000017941 */ /* 0x000fea0003800000 */
.L_x_7807:
        /* <DEDUP_REMOVED lines=11> */
.L_x_7811:
[----:B------:R-:W-:Y:S01]  /*10b80*/  IMAD.MOV.U32 R6, RZ, RZ, R7 ;  /* 0x000000ffff067224 */ /* 0x000fe200078e0007 */
[----:B------:R-:W-:Y:S01]  /*10b90*/  MOV R49, R48 ;  /* 0x0000003000317202 */ /* 0x000fe20000000f00 */
[----:B------:R-:W-:Y:S02]  /*10ba0*/  IMAD.MOV.U32 R8, RZ, RZ, R9 ;  /* 0x000000ffff087224 */ /* 0x000fe400078e0009 */
[----:B------:R-:W-:-:S07]  /*10bb0*/  IMAD.MOV.U32 R113, RZ, RZ, R112 ;  /* 0x000000ffff717224 */ /* 0x000fce00078e0070 */
.L_x_7812:
[----:B------:R-:W-:Y:S05]  /*10bc0*/  BSYNC B1 ;  /* 0x0000000000017941 */ /* 0x000fea0003800000 */
.L_x_7810:
        /* <DEDUP_REMOVED lines=11> */
.L_x_7814:
[----:B------:R-:W-:Y:S01]  /*10c80*/  IMAD.MOV.U32 R7, RZ, RZ, R6 ;  /* 0x000000ffff077224 */ /* 0x000fe200078e0006 */
[----:B------:R-:W-:Y:S01]  /*10c90*/  MOV R48, R55 ;  /* 0x0000003700307202 */ /* 0x000fe20000000f00 */
[----:B------:R-:W-:Y:S02]  /*10ca0*/  IMAD.MOV.U32 R9, RZ, RZ, R8 ;  /* 0x000000ffff097224 */ /* 0x000fe400078e0008 */
[----:B------:R-:W-:-:S07]  /*10cb0*/  IMAD.MOV.U32 R112, RZ, RZ, R119 ;  /* 0x000000ffff707224 */ /* 0x000fce00078e0077 */
.L_x_7815:
[----:B------:R-:W-:Y:S05]  /*10cc0*/  BSYNC B1 ;  /* 0x0000000000017941 */ /* 0x000fea0003800000 */
.L_x_7813:
        /* <DEDUP_REMOVED lines=11> */
.L_x_7817:
[----:B------:R-:W-:Y:S01]  /*10d80*/  IMAD.MOV.U32 R6, RZ, RZ, R7 ;  /* 0x000000ffff067224 */ /* 0x000fe200078e0007 */
[----:B------:R-:W-:Y:S01]  /*10d90*/  MOV R55, R54 ;  /* 0x0000003600377202 */ /* 0x000fe20000000f00 */
[----:B------:R-:W-:Y:S02]  /*10da0*/  IMAD.MOV.U32 R8, RZ, RZ, R9 ;  /* 0x000000ffff087224 */ /* 0x000fe400078e0009 */
[----:B------:R-:W-:-:S07]  /*10db0*/  IMAD.MOV.U32 R119, RZ, RZ, R118 ;  /* 0x000000ffff777224 */ /* 0x000fce00078e0076 */
.L_x_7818:
[----:B------:R-:W-:Y:S05]  /*10dc0*/  BSYNC B1 ;  /* 0x0000000000017941 */ /* 0x000fea0003800000 */
.L_x_7816:
        /* <DEDUP_REMOVED lines=11> */
.L_x_7820:
[----:B------:R-:W-:Y:S01]  /*10e80*/  IMAD.MOV.U32 R7, RZ, RZ, R6 ;  /* 0x000000ffff077224 */ /* 0x000fe200078e0006 */
[----:B------:R-:W-:Y:S01]  /*10e90*/  MOV R54, R53 ;  /* 0x0000003500367202 */ /* 0x000fe20000000f00 */
[----:B------:R-:W-:Y:S02]  /*10ea0*/  IMAD.MOV.U32 R9, RZ, RZ, R8 ;  /* 0x000000ffff097224 */ /* 0x000fe400078e0008 */
[----:B------:R-:W-:-:S07]  /*10eb0*/  IMAD.MOV.U32 R118, RZ, RZ, R117 ;  /* 0x000000ffff767224 */ /* 0x000fce00078e0075 */
.L_x_7821:
[----:B------:R-:W-:Y:S05]  /*10ec0*/  BSYNC B1 ;  /* 0x0000000000017941 */ /* 0x000fea0003800000 */
.L_x_7819:
        /* <DEDUP_REMOVED lines=11> */
.L_x_7823:
[----:B------:R-:W-:Y:S01]  /*10f80*/  IMAD.MOV.U32 R6, RZ, RZ, R7 ;  /* 0x000000ffff067224 */ /* 0x000fe200078e0007 */
[----:B------:R-:W-:Y:S01]  /*10f90*/  MOV R53, R52 ;  /* 0x0000003400357202 */ /* 0x000fe20000000f00 */
[----:B------:R-:W-:Y:S02]  /*10fa0*/  IMAD.MOV.U32 R8, RZ, RZ, R9 ;  /* 0x000000ffff087224 */ /* 0x000fe400078e0009 */
[----:B------:R-:W-:-:S07]  /*10fb0*/  IMAD.MOV.U32 R117, RZ, RZ, R116 ;  /* 0x000000ffff757224 */ /* 0x000fce00078e0074 */
.L_x_7824:
[----:B------:R-:W-:Y:S05]  /*10fc0*/  BSYNC B1 ;  /* 0x0000000000017941 */ /* 0x000fea0003800000 */
.L_x_7822:
        /* <DEDUP_REMOVED lines=11> */
.L_x_7826:
[----:B------:R-:W-:Y:S01]  /*11080*/  IMAD.MOV.U32 R7, RZ, RZ, R6 ;  /* 0x000000ffff077224 */ /* 0x000fe200078e0006 */
[----:B------:R-:W-:Y:S01]  /*11090*/  MOV R52, R59 ;  /* 0x0000003b00347202 */ /* 0x000fe20000000f00 */
[----:B------:R-:W-:Y:S02]  /*110a0*/  IMAD.MOV.U32 R9, RZ, RZ, R8 ;  /* 0x000000ffff097224 */ /* 0x000fe400078e0008 */
[----:B------:R-:W-:-:S07]  /*110b0*/  IMAD.MOV.U32 R116, RZ, RZ, R123 ;  /* 0x000000ffff747224 */ /* 0x000fce00078e007b */
.L_x_7827:
[----:B------:R-:W-:Y:S05]  /*110c0*/  BSYNC B1 ;  /* 0x0000000000017941 */ /* 0x000fea0003800000 */
.L_x_7825:
        /* <DEDUP_REMOVED lines=11> */
.L_x_7829:
[----:B------:R-:W-:Y:S01]  /*11180*/  IMAD.MOV.U32 R6, RZ, RZ, R7 ;  /* 0x000000ffff067224 */ /* 0x000fe200078e0007 */
[----:B------:R-:W-:Y:S01]  /*11190*/  MOV R59, R58 ;  /* 0x0000003a003b7202 */ /* 0x000fe20000000f00 */
[----:B------:R-:W-:Y:S02]  /*111a0*/  IMAD.MOV.U32 R8, RZ, RZ, R9 ;  /* 0x000000ffff087224 */ /* 0x000fe400078e0009 */
[----:B------:R-:W-:-:S07]  /*111b0*/  IMAD.MOV.U32 R123, RZ, RZ, R122 ;  /* 0x000000ffff7b7224 */ /* 0x000fce00078e007a */
.L_x_7830:
[----:B------:R-:W-:Y:S05]  /*111c0*/  BSYNC B1 ;  /* 0x0000000000017941 */ /* 0x000fea0003800000 */
.L_x_7828:
        /* <DEDUP_REMOVED lines=11> */
.L_x_7832:
[----:B------:R-:W-:Y:S01]  /*11280*/  IMAD.MOV.U32 R7, RZ, RZ, R6 ;  /* 0x000000ffff077224 */ /* 0x000fe200078e0006 */
[----:B------:R-:W-:Y:S01]  /*11290*/  MOV R58, R57 ;  /* 0x00000039003a7202 */ /* 0x000fe20000000f00 */
[----:B------:R-:W-:Y:S02]  /*112a0*/  IMAD.MOV.U32 R9, RZ, RZ, R8 ;  /* 0x000000ffff097224 */ /* 0x000fe400078e0008 */
[----:B------:R-:W-:-:S07]  /*112b0*/  IMAD.MOV.U32 R122, RZ, RZ, R121 ;  /* 0x000000ffff7a7224 */ /* 0x000fce00078e0079 */
.L_x_7833:
[----:B------:R-:W-:Y:S05]  /*112c0*/  BSYNC B1 ;  /* 0x0000000000017941 */ /* 0x000fea0003800000 */
.L_x_7831:
        /* <DEDUP_REMOVED lines=11> */
.L_x_7835:
[----:B------:R-:W-:Y:S01]  /*11380*/  IMAD.MOV.U32 R6, RZ, RZ, R7 ;  /* 0x000000ffff067224 */ /* 0x000fe200078e0007 */
[----:B------:R-:W-:Y:S01]  /*11390*/  MOV R57, R56 ;  /* 0x0000003800397202 */ /* 0x000fe20000000f00 */
[----:B------:R-:W-:Y:S02]  /*113a0*/  IMAD.MOV.U32 R8, RZ, RZ, R9 ;  /* 0x000000ffff087224 */ /* 0x000fe400078e0009 */
[----:B------:R-:W-:-:S07]  /*113b0*/  IMAD.MOV.U32 R121, RZ, RZ, R120 ;  /* 0x000000ffff797224 */ /* 0x000fce00078e0078 */
.L_x_7836:
[----:B------:R-:W-:Y:S05]  /*113c0*/  BSYNC B1 ;  /* 0x0000000000017941 */ /* 0x000fea0003800000 */
.L_x_7834:
        /* <DEDUP_REMOVED lines=11> */
.L_x_7838:
[----:B------:R-:W-:Y:S01]  /*11480*/  IMAD.MOV.U32 R7, RZ, RZ, R6 ;  /* 0x000000ffff077224 */ /* 0x000fe200078e0006 */
[----:B------:R-:W-:Y:S01]  /*11490*/  MOV R56, R63 ;  /* 0x0000003f00387202 */ /* 0x000fe20000000f00 */
[----:B------:R-:W-:Y:S02]  /*114a0*/  IMAD.MOV.U32 R9, RZ, RZ, R8 ;  /* 0x000000ffff097224 */ /* 0x000fe400078e0008 */
[----:B------:R-:W-:-:S07]  /*114b0*/  IMAD.MOV.U32 R120, RZ, RZ, R127 ;  /* 0x000000ffff787224 */ /* 0x000fce00078e007f */
.L_x_7839:
[----:B------:R-:W-:Y:S05]  /*114c0*/  BSYNC B1 ;  /* 0x0000000000017941 */ /* 0x000fea0003800000 */
.L_x_7837:
        /* <DEDUP_REMOVED lines=11> */
.L_x_7841:
[----:B------:R-:W-:Y:S01]  /*11580*/  IMAD.MOV.U32 R6, RZ, RZ, R7 ;  /* 0x000000ffff067224 */ /* 0x000fe200078e0007 */
[----:B------:R-:W-:Y:S01]  /*11590*/  MOV R63, R62 ;  /* 0x0000003e003f7202 */ /* 0x000fe20000000f00 */
[----:B------:R-:W-:Y:S02]  /*115a0*/  IMAD.MOV.U32 R8, RZ, RZ, R9 ;  /* 0x000000ffff087224 */ /* 0x000fe400078e0009 */
[----:B------:R-:W-:-:S07]  /*115b0*/  IMAD.MOV.U32 R127, RZ, RZ, R126 ;  /* 0x000000ffff7f7224 */ /* 0x000fce00078e007e */
.L_x_7842:
[----:B------:R-:W-:Y:S05]  /*115c0*/  BSYNC B1 ;  /* 0x0000000000017941 */ /* 0x000fea0003800000 */
.L_x_7840:
        /* <DEDUP_REMOVED lines=11> */
.L_x_7844:
[----:B------:R-:W-:Y:S01]  /*11680*/  IMAD.MOV.U32 R7, RZ, RZ, R6 ;  /* 0x000000ffff077224 */ /* 0x000fe200078e0006 */
[----:B------:R-:W-:Y:S01]  /*11690*/  MOV R62, R61 ;  /* 0x0000003d003e7202 */ /* 0x000fe20000000f00 */
[----:B------:R-:W-:Y:S02]  /*116a0*/  IMAD.MOV.U32 R9, RZ, RZ, R8 ;  /* 0x000000ffff097224 */ /* 0x000fe400078e0008 */
[----:B------:R-:W-:-:S07]  /*116b0*/  IMAD.MOV.U32 R126, RZ, RZ, R125 ;  /* 0x000000ffff7e7224 */ /* 0x000fce00078e007d */
.L_x_7845:
[----:B------:R-:W-:Y:S05]  /*116c0*/  BSYNC B1 ;  /* 0x0000000000017941 */ /* 0x000fea0003800000 */
.L_x_7843:
        /* <DEDUP_REMOVED lines=11> */
.L_x_7847:
[----:B------:R-:W-:Y:S01]  /*11780*/  IMAD.MOV.U32 R6, RZ, RZ, R7 ;  /* 0x000000ffff067224 */ /* 0x000fe200078e0007 */
[----:B------:R-:W-:Y:S01]  /*11790*/  MOV R61, R60 ;  /* 0x0000003c003d7202 */ /* 0x000fe20000000f00 */
[----:B------:R-:W-:Y:S02]  /*117a0*/  IMAD.MOV.U32 R8, RZ, RZ, R9 ;  /* 0x000000ffff087224 */ /* 0x000fe400078e0009 */
[----:B------:R-:W-:-:S07]  /*117b0*/  IMAD.MOV.U32 R125, RZ, RZ, R124 ;  /* 0x000000ffff7d7224 */ /* 0x000fce00078e007c */
.L_x_7848:
[----:B------:R-:W-:Y:S05]  /*117c0*/  BSYNC B1 ;  /* 0x0000000000017941 */ /* 0x000fea0003800000 */
.L_x_7846:
        /* <DEDUP_REMOVED lines=11> */
.L_x_7850:
[----:B------:R-:W-:Y:S01]  /*11880*/  IMAD.MOV.U32 R7, RZ, RZ, R6 ;  /* 0x000000ffff077224 */ /* 0x000fe200078e0006 */
[----:B------:R-:W-:Y:S01]  /*11890*/  MOV R60, R67 ;  /* 0x00000043003c7202 */ /* 0x000fe20000000f00 */
[----:B------:R-:W-:Y:S02]  /*118a0*/  IMAD.MOV.U32 R9, RZ, RZ, R8 ;  /* 0x000000ffff097224 */ /* 0x000fe400078e0008 */
[----:B------:R-:W-:-:S07]  /*118b0*/  IMAD.MOV.U32 R124, RZ, RZ, R131 ;  /* 0x000000ffff7c7224 */ /* 0x000fce00078e0083 */
.L_x_7851:
[----:B------:R-:W-:Y:S05]  /*118c0*/  BSYNC B1 ;  /* 0x0000000000017941 */ /* 0x000fea0003800000 */
.L_x_7849:
        /* <DEDUP_REMOVED lines=11> */
.L_x_7853:
[----:B------:R-:W-:Y:S01]  /*11980*/  IMAD.MOV.U32 R6, RZ, RZ, R7 ;  /* 0x000000ffff067224 */ /* 0x000fe200078e0007 */
[----:B------:R-:W-:Y:S01]  /*11990*/  MOV R67, R66 ;  /* 0x0000004200437202 */ /* 0x000fe20000000f00 */
[----:B------:R-:W-:Y:S02]  /*119a0*/  IMAD.MOV.U32 R8, RZ, RZ, R9 ;  /* 0x000000ffff087224 */ /* 0x000fe400078e0009 */
[----:B------:R-:W-:-:S07]  /*119b0*/  IMAD.MOV.U32 R131, RZ, RZ, R130 ;  /* 0x000000ffff837224 */ /* 0x000fce00078e0082 */
.L_x_7854:
[----:B------:R-:W-:Y:S05]  /*119c0*/  BSYNC B1 ;  /* 0x0000000000017941 */ /* 0x000fea0003800000 */
.L_x_7852:
        /* <DEDUP_REMOVED lines=11> */
.L_x_7856:
[----:B------:R-:W-:Y:S01]  /*11a80*/  IMAD.MOV.U32 R7, RZ, RZ, R6 ;  /* 0x000000ffff077224 */ /* 0x000fe200078e0006 */
[----:B------:R-:W-:Y:S01]  /*11a90*/  MOV R66, R65 ;  /* 0x0000004100427202 */ /* 0x000fe20000000f00 */
[----:B------:R-:W-:Y:S02]  /*11aa0*/  IMAD.MOV.U32 R9, RZ, RZ, R8 ;  /* 0x000000ffff097224 */ /* 0x000fe400078e0008 */
[----:B------:R-:W-:-:S07]  /*11ab0*/  IMAD.MOV.U32 R130, RZ, RZ, R129 ;  /* 0x000000ffff827224 */ /* 0x000fce00078e0081 */
.L_x_7857:
[----:B------:R-:W-:Y:S05]  /*11ac0*/  BSYNC B1 ;  /* 0x0000000000017941 */ /* 0x000fea0003800000 */
.L_x_7855:
        /* <DEDUP_REMOVED lines=11> */
.L_x_7859:
[----:B------:R-:W-:Y:S01]  /*11b80*/  IMAD.MOV.U32 R6, RZ, RZ, R7 ;  /* 0x000000ffff067224 */ /* 0x000fe200078e0007 */
[----:B------:R-:W-:Y:S01]  /*11b90*/  MOV R65, R64 ;  /* 0x0000004000417202 */ /* 0x000fe20000000f00 */
[----:B------:R-:W-:Y:S02]  /*11ba0*/  IMAD.MOV.U32 R8, RZ, RZ, R9 ;  /* 0x000000ffff087224 */ /* 0x000fe400078e0009 */
[----:B------:R-:W-:-:S07]  /*11bb0*/  IMAD.MOV.U32 R129, RZ, RZ, R128 ;  /* 0x000000ffff817224 */ /* 0x000fce00078e0080 */
.L_x_7860:
[----:B------:R-:W-:Y:S05]  /*11bc0*/  BSYNC B1 ;  /* 0x0000000000017941 */ /* 0x000fea0003800000 */
.L_x_7858:
        /* <DEDUP_REMOVED lines=11> */
.L_x_7862:
[----:B------:R-:W-:Y:S01]  /*11c80*/  IMAD.MOV.U32 R7, RZ, RZ, R6 ;  /* 0x000000ffff077224 */ /* 0x000fe200078e0006 */
[----:B------:R-:W-:Y:S01]  /*11c90*/  MOV R64, R71 ;  /* 0x0000004700407202 */ /* 0x000fe20000000f00 */
[----:B------:R-:W-:Y:S02]  /*11ca0*/  IMAD.MOV.U32 R9, RZ, RZ, R8 ;  /* 0x000000ffff097224 */ /* 0x000fe400078e0008 */
[----:B------:R-:W-:-:S07]  /*11cb0*/  IMAD.MOV.U32 R128, RZ, RZ, R135 ;  /* 0x000000ffff807224 */ /* 0x000fce00078e0087 */
.L_x_7863:
[----:B------:R-:W-:Y:S05]  /*11cc0*/  BSYNC B1 ;  /* 0x0000000000017941 */ /* 0x000fea0003800000 */
.L_x_7861:
        /* <DEDUP_REMOVED lines=11> */
.L_x_7865:
[----:B------:R-:W-:Y:S01]  /*11d80*/  IMAD.MOV.U32 R6, RZ, RZ, R7 ;  /* 0x000000ffff067224 */ /* 0x000fe200078e0007 */
[----:B------:R-:W-:Y:S01]  /*11d90*/  MOV R71, R70 ;  /* 0x0000004600477202 */ /* 0x000fe20000000f00 */
[----:B------:R-:W-:Y:S02]  /*11da0*/  IMAD.MOV.U32 R8, RZ, RZ, R9 ;  /* 0x000000ffff087224 */ /* 0x000fe400078e0009 */
[----:B------:R-:W-:-:S07]  /*11db0*/  IMAD.MOV.U32 R135, RZ, RZ, R134 ;  /* 0x000000ffff877224 */ /* 0x000fce00078e0086 */
.L_x_7866:
[----:B------:R-:W-:Y:S05]  /*11dc0*/  BSYNC B1 ;  /* 0x0000000000017941 */ /* 0x000fea0003800000 */
.L_x_7864:
        /* <DEDUP_REMOVED lines=11> */
.L_x_7868:
[----:B------:R-:W-:Y:S01]  /*11e80*/  IMAD.MOV.U32 R7, RZ, RZ, R6 ;  /* 0x000000ffff077224 */ /* 0x000fe200078e0006 */
[----:B------:R-:W-:Y:S01]  /*11e90*/  MOV R70, R69 ;  /* 0x0000004500467202 */ /* 0x000fe20000000f00 */
[----:B------:R-:W-:Y:S02]  /*11ea0*/  IMAD.MOV.U32 R9, RZ, RZ, R8 ;  /* 0x000000ffff097224 */ /* 0x000fe400078e0008 */
[----:B------:R-:W-:-:S07]  /*11eb0*/  IMAD.MOV.U32 R134, RZ, RZ, R133 ;  /* 0x000000ffff867224 */ /* 0x000fce00078e0085 */
.L_x_7869:
[----:B------:R-:W-:Y:S05]  /*11ec0*/  BSYNC B1 ;  /* 0x0000000000017941 */ /* 0x000fea0003800000 */
.L_x_7867:
        /* <DEDUP_REMOVED lines=11> */
.L_x_7871:
[----:B------:R-:W-:Y:S01]  /*11f80*/  IMAD.MOV.U32 R6, RZ, RZ, R7 ;  /* 0x000000ffff067224 */ /* 0x000fe200078e0007 */
[----:B------:R-:W-:Y:S01]  /*11f90*/  MOV R69, R68 ;  /* 0x0000004400457202 */ /* 0x000fe20000000f00 */
[----:B------:R-:W-:Y:S02]  /*11fa0*/  IMAD.MOV.U32 R8, RZ, RZ, R9 ;  /* 0x000000ffff087224 */ /* 0x000fe400078e0009 */
[----:B------:R-:W-:-:S07]  /*11fb0*/  IMAD.MOV.U32 R133, RZ, RZ, R132 ;  /* 0x000000ffff857224 */ /* 0x000fce00078e0084 */
.L_x_7872:
[----:B------:R-:W-:Y:S05]  /*11fc0*/  BSYNC B1 ;  /* 0x0000000000017941 */ /* 0x000fea0003800000 */
.L_x_7870:
        /* <DEDUP_REMOVED lines=11> */
.L_x_7874:
[----:B------:R-:W-:Y:S01]  /*12080*/  IMAD.MOV.U32 R7, RZ, RZ, R6 ;  /* 0x000000ffff077224 */ /* 0x000fe200078e0006 */
[----:B------:R-:W-:Y:S01]  /*12090*/  MOV R68, R75 ;  /* 0x0000004b00447202 */ /* 0x000fe20000000f00 */
[----:B------:R-:W-:Y:S02]  /*120a0*/  IMAD.MOV.U32 R9, RZ, RZ, R8 ;  /* 0x000000ffff097224 */ /* 0x000fe400078e0008 */
[----:B------:R-:W-:-:S07]  /*120b0*/  IMAD.MOV.U32 R132, RZ, RZ, R139 ;  /* 0x000000ffff847224 */ /* 0x000fce00078e008b */
.L_x_7875:
[----:B------:R-:W-:Y:S05]  /*120c0*/  BSYNC B1 ;  /* 0x0000000000017941 */ /* 0x000fea0003800000 */
.L_x_7873:
        /* <DEDUP_REMOVED lines=11> */
.L_x_7877:
[----:B------:R-:W-:Y:S01]  /*12180*/  IMAD.MOV.U32 R6, RZ, RZ, R7 ;  /* 0x000000ffff067224 */ /* 0x000fe200078e0007 */
[----:B------:R-:W-:Y:S01]  /*12190*/  MOV R75, R74 ;  /* 0x0000004a004b7202 */ /* 0x000fe20000000f00 */
[----:B------:R-:W-:Y:S02]  /*121a0*/  IMAD.MOV.U32 R8, RZ, RZ, R9 ;  /* 0x000000ffff087224 */ /* 0x000fe400078e0009 */
[----:B------:R-:W-:-:S07]  /*121b0*/  IMAD.MOV.U32 R139, RZ, RZ, R138 ;  /* 0x000000ffff8b7224 */ /* 0x000fce00078e008a */
.L_x_7878:
[----:B------:R-:W-:Y:S05]  /*121c0*/  BSYNC B1 ;  /* 0x0000000000017941 */ /* 0x000fea0003800000 */
.L_x_7876:
        /* <DEDUP_REMOVED lines=11> */
.L_x_7880:
[----:B------:R-:W-:Y:S01]  /*12280*/  IMAD.MOV.U32 R7, RZ, RZ, R6 ;  /* 0x000000ffff077224 */ /* 0x000fe200078e0006 */
[----:B------:R-:W-:Y:S01]  /*12290*/  MOV R74, R73 ;  /* 0x00000049004a7202 */ /* 0x000fe20000000f00 */
[----:B------:R-:W-:Y:S02]  /*122a0*/  IMAD.MOV.U32 R9, RZ, RZ, R8 ;  /* 0x000000ffff097224 */ /* 0x000fe400078e0008 */
[----:B------:R-:W-:-:S07]  /*122b0*/  IMAD.MOV.U32 R138, RZ, RZ, R137 ;  /* 0x000000ffff8a7224 */ /* 0x000fce00078e0089 */
.L_x_7881:
[----:B------:R-:W-:Y:S05]  /*122c0*/  BSYNC B1 ;  /* 0x0000000000017941 */ /* 0x000fea0003800000 */
.L_x_7879:
        /* <DEDUP_REMOVED lines=11> */
.L_x_7883:
[----:B------:R-:W-:Y:S01]  /*12380*/  IMAD.MOV.U32 R6, RZ, RZ, R7 ;  /* 0x000000ffff067224 */ /* 0x000fe200078e0007 */
[----:B------:R-:W-:Y:S01]  /*12390*/  MOV R73, R72 ;  /* 0x0000004800497202 */ /* 0x000fe20000000f00 */
[----:B------:R-:W-:Y:S02]  /*123a0*/  IMAD.MOV.U32 R8, RZ, RZ, R9 ;  /* 0x000000ffff087224 */ /* 0x000fe400078e0009 */
[----:B------:R-:W-:-:S07]  /*123b0*/  IMAD.MOV.U32 R137, RZ, RZ, R136 ;  /* 0x000000ffff897224 */ /* 0x000fce00078e0088 */
.L_x_7884:
[----:B------:R-:W-:Y:S05]  /*123c0*/  BSYNC B1 ;  /* 0x0000000000017941 */ /* 0x000fea0003800000 */
.L_x_7882:
        /* <DEDUP_REMOVED lines=11> */
.L_x_7886:
[----:B------:R-:W-:Y:S01]  /*12480*/  IMAD.MOV.U32 R7, RZ, RZ, R6 ;  /* 0x000000ffff077224 */ /* 0x000fe200078e0006 */
[----:B------:R-:W-:Y:S01]  /*12490*/  MOV R72, R79 ;  /* 0x0000004f00487202 */ /* 0x000fe20000000f00 */
[----:B------:R-:W-:Y:S02]  /*124a0*/  IMAD.MOV.U32 R9, RZ, RZ, R8 ;  /* 0x000000ffff097224 */ /* 0x000fe400078e0008 */
[----:B------:R-:W-:-:S07]  /*124b0*/  IMAD.MOV.U32 R136, RZ, RZ, R143 ;  /* 0x000000ffff887224 */ /* 0x000fce00078e008f */
.L_x_7887:
[----:B------:R-:W-:Y:S05]  /*124c0*/  BSYNC B1 ;  /* 0x0000000000017941 */ /* 0x000fea0003800000 */
.L_x_7885:
        /* <DEDUP_REMOVED lines=11> */
.L_x_7889:
[----:B------:R-:W-:Y:S01]  /*12580*/  IMAD.MOV.U32 R6, RZ, RZ, R7 ;  /* 0x000000ffff067224 */ /* 0x000fe200078e0007 */
[----:B------:R-:W-:Y:S01]  /*12590*/  MOV R79, R78 ;  /* 0x0000004e004f7202 */ /* 0x000fe20000000f00 */
[----:B------:R-:W-:Y:S02]  /*125a0*/  IMAD.MOV.U32 R8, RZ, RZ, R9 ;  /* 0x000000ffff087224 */ /* 0x000fe400078e0009 */
[----:B------:R-:W-:-:S07]  /*125b0*/  IMAD.MOV.U32 R143, RZ, RZ, R142 ;  /* 0x000000ffff8f7224 */ /* 0x000fce00078e008e */
.L_x_7890:
[----:B------:R-:W-:Y:S05]  /*125c0*/  BSYNC B1 ;  /* 0x0000000000017941 */ /* 0x000fea0003800000 */
.L_x_7888:
        /* <DEDUP_REMOVED lines=11> */
.L_x_7892:
[----:B------:R-:W-:Y:S01]  /*12680*/  IMAD.MOV.U32 R7, RZ, RZ, R6 ;  /* 0x000000ffff077224 */ /* 0x000fe200078e0006 */
[----:B------:R-:W-:Y:S01]  /*12690*/  MOV R78, R77 ;  /* 0x0000004d004e7202 */ /* 0x000fe20000000f00 */
[----:B------:R-:W-:Y:S02]  /*126a0*/  IMAD.MOV.U32 R9, RZ, RZ, R8 ;  /* 0x000000ffff097224 */ /* 0x000fe400078e0008 */
[----:B------:R-:W-:-:S07]  /*126b0*/  IMAD.MOV.U32 R142, RZ, RZ, R141 ;  /* 0x000000ffff8e7224 */ /* 0x000fce00078e008d */
.L_x_7893:
[----:B------:R-:W-:Y:S05]  /*126c0*/  BSYNC B1 ;  /* 0x0000000000017941 */ /* 0x000fea0003800000 */
.L_x_7891:
        /* <DEDUP_REMOVED lines=11> */
.L_x_7895:
[----:B------:R-:W-:Y:S01]  /*12780*/  IMAD.MOV.U32 R6, RZ, RZ, R7 ;  /* 0x000000ffff067224 */ /* 0x000fe200078e0007 */
[----:B------:R-:W-:Y:S01]  /*12790*/  MOV R77, R76 ;  /* 0x0000004c004d7202 */ /* 0x000fe20000000f00 */
[----:B------:R-:W-:Y:S02]  /*127a0*/  IMAD.MOV.U32 R8, RZ, RZ, R9 ;  /* 0x000000ffff087224 */ /* 0x000fe400078e0009 */
[----:B------:R-:W-:-:S07]  /*127b0*/  IMAD.MOV.U32 R141, RZ, RZ, R140 ;  /* 0x000000ffff8d7224 */ /* 0x000fce00078e008c */
.L_x_7896:
[----:B------:R-:W-:Y:S05]  /*127c0*/  BSYNC B1 ;  /* 0x0000000000017941 */ /* 0x000fea0003800000 */
.L_x_7894:
        /* <DEDUP_REMOVED lines=11> */
.L_x_7898:
[----:B------:R-:W-:Y:S01]  /*12880*/  IMAD.MOV.U32 R7, RZ, RZ, R6 ;  /* 0x000000ffff077224 */ /* 0x000fe200078e0006 */
[----:B------:R-:W-:Y:S01]  /*12890*/  MOV R76, R83 ;  /* 0x00000053004c7202 */ /* 0x000fe20000000f00 */
[----:B------:R-:W-:Y:S02]  /*128a0*/  IMAD.MOV.U32 R9, RZ, RZ, R8 ;  /* 0x000000ffff097224 */ /* 0x000fe400078e0008 */
[----:B------:R-:W-:-:S07]  /*128b0*/  IMAD.MOV.U32 R140, RZ, RZ, R147 ;  /* 0x000000ffff8c7224 */ /* 0x000fce00078e0093 */
.L_x_7899:
[----:B------:R-:W-:Y:S05]  /*128c0*/  BSYNC B1 ;  /* 0x0000000000017941 */ /* 0x000fea0003800000 */
.L_x_7897:
        /* <DEDUP_REMOVED lines=11> */
.L_x_7901:
[----:B------:R-:W-:Y:S01]  /*12980*/  IMAD.MOV.U32 R6, RZ, RZ, R7 ;  /* 0x000000ffff067224 */ /* 0x000fe200078e0007 */
[----:B------:R-:W-:Y:S01]  /*12990*/  MOV R83, R82 ;  /* 0x0000005200537202 */ /* 0x000fe20000000f00 */
[----:B------:R-:W-:Y:S02]  /*129a0*/  IMAD.MOV.U32 R8, RZ, RZ, R9 ;  /* 0x000000ffff087224 */ /* 0x000fe400078e0009 */
[----:B------:R-:W-:-:S07]  /*129b0*/  IMAD.MOV.U32 R147, RZ, RZ, R146 ;  /* 0x000000ffff937224 */ /* 0x000fce00078e0092 */
.L_x_7902:
[----:B------:R-:W-:Y:S05]  /*129c0*/  BSYNC B1 ;  /* 0x0000000000017941 */ /* 0x000fea0003800000 */
.L_x_7900:
        /* <DEDUP_REMOVED lines=11> */
.L_x_7904:
[----:B------:R-:W-:Y:S01]  /*12a80*/  IMAD.MOV.U32 R7, RZ, RZ, R6 ;  /* 0x000000ffff077224 */ /* 0x000fe200078e0006 */
[----:B------:R-:W-:Y:S01]  /*12a90*/  MOV R82, R81 ;  /* 0x0000005100527202 */ /* 0x000fe20000000f00 */
[----:B------:R-:W-:Y:S02]  /*12aa0*/  IMAD.MOV.U32 R9, RZ, RZ, R8 ;  /* 0x000000ffff097224 */ /* 0x000fe400078e0008 */
[----:B------:R-:W-:-:S07]  /*12ab0*/  IMAD.MOV.U32 R146, RZ, RZ, R145 ;  /* 0x000000ffff927224 */ /* 0x000fce00078e0091 */
.L_x_7905:
[----:B------:R-:W-:Y:S05]  /*12ac0*/  BSYNC B1 ;  /* 0x0000000000017941 */ /* 0x000fea0003800000 */
.L_x_7903:
        /* <DEDUP_REMOVED lines=11> */
.L_x_7907:
[----:B------:R-:W-:Y:S01]  /*12b80*/  IMAD.MOV.U32 R6, RZ, RZ, R7 ;  /* 0x000000ffff067224 */ /* 0x000fe200078e0007 */
[----:B------:R-:W-:Y:S01]  /*12b90*/  MOV R81, R80 ;  /* 0x0000005000517202 */ /* 0x000fe20000000f00 */
[----:B------:R-:W-:Y:S02]  /*12ba0*/  IMAD.MOV.U32 R8, RZ, RZ, R9 ;  /* 0x000000ffff087224 */ /* 0x000fe400078e0009 */
[----:B------:R-:W-:-:S07]  /*12bb0*/  IMAD.MOV.U32 R145, RZ, RZ, R144 ;  /* 0x000000ffff917224 */ /* 0x000fce00078e0090 */
.L_x_7908:
[----:B------:R-:W-:Y:S05]  /*12bc0*/  BSYNC B1 ;  /* 0x0000000000017941 */ /* 0x000fea0003800000 */
.L_x_7906:
        /* <DEDUP_REMOVED lines=11> */
.L_x_7910:
[----:B------:R-:W-:Y:S01]  /*12c80*/  IMAD.MOV.U32 R7, RZ, RZ, R6 ;  /* 0x000000ffff077224 */ /* 0x000fe200078e0006 */
[----:B------:R-:W-:Y:S01]  /*12c90*/  MOV R80, R87 ;  /* 0x0000005700507202 */ /* 0x000fe20000000f00 */
[----:B------:R-:W-:Y:S02]  /*12ca0*/  IMAD.MOV.U32 R9, RZ, RZ, R8 ;  /* 0x000000ffff097224 */ /* 0x000fe400078e0008 */
[----:B------:R-:W-:-:S07]  /*12cb0*/  IMAD.MOV.U32 R144, RZ, RZ, R151 ;  /* 0x000000ffff907224 */ /* 0x000fce00078e0097 */
.L_x_7911:
[----:B------:R-:W-:Y:S05]  /*12cc0*/  BSYNC B1 ;  /* 0x0000000000017941 */ /* 0x000fea0003800000 */
.L_x_7909:
        /* <DEDUP_REMOVED lines=11> */
.L_x_7913:
[----:B------:R-:W-:Y:S01]  /*12d80*/  IMAD.MOV.U32 R6, RZ, RZ, R7 ;  /* 0x000000ffff067224 */ /* 0x000fe200078e0007 */
[----:B------:R-:W-:Y:S01]  /*12d90*/  MOV R87, R86 ;  /* 0x0000005600577202 */ /* 0x000fe20000000f00 */
[----:B------:R-:W-:Y:S02]  /*12da0*/  IMAD.MOV.U32 R8, RZ, RZ, R9 ;  /* 0x000000ffff087224 */ /* 0x000fe400078e0009 */
[----:B------:R-:W-:-:S07]  /*12db0*/  IMAD.MOV.U32 R151, RZ, RZ, R150 ;  /* 0x000000ffff977224 */ /* 0x000fce00078e0096 */
.L_x_7914:
[----:B------:R-:W-:Y:S05]  /*12dc0*/  BSYNC B1 ;  /* 0x0000000000017941 */ /* 0x000fea0003800000 */
.L_x_7912:
        /* <DEDUP_REMOVED lines=11> */
.L_x_7916:
[----:B------:R-:W-:Y:S01]  /*12e80*/  IMAD.MOV.U32 R7, RZ, RZ, R6 ;  /* 0x000000ffff077224 */ /* 0x000fe200078e0006 */
[----:B------:R-:W-:Y:S01]  /*12e90*/  MOV R86, R85 ;  /* 0x0000005500567202 */ /* 0x000fe20000000f00 */
[----:B------:R-:W-:Y:S02]  /*12ea0*/  IMAD.MOV.U32 R9, RZ, RZ, R8 ;  /* 0x000000ffff097224 */ /* 0x000fe400078e0008 */
[----:B------:R-:W-:-:S07]  /*12eb0*/  IMAD.MOV.U32 R150, RZ, RZ, R149 ;  /* 0x000000ffff967224 */ /* 0x000fce00078e0095 */
.L_x_7917:
[----:B------:R-:W-:Y:S05]  /*12ec0*/  BSYNC B1 ;  /* 0x0000000000017941 */ /* 0x000fea0003800000 */
.L_x_7915:
        /* <DEDUP_REMOVED lines=11> */
.L_x_7919:
[----:B------:R-:W-:Y:S01]  /*12f80*/  IMAD.MOV.U32 R6, RZ, RZ, R7 ;  /* 0x000000ffff067224 */ /* 0x000fe200078e0007 */
[----:B------:R-:W-:Y:S01]  /*12f90*/  MOV R85, R84 ;  /* 0x0000005400557202 */ /* 0x000fe20000000f00 */
[----:B------:R-:W-:Y:S02]  /*12fa0*/  IMAD.MOV.U32 R8, RZ, RZ, R9 ;  /* 0x000000ffff087224 */ /* 0x000fe400078e0009 */
[----:B------:R-:W-:-:S07]  /*12fb0*/  IMAD.MOV.U32 R149, RZ, RZ, R148 ;  /* 0x000000ffff957224 */ /* 0x000fce00078e0094 */
.L_x_7920:
[----:B------:R-:W-:Y:S05]  /*12fc0*/  BSYNC B1 ;  /* 0x0000000000017941 */ /* 0x000fea0003800000 */
.L_x_7918:
        /* <DEDUP_REMOVED lines=11> */
.L_x_7922:
[----:B------:R-:W-:Y:S01]  /*13080*/  IMAD.MOV.U32 R7, RZ, RZ, R6 ;  /* 0x000000ffff077224 */ /* 0x000fe200078e0006 */
[----:B------:R-:W-:Y:S01]  /*13090*/  MOV R148, R3 ;  /* 0x0000000300947202 */ /* 0x000fe20000000f00 */
[----:B------:R-:W-:Y:S02]  /*130a0*/  IMAD.MOV.U32 R9, RZ, RZ, R8 ;  /* 0x000000ffff097224 */ /* 0x000fe400078e0008 */
[----:B------:R-:W-:-:S07]  /*130b0*/  IMAD.MOV.U32 R84, RZ, RZ, R91 ;  /* 0x000000ffff547224 */ /* 0x000fce00078e005b */
.L_x_7923:
[----:B------:R-:W-:Y:S05]  /*130c0*/  BSYNC B1 ;  /* 0x0000000000017941 */ /* 0x000fea0003800000 */
.L_x_7921:
        /* <DEDUP_REMOVED lines=11> */
.L_x_7925:
[----:B------:R-:W-:Y:S01]  /*13180*/  IMAD.MOV.U32 R11, RZ, RZ, R7 ;  /* 0x000000ffff0b7224 */ /* 0x000fe200078e0007 */
[----:B------:R-:W-:Y:S01]  /*13190*/  MOV R91, R90 ;  /* 0x0000005a005b7202 */ /* 0x000fe20000000f00 */
[----:B------:R-:W-:Y:S02]  /*131a0*/  IMAD.MOV.U32 R6, RZ, RZ, R9 ;  /* 0x000000ffff067224 */ /* 0x000fe400078e0009 */
[----:B------:R-:W-:-:S07]  /*131b0*/  IMAD.MOV.U32 R3, RZ, RZ, R2 ;  /* 0x000000ffff037224 */ /* 0x000fce00078e0002 */
.L_x_7926:
[----:B------:R-:W-:Y:S05]  /*131c0*/  BSYNC B1 ;  /* 0x0000000000017941 */ /* 0x000fea0003800000 */
.L_x_7924:
        /* <DEDUP_REMOVED lines=11> */
.L_x_7928:
[----:B------:R-:W-:Y:S01]  /*13280*/  IMAD.MOV.U32 R2, RZ, RZ, R0 ;  /* 0x000000ffff027224 */ /* 0x000fe200078e0000 */
[----:B------:R-:W-:Y:S01]  /*13290*/  MOV R90, R89 ;  /* 0x00000059005a7202 */ /* 0x000fe20000000f00 */
[--C-:B------:R-:W-:Y:S02]  /*132a0*/  IMAD.MOV.U32 R7, RZ, RZ, R11.reuse ;  /* 0x000000ffff077224 */ /* 0x100fe400078e000b */
[--C-:B------:R-:W-:Y:S02]  /*132b0*/  IMAD.MOV.U32 R8, RZ, RZ, R6.reuse ;  /* 0x000000ffff087224 */ /* 0x100fe400078e0006 */
[----:B------:R-:W-:Y:S02]  /*132c0*/  IMAD.MOV.U32 R0, RZ, RZ, R11 ;  /* 0x000000ffff007224 */ /* 0x000fe400078e000b */
[----:B------:R-:W-:-:S07]  /*132d0*/  IMAD.MOV.U32 R89, RZ, RZ, R6 ;  /* 0x000000ffff597224 */ /* 0x000fce00078e0006 */
.L_x_7929:
[----:B------:R-:W-:Y:S05]  /*132e0*/  BSYNC B1 ;  /* 0x0000000000017941 */ /* 0x000fea0003800000 */
.L_x_7927:
[----:B------:R-:W-:Y:S01]  /*132f0*/  VIADD R4, R4, 0x4 ;  /* 0x0000000404047836 */ /* 0x000fe20000000000 */
[----:B------:R-:W-:Y:S06]  /*13300*/  @P1 BRA `(.L_x_7930) ;  /* 0xffffffc0000c1947 */ /* 0x000fec000383ffff */
[----:B------:R-:W-:Y:S01]  /*13310*/  MOV R0, R7 ;  /* 0x0000000700007202 */ /* 0x000fe20000000f00 */
[----:B------:R-:W-:-:S07]  /*13320*/  IMAD.MOV.U32 R89, RZ, RZ, R8 ;  /* 0x000000ffff597224 */ /* 0x000fce00078e0008 */
.L_x_7740:
[----:B------:R-:W-:Y:S05]  /*13330*/  BSYNC B0 ;  /* 0x0000000000007941 */ /* 0x000fea0003800000 */
.L_x_7739:
        /* <DEDUP_REMOVED lines=198> */
.L_x_8122:
        /* <DEDUP_REMOVED lines=20> */
.L_x_7934:
[----:B------:R-:W-:Y:S01]  /*140e0*/  IMAD.MOV.U32 R7, RZ, RZ, R88 ;  /* 0x000000ffff077224 */ /* 0x000fe200078e0058 */
[----:B------:R-:W-:Y:S01]  /*140f0*/  MOV R88, R95 ;  /* 0x0000005f00587202 */ /* 0x000fe20000000f00 */
[----:B------:R-:W-:Y:S02]  /*14100*/  IMAD.MOV.U32 R9, RZ, RZ, R154 ;  /* 0x000000ffff097224 */ /* 0x000fe400078e009a */
[----:B------:R-:W-:-:S07]  /*14110*/  IMAD.MOV.U32 R154, RZ, RZ, R31 ;  /* 0x000000ffff9a7224 */ /* 0x000fce00078e001f */
.L_x_7935:
[----:B------:R-:W-:Y:S05]  /*14120*/  BSYNC B1 ;  /* 0x0000000000017941 */ /* 0x000fea0003800000 */
.L_x_7933:
        /* <DEDUP_REMOVED lines=11> */
.L_x_7937:
[----:B------:R-:W-:Y:S01]  /*141e0*/  IMAD.MOV.U32 R6, RZ, RZ, R7 ;  /* 0x000000ffff067224 */ /* 0x000fe200078e0007 */
[----:B------:R-:W-:Y:S01]  /*141f0*/  MOV R31, R30 ;  /* 0x0000001e001f7202 */ /* 0x000fe20000000f00 */
[----:B------:R-:W-:Y:S02]  /*14200*/  IMAD.MOV.U32 R8, RZ, RZ, R9 ;  /* 0x000000ffff087224 */ /* 0x000fe400078e0009 */
[----:B------:R-:W-:-:S07]  /*14210*/  IMAD.MOV.U32 R95, RZ, RZ, R94 ;  /* 0x000000ffff5f7224 */ /* 0x000fce00078e005e */
.L_x_7938:
[----:B------:R-:W-:Y:S05]  /*14220*/  BSYNC B1 ;  /* 0x0000000000017941 */ /* 0x000fea0003800000 */
.L_x_7936:
        /* <DEDUP_REMOVED lines=11> */
.L_x_7940:
[----:B------:R-:W-:Y:S01]  /*142e0*/  IMAD.MOV.U32 R7, RZ, RZ, R6 ;  /* 0x000000ffff077224 */ /* 0x000fe200078e0006 */
[----:B------:R-:W-:Y:S01]  /*142f0*/  MOV R30, R29 ;  /* 0x0000001d001e7202 */ /* 0x000fe20000000f00 */
[----:B------:R-:W-:Y:S02]  /*14300*/  IMAD.MOV.U32 R9, RZ, RZ, R8 ;  /* 0x000000ffff097224 */ /* 0x000fe400078e0008 */
[----:B------:R-:W-:-:S07]  /*14310*/  IMAD.MOV.U32 R94, RZ, RZ, R93 ;  /* 0x000000ffff5e7224 */ /* 0x000fce00078e005d */
.L_x_7941:
[----:B------:R-:W-:Y:S05]  /*14320*/  BSYNC B1 ;  /* 0x0000000000017941 */ /* 0x000fea0003800000 */
.L_x_7939:
        /* <DEDUP_REMOVED lines=11> */
.L_x_7943:
[----:B------:R-:W-:Y:S01]  /*143e0*/  IMAD.MOV.U32 R6, RZ, RZ, R7 ;  /* 0x000000ffff067224 */ /* 0x000fe200078e0007 */
[----:B------:R-:W-:Y:S01]  /*143f0*/  MOV R29, R28 ;  /* 0x0000001c001d7202 */ /* 0x000fe20000000f00 */
[----:B------:R-:W-:Y:S02]  /*14400*/  IMAD.MOV.U32 R8, RZ, RZ, R9 ;  /* 0x000000ffff087224 */ /* 0x000fe400078e0009 */
[----:B------:R-:W-:-:S07]  /*14410*/  IMAD.MOV.U32 R93, RZ, RZ, R92 ;  /* 0x000000ffff5d7224 */ /* 0x000fce00078e005c */
.L_x_7944:
[----:B------:R-:W-:Y:S05]  /*14420*/  BSYNC B1 ;  /* 0x0000000000017941 */ /* 0x000fea0003800000 */
.L_x_7942:
        /* <DEDUP_REMOVED lines=11> */
.L_x_7946:
[----:B------:R-:W-:Y:S01]  /*144e0*/  IMAD.MOV.U32 R7, RZ, RZ, R6 ;  /* 0x000000ffff077224 */ /* 0x000fe200078e0006 */
[----:B------:R-:W-:Y:S01]  /*144f0*/  MOV R28, R35 ;  /* 0x00000023001c7202 */ /* 0x000fe20000000f00 */
[----:B------:R-:W-:Y:S02]  /*14500*/  IMAD.MOV.U32 R9, RZ, RZ, R8 ;  /* 0x000000ffff097224 */ /* 0x000fe400078e0008 */
[----:B------:R-:W-:-:S07]  /*14510*/  IMAD.MOV.U32 R92, RZ, RZ, R99 ;  /* 0x000000ffff5c7224 */ /* 0x000fce00078e0063 */
.L_x_7947:
[----:B------:R-:W-:Y:S05]  /*14520*/  BSYNC B1 ;  /* 0x0000000000017941 */ /* 0x000fea0003800000 */
.L_x_7945:
        /* <DEDUP_REMOVED lines=11> */
.L_x_7949:
[----:B------:R-:W-:Y:S01]  /*145e0*/  IMAD.MOV.U32 R6, RZ, RZ, R7 ;  /* 0x000000ffff067224 */ /* 0x000fe200078e0007 */
[----:B------:R-:W-:Y:S01]  /*145f0*/  MOV R35, R34 ;  /* 0x0000002200237202 */ /* 0x000fe20000000f00 */
[----:B------:R-:W-:Y:S02]  /*14600*/  IMAD.MOV.U32 R8, RZ, RZ, R9 ;  /* 0x000000ffff087224 */ /* 0x000fe400078e0009 */
[----:B------:R-:W-:-:S07]  /*14610*/  IMAD.MOV.U32 R99, RZ, RZ, R98 ;  /* 0x000000ffff637224 */ /* 0x000fce00078e0062 */
.L_x_7950:
[----:B------:R-:W-:Y:S05]  /*14620*/  BSYNC B1 ;  /* 0x0000000000017941 */ /* 0x000fea0003800000 */
.L_x_7948:
        /* <DEDUP_REMOVED lines=11> */
.L_x_7952:
[----:B------:R-:W-:Y:S01]  /*146e0*/  IMAD.MOV.U32 R7, RZ, RZ, R6 ;  /* 0x000000ffff077224 */ /* 0x000fe200078e0006 */
[----:B------:R-:W-:Y:S01]  /*146f0*/  MOV R34, R33 ;  /* 0x0000002100227202 */ /* 0x000fe20000000f00 */
[----:B------:R-:W-:Y:S02]  /*14700*/  IMAD.MOV.U32 R9, RZ, RZ, R8 ;  /* 0x000000ffff097224 */ /* 0x000fe400078e0008 */
[----:B------:R-:W-:-:S07]  /*14710*/  IMAD.MOV.U32 R98, RZ, RZ, R97 ;  /* 0x000000ffff627224 */ /* 0x000fce00078e0061 */
.L_x_7953:
[----:B------:R-:W-:Y:S05]  /*14720*/  BSYNC B1 ;  /* 0x0000000000017941 */ /* 0x000fea0003800000 */
.L_x_7951:
        /* <DEDUP_REMOVED lines=11> */
.L_x_7955:
[----:B------:R-:W-:Y:S01]  /*147e0*/  IMAD.MOV.U32 R6, RZ, RZ, R7 ;  /* 0x000000ffff067224 */ /* 0x000fe200078e0007 */
[----:B------:R-:W-:Y:S01]  /*147f0*/  MOV R33, R32 ;  /* 0x0000002000217202 */ /* 0x000fe20000000f00 */
[----:B------:R-:W-:Y:S02]  /*14800*/  IMAD.MOV.U32 R8, RZ, RZ, R9 ;  /* 0x000000ffff087224 */ /* 0x000fe400078e0009 */
[----:B------:R-:W-:-:S07]  /*14810*/  IMAD.MOV.U32 R97, RZ, RZ, R96 ;  /* 0x000000ffff617224 */ /* 0x000fce00078e0060 */
.L_x_7956:
[----:B------:R-:W-:Y:S05]  /*14820*/  BSYNC B1 ;  /* 0x0000000000017941 */ /* 0x000fea0003800000 */
.L_x_7954:
        /* <DEDUP_REMOVED lines=11> */
.L_x_7958:
[----:B------:R-:W-:Y:S01]  /*148e0*/  IMAD.MOV.U32 R7, RZ, RZ, R6 ;  /* 0x000000ffff077224 */ /* 0x000fe200078e0006 */
[----:B------:R-:W-:Y:S01]  /*148f0*/  MOV R32, R39 ;  /* 0x0000002700207202 */ /* 0x000fe20000000f00 */
[----:B------:R-:W-:Y:S02]  /*14900*/  IMAD.MOV.U32 R9, RZ, RZ, R8 ;  /* 0x000000ffff097224 */ /* 0x000fe400078e0008 */
[----:B------:R-:W-:-:S07]  /*14910*/  IMAD.MOV.U32 R96, RZ, RZ, R103 ;  /* 0x000000ffff607224 */ /* 0x000fce00078e0067 */
.L_x_7959:
[----:B------:R-:W-:Y:S05]  /*14920*/  BSYNC B1 ;  /* 0x0000000000017941 */ /* 0x000fea0003800000 */
.L_x_7957:
        /* <DEDUP_REMOVED lines=11> */
.L_x_7961:
[----:B------:R-:W-:Y:S01]  /*149e0*/  IMAD.MOV.U32 R6, RZ, RZ, R7 ;  /* 0x000000ffff067224 */ /* 0x000fe200078e0007 */
[----:B------:R-:W-:Y:S01]  /*149f0*/  MOV R39, R38 ;  /* 0x0000002600277202 */ /* 0x000fe20000000f00 */
[----:B------:R-:W-:Y:S02]  /*14a00*/  IMAD.MOV.U32 R8, RZ, RZ, R9 ;  /* 0x000000ffff087224 */ /* 0x000fe400078e0009 */
[----:B------:R-:W-:-:S07]  /*14a10*/  IMAD.MOV.U32 R103, RZ, RZ, R102 ;  /* 0x000000ffff677224 */ /* 0x000fce00078e0066 */
.L_x_7962:
[----:B------:R-:W-:Y:S05]  /*14a20*/  BSYNC B1 ;  /* 0x0000000000017941 */ /* 0x000fea0003800000 */
.L_x_7960:
        /* <DEDUP_REMOVED lines=11> */
.L_x_7964:
[----:B------:R-:W-:Y:S01]  /*14ae0*/  IMAD.MOV.U32 R7, RZ, RZ, R6 ;  /* 0x000000ffff077224 */ /* 0x000fe200078e0006 */
[----:B------:R-:W-:Y:S01]  /*14af0*/  MOV R38, R37 ;  /* 0x0000002500267202 */ /* 0x000fe20000000f00 */
[----:B------:R-:W-:Y:S02]  /*14b00*/  IMAD.MOV.U32 R9, RZ, RZ, R8 ;  /* 0x000000ffff097224 */ /* 0x000fe400078e0008 */
[----:B------:R-:W-:-:S07]  /*14b10*/  IMAD.MOV.U32 R102, RZ, RZ, R101 ;  /* 0x000000ffff667224 */ /* 0x000fce00078e0065 */
.L_x_7965:
[----:B------:R-:W-:Y:S05]  /*14b20*/  BSYNC B1 ;  /* 0x0000000000017941 */ /* 0x000fea0003800000 */
.L_x_7963:
        /* <DEDUP_REMOVED lines=11> */
.L_x_7967:
[----:B------:R-:W-:Y:S01]  /*14be0*/  IMAD.MOV.U32 R6, RZ, RZ, R7 ;  /* 0x000000ffff067224 */ /* 0x000fe200078e0007 */
[----:B------:R-:W-:Y:S01]  /*14bf0*/  MOV R37, R36 ;  /* 0x0000002400257202 */ /* 0x000fe20000000f00 */
[----:B------:R-:W-:Y:S02]  /*14c00*/  IMAD.MOV.U32 R8, RZ, RZ, R9 ;  /* 0x000000ffff087224 */ /* 0x000fe400078e0009 */
[----:B------:R-:W-:-:S07]  /*14c10*/  IMAD.MOV.U32 R101, RZ, RZ, R100 ;  /* 0x000000ffff657224 */ /* 0x000fce00078e0064 */
.L_x_7968:
[----:B------:R-:W-:Y:S05]  /*14c20*/  BSYNC B1 ;  /* 0x0000000000017941 */ /* 0x000fea0003800000 */
.L_x_7966:
        /* <DEDUP_REMOVED lines=11> */
.L_x_7970:
[----:B------:R-:W-:Y:S01]  /*14ce0*/  IMAD.MOV.U32 R7, RZ, RZ, R6 ;  /* 0x000000ffff077224 */ /* 0x000fe200078e0006 */
[----:B------:R-:W-:Y:S01]  /*14cf0*/  MOV R36, R43 ;  /* 0x0000002b00247202 */ /* 0x000fe20000000f00 */
[----:B------:R-:W-:Y:S02]  /*14d00*/  IMAD.MOV.U32 R9, RZ, RZ, R8 ;  /* 0x000000ffff097224 */ /* 0x000fe400078e0008 */
[----:B------:R-:W-:-:S07]  /*14d10*/  IMAD.MOV.U32 R100, RZ, RZ, R107 ;  /* 0x000000ffff647224 */ /* 0x000fce00078e006b */
.L_x_7971:
[----:B------:R-:W-:Y:S05]  /*14d20*/  BSYNC B1 ;  /* 0x0000000000017941 */ /* 0x000fea0003800000 */
.L_x_7969:
        /* <DEDUP_REMOVED lines=11> */
.L_x_7973:
[----:B------:R-:W-:Y:S01]  /*14de0*/  IMAD.MOV.U32 R6, RZ, RZ, R7 ;  /* 0x000000ffff067224 */ /* 0x000fe200078e0007 */
[----:B------:R-:W-:Y:S01]  /*14df0*/  MOV R43, R42 ;  /* 0x0000002a002b7202 */ /* 0x000fe20000000f00 */
[----:B------:R-:W-:Y:S02]  /*14e00*/  IMAD.MOV.U32 R8, RZ, RZ, R9 ;  /* 0x000000ffff087224 */ /* 0x000fe400078e0009 */
[----:B------:R-:W-:-:S07]  /*14e10*/  IMAD.MOV.U32 R107, RZ, RZ, R106 ;  /* 0x000000ffff6b7224 */ /* 0x000fce00078e006a */
.L_x_7974:
[----:B------:R-:W-:Y:S05]  /*14e20*/  BSYNC B1 ;  /* 0x0000000000017941 */ /* 0x000fea0003800000 */
.L_x_7972:
        /* <DEDUP_REMOVED lines=11> */
.L_x_7976:
[----:B------:R-:W-:Y:S01]  /*14ee0*/  IMAD.MOV.U32 R7, RZ, RZ, R6 ;  /* 0x000000ffff077224 */ /* 0x000fe200078e0006 */
[----:B------:R-:W-:Y:S01]  /*14ef0*/  MOV R42, R41 ;  /* 0x00000029002a7202 */ /* 0x000fe20000000f00 */
[----:B------:R-:W-:Y:S02]  /*14f00*/  IMAD.MOV.U32 R9, RZ, RZ, R8 ;  /* 0x000000ffff097224 */ /* 0x000fe400078e0008 */
[----:B------:R-:W-:-:S07]  /*14f10*/  IMAD.MOV.U32 R106, RZ, RZ, R105 ;  /* 0x000000ffff6a7224 */ /* 0x000fce00078e0069 */
.L_x_7977:
[----:B------:R-:W-:Y:S05]  /*14f20*/  BSYNC B1 ;  /* 0x0000000000017941 */ /* 0x000fea0003800000 */
.L_x_7975:
        /* <DEDUP_REMOVED lines=11> */
.L_x_7979:
[----:B------:R-:W-:Y:S01]  /*14fe0*/  IMAD.MOV.U32 R6, RZ, RZ, R7 ;  /* 0x000000ffff067224 */ /* 0x000fe200078e0007 */
[----:B------:R-:W-:Y:S01]  /*14ff0*/  MOV R41, R40 ;  /* 0x0000002800297202 */ /* 0x000fe20000000f00 */
[----:B------:R-:W-:Y:S02]  /*15000*/  IMAD.MOV.U32 R8, RZ, RZ, R9 ;  /* 0x000000ffff087224 */ /* 0x000fe400078e0009 */
[----:B------:R-:W-:-:S07]  /*15010*/  IMAD.MOV.U32 R105, RZ, RZ, R104 ;  /* 0x000000ffff697224 */ /* 0x000fce00078e0068 */
.L_x_7980:
[----:B------:R-:W-:Y:S05]  /*15020*/  BSYNC B1 ;  /* 0x0000000000017941 */ /* 0x000fea0003800000 */
.L_x_7978:
        /* <DEDUP_REMOVED lines=11> */
.L_x_7982:
[----:B------:R-:W-:Y:S01]  /*150e0*/  IMAD.MOV.U32 R7, RZ, RZ, R6 ;  /* 0x000000ffff077224 */ /* 0x000fe200078e0006 */
[----:B------:R-:W-:Y:S01]  /*150f0*/  MOV R40, R47 ;  /* 0x0000002f00287202 */ /* 0x000fe20000000f00 */
[----:B------:R-:W-:Y:S02]  /*15100*/  IMAD.MOV.U32 R9, RZ, RZ, R8 ;  /* 0x000000ffff097224 */ /* 0x000fe400078e0008 */
[----:B------:R-:W-:-:S07]  /*15110*/  IMAD.MOV.U32 R104, RZ, RZ, R111 ;  /* 0x000000ffff687224 */ /* 0x000fce00078e006f */
.L_x_7983:
[----:B------:R-:W-:Y:S05]  /*15120*/  BSYNC B1 ;  /* 0x0000000000017941 */ /* 0x000fea0003800000 */
.L_x_7981:
        /* <DEDUP_REMOVED lines=11> */
.L_x_7985:
[----:B------:R-:W-:Y:S01]  /*151e0*/  IMAD.MOV.U32 R6, RZ, RZ, R7 ;  /* 0x000000ffff067224 */ /* 0x000fe200078e0007 */
[----:B------:R-:W-:Y:S01]  /*151f0*/  MOV R47, R46 ;  /* 0x0000002e002f7202 */ /* 0x000fe20000000f00 */
[----:B------:R-:W-:Y:S02]  /*15200*/  IMAD.MOV.U32 R8, RZ, RZ, R9 ;  /* 0x000000ffff087224 */ /* 0x000fe400078e0009 */
[----:B------:R-:W-:-:S07]  /*15210*/  IMAD.MOV.U32 R111, RZ, RZ, R110 ;  /* 0x000000ffff6f7224 */ /* 0x000fce00078e006e */
.L_x_7986:
[----:B------:R-:W-:Y:S05]  /*15220*/  BSYNC B1 ;  /* 0x0000000000017941 */ /* 0x000fea0003800000 */
.L_x_7984:
        /* <DEDUP_REMOVED lines=11> */
.L_x_7988:
[----:B------:R-:W-:Y:S01]  /*152e0*/  IMAD.MOV.U32 R7, RZ, RZ, R6 ;  /* 0x000000ffff077224 */ /* 0x000fe200078e0006 */
[----:B------:R-:W-:Y:S01]  /*152f0*/  MOV R46, R45 ;  /* 0x0000002d002e7202 */ /* 0x000fe20000000f00 */
[----:B------:R-:W-:Y:S02]  /*15300*/  IMAD.MOV.U32 R9, RZ, RZ, R8 ;  /* 0x000000ffff097224 */ /* 0x000fe400078e0008 */
[----:B------:R-:W-:-:S07]  /*15310*/  IMAD.MOV.U32 R110, RZ, RZ, R109 ;  /* 0x000000ffff6e7224 */ /* 0x000fce00078e006d */
.L_x_7989:
[----:B------:R-:W-:Y:S05]  /*15320*/  BSYNC B1 ;  /* 0x0000000000017941 */ /* 0x000fea0003800000 */
.L_x_7987:
        /* <DEDUP_REMOVED lines=11> */
.L_x_7991:
[----:B------:R-:W-:Y:S01]  /*153e0*/  IMAD.MOV.U32 R6, RZ, RZ, R7 ;  /* 0x000000ffff067224 */ /* 0x000fe200078e0007 */
[----:B------:R-:W-:Y:S01]  /*153f0*/  MOV R45, R44 ;  /* 0x0000002c002d7202 */ /* 0x000fe20000000f00 */
[----:B------:R-:W-:Y:S02]  /*15400*/  IMAD.MOV.U32 R8, RZ, RZ, R9 ;  /* 0x000000ffff087224 */ /* 0x000fe400078e0009 */
[----:B------:R-:W-:-:S07]  /*15410*/  IMAD.MOV.U32 R109, RZ, RZ, R108 ;  /* 0x000000ffff6d7224 */ /* 0x000fce00078e006c */
.L_x_7992:
[----:B------:R-:W-:Y:S05]  /*15420*/  BSYNC B1 ;  /* 0x0000000000017941 */ /* 0x000fea0003800000 */
.L_x_7990:
        /* <DEDUP_REMOVED lines=11> */
.L_x_7994:
[----:B------:R-:W-:Y:S01]  /*154e0*/  IMAD.MOV.U32 R7, RZ, RZ, R6 ;  /* 0x000000ffff077224 */ /* 0x000fe200078e0006 */
[----:B------:R-:W-:Y:S01]  /*154f0*/  MOV R44, R51 ;  /* 0x00000033002c7202 */ /* 0x000fe20000000f00 */
[----:B------:R-:W-:Y:S02]  /*15500*/  IMAD.MOV.U32 R9, RZ, RZ, R8 ;  /* 0x000000ffff097224 */ /* 0x000fe400078e0008 */
[----:B------:R-:W-:-:S07]  /*15510*/  IMAD.MOV.U32 R108, RZ, RZ, R115 ;  /* 0x000000ffff6c7224 */ /* 0x000fce00078e0073 */
.L_x_7995:
[----:B------:R-:W-:Y:S05]  /*15520*/  BSYNC B1 ;  /* 0x0000000000017941 */ /* 0x000fea0003800000 */
.L_x_7993:
        /* <DEDUP_REMOVED lines=11> */
.L_x_7997:
[----:B------:R-:W-:Y:S01]  /*155e0*/  IMAD.MOV.U32 R6, RZ, RZ, R7 ;  /* 0x000000ffff067224 */ /* 0x000fe200078e0007 */
[----:B------:R-:W-:Y:S01]  /*155f0*/  MOV R51, R50 ;  /* 0x0000003200337202 */ /* 0x000fe20000000f00 */
[----:B------:R-:W-:Y:S02]  /*15600*/  IMAD.MOV.U32 R8, RZ, RZ, R9 ;  /* 0x000000ffff087224 */ /* 0x000fe400078e0009 */
[----:B------:R-:W-:-:S07]  /*15610*/  IMAD.MOV.U32 R115, RZ, RZ, R114 ;  /* 0x000000ffff737224 */ /* 0x000fce00078e0072 */
.L_x_7998:
[----:B------:R-:W-:Y:S05]  /*15620*/  BSYNC B1 ;  /* 0x0000000000017941 */ /* 0x000fea0003800000 */
.L_x_7996:
        /* <DEDUP_REMOVED lines=11> */
.L_x_8000:
[----:B------:R-:W-:Y:S01]  /*156e0*/  IMAD.MOV.U32 R7, RZ, RZ, R6 ;  /* 0x000000ffff077224 */ /* 0x000fe200078e0006 */
[----:B------:R-:W-:Y:S01]  /*156f0*/  MOV R50, R49 ;  /* 0x0000003100327202 */ /* 0x000fe20000000f00 */
[----:B------:R-:W-:Y:S02]  /*15700*/  IMAD.MOV.U32 R9, RZ, RZ, R8 ;  /* 0x000000ffff097224 */ /* 0x000fe400078e0008 */
[----:B------:R-:W-:-:S07]  /*15710*/  IMAD.MOV.U32 R114, RZ, RZ, R113 ;  /* 0x000000ffff727224 */ /* 0x000fce00078e0071 */
.L_x_8001:
[----:B------:R-:W-:Y:S05]  /*15720*/  BSYNC B1 ;  /* 0x0000000000017941 */ /* 0x000fea0003800000 */
.L_x_7999:
        /* <DEDUP_REMOVED lines=11> */
.L_x_8003:
[----:B------:R-:W-:Y:S01]  /*157e0*/  IMAD.MOV.U32 R6, RZ, RZ, R7 ;  /* 0x000000ffff067224 */ /* 0x000fe200078e0007 */
[----:B------:R-:W-:Y:S01]  /*157f0*/  MOV R49, R48 ;  /* 0x0000003000317202 */ /* 0x000fe20000000f00 */
[----:B------:R-:W-:Y:S02]  /*15800*/  IMAD.MOV.U32 R8, RZ, RZ, R9 ;  /* 0x000000ffff087224 */ /* 0x000fe400078e0009 */
[----:B------:R-:W-:-:S07]  /*15810*/  IMAD.MOV.U32 R113, RZ, RZ, R112 ;  /* 0x000000ffff717224 */ /* 0x000fce00078e0070 */
.L_x_8004:
[----:B------:R-:W-:Y:S05]  /*15820*/  BSYNC B1 ;  /* 0x0000000000017941 */ /* 0x000fea0003800000 */
.L_x_8002:
        /* <DEDUP_REMOVED lines=11> */
.L_x_8006:
[----:B------:R-:W-:Y:S01]  /*158e0*/  IMAD.MOV.U32 R7, RZ, RZ, R6 ;  /* 0x000000ffff077224 */ /* 0x000fe200078e0006 */
[----:B------:R-:W-:Y:S01]  /*158f0*/  MOV R48, R55 ;  /* 0x0000003700307202 */ /* 0x000fe20000000f00 */
[----:B------:R-:W-:Y:S02]  /*15900*/  IMAD.MOV.U32 R9, RZ, RZ, R8 ;  /* 0x000000ffff097224 */ /* 0x000fe400078e0008 */
[----:B------:R-:W-:-:S07]  /*15910*/  IMAD.MOV.U32 R112, RZ, RZ, R119 ;  /* 0x000000ffff707224 */ /* 0x000fce00078e0077 */
.L_x_8007:
[----:B------:R-:W-:Y:S05]  /*15920*/  BSYNC B1 ;  /* 0x0000000000017941 */ /* 0x000fea0003800000 */
.L_x_8005:
        /* <DEDUP_REMOVED lines=11> */
.L_x_8009:
[----:B------:R-:W-:Y:S01]  /*159e0*/  IMAD.MOV.U32 R6, RZ, RZ, R7 ;  /* 0x000000ffff067224 */ /* 0x000fe200078e0007 */
[----:B------:R-:W-:Y:S01]  /*159f0*/  MOV R55, R54 ;  /* 0x0000003600377202 */ /* 0x000fe20000000f00 */
[----:B------:R-:W-:Y:S02]  /*15a00*/  IMAD.MOV.U32 R8, RZ, RZ, R9 ;  /* 0x000000ffff087224 */ /* 0x000fe400078e0009 */
[----:B------:R-:W-:-:S07]  /*15a10*/  IMAD.MOV.U32 R119, RZ, RZ, R118 ;  /* 0x000000ffff777224 */ /* 0x000fce00078e0076 */
.L_x_8010:
[----:B------:R-:W-:Y:S05]  /*15a20*/  BSYNC B1 ;  /* 0x0000000000017941 */ /* 0x000fea0003800000 */
.L_x_8008:
        /* <DEDUP_REMOVED lines=11> */
.L_x_8012:
[----:B------:R-:W-:Y:S01]  /*15ae0*/  IMAD.MOV.U32 R7, RZ, RZ, R6 ;  /* 0x000000ffff077224 */ /* 0x000fe200078e0006 */
[----:B------:R-:W-:Y:S01]  /*15af0*/  MOV R54, R53 ;  /* 0x0000003500367202 */ /* 0x000fe20000000f00 */
[----:B------:R-:W-:Y:S02]  /*15b00*/  IMAD.MOV.U32 R9, RZ, RZ, R8 ;  /* 0x000000ffff097224 */ /* 0x000fe400078e0008 */
[----:B------:R-:W-:-:S07]  /*15b10*/  IMAD.MOV.U32 R118, RZ, RZ, R117 ;  /* 0x000000ffff767224 */ /* 0x000fce00078e0075 */
.L_x_8013:
[----:B------:R-:W-:Y:S05]  /*15b20*/  BSYNC B1 ;  /* 0x0000000000017941 */ /* 0x000fea0003800000 */
.L_x_8011:
        /* <DEDUP_REMOVED lines=11> */
.L_x_8015:
[----:B------:R-:W-:Y:S01]  /*15be0*/  IMAD.MOV.U32 R6, RZ, RZ, R7 ;  /* 0x000000ffff067224 */ /* 0x000fe200078e0007 */
[----:B------:R-:W-:Y:S01]  /*15bf0*/  MOV R53, R52 ;  /* 0x0000003400357202 */ /* 0x000fe20000000f00 */
[----:B------:R-:W-:Y:S02]  /*15c00*/  IMAD.MOV.U32 R8, RZ, RZ, R9 ;  /* 0x000000ffff087224 */ /* 0x000fe400078e0009 */
[----:B------:R-:W-:-:S07]  /*15c10*/  IMAD.MOV.U32 R117, RZ, RZ, R116 ;  /* 0x000000ffff757224 */ /* 0x000fce00078e0074 */
.L_x_8016:
[----:B------:R-:W-:Y:S05]  /*15c20*/  BSYNC B1 ;  /* 0x0000000000017941 */ /* 0x000fea0003800000 */
.L_x_8014:
        /* <DEDUP_REMOVED lines=11> */
.L_x_8018:
[----:B------:R-:W-:Y:S01]  /*15ce0*/  IMAD.MOV.U32 R7, RZ, RZ, R6 ;  /* 0x000000ffff077224 */ /* 0x000fe200078e0006 */
[----:B------:R-:W-:Y:S01]  /*15cf0*/  MOV R52, R59 ;  /* 0x0000003b00347202 */ /* 0x000fe20000000f00 */
[----:B------:R-:W-:Y:S02]  /*15d00*/  IMAD.MOV.U32 R9, RZ, RZ, R8 ;  /* 0x000000ffff097224 */ /* 0x000fe400078e0008 */
[----:B------:R-:W-:-:S07]  /*15d10*/  IMAD.MOV.U32 R116, RZ, RZ, R123 ;  /* 0x000000ffff747224 */ /* 0x000fce00078e007b */
.L_x_8019:
[----:B------:R-:W-:Y:S05]  /*15d20*/  BSYNC B1 ;  /* 0x0000000000017941 */ /* 0x000fea0003800000 */
.L_x_8017:
        /* <DEDUP_REMOVED lines=11> */
.L_x_8021:
[----:B------:R-:W-:Y:S01]  /*15de0*/  IMAD.MOV.U32 R6, RZ, RZ, R7 ;  /* 0x000000ffff067224 */ /* 0x000fe200078e0007 */
[----:B------:R-:W-:Y:S01]  /*15df0*/  MOV R59, R58 ;  /* 0x0000003a003b7202 */ /* 0x000fe20000000f00 */
[----:B------:R-:W-:Y:S02]  /*15e00*/  IMAD.MOV.U32 R8, RZ, RZ, R9 ;  /* 0x000000ffff087224 */ /* 0x000fe400078e0009 */
[----:B------:R-:W-:-:S07]  /*15e10*/  IMAD.MOV.U32 R123, RZ, RZ, R122 ;  /* 0x000000ffff7b7224 */ /* 0x000fce00078e007a */
.L_x_8022:
[----:B------:R-:W-:Y:S05]  /*15e20*/  BSYNC B1 ;  /* 0x0000000000017941 */ /* 0x000fea0003800000 */
.L_x_8020:
        /* <DEDUP_REMOVED lines=11> */
.L_x_8024:
[----:B------:R-:W-:Y:S01]  /*15ee0*/  IMAD.MOV.U32 R7, RZ, RZ, R6 ;  /* 0x000000ffff077224 */ /* 0x000fe200078e0006 */
[----:B------:R-:W-:Y:S01]  /*15ef0*/  MOV R58, R57 ;  /* 0x00000039003a7202 */ /* 0x000fe20000000f00 */
[----:B------:R-:W-:Y:S02]  /*15f00*/  IMAD.MOV.U32 R9, RZ, RZ, R8 ;  /* 0x000000ffff097224 */ /* 0x000fe400078e0008 */
[----:B------:R-:W-:-:S07]  /*15f10*/  IMAD.MOV.U32 R122, RZ, RZ, R121 ;  /* 0x000000ffff7a7224 */ /* 0x000fce00078e0079 */
.L_x_8025:
[----:B------:R-:W-:Y:S05]  /*15f20*/  BSYNC B1 ;  /* 0x0000000000017941 */ /* 0x000fea0003800000 */
.L_x_8023:
        /* <DEDUP_REMOVED lines=11> */
.L_x_8027:
[----:B------:R-:W-:Y:S01]  /*15fe0*/  IMAD.MOV.U32 R6, RZ, RZ, R7 ;  /* 0x000000ffff067224 */ /* 0x000fe200078e0007 */
[----:B------:R-:W-:Y:S01]  /*15ff0*/  MOV R57, R56 ;  /* 0x0000003800397202 */ /* 0x000fe20000000f00 */
[----:B------:R-:W-:Y:S02]  /*16000*/  IMAD.MOV.U32 R8, RZ, RZ, R9 ;  /* 0x000000ffff087224 */ /* 0x000fe400078e0009 */
[----:B------:R-:W-:-:S07]  /*16010*/  IMAD.MOV.U32 R121, RZ, RZ, R120 ;  /* 0x000000ffff797224 */ /* 0x000fce00078e0078 */
.L_x_8028:
[----:B------:R-:W-:Y:S05]  /*16020*/  BSYNC B1 ;  /* 0x0000000000017941 */ /* 0x000fea0003800000 */
.L_x_8026:
        /* <DEDUP_REMOVED lines=11> */
.L_x_8030:
[----:B------:R-:W-:Y:S01]  /*160e0*/  IMAD.MOV.U32 R7, RZ, RZ, R6 ;  /* 0x000000ffff077224 */ /* 0x000fe200078e0006 */
[----:B------:R-:W-:Y:S01]  /*160f0*/  MOV R56, R63 ;  /* 0x0000003f00387202 */ /* 0x000fe20000000f00 */
[----:B------:R-:W-:Y:S02]  /*16100*/  IMAD.MOV.U32 R9, RZ, RZ, R8 ;  /* 0x000000ffff097224 */ /* 0x000fe400078e0008 */
[----:B------:R-:W-:-:S07]  /*16110*/  IMAD.MOV.U32 R120, RZ, RZ, R127 ;  /* 0x000000ffff787224 */ /* 0x000fce00078e007f */
.L_x_8031:
[----:B------:R-:W-:Y:S05]  /*16120*/  BSYNC B1 ;  /* 0x0000000000017941 */ /* 0x000fea0003800000 */
.L_x_8029:
        /* <DEDUP_REMOVED lines=11> */
.L_x_8033:
[----:B------:R-:W-:Y:S01]  /*161e0*/  IMAD.MOV.U32 R6, RZ, RZ, R7 ;  /* 0x000000ffff067224 */ /* 0x000fe200078e0007 */
[----:B------:R-:W-:Y:S01]  /*161f0*/  MOV R63, R62 ;  /* 0x0000003e003f7202 */ /* 0x000fe20000000f00 */
[----:B------:R-:W-:Y:S02]  /*16200*/  IMAD.MOV.U32 R8, RZ, RZ, R9 ;  /* 0x000000ffff087224 */ /* 0x000fe400078e0009 */
[----:B------:R-:W-:-:S07]  /*16210*/  IMAD.MOV.U32 R127, RZ, RZ, R126 ;  /* 0x000000ffff7f7224 */ /* 0x000fce00078e007e */
.L_x_8034:
[----:B------:R-:W-:Y:S05]  /*16220*/  BSYNC B1 ;  /* 0x0000000000017941 */ /* 0x000fea0003800000 */
.L_x_8032:
        /* <DEDUP_REMOVED lines=11> */
.L_x_8036:
[----:B------:R-:W-:Y:S01]  /*162e0*/  IMAD.MOV.U32 R7, RZ, RZ, R6 ;  /* 0x000000ffff077224 */ /* 0x000fe200078e0006 */
[----:B------:R-:W-:Y:S01]  /*162f0*/  MOV R62, R61 ;  /* 0x0000003d003e7202 */ /* 0x000fe20000000f00 */
[----:B------:R-:W-:Y:S02]  /*16300*/  IMAD.MOV.U32 R9, RZ, RZ, R8 ;  /* 0x000000ffff097224 */ /* 0x000fe400078e0008 */
[----:B------:R-:W-:-:S07]  /*16310*/  IMAD.MOV.U32 R126, RZ, RZ, R125 ;  /* 0x000000ffff7e7224 */ /* 0x000fce00078e007d */
.L_x_8037:
[----:B------:R-:W-:Y:S05]  /*16320*/  BSYNC B1 ;  /* 0x0000000000017941 */ /* 0x000fea0003800000 */
.L_x_8035:
        /* <DEDUP_REMOVED lines=11> */
.L_x_8039:
[----:B------:R-:W-:Y:S01]  /*163e0*/  IMAD.MOV.U32 R6, RZ, RZ, R7 ;  /* 0x000000ffff067224 */ /* 0x000fe200078e0007 */
[----:B------:R-:W-:Y:S01]  /*163f0*/  MOV R61, R60 ;  /* 0x0000003c003d7202 */ /* 0x000fe20000000f00 */
[----:B------:R-:W-:Y:S02]  /*16400*/  IMAD.MOV.U32 R8, RZ, RZ, R9 ;  /* 0x000000ffff087224 */ /* 0x000fe400078e0009 */
[----:B------:R-:W-:-:S07]  /*16410*/  IMAD.MOV.U32 R125, RZ, RZ, R124 ;  /* 0x000000ffff7d7224 */ /* 0x000fce00078e007c */
.L_x_8040:
[----:B------:R-:W-:Y:S05]  /*16420*/  BSYNC B1 ;  /* 0x0000000000017941 */ /* 0x000fea0003800000 */
.L_x_8038:
        /* <DEDUP_REMOVED lines=11> */
.L_x_8042:
[----:B------:R-:W-:Y:S01]  /*164e0*/  IMAD.MOV.U32 R7, RZ, RZ, R6 ;  /* 0x000000ffff077224 */ /* 0x000fe200078e0006 */
[----:B------:R-:W-:Y:S01]  /*164f0*/  MOV R60, R67 ;  /* 0x00000043003c7202 */ /* 0x000fe20000000f00 */
[----:B------:R-:W-:Y:S02]  /*16500*/  IMAD.MOV.U32 R9, RZ, RZ, R8 ;  /* 0x000000ffff097224 */ /* 0x000fe400078e0008 */
[----:B------:R-:W-:-:S07]  /*16510*/  IMAD.MOV.U32 R124, RZ, RZ, R131 ;  /* 0x000000ffff7c7224 */ /* 0x000fce00078e0083 */
.L_x_8043:
[----:B------:R-:W-:Y:S05]  /*16520*/  BSYNC B1 ;  /* 0x0000000000017941 */ /* 0x000fea0003800000 */
.L_x_8041:
        /* <DEDUP_REMOVED lines=11> */
.L_x_8045:
[----:B------:R-:W-:Y:S01]  /*165e0*/  IMAD.MOV.U32 R6, RZ, RZ, R7 ;  /* 0x000000ffff067224 */ /* 0x000fe200078e0007 */
[----:B------:R-:W-:Y:S01]  /*165f0*/  MOV R67, R66 ;  /* 0x0000004200437202 */ /* 0x000fe20000000f00 */
[----:B------:R-:W-:Y:S02]  /*16600*/  IMAD.MOV.U32 R8, RZ, RZ, R9 ;  /* 0x000000ffff087224 */ /* 0x000fe400078e0009 */
[----:B------:R-:W-:-:S07]  /*16610*/  IMAD.MOV.U32 R131, RZ, RZ, R130 ;  /* 0x000000ffff837224 */ /* 0x000fce00078e0082 */
.L_x_8046:
[----:B------:R-:W-:Y:S05]  /*16620*/  BSYNC B1 ;  /* 0x0000000000017941 */ /* 0x000fea0003800000 */
.L_x_8044:
        /* <DEDUP_REMOVED lines=11> */
.L_x_8048:
[----:B------:R-:W-:Y:S01]  /*166e0*/  IMAD.MOV.U32 R7, RZ, RZ, R6 ;  /* 0x000000ffff077224 */ /* 0x000fe200078e0006 */
[----:B------:R-:W-:Y:S01]  /*166f0*/  MOV R66, R65 ;  /* 0x0000004100427202 */ /* 0x000fe20000000f00 */
[----:B------:R-:W-:Y:S02]  /*16700*/  IMAD.MOV.U32 R9, RZ, RZ, R8 ;  /* 0x000000ffff097224 */ /* 0x000fe400078e0008 */
[----:B------:R-:W-:-:S07]  /*16710*/  IMAD.MOV.U32 R130, RZ, RZ, R129 ;  /* 0x000000ffff827224 */ /* 0x000fce00078e0081 */
.L_x_8049:
[----:B------:R-:W-:Y:S05]  /*16720*/  BSYNC B1 ;  /* 0x0000000000017941 */ /* 0x000fea0003800000 */
.L_x_8047:
        /* <DEDUP_REMOVED lines=11> */
.L_x_8051:
[----:B------:R-:W-:Y:S01]  /*167e0*/  IMAD.MOV.U32 R6, RZ, RZ, R7 ;  /* 0x000000ffff067224 */ /* 0x000fe200078e0007 */
[----:B------:R-:W-:Y:S01]  /*167f0*/  MOV R65, R64 ;  /* 0x0000004000417202 */ /* 0x000fe20000000f00 */
[----:B------:R-:W-:Y:S02]  /*16800*/  IMAD.MOV.U32 R8, RZ, RZ, R9 ;  /* 0x000000ffff087224 */ /* 0x000fe400078e0009 */
[----:B------:R-:W-:-:S07]  /*16810*/  IMAD.MOV.U32 R129, RZ, RZ, R128 ;  /* 0x000000ffff817224 */ /* 0x000fce00078e0080 */
.L_x_8052:
[----:B------:R-:W-:Y:S05]  /*16820*/  BSYNC B1 ;  /* 0x0000000000017941 */ /* 0x000fea0003800000 */
.L_x_8050:
        /* <DEDUP_REMOVED lines=11> */
.L_x_8054:
[----:B------:R-:W-:Y:S01]  /*168e0*/  IMAD.MOV.U32 R7, RZ, RZ, R6 ;  /* 0x000000ffff077224 */ /* 0x000fe200078e0006 */
[----:B------:R-:W-:Y:S01]  /*168f0*/  MOV R64, R71 ;  /* 0x0000004700407202 */ /* 0x000fe20000000f00 */
[----:B------:R-:W-:Y:S02]  /*16900*/  IMAD.MOV.U32 R9, RZ, RZ, R8 ;  /* 0x000000ffff097224 */ /* 0x000fe400078e0008 */
[----:B------:R-:W-:-:S07]  /*16910*/  IMAD.MOV.U32 R128, RZ, RZ, R135 ;  /* 0x000000ffff807224 */ /* 0x000fce00078e0087 */
.L_x_8055:
[----:B------:R-:W-:Y:S05]  /*16920*/  BSYNC B1 ;  /* 0x0000000000017941 */ /* 0x000fea0003800000 */
.L_x_8053:
        /* <DEDUP_REMOVED lines=11> */
.L_x_8057:
[----:B------:R-:W-:Y:S01]  /*169e0*/  IMAD.MOV.U32 R6, RZ, RZ, R7 ;  /* 0x000000ffff067224 */ /* 0x000fe200078e0007 */
[----:B------:R-:W-:Y:S01]  /*169f0*/  MOV R71, R70 ;  /* 0x0000004600477202 */ /* 0x000fe20000000f00 */
[----:B------:R-:W-:Y:S02]  /*16a00*/  IMAD.MOV.U32 R8, RZ, RZ, R9 ;  /* 0x000000ffff087224 */ /* 0x000fe400078e0009 */
[----:B------:R-:W-:-:S07]  /*16a10*/  IMAD.MOV.U32 R135, RZ, RZ, R134 ;  /* 0x000000ffff877224 */ /* 0x000fce00078e0086 */
.L_x_8058:
[----:B------:R-:W-:Y:S05]  /*16a20*/  BSYNC B1 ;  /* 0x0000000000017941 */ /* 0x000fea0003800000 */
.L_x_8056:
        /* <DEDUP_REMOVED lines=11> */
.L_x_8060:
[----:B------:R-:W-:Y:S01]  /*16ae0*/  IMAD.MOV.U32 R7, RZ, RZ, R6 ;  /* 0x000000ffff077224 */ /* 0x000fe200078e0006 */
[----:B------:R-:W-:Y:S01]  /*16af0*/  MOV R70, R69 ;  /* 0x0000004500467202 */ /* 0x000fe20000000f00 */
[----:B------:R-:W-:Y:S02]  /*16b00*/  IMAD.MOV.U32 R9, RZ, RZ, R8 ;  /* 0x000000ffff097224 */ /* 0x000fe400078e0008 */
[----:B------:R-:W-:-:S07]  /*16b10*/  IMAD.MOV.U32 R134, RZ, RZ, R133 ;  /* 0x000000ffff867224 */ /* 0x000fce00078e0085 */
.L_x_8061:
[----:B------:R-:W-:Y:S05]  /*16b20*/  BSYNC B1 ;  /* 0x0000000000017941 */ /* 0x000fea0003800000 */
.L_x_8059:
        /* <DEDUP_REMOVED lines=11> */
.L_x_8063:
[----:B------:R-:W-:Y:S01]  /*16be0*/  IMAD.MOV.U32 R6, RZ, RZ, R7 ;  /* 0x000000ffff067224 */ /* 0x000fe200078e0007 */
[----:B------:R-:W-:Y:S01]  /*16bf0*/  MOV R69, R68 ;  /* 0x0000004400457202 */ /* 0x000fe20000000f00 */
[----:B------:R-:W-:Y:S02]  /*16c00*/  IMAD.MOV.U32 R8, RZ, RZ, R9 ;  /* 0x000000ffff087224 */ /* 0x000fe400078e0009 */
[----:B------:R-:W-:-:S07]  /*16c10*/  IMAD.MOV.U32 R133, RZ, RZ, R132 ;  /* 0x000000ffff857224 */ /* 0x000fce00078e0084 */
.L_x_8064:
[----:B------:R-:W-:Y:S05]  /*16c20*/  BSYNC B1 ;  /* 0x0000000000017941 */ /* 0x000fea0003800000 */
.L_x_8062:
        /* <DEDUP_REMOVED lines=11> */
.L_x_8066:
[----:B------:R-:W-:Y:S01]  /*16ce0*/  IMAD.MOV.U32 R7, RZ, RZ, R6 ;  /* 0x000000ffff077224 */ /* 0x000fe200078e0006 */
[----:B------:R-:W-:Y:S01]  /*16cf0*/  MOV R68, R75 ;  /* 0x0000004b00447202 */ /* 0x000fe20000000f00 */
[----:B------:R-:W-:Y:S02]  /*16d00*/  IMAD.MOV.U32 R9, RZ, RZ, R8 ;  /* 0x000000ffff097224 */ /* 0x000fe400078e0008 */
[----:B------:R-:W-:-:S07]  /*16d10*/  IMAD.MOV.U32 R132, RZ, RZ, R139 ;  /* 0x000000ffff847224 */ /* 0x000fce00078e008b */
.L_x_8067:
[----:B------:R-:W-:Y:S05]  /*16d20*/  BSYNC B1 ;  /* 0x0000000000017941 */ /* 0x000fea0003800000 */
.L_x_8065:
        /* <DEDUP_REMOVED lines=11> */
.L_x_8069:
[----:B------:R-:W-:Y:S01]  /*16de0*/  IMAD.MOV.U32 R6, RZ, RZ, R7 ;  /* 0x000000ffff067224 */ /* 0x000fe200078e0007 */
[----:B------:R-:W-:Y:S01]  /*16df0*/  MOV R75, R74 ;  /* 0x0000004a004b7202 */ /* 0x000fe20000000f00 */
[----:B------:R-:W-:Y:S02]  /*16e00*/  IMAD.MOV.U32 R8, RZ, RZ, R9 ;  /* 0x000000ffff087224 */ /* 0x000fe400078e0009 */
[----:B------:R-:W-:-:S07]  /*16e10*/  IMAD.MOV.U32 R139, RZ, RZ, R138 ;  /* 0x000000ffff8b7224 */ /* 0x000fce00078e008a */
.L_x_8070:
[----:B------:R-:W-:Y:S05]  /*16e20*/  BSYNC B1 ;  /* 0x0000000000017941 */ /* 0x000fea0003800000 */
.L_x_8068:
        /* <DEDUP_REMOVED lines=11> */
.L_x_8072:
[----:B------:R-:W-:Y:S01]  /*16ee0*/  IMAD.MOV.U32 R7, RZ, RZ, R6 ;  /* 0x000000ffff077224 */ /* 0x000fe200078e0006 */
[----:B------:R-:W-:Y:S01]  /*16ef0*/  MOV R74, R73 ;  /* 0x00000049004a7202 */ /* 0x000fe20000000f00 */
[----:B------:R-:W-:Y:S02]  /*16f00*/  IMAD.MOV.U32 R9, RZ, RZ, R8 ;  /* 0x000000ffff097224 */ /* 0x000fe400078e0008 */
[----:B------:R-:W-:-:S07]  /*16f10*/  IMAD.MOV.U32 R138, RZ, RZ, R137 ;  /* 0x000000ffff8a7224 */ /* 0x000fce00078e0089 */
.L_x_8073:
[----:B------:R-:W-:Y:S05]  /*16f20*/  BSYNC B1 ;  /* 0x0000000000017941 */ /* 0x000fea0003800000 */
.L_x_8071:
        /* <DEDUP_REMOVED lines=11> */
.L_x_8075:
[----:B------:R-:W-:Y:S01]  /*16fe0*/  IMAD.MOV.U32 R6, RZ, RZ, R7 ;  /* 0x000000ffff067224 */ /* 0x000fe200078e0007 */
[----:B------:R-:W-:Y:S01]  /*16ff0*/  MOV R73, R72 ;  /* 0x0000004800497202 */ /* 0x000fe20000000f00 */
[----:B------:R-:W-:Y:S02]  /*17000*/  IMAD.MOV.U32 R8, RZ, RZ, R9 ;  /* 0x000000ffff087224 */ /* 0x000fe400078e0009 */
[----:B------:R-:W-:-:S07]  /*17010*/  IMAD.MOV.U32 R137, RZ, RZ, R136 ;  /* 0x000000ffff897224 */ /* 0x000fce00078e0088 */
.L_x_8076:
[----:B------:R-:W-:Y:S05]  /*17020*/  BSYNC B1 ;  /* 0x0000000000017941 */ /* 0x000fea0003800000 */
.L_x_8074:
        /* <DEDUP_REMOVED lines=11> */
.L_x_8078:
[----:B------:R-:W-:Y:S01]  /*170e0*/  IMAD.MOV.U32 R7, RZ, RZ, R6 ;  /* 0x000000ffff077224 */ /* 0x000fe200078e0006 */
[----:B------:R-:W-:Y:S01]  /*170f0*/  MOV R72, R79 ;  /* 0x0000004f00487202 */ /* 0x000fe20000000f00 */
[----:B------:R-:W-:Y:S02]  /*17100*/  IMAD.MOV.U32 R9, RZ, RZ, R8 ;  /* 0x000000ffff097224 */ /* 0x000fe400078e0008 */
[----:B------:R-:W-:-:S07]  /*17110*/  IMAD.MOV.U32 R136, RZ, RZ, R143 ;  /* 0x000000ffff887224 */ /* 0x000fce00078e008f */
.L_x_8079:
[----:B------:R-:W-:Y:S05]  /*17120*/  BSYNC B1 ;  /* 0x0000000000017941 */ /* 0x000fea0003800000 */
.L_x_8077:
        /* <DEDUP_REMOVED lines=11> */
.L_x_8081:
[----:B------:R-:W-:Y:S01]  /*171e0*/  IMAD.MOV.U32 R6, RZ, RZ, R7 ;  /* 0x000000ffff067224 */ /* 0x000fe200078e0007 */
[----:B------:R-:W-:Y:S01]  /*171f0*/  MOV R79, R78 ;  /* 0x0000004e004f7202 */ /* 0x000fe20000000f00 */
[----:B------:R-:W-:Y:S02]  /*17200*/  IMAD.MOV.U32 R8, RZ, RZ, R9 ;  /* 0x000000ffff087224 */ /* 0x000fe400078e0009 */
[----:B------:R-:W-:-:S07]  /*17210*/  IMAD.MOV.U32 R143, RZ, RZ, R142 ;  /* 0x000000ffff8f7224 */ /* 0x000fce00078e008e */
.L_x_8082:
[----:B------:R-:W-:Y:S05]  /*17220*/  BSYNC B1 ;  /* 0x0000000000017941 */ /* 0x000fea0003800000 */
.L_x_8080:
        /* <DEDUP_REMOVED lines=11> */
.L_x_8084:
[----:B------:R-:W-:Y:S01]  /*172e0*/  IMAD.MOV.U32 R7, RZ, RZ, R6 ;  /* 0x000000ffff077224 */ /* 0x000fe200078e0006 */
[----:B------:R-:W-:Y:S01]  /*172f0*/  MOV R142, R141 ;  /* 0x0000008d008e7202 */ /* 0x000fe20000000f00 */
[----:B------:R-:W-:Y:S02]  /*17300*/  IMAD.MOV.U32 R9, RZ, RZ, R8 ;  /* 0x000000ffff097224 */ /* 0x000fe400078e0008 */
[----:B------:R-:W-:-:S07]  /*17310*/  IMAD.MOV.U32 R78, RZ, RZ, R77 ;  /* 0x000000ffff4e7224 */ /* 0x000fce00078e004d */
.L_x_8085:
[----:B------:R-:W-:Y:S05]  /*17320*/  BSYNC B1 ;  /* 0x0000000000017941 */ /* 0x000fea0003800000 */
.L_x_8083:
        /* <DEDUP_REMOVED lines=11> */
.L_x_8087:
[----:B------:R-:W-:Y:S01]  /*173e0*/  MOV R6, R7 ;  /* 0x0000000700067202 */ /* 0x000fe20000000f00 */
[----:B------:R-:W-:Y:S01]  /*173f0*/  IMAD.MOV.U32 R8, RZ, RZ, R9 ;  /* 0x000000ffff087224 */ /* 0x000fe200078e0009 */
[----:B------:R-:W-:Y:S01]  /*17400*/  MOV R77, R76 ;  /* 0x0000004c004d7202 */ /* 0x000fe20000000f00 */
[----:B------:R-:W-:-:S07]  /*17410*/  IMAD.MOV.U32 R141, RZ, RZ, R140 ;  /* 0x000000ffff8d7224 */ /* 0x000fce00078e008c */
.L_x_8088:
[----:B------:R-:W-:Y:S05]  /*17420*/  BSYNC B1 ;  /* 0x0000000000017941 */ /* 0x000fea0003800000 */
.L_x_8086:
        /* <DEDUP_REMOVED lines=11> */
.L_x_8090:
[----:B------:R-:W-:Y:S01]  /*174e0*/  IMAD.MOV.U32 R7, RZ, RZ, R6 ;  /* 0x000000ffff077224 */ /* 0x000fe200078e0006 */
[----:B------:R-:W-:Y:S01]  /*174f0*/  MOV R9, R8 ;  /* 0x0000000800097202 */ /* 0x000fe20000000f00 */
[----:B------:R-:W-:Y:S02]  /*17500*/  IMAD.MOV.U32 R140, RZ, RZ, R147 ;  /* 0x000000ffff8c7224 */ /* 0x000fe400078e0093 */
[----:B------:R-:W-:-:S07]  /*17510*/  IMAD.MOV.U32 R76, RZ, RZ, R83 ;  /* 0x000000ffff4c7224 */ /* 0x000fce00078e0053 */
.L_x_8091:
[----:B------:R-:W-:Y:S05]  /*17520*/  BSYNC B1 ;  /* 0x0000000000017941 */ /* 0x000fea0003800000 */
.L_x_8089:
        /* <DEDUP_REMOVED lines=8> */
[----:B------:R-:W-:Y:S02]  /*175b0*/  ISETP.GE.OR P0, PT, R7, R146, P0 ;  /* 0x000000920700720c */ /* 0x000fe40000706670 */
[----:B------:R-:W-:-:S11]  /*175c0*/  MOV R83, R9 ;  /* 0x0000000900537202 */ /* 0x000fd60000000f00 */
[----:B------:R-:W-:Y:S05]  /*175d0*/  @P0 BRA `(.L_x_8094) ;  /* 0x0000000000100947 */ /* 0x000fea0003800000 */
.L_x_8093:
[----:B------:R-:W-:Y:S01]  /*175e0*/  IMAD.MOV.U32 R6, RZ, RZ, R7 ;  /* 0x000000ffff067224 */ /* 0x000fe200078e0007 */
[----:B------:R-:W-:Y:S01]  /*175f0*/  MOV R147, R146 ;  /* 0x0000009200937202 */ /* 0x000fe20000000f00 */
[----:B------:R-:W-:Y:S02]  /*17600*/  IMAD.MOV.U32 R8, RZ, RZ, R9 ;  /* 0x000000ffff087224 */ /* 0x000fe400078e0009 */
[----:B------:R-:W-:-:S07]  /*17610*/  IMAD.MOV.U32 R83, RZ, RZ, R82 ;  /* 0x000000ffff537224 */ /* 0x000fce00078e0052 */
.L_x_8094:
[----:B------:R-:W-:Y:S05]  /*17620*/  BSYNC B1 ;  /* 0x0000000000017941 */ /* 0x000fea0003800000 */
.L_x_8092:
        /* <DEDUP_REMOVED lines=11> */
.L_x_8096:
[----:B------:R-:W-:Y:S01]  /*176e0*/  MOV R7, R6 ;  /* 0x0000000600077202 */ /* 0x000fe20000000f00 */
[----:B------:R-:W-:Y:S01]  /*176f0*/  IMAD.MOV.U32 R9, RZ, RZ, R8 ;  /* 0x000000ffff097224 */ /* 0x000fe200078e0008 */
[----:B------:R-:W-:Y:S01]  /*17700*/  MOV R82, R81 ;  /* 0x0000005100527202 */ /* 0x000fe20000000f00 */
[----:B------:R-:W-:-:S07]  /*17710*/  IMAD.MOV.U32 R146, RZ, RZ, R145 ;  /* 0x000000ffff927224 */ /* 0x000fce00078e0091 */
.L_x_8097:
[----:B------:R-:W-:Y:S05]  /*17720*/  BSYNC B1 ;  /* 0x0000000000017941 */ /* 0x000fea0003800000 */
.L_x_8095:
        /* <DEDUP_REMOVED lines=11> */
.L_x_8099:
[----:B------:R-:W-:Y:S01]  /*177e0*/  IMAD.MOV.U32 R6, RZ, RZ, R7 ;  /* 0x000000ffff067224 */ /* 0x000fe200078e0007 */
[----:B------:R-:W-:Y:S01]  /*177f0*/  MOV R8, R9 ;  /* 0x0000000900087202 */ /* 0x000fe20000000f00 */
[----:B------:R-:W-:Y:S02]  /*17800*/  IMAD.MOV.U32 R145, RZ, RZ, R144 ;  /* 0x000000ffff917224 */ /* 0x000fe400078e0090 */
[----:B------:R-:W-:-:S07]  /*17810*/  IMAD.MOV.U32 R81, RZ, RZ, R80 ;  /* 0x000000ffff517224 */ /* 0x000fce00078e0050 */
.L_x_8100:
[----:B------:R-:W-:Y:S05]  /*17820*/  BSYNC B1 ;  /* 0x0000000000017941 */ /* 0x000fea0003800000 */
.L_x_8098:
        /* <DEDUP_REMOVED lines=11> */
.L_x_8102:
[----:B------:R-:W-:Y:S01]  /*178e0*/  IMAD.MOV.U32 R7, RZ, RZ, R6 ;  /* 0x000000ffff077224 */ /* 0x000fe200078e0006 */
[----:B------:R-:W-:Y:S01]  /*178f0*/  MOV R144, R151 ;  /* 0x0000009700907202 */ /* 0x000fe20000000f00 */
[----:B------:R-:W-:Y:S02]  /*17900*/  IMAD.MOV.U32 R9, RZ, RZ, R8 ;  /* 0x000000ffff097224 */ /* 0x000fe400078e0008 */
[----:B------:R-:W-:-:S07]  /*17910*/  IMAD.MOV.U32 R80, RZ, RZ, R87 ;  /* 0x000000ffff507224 */ /* 0x000fce00078e0057 */
.L_x_8103:
[----:B------:R-:W-:Y:S05]  /*17920*/  BSYNC B1 ;  /* 0x0000000000017941 */ /* 0x000fea0003800000 */
.L_x_8101:
        /* <DEDUP_REMOVED lines=11> */
.L_x_8105:
[----:B------:R-:W-:Y:S01]  /*179e0*/  MOV R6, R7 ;  /* 0x0000000700067202 */ /* 0x000fe20000000f00 */
[----:B------:R-:W-:Y:S01]  /*179f0*/  IMAD.MOV.U32 R8, RZ, RZ, R9 ;  /* 0x000000ffff087224 */ /* 0x000fe200078e0009 */
[----:B------:R-:W-:Y:S01]  /*17a00*/  MOV R87, R86 ;  /* 0x0000005600577202 */ /* 0x000fe20000000f00 */
[----:B------:R-:W-:-:S07]  /*17a10*/  IMAD.MOV.U32 R151, RZ, RZ, R150 ;  /* 0x000000ffff977224 */ /* 0x000fce00078e0096 */
.L_x_8106:
[----:B------:R-:W-:Y:S05]  /*17a20*/  BSYNC B1 ;  /* 0x0000000000017941 */ /* 0x000fea0003800000 */
.L_x_8104:
        /* <DEDUP_REMOVED lines=11> */
.L_x_8108:
[----:B------:R-:W-:Y:S01]  /*17ae0*/  IMAD.MOV.U32 R7, RZ, RZ, R6 ;  /* 0x000000ffff077224 */ /* 0x000fe200078e0006 */
[----:B------:R-:W-:Y:S01]  /*17af0*/  MOV R9, R8 ;  /* 0x0000000800097202 */ /* 0x000fe20000000f00 */
[----:B------:R-:W-:Y:S02]  /*17b00*/  IMAD.MOV.U32 R150, RZ, RZ, R149 ;  /* 0x000000ffff967224 */ /* 0x000fe400078e0095 */
[----:B------:R-:W-:-:S07]  /*17b10*/  IMAD.MOV.U32 R86, RZ, RZ, R85 ;  /* 0x000000ffff567224 */ /* 0x000fce00078e0055 */
.L_x_8109:
[----:B------:R-:W-:Y:S05]  /*17b20*/  BSYNC B1 ;  /* 0x0000000000017941 */ /* 0x000fea0003800000 */
.L_x_8107:
        /* <DEDUP_REMOVED lines=11> */
.L_x_8111:
[----:B------:R-:W-:Y:S01]  /*17be0*/  IMAD.MOV.U32 R6, RZ, RZ, R7 ;  /* 0x000000ffff067224 */ /* 0x000fe200078e0007 */
[----:B------:R-:W-:Y:S01]  /*17bf0*/  MOV R149, R148 ;  /* 0x0000009400957202 */ /* 0x000fe20000000f00 */
[----:B------:R-:W-:Y:S02]  /*17c00*/  IMAD.MOV.U32 R8, RZ, RZ, R9 ;  /* 0x000000ffff087224 */ /* 0x000fe400078e0009 */
[----:B------:R-:W-:-:S07]  /*17c10*/  IMAD.MOV.U32 R85, RZ, RZ, R84 ;  /* 0x000000ffff557224 */ /* 0x000fce00078e0054 */
.L_x_8112:
[----:B------:R-:W-:Y:S05]  /*17c20*/  BSYNC B1 ;  /* 0x0000000000017941 */ /* 0x000fea0003800000 */
.L_x_8110:
        /* <DEDUP_REMOVED lines=11> */
.L_x_8114:
[----:B------:R-:W-:Y:S01]  /*17ce0*/  MOV R7, R6 ;  /* 0x0000000600077202 */ /* 0x000fe20000000f00 */
[----:B------:R-:W-:Y:S01]  /*17cf0*/  IMAD.MOV.U32 R9, RZ, RZ, R8 ;  /* 0x000000ffff097224 */ /* 0x000fe200078e0008 */
[----:B------:R-:W-:Y:S01]  /*17d00*/  MOV R148, R3 ;  /* 0x0000000300947202 */ /* 0x000fe20000000f00 */
[----:B------:R-:W-:-:S07]  /*17d10*/  IMAD.MOV.U32 R84, RZ, RZ, R91 ;  /* 0x000000ffff547224 */ /* 0x000fce00078e005b */
.L_x_8115:
[----:B------:R-:W-:Y:S05]  /*17d20*/  BSYNC B1 ;  /* 0x0000000000017941 */ /* 0x000fea0003800000 */
.L_x_8113:
        /* <DEDUP_REMOVED lines=11> */
.L_x_8117:
[----:B------:R-:W-:Y:S01]  /*17de0*/  IMAD.MOV.U32 R11, RZ, RZ, R7 ;  /* 0x000000ffff0b7224 */ /* 0x000fe200078e0007 */
[----:B------:R-:W-:Y:S01]  /*17df0*/  MOV R6, R9 ;  /* 0x0000000900067202 */ /* 0x000fe20000000f00 */
[----:B------:R-:W-:Y:S02]  /*17e00*/  IMAD.MOV.U32 R3, RZ, RZ, R2 ;  /* 0x000000ffff037224 */ /* 0x000fe400078e0002 */
[----:B------:R-:W-:-:S07]  /*17e10*/  IMAD.MOV.U32 R91, RZ, RZ, R90 ;  /* 0x000000ffff5b7224 */ /* 0x000fce00078e005a */
.L_x_8118:
[----:B------:R-:W-:Y:S05]  /*17e20*/  BSYNC B1 ;  /* 0x0000000000017941 */ /* 0x000fea0003800000 */
.L_x_8116:
        /* <DEDUP_REMOVED lines=11> */
.L_x_8120:
[----:B------:R-:W-:Y:S01]  /*17ee0*/  MOV R2, R0 ;  /* 0x0000000000027202 */ /* 0x000fe20000000f00 */
[----:B------:R-:W-:Y:S01]  /*17ef0*/  IMAD.MOV.U32 R90, RZ, RZ, R89 ;  /* 0x000000ffff5a7224 */ /* 0x000fe200078e0059 */
[----:B------:R-:W-:Y:S01]  /*17f00*/  MOV R89, R6 ;  /* 0x0000000600597202 */ /* 0x000fe20000000f00 */
[--C-:B------:R-:W-:Y:S02]  /*17f10*/  IMAD.MOV.U32 R7, RZ, RZ, R11.reuse ;  /* 0x000000ffff077224 */ /* 0x100fe400078e000b */
[----:B------:R-:W-:Y:S02]  /*17f20*/  IMAD.MOV.U32 R8, RZ, RZ, R6 ;  /* 0x000000ffff087224 */ /* 0x000fe400078e0006 */
[----:B------:R-:W-:-:S07]  /*17f30*/  IMAD.MOV.U32 R0, RZ, RZ, R11 ;  /* 0x000000ffff007224 */ /* 0x000fce00078e000b */
.L_x_8121:
[----:B------:R-:W-:Y:S05]  /*17f40*/  BSYNC B1 ;  /* 0x0000000000017941 */ /* 0x000fea0003800000 */
.L_x_8119:
[----:B------:R-:W-:Y:S01]  /*17f50*/  VIADD R4, R4, 0x4 ;  /* 0x0000000404047836 */ /* 0x000fe20000000000 */
[----:B------:R-:W-:Y:S06]  /*17f60*/  @P1 BRA `(.L_x_8122) ;  /* 0xffffffc0000c1947 */ /* 0x000fec000383ffff */
[----:B------:R-:W-:Y:S01]  /*17f70*/  IMAD.MOV.U32 R0, RZ, RZ, R7 ;  /* 0x000000ffff007224 */ /* 0x000fe200078e0007 */
[----:B------:R-:W-:-:S07]  /*17f80*/  MOV R89, R8 ;  /* 0x0000000800597202 */ /* 0x000fce0000000f00 */
.L_x_7932:
[----:B------:R-:W-:Y:S05]  /*17f90*/  BSYNC B0 ;  /* 0x0000000000007941 */ /* 0x000fea0003800000 */
.L_x_7931:
        /* <DEDUP_REMOVED lines=198> */
.L_x_8314:
        /* <DEDUP_REMOVED lines=20> */
.L_x_8126:
[----:B------:R-:W-:Y:S01]  /*18d40*/  IMAD.MOV.U32 R7, RZ, RZ, R88 ;  /* 0x000000ffff077224 */ /* 0x000fe200078e0058 */
[----:B------:R-:W-:Y:S01]  /*18d50*/  MOV R9, R154 ;  /* 0x0000009a00097202 */ /* 0x000fe20000000f00 */
[----:B------:R-:W-:Y:S02]  /*18d60*/  IMAD.MOV.U32 R154, RZ, RZ, R31 ;  /* 0x000000ffff9a7224 */ /* 0x000fe400078e001f */
[----:B------:R-:W-:-:S07]  /*18d70*/  IMAD.MOV.U32 R88, RZ, RZ, R95 ;  /* 0x000000ffff587224 */ /* 0x000fce00078e005f */
.L_x_8127:
[----:B------:R-:W-:Y:S05]  /*18d80*/  BSYNC B1 ;  /* 0x0000000000017941 */ /* 0x000fea0003800000 */
.L_x_8125:
        /* <DEDUP_REMOVED lines=11> */
.L_x_8129:
[----:B------:R-:W-:Y:S01]  /*18e40*/  IMAD.MOV.U32 R6, RZ, RZ, R7 ;  /* 0x000000ffff067224 */ /* 0x000fe200078e0007 */
[----:B------:R-:W-:Y:S01]  /*18e50*/  MOV R95, R94 ;  /* 0x0000005e005f7202 */ /* 0x000fe20000000f00 */
[----:B------:R-:W-:Y:S02]  /*18e60*/  IMAD.MOV.U32 R8, RZ, RZ, R9 ;  /* 0x000000ffff087224 */ /* 0x000fe400078e0009 */
[----:B------:R-:W-:-:S07]  /*18e70*/  IMAD.MOV.U32 R31, RZ, RZ, R30 ;  /* 0x000000ffff1f7224 */ /* 0x000fce00078e001e */
.L_x_8130:
[----:B------:R-:W-:Y:S05]  /*18e80*/  BSYNC B1 ;  /* 0x0000000000017941 */ /* 0x000fea0003800000 */
.L_x_8128:
        /* <DEDUP_REMOVED lines=11> */
.L_x_8132:
[----:B------:R-:W-:Y:S01]  /*18f40*/  MOV R7, R6 ;  /* 0x0000000600077202 */ /* 0x000fe20000000f00 */
[----:B------:R-:W-:Y:S01]  /*18f50*/  IMAD.MOV.U32 R9, RZ, RZ, R8 ;  /* 0x000000ffff097224 */ /* 0x000fe200078e0008 */
[----:B------:R-:W-:Y:S01]  /*18f60*/  MOV R30, R29 ;  /* 0x0000001d001e7202 */ /* 0x000fe20000000f00 */
[----:B------:R-:W-:-:S07]  /*18f70*/  IMAD.MOV.U32 R94, RZ, RZ, R93 ;  /* 0x000000ffff5e7224 */ /* 0x000fce00078e005d */
.L_x_8133:
[----:B------:R-:W-:Y:S05]  /*18f80*/  BSYNC B1 ;  /* 0x0000000000017941 */ /* 0x000fea0003800000 */
.L_x_8131:
        /* <DEDUP_REMOVED lines=11> */
.L_x_8135:
[----:B------:R-:W-:Y:S01]  /*19040*/  IMAD.MOV.U32 R6, RZ, RZ, R7 ;  /* 0x000000ffff067224 */ /* 0x000fe200078e0007 */
[----:B------:R-:W-:Y:S01]  /*19050*/  MOV R8, R9 ;  /* 0x0000000900087202 */ /* 0x000fe20000000f00 */
[----:B------:R-:W-:Y:S02]  /*19060*/  IMAD.MOV.U32 R93, RZ, RZ, R92 ;  /* 0x000000ffff5d7224 */ /* 0x000fe400078e005c */
[----:B------:R-:W-:-:S07]  /*19070*/  IMAD.MOV.U32 R29, RZ, RZ, R28 ;  /* 0x000000ffff1d7224 */ /* 0x000fce00078e001c */
.L_x_8136:
[----:B------:R-:W-:Y:S05]  /*19080*/  BSYNC B1 ;  /* 0x0000000000017941 */ /* 0x000fea0003800000 */
.L_x_8134:
        /* <DEDUP_REMOVED lines=11> */
.L_x_8138:
[----:B------:R-:W-:Y:S01]  /*19140*/  IMAD.MOV.U32 R7, RZ, RZ, R6 ;  /* 0x000000ffff077224 */ /* 0x000fe200078e0006 */
[----:B------:R-:W-:Y:S01]  /*19150*/  MOV R92, R99 ;  /* 0x00000063005c7202 */ /* 0x000fe20000000f00 */
[----:B------:R-:W-:Y:S02]  /*19160*/  IMAD.MOV.U32 R9, RZ, RZ, R8 ;  /* 0x000000ffff097224 */ /* 0x000fe400078e0008 */
[----:B------:R-:W-:-:S07]  /*19170*/  IMAD.MOV.U32 R28, RZ, RZ, R35 ;  /* 0x000000ffff1c7224 */ /* 0x000fce00078e0023 */
.L_x_8139:
[----:B------:R-:W-:Y:S05]  /*19180*/  BSYNC B1 ;  /* 0x0000000000017941 */ /* 0x000fea0003800000 */
.L_x_8137:
        /* <DEDUP_REMOVED lines=11> */
.L_x_8141:
[----:B------:R-:W-:Y:S01]  /*19240*/  MOV R6, R7 ;  /* 0x0000000700067202 */ /* 0x000fe20000000f00 */
[----:B------:R-:W-:Y:S01]  /*19250*/  IMAD.MOV.U32 R8, RZ, RZ, R9 ;  /* 0x000000ffff087224 */ /* 0x000fe200078e0009 */
[----:B------:R-:W-:Y:S01]  /*19260*/  MOV R35, R34 ;  /* 0x0000002200237202 */ /* 0x000fe20000000f00 */
[----:B------:R-:W-:-:S07]  /*19270*/  IMAD.MOV.U32 R99, RZ, RZ, R98 ;  /* 0x000000ffff637224 */ /* 0x000fce00078e0062 */
.L_x_8142:
[----:B------:R-:W-:Y:S05]  /*19280*/  BSYNC B1 ;  /* 0x0000000000017941 */ /* 0x000fea0003800000 */
.L_x_8140:
        /* <DEDUP_REMOVED lines=11> */
.L_x_8144:
[----:B------:R-:W-:Y:S01]  /*19340*/  IMAD.MOV.U32 R7, RZ, RZ, R6 ;  /* 0x000000ffff077224 */ /* 0x000fe200078e0006 */
[----:B------:R-:W-:Y:S01]  /*19350*/  MOV R9, R8 ;  /* 0x0000000800097202 */ /* 0x000fe20000000f00 */
[----:B------:R-:W-:Y:S02]  /*19360*/  IMAD.MOV.U32 R98, RZ, RZ, R97 ;  /* 0x000000ffff627224 */ /* 0x000fe400078e0061 */
[----:B------:R-:W-:-:S07]  /*19370*/  IMAD.MOV.U32 R34, RZ, RZ, R33 ;  /* 0x000000ffff227224 */ /* 0x000fce00078e0021 */
.L_x_8145:
[----:B------:R-:W-:Y:S05]  /*19380*/  BSYNC B1 ;  /* 0x0000000000017941 */ /* 0x000fea0003800000 */
.L_x_8143:
        /* <DEDUP_REMOVED lines=11> */
.L_x_8147:
[----:B------:R-:W-:Y:S01]  /*19440*/  IMAD.MOV.U32 R6, RZ, RZ, R7 ;  /* 0x000000ffff067224 */ /* 0x000fe200078e0007 */
[----:B------:R-:W-:Y:S01]  /*19450*/  MOV R97, R96 ;  /* 0x0000006000617202 */ /* 0x000fe20000000f00 */
[----:B------:R-:W-:Y:S02]  /*19460*/  IMAD.MOV.U32 R8, RZ, RZ, R9 ;  /* 0x000000ffff087224 */ /* 0x000fe400078e0009 */
[----:B------:R-:W-:-:S07]  /*19470*/  IMAD.MOV.U32 R33, RZ, RZ, R32 ;  /* 0x000000ffff217224 */ /* 0x000fce00078e0020 */
.L_x_8148:
[----:B------:R-:W-:Y:S05]  /*19480*/  BSYNC B1 ;  /* 0x0000000000017941 */ /* 0x000fea0003800000 */
.L_x_8146:
        /* <DEDUP_REMOVED lines=11> */
.L_x_8150:
[----:B------:R-:W-:Y:S01]  /*19540*/  MOV R7, R6 ;  /* 0x0000000600077202 */ /* 0x000fe20000000f00 */
[----:B------:R-:W-:Y:S01]  /*19550*/  IMAD.MOV.U32 R9, RZ, RZ, R8 ;  /* 0x000000ffff097224 */ /* 0x000fe200078e0008 */
[----:B------:R-:W-:Y:S01]  /*19560*/  MOV R32, R39 ;  /* 0x0000002700207202 */ /* 0x000fe20000000f00 */
[----:B------:R-:W-:-:S07]  /*19570*/  IMAD.MOV.U32 R96, RZ, RZ, R103 ;  /* 0x000000ffff607224 */ /* 0x000fce00078e0067 */
.L_x_8151:
[----:B------:R-:W-:Y:S05]  /*19580*/  BSYNC B1 ;  /* 0x0000000000017941 */ /* 0x000fea0003800000 */
.L_x_8149:
        /* <DEDUP_REMOVED lines=11> */
.L_x_8153:
[----:B------:R-:W-:Y:S01]  /*19640*/  IMAD.MOV.U32 R6, RZ, RZ, R7 ;  /* 0x000000ffff067224 */ /* 0x000fe200078e0007 */
[----:B------:R-:W-:Y:S01]  /*19650*/  MOV R8, R9 ;  /* 0x0000000900087202 */ /* 0x000fe20000000f00 */
[----:B------:R-:W-:Y:S02]  /*19660*/  IMAD.MOV.U32 R103, RZ, RZ, R102 ;  /* 0x000000ffff677224 */ /* 0x000fe400078e0066 */
[----:B------:R-:W-:-:S07]  /*19670*/  IMAD.MOV.U32 R39, RZ, RZ, R38 ;  /* 0x000000ffff277224 */ /* 0x000fce00078e0026 */
.L_x_8154:
[----:B------:R-:W-:Y:S05]  /*19680*/  BSYNC B1 ;  /* 0x0000000000017941 */ /* 0x000fea0003800000 */
.L_x_8152:
        /* <DEDUP_REMOVED lines=11> */
.L_x_8156:
[----:B------:R-:W-:Y:S01]  /*19740*/  IMAD.MOV.U32 R7, RZ, RZ, R6 ;  /* 0x000000ffff077224 */ /* 0x000fe200078e0006 */
[----:B------:R-:W-:Y:S01]  /*19750*/  MOV R102, R101 ;  /* 0x0000006500667202 */ /* 0x000fe20000000f00 */
[----:B------:R-:W-:Y:S02]  /*19760*/  IMAD.MOV.U32 R9, RZ, RZ, R8 ;  /* 0x000000ffff097224 */ /* 0x000fe400078e0008 */
[----:B------:R-:W-:-:S07]  /*19770*/  IMAD.MOV.U32 R38, RZ, RZ, R37 ;  /* 0x000000ffff267224 */ /* 0x000fce00078e0025 */
.L_x_8157:
[----:B------:R-:W-:Y:S05]  /*19780*/  BSYNC B1 ;  /* 0x0000000000017941 */ /* 0x000fea0003800000 */
.L_x_8155:
        /* <DEDUP_REMOVED lines=11> */
.L_x_8159:
[----:B------:R-:W-:Y:S01]  /*19840*/  MOV R6, R7 ;  /* 0x0000000700067202 */ /* 0x000fe20000000f00 */
[----:B------:R-:W-:Y:S01]  /*19850*/  IMAD.MOV.U32 R8, RZ, RZ, R9 ;  /* 0x000000ffff087224 */ /* 0x000fe200078e0009 */
[----:B------:R-:W-:Y:S01]  /*19860*/  MOV R37, R36 ;  /* 0x0000002400257202 */ /* 0x000fe20000000f00 */
[----:B------:R-:W-:-:S07]  /*19870*/  IMAD.MOV.U32 R101, RZ, RZ, R100 ;  /* 0x000000ffff657224 */ /* 0x000fce00078e0064 */
.L_x_8160:
[----:B------:R-:W-:Y:S05]  /*19880*/  BSYNC B1 ;  /* 0x0000000000017941 */ /* 0x000fea0003800000 */
.L_x_8158:
        /* <DEDUP_REMOVED lines=11> */
.L_x_8162:
[----:B------:R-:W-:Y:S01]  /*19940*/  IMAD.MOV.U32 R7, RZ, RZ, R6 ;  /* 0x000000ffff077224 */ /* 0x000fe200078e0006 */
[----:B------:R-:W-:Y:S01]  /*19950*/  MOV R9, R8 ;  /* 0x0000000800097202 */ /* 0x000fe20000000f00 */
[----:B------:R-:W-:Y:S02]  /*19960*/  IMAD.MOV.U32 R100, RZ, RZ, R107 ;  /* 0x000000ffff647224 */ /* 0x000fe400078e006b */
[----:B------:R-:W-:-:S07]  /*19970*/  IMAD.MOV.U32 R36, RZ, RZ, R43 ;  /* 0x000000ffff247224 */ /* 0x000fce00078e002b */
.L_x_8163:
[----:B------:R-:W-:Y:S05]  /*19980*/  BSYNC B1 ;  /* 0x0000000000017941 */ /* 0x000fea0003800000 */
.L_x_8161:
        /* <DEDUP_REMOVED lines=11> */
.L_x_8165:
[----:B------:R-:W-:Y:S01]  /*19a40*/  IMAD.MOV.U32 R6, RZ, RZ, R7 ;  /* 0x000000ffff067224 */ /* 0x000fe200078e0007 */
[----:B------:R-:W-:Y:S01]  /*19a50*/  MOV R107, R106 ;  /* 0x0000006a006b7202 */ /* 0x000fe20000000f00 */
[----:B------:R-:W-:Y:S02]  /*19a60*/  IMAD.MOV.U32 R8, RZ, RZ, R9 ;  /* 0x000000ffff087224 */ /* 0x000fe400078e0009 */
[----:B------:R-:W-:-:S07]  /*19a70*/  IMAD.MOV.U32 R43, RZ, RZ, R42 ;  /* 0x000000ffff2b7224 */ /* 0x000fce00078e002a */
.L_x_8166:
[----:B------:R-:W-:Y:S05]  /*19a80*/  BSYNC B1 ;  /* 0x0000000000017941 */ /* 0x000fea0003800000 */
.L_x_8164:
        /* <DEDUP_REMOVED lines=11> */
.L_x_8168:
[----:B------:R-:W-:Y:S01]  /*19b40*/  MOV R7, R6 ;  /* 0x0000000600077202 */ /* 0x000fe20000000f00 */
[----:B------:R-:W-:Y:S01]  /*19b50*/  IMAD.MOV.U32 R9, RZ, RZ, R8 ;  /* 0x000000ffff097224 */ /* 0x000fe200078e0008 */
[----:B------:R-:W-:Y:S01]  /*19b60*/  MOV R42, R41 ;  /* 0x00000029002a7202 */ /* 0x000fe20000000f00 */
[----:B------:R-:W-:-:S07]  /*19b70*/  IMAD.MOV.U32 R106, RZ, RZ, R105 ;  /* 0x000000ffff6a7224 */ /* 0x000fce00078e0069 */
.L_x_8169:
[----:B------:R-:W-:Y:S05]  /*19b80*/  BSYNC B1 ;  /* 0x0000000000017941 */ /* 0x000fea0003800000 */
.L_x_8167:
        /* <DEDUP_REMOVED lines=11> */
.L_x_8171:
[----:B------:R-:W-:Y:S01]  /*19c40*/  IMAD.MOV.U32 R6, RZ, RZ, R7 ;  /* 0x000000ffff067224 */ /* 0x000fe200078e0007 */
[----:B------:R-:W-:Y:S01]  /*19c50*/  MOV R8, R9 ;  /* 0x0000000900087202 */ /* 0x000fe20000000f00 */
[----:B------:R-:W-:Y:S02]  /*19c60*/  IMAD.MOV.U32 R105, RZ, RZ, R104 ;  /* 0x000000ffff697224 */ /* 0x000fe400078e0068 */
[----:B------:R-:W-:-:S07]  /*19c70*/  IMAD.MOV.U32 R41, RZ, RZ, R40 ;  /* 0x000000ffff297224 */ /* 0x000fce00078e0028 */
.L_x_8172:
[----:B------:R-:W-:Y:S05]  /*19c80*/  BSYNC B1 ;  /* 0x0000000000017941 */ /* 0x000fea0003800000 */
.L_x_8170:
        /* <DEDUP_REMOVED lines=11> */
.L_x_8174:
[----:B------:R-:W-:Y:S01]  /*19d40*/  IMAD.MOV.U32 R7, RZ, RZ, R6 ;  /* 0x000000ffff077224 */ /* 0x000fe200078e0006 */
[----:B------:R-:W-:Y:S01]  /*19d50*/  MOV R104, R111 ;  /* 0x0000006f00687202 */ /* 0x000fe20000000f00 */
[----:B------:R-:W-:Y:S02]  /*19d60*/  IMAD.MOV.U32 R9, RZ, RZ, R8 ;  /* 0x000000ffff097224 */ /* 0x000fe400078e0008 */
[----:B------:R-:W-:-:S07]  /*19d70*/  IMAD.MOV.U32 R40, RZ, RZ, R47 ;  /* 0x000000ffff287224 */ /* 0x000fce00078e002f */
.L_x_8175:
[----:B------:R-:W-:Y:S05]  /*19d80*/  BSYNC B1 ;  /* 0x0000000000017941 */ /* 0x000fea0003800000 */
.L_x_8173:
        /* <DEDUP_REMOVED lines=11> */
.L_x_8177:
[----:B------:R-:W-:Y:S01]  /*19e40*/  MOV R6, R7 ;  /* 0x0000000700067202 */ /* 0x000fe20000000f00 */
[----:B------:R-:W-:Y:S01]  /*19e50*/  IMAD.MOV.U32 R8, RZ, RZ, R9 ;  /* 0x000000ffff087224 */ /* 0x000fe200078e0009 */
[----:B------:R-:W-:Y:S01]  /*19e60*/  MOV R47, R46 ;  /* 0x0000002e002f7202 */ /* 0x000fe20000000f00 */
[----:B------:R-:W-:-:S07]  /*19e70*/  IMAD.MOV.U32 R111, RZ, RZ, R110 ;  /* 0x000000ffff6f7224 */ /* 0x000fce00078e006e */
.L_x_8178:
[----:B------:R-:W-:Y:S05]  /*19e80*/  BSYNC B1 ;  /* 0x0000000000017941 */ /* 0x000fea0003800000 */
.L_x_8176:
        /* <DEDUP_REMOVED lines=11> */
.L_x_8180:
[----:B------:R-:W-:Y:S01]  /*19f40*/  IMAD.MOV.U32 R7, RZ, RZ, R6 ;  /* 0x000000ffff077224 */ /* 0x000fe200078e0006 */
[----:B------:R-:W-:Y:S01]  /*19f50*/  MOV R9, R8 ;  /* 0x0000000800097202 */ /* 0x000fe20000000f00 */
[----:B------:R-:W-:Y:S02]  /*19f60*/  IMAD.MOV.U32 R110, RZ, RZ, R109 ;  /* 0x000000ffff6e7224 */ /* 0x000fe400078e006d */
[----:B------:R-:W-:-:S07]  /*19f70*/  IMAD.MOV.U32 R46, RZ, RZ, R45 ;  /* 0x000000ffff2e7224 */ /* 0x000fce00078e002d */
.L_x_8181:
[----:B------:R-:W-:Y:S05]  /*19f80*/  BSYNC B1 ;  /* 0x0000000000017941 */ /* 0x000fea0003800000 */
.L_x_8179:
        /* <DEDUP_REMOVED lines=11> */
.L_x_8183:
[----:B------:R-:W-:Y:S01]  /*1a040*/  IMAD.MOV.U32 R6, RZ, RZ, R7 ;  /* 0x000000ffff067224 */ /* 0x000fe200078e0007 */
[----:B------:R-:W-:Y:S01]  /*1a050*/  MOV R109, R108 ;  /* 0x0000006c006d7202 */ /* 0x000fe20000000f00 */
[----:B------:R-:W-:Y:S02]  /*1a060*/  IMAD.MOV.U32 R8, RZ, RZ, R9 ;  /* 0x000000ffff087224 */ /* 0x000fe400078e0009 */
[----:B------:R-:W-:-:S07]  /*1a070*/  IMAD.MOV.U32 R45, RZ, RZ, R44 ;  /* 0x000000ffff2d7224 */ /* 0x000fce00078e002c */
.L_x_8184:
[----:B------:R-:W-:Y:S05]  /*1a080*/  BSYNC B1 ;  /* 0x0000000000017941 */ /* 0x000fea0003800000 */
.L_x_8182:
        /* <DEDUP_REMOVED lines=11> */
.L_x_8186:
[----:B------:R-:W-:Y:S01]  /*1a140*/  MOV R7, R6 ;  /* 0x0000000600077202 */ /* 0x000fe20000000f00 */
[----:B------:R-:W-:Y:S01]  /*1a150*/  IMAD.MOV.U32 R9, RZ, RZ, R8 ;  /* 0x000000ffff097224 */ /* 0x000fe200078e0008 */
[----:B------:R-:W-:Y:S01]  /*1a160*/  MOV R44, R51 ;  /* 0x00000033002c7202 */ /* 0x000fe20000000f00 */
[----:B------:R-:W-:-:S07]  /*1a170*/  IMAD.MOV.U32 R108, RZ, RZ, R115 ;  /* 0x000000ffff6c7224 */ /* 0x000fce00078e0073 */
.L_x_8187:
[----:B------:R-:W-:Y:S05]  /*1a180*/  BSYNC B1 ;  /* 0x0000000000017941 */ /* 0x000fea0003800000 */
.L_x_8185:
        /* <DEDUP_REMOVED lines=11> */
.L_x_8189:
[----:B------:R-:W-:Y:S01]  /*1a240*/  IMAD.MOV.U32 R6, RZ, RZ, R7 ;  /* 0x000000ffff067224 */ /* 0x000fe200078e0007 */
[----:B------:R-:W-:Y:S01]  /*1a250*/  MOV R8, R9 ;  /* 0x0000000900087202 */ /* 0x000fe20000000f00 */
[----:B------:R-:W-:Y:S02]  /*1a260*/  IMAD.MOV.U32 R115, RZ, RZ, R114 ;  /* 0x000000ffff737224 */ /* 0x000fe400078e0072 */
[----:B------:R-:W-:-:S07]  /*1a270*/  IMAD.MOV.U32 R51, RZ, RZ, R50 ;  /* 0x000000ffff337224 */ /* 0x000fce00078e0032 */
.L_x_8190:
[----:B------:R-:W-:Y:S05]  /*1a280*/  BSYNC B1 ;  /* 0x0000000000017941 */ /* 0x000fea0003800000 */
.L_x_8188:
        /* <DEDUP_REMOVED lines=11> */
.L_x_8192:
[----:B------:R-:W-:Y:S01]  /*1a340*/  IMAD.MOV.U32 R7, RZ, RZ, R6 ;  /* 0x000000ffff077224 */ /* 0x000fe200078e0006 */
[----:B------:R-:W-:Y:S01]  /*1a350*/  MOV R114, R113 ;  /* 0x0000007100727202 */ /* 0x000fe20000000f00 */
[----:B------:R-:W-:Y:S02]  /*1a360*/  IMAD.MOV.U32 R9, RZ, RZ, R8 ;  /* 0x000000ffff097224 */ /* 0x000fe400078e0008 */
[----:B------:R-:W-:-:S07]  /*1a370*/  IMAD.MOV.U32 R50, RZ, RZ, R49 ;  /* 0x000000ffff327224 */ /* 0x000fce00078e0031 */
.L_x_8193:
[----:B------:R-:W-:Y:S05]  /*1a380*/  BSYNC B1 ;  /* 0x0000000000017941 */ /* 0x000fea0003800000 */
.L_x_8191:
        /* <DEDUP_REMOVED lines=11> */
.L_x_8195:
[----:B------:R-:W-:Y:S01]  /*1a440*/  MOV R6, R7 ;  /* 0x0000000700067202 */ /* 0x000fe20000000f00 */
[----:B------:R-:W-:Y:S01]  /*1a450*/  IMAD.MOV.U32 R8, RZ, RZ, R9 ;  /* 0x000000ffff087224 */ /* 0x000fe200078e0009 */
[----:B------:R-:W-:Y:S01]  /*1a460*/  MOV R49, R48 ;  /* 0x0000003000317202 */ /* 0x000fe20000000f00 */
[----:B------:R-:W-:-:S07]  /*1a470*/  IMAD.MOV.U32 R113, RZ, RZ, R112 ;  /* 0x000000ffff717224 */ /* 0x000fce00078e0070 */
.L_x_8196:
[----:B------:R-:W-:Y:S05]  /*1a480*/  BSYNC B1 ;  /* 0x0000000000017941 */ /* 0x000fea0003800000 */
.L_x_8194:
        /* <DEDUP_REMOVED lines=11> */
.L_x_8198:
[----:B------:R-:W-:Y:S01]  /*1a540*/  IMAD.MOV.U32 R7, RZ, RZ, R6 ;  /* 0x000000ffff077224 */ /* 0x000fe200078e0006 */
[----:B------:R-:W-:Y:S01]  /*1a550*/  MOV R9, R8 ;  /* 0x0000000800097202 */ /* 0x000fe20000000f00 */
[----:B------:R-:W-:Y:S02]  /*1a560*/  IMAD.MOV.U32 R112, RZ, RZ, R119 ;  /* 0x000000ffff707224 */ /* 0x000fe400078e0077 */
[----:B------:R-:W-:-:S07]  /*1a570*/  IMAD.MOV.U32 R48, RZ, RZ, R55 ;  /* 0x000000ffff307224 */ /* 0x000fce00078e0037 */
.L_x_8199:
[----:B------:R-:W-:Y:S05]  /*1a580*/  BSYNC B1 ;  /* 0x0000000000017941 */ /* 0x000fea0003800000 */
.L_x_8197:
        /* <DEDUP_REMOVED lines=11> */
.L_x_8201:
[----:B------:R-:W-:Y:S01]  /*1a640*/  IMAD.MOV.U32 R6, RZ, RZ, R7 ;  /* 0x000000ffff067224 */ /* 0x000fe200078e0007 */
[----:B------:R-:W-:Y:S01]  /*1a650*/  MOV R119, R118 ;  /* 0x0000007600777202 */ /* 0x000fe20000000f00 */
[----:B------:R-:W-:Y:S02]  /*1a660*/  IMAD.MOV.U32 R8, RZ, RZ, R9 ;  /* 0x000000ffff087224 */ /* 0x000fe400078e0009 */
[----:B------:R-:W-:-:S07]  /*1a670*/  IMAD.MOV.U32 R55, RZ, RZ, R54 ;  /* 0x000000ffff377224 */ /* 0x000fce00078e0036 */
.L_x_8202:
[----:B------:R-:W-:Y:S05]  /*1a680*/  BSYNC B1 ;  /* 0x0000000000017941 */ /* 0x000fea0003800000 */
.L_x_8200:
        /* <DEDUP_REMOVED lines=11> */
.L_x_8204:
[----:B------:R-:W-:Y:S01]  /*1a740*/  MOV R7, R6 ;  /* 0x0000000600077202 */ /* 0x000fe20000000f00 */
[----:B------:R-:W-:Y:S01]  /*1a750*/  IMAD.MOV.U32 R9, RZ, RZ, R8 ;  /* 0x000000ffff097224 */ /* 0x000fe200078e0008 */
[----:B------:R-:W-:Y:S01]  /*1a760*/  MOV R54, R53 ;  /* 0x0000003500367202 */ /* 0x000fe20000000f00 */
[----:B------:R-:W-:-:S07]  /*1a770*/  IMAD.MOV.U32 R118, RZ, RZ, R117 ;  /* 0x000000ffff767224 */ /* 0x000fce00078e0075 */
.L_x_8205:
[----:B------:R-:W-:Y:S05]  /*1a780*/  BSYNC B1 ;  /* 0x0000000000017941 */ /* 0x000fea0003800000 */
.L_x_8203:
        /* <DEDUP_REMOVED lines=11> */
.L_x_8207:
[----:B------:R-:W-:Y:S01]  /*1a840*/  IMAD.MOV.U32 R6, RZ, RZ, R7 ;  /* 0x000000ffff067224 */ /* 0x000fe200078e0007 */
[----:B------:R-:W-:Y:S01]  /*1a850*/  MOV R8, R9 ;  /* 0x0000000900087202 */ /* 0x000fe20000000f00 */
[----:B------:R-:W-:Y:S02]  /*1a860*/  IMAD.MOV.U32 R117, RZ, RZ, R116 ;  /* 0x000000ffff757224 */ /* 0x000fe400078e0074 */
[----:B------:R-:W-:-:S07]  /*1a870*/  IMAD.MOV.U32 R53, RZ, RZ, R52 ;  /* 0x000000ffff357224 */ /* 0x000fce00078e0034 */
.L_x_8208:
[----:B------:R-:W-:Y:S05]  /*1a880*/  BSYNC B1 ;  /* 0x0000000000017941 */ /* 0x000fea0003800000 */
.L_x_8206:
        /* <DEDUP_REMOVED lines=11> */
.L_x_8210:
[----:B------:R-:W-:Y:S01]  /*1a940*/  IMAD.MOV.U32 R7, RZ, RZ, R6 ;  /* 0x000000ffff077224 */ /* 0x000fe200078e0006 */
[----:B------:R-:W-:Y:S01]  /*1a950*/  MOV R116, R123 ;  /* 0x0000007b00747202 */ /* 0x000fe20000000f00 */
[----:B------:R-:W-:Y:S02]  /*1a960*/  IMAD.MOV.U32 R9, RZ, RZ, R8 ;  /* 0x000000ffff097224 */ /* 0x000fe400078e0008 */
[----:B------:R-:W-:-:S07]  /*1a970*/  IMAD.MOV.U32 R52, RZ, RZ, R59 ;  /* 0x000000ffff347224 */ /* 0x000fce00078e003b */
.L_x_8211:
[----:B------:R-:W-:Y:S05]  /*1a980*/  BSYNC B1 ;  /* 0x0000000000017941 */ /* 0x000fea0003800000 */
.L_x_8209:
        /* <DEDUP_REMOVED lines=11> */
.L_x_8213:
[----:B------:R-:W-:Y:S01]  /*1aa40*/  MOV R6, R7 ;  /* 0x0000000700067202 */ /* 0x000fe20000000f00 */
[----:B------:R-:W-:Y:S01]  /*1aa50*/  IMAD.MOV.U32 R8, RZ, RZ, R9 ;  /* 0x000000ffff087224 */ /* 0x000fe200078e0009 */
[----:B------:R-:W-:Y:S01]  /*1aa60*/  MOV R59, R58 ;  /* 0x0000003a003b7202 */ /* 0x000fe20000000f00 */
[----:B------:R-:W-:-:S07]  /*1aa70*/  IMAD.MOV.U32 R123, RZ, RZ, R122 ;  /* 0x000000ffff7b7224 */ /* 0x000fce00078e007a */
.L_x_8214:
[----:B------:R-:W-:Y:S05]  /*1aa80*/  BSYNC B1 ;  /* 0x0000000000017941 */ /* 0x000fea0003800000 */
.L_x_8212:
        /* <DEDUP_REMOVED lines=11> */
.L_x_8216:
[----:B------:R-:W-:Y:S01]  /*1ab40*/  IMAD.MOV.U32 R7, RZ, RZ, R6 ;  /* 0x000000ffff077224 */ /* 0x000fe200078e0006 */
[----:B------:R-:W-:Y:S01]  /*1ab50*/  MOV R9, R8 ;  /* 0x0000000800097202 */ /* 0x000fe20000000f00 */
[----:B------:R-:W-:Y:S02]  /*1ab60*/  IMAD.MOV.U32 R122, RZ, RZ, R121 ;  /* 0x000000ffff7a7224 */ /* 0x000fe400078e0079 */
[----:B------:R-:W-:-:S07]  /*1ab70*/  IMAD.MOV.U32 R58, RZ, RZ, R57 ;  /* 0x000000ffff3a7224 */ /* 0x000fce00078e0039 */
.L_x_8217:
[----:B------:R-:W-:Y:S05]  /*1ab80*/  BSYNC B1 ;  /* 0x0000000000017941 */ /* 0x000fea0003800000 */
.L_x_8215:
        /* <DEDUP_REMOVED lines=11> */
.L_x_8219:
[----:B------:R-:W-:Y:S01]  /*1ac40*/  IMAD.MOV.U32 R6, RZ, RZ, R7 ;  /* 0x000000ffff067224 */ /* 0x000fe200078e0007 */
[----:B------:R-:W-:Y:S01]  /*1ac50*/  MOV R121, R120 ;  /* 0x0000007800797202 */ /* 0x000fe20000000f00 */
[----:B------:R-:W-:Y:S02]  /*1ac60*/  IMAD.MOV.U32 R8, RZ, RZ, R9 ;  /* 0x000000ffff087224 */ /* 0x000fe400078e0009 */
[----:B------:R-:W-:-:S07]  /*1ac70*/  IMAD.MOV.U32 R57, RZ, RZ, R56 ;  /* 0x000000ffff397224 */ /* 0x000fce00078e0038 */
.L_x_8220:
[----:B------:R-:W-:Y:S05]  /*1ac80*/  BSYNC B1 ;  /* 0x0000000000017941 */ /* 0x000fea0003800000 */
.L_x_8218:
        /* <DEDUP_REMOVED lines=11> */
.L_x_8222:
[----:B------:R-:W-:Y:S01]  /*1ad40*/  MOV R7, R6 ;  /* 0x0000000600077202 */ /* 0x000fe20000000f00 */
[----:B------:R-:W-:Y:S01]  /*1ad50*/  IMAD.MOV.U32 R9, RZ, RZ, R8 ;  /* 0x000000ffff097224 */ /* 0x000fe200078e0008 */
[----:B------:R-:W-:Y:S01]  /*1ad60*/  MOV R56, R63 ;  /* 0x0000003f00387202 */ /* 0x000fe20000000f00 */
[----:B------:R-:W-:-:S07]  /*1ad70*/  IMAD.MOV.U32 R120, RZ, RZ, R127 ;  /* 0x000000ffff787224 */ /* 0x000fce00078e007f */
.L_x_8223:
[----:B------:R-:W-:Y:S05]  /*1ad80*/  BSYNC B1 ;  /* 0x0000000000017941 */ /* 0x000fea0003800000 */
.L_x_8221:
        /* <DEDUP_REMOVED lines=11> */
.L_x_8225:
[----:B------:R-:W-:Y:S01]  /*1ae40*/  IMAD.MOV.U32 R6, RZ, RZ, R7 ;  /* 0x000000ffff067224 */ /* 0x000fe200078e0007 */
[----:B------:R-:W-:Y:S01]  /*1ae50*/  MOV R8, R9 ;  /* 0x0000000900087202 */ /* 0x000fe20000000f00 */
[----:B------:R-:W-:Y:S02]  /*1ae60*/  IMAD.MOV.U32 R127, RZ, RZ, R126 ;  /* 0x000000ffff7f7224 */ /* 0x000fe400078e007e */
[----:B------:R-:W-:-:S07]  /*1ae70*/  IMAD.MOV.U32 R63, RZ, RZ, R62 ;  /* 0x000000ffff3f7224 */ /* 0x000fce00078e003e */
.L_x_8226:
[----:B------:R-:W-:Y:S05]  /*1ae80*/  BSYNC B1 ;  /* 0x0000000000017941 */ /* 0x000fea0003800000 */
.L_x_8224:
        /* <DEDUP_REMOVED lines=11> */
.L_x_8228:
[----:B------:R-:W-:Y:S01]  /*1af40*/  IMAD.MOV.U32 R7, RZ, RZ, R6 ;  /* 0x000000ffff077224 */ /* 0x000fe200078e0006 */
[----:B------:R-:W-:Y:S01]  /*1af50*/  MOV R126, R125 ;  /* 0x0000007d007e7202 */ /* 0x000fe20000000f00 */
[----:B------:R-:W-:Y:S02]  /*1af60*/  IMAD.MOV.U32 R9, RZ, RZ, R8 ;  /* 0x000000ffff097224 */ /* 0x000fe400078e0008 */
[----:B------:R-:W-:-:S07]  /*1af70*/  IMAD.MOV.U32 R62, RZ, RZ, R61 ;  /* 0x000000ffff3e7224 */ /* 0x000fce00078e003d */
.L_x_8229:
[----:B------:R-:W-:Y:S05]  /*1af80*/  BSYNC B1 ;  /* 0x0000000000017941 */ /* 0x000fea0003800000 */
.L_x_8227:
        /* <DEDUP_REMOVED lines=11> */
.L_x_8231:
[----:B------:R-:W-:Y:S01]  /*1b040*/  MOV R6, R7 ;  /* 0x0000000700067202 */ /* 0x000fe20000000f00 */
[----:B------:R-:W-:Y:S01]  /*1b050*/  IMAD.MOV.U32 R8, RZ, RZ, R9 ;  /* 0x000000ffff087224 */ /* 0x000fe200078e0009 */
[----:B------:R-:W-:Y:S01]  /*1b060*/  MOV R61, R60 ;  /* 0x0000003c003d7202 */ /* 0x000fe20000000f00 */
[----:B------:R-:W-:-:S07]  /*1b070*/  IMAD.MOV.U32 R125, RZ, RZ, R124 ;  /* 0x000000ffff7d7224 */ /* 0x000fce00078e007c */
.L_x_8232:
[----:B------:R-:W-:Y:S05]  /*1b080*/  BSYNC B1 ;  /* 0x0000000000017941 */ /* 0x000fea0003800000 */
.L_x_8230:
        /* <DEDUP_REMOVED lines=11> */
.L_x_8234:
[----:B------:R-:W-:Y:S01]  /*1b140*/  IMAD.MOV.U32 R7, RZ, RZ, R6 ;  /* 0x000000ffff077224 */ /* 0x000fe200078e0006 */
[----:B------:R-:W-:Y:S01]  /*1b150*/  MOV R9, R8 ;  /* 0x0000000800097202 */ /* 0x000fe20000000f00 */
[----:B------:R-:W-:Y:S02]  /*1b160*/  IMAD.MOV.U32 R124, RZ, RZ, R131 ;  /* 0x000000ffff7c7224 */ /* 0x000fe400078e0083 */
[----:B------:R-:W-:-:S07]  /*1b170*/  IMAD.MOV.U32 R60, RZ, RZ, R67 ;  /* 0x000000ffff3c7224 */ /* 0x000fce00078e0043 */
.L_x_8235:
[----:B------:R-:W-:Y:S05]  /*1b180*/  BSYNC B1 ;  /* 0x0000000000017941 */ /* 0x000fea0003800000 */
.L_x_8233:
        /* <DEDUP_REMOVED lines=11> */
.L_x_8237:
[----:B------:R-:W-:Y:S01]  /*1b240*/  IMAD.MOV.U32 R6, RZ, RZ, R7 ;  /* 0x000000ffff067224 */ /* 0x000fe200078e0007 */
[----:B------:R-:W-:Y:S01]  /*1b250*/  MOV R131, R130 ;  /* 0x0000008200837202 */ /* 0x000fe20000000f00 */
[----:B------:R-:W-:Y:S02]  /*1b260*/  IMAD.MOV.U32 R8, RZ, RZ, R9 ;  /* 0x000000ffff087224 */ /* 0x000fe400078e0009 */
[----:B------:R-:W-:-:S07]  /*1b270*/  IMAD.MOV.U32 R67, RZ, RZ, R66 ;  /* 0x000000ffff437224 */ /* 0x000fce00078e0042 */
.L_x_8238:
[----:B------:R-:W-:Y:S05]  /*1b280*/  BSYNC B1 ;  /* 0x0000000000017941 */ /* 0x000fea0003800000 */
.L_x_8236:
        /* <DEDUP_REMOVED lines=11> */
.L_x_8240:
[----:B------:R-:W-:Y:S01]  /*1b340*/  MOV R7, R6 ;  /* 0x0000000600077202 */ /* 0x000fe20000000f00 */
[----:B------:R-:W-:Y:S01]  /*1b350*/  IMAD.MOV.U32 R9, RZ, RZ, R8 ;  /* 0x000000ffff097224 */ /* 0x000fe200078e0008 */
[----:B------:R-:W-:Y:S01]  /*1b360*/  MOV R66, R65 ;  /* 0x0000004100427202 */ /* 0x000fe20000000f00 */
[----:B------:R-:W-:-:S07]  /*1b370*/  IMAD.MOV.U32 R130, RZ, RZ, R129 ;  /* 0x000000ffff827224 */ /* 0x000fce00078e0081 */
.L_x_8241:
[----:B------:R-:W-:Y:S05]  /*1b380*/  BSYNC B1 ;  /* 0x0000000000017941 */ /* 0x000fea0003800000 */
.L_x_8239:
        /* <DEDUP_REMOVED lines=11> */
.L_x_8243:
[----:B------:R-:W-:Y:S01]  /*1b440*/  IMAD.MOV.U32 R6, RZ, RZ, R7 ;  /* 0x000000ffff067224 */ /* 0x000fe200078e0007 */
[----:B------:R-:W-:Y:S01]  /*1b450*/  MOV R8, R9 ;  /* 0x0000000900087202 */ /* 0x000fe20000000f00 */
[----:B------:R-:W-:Y:S02]  /*1b460*/  IMAD.MOV.U32 R129, RZ, RZ, R128 ;  /* 0x000000ffff817224 */ /* 0x000fe400078e0080 */
[----:B------:R-:W-:-:S07]  /*1b470*/  IMAD.MOV.U32 R65, RZ, RZ, R64 ;  /* 0x000000ffff417224 */ /* 0x000fce00078e0040 */
.L_x_8244:
[----:B------:R-:W-:Y:S05]  /*1b480*/  BSYNC B1 ;  /* 0x0000000000017941 */ /* 0x000fea0003800000 */
.L_x_8242:
        /* <DEDUP_REMOVED lines=11> */
.L_x_8246:
[----:B------:R-:W-:Y:S01]  /*1b540*/  IMAD.MOV.U32 R7, RZ, RZ, R6 ;  /* 0x000000ffff077224 */ /* 0x000fe200078e0006 */
[----:B------:R-:W-:Y:S01]  /*1b550*/  MOV R128, R135 ;  /* 0x0000008700807202 */ /* 0x000fe20000000f00 */
[----:B------:R-:W-:Y:S02]  /*1b560*/  IMAD.MOV.U32 R9, RZ, RZ, R8 ;  /* 0x000000ffff097224 */ /* 0x000fe400078e0008 */
[----:B------:R-:W-:-:S07]  /*1b570*/  IMAD.MOV.U32 R64, RZ, RZ, R71 ;  /* 0x000000ffff407224 */ /* 0x000fce00078e0047 */
.L_x_8247:
[----:B------:R-:W-:Y:S05]  /*1b580*/  BSYNC B1 ;  /* 0x0000000000017941 */ /* 0x000fea0003800000 */
.L_x_8245:
        /* <DEDUP_REMOVED lines=11> */
.L_x_8249:
[----:B------:R-:W-:Y:S01]  /*1b640*/  MOV R6, R7 ;  /* 0x0000000700067202 */ /* 0x000fe20000000f00 */
[----:B------:R-:W-:Y:S01]  /*1b650*/  IMAD.MOV.U32 R8, RZ, RZ, R9 ;  /* 0x000000ffff087224 */ /* 0x000fe200078e0009 */
[----:B------:R-:W-:Y:S01]  /*1b660*/  MOV R71, R70 ;  /* 0x0000004600477202 */ /* 0x000fe20000000f00 */
[----:B------:R-:W-:-:S07]  /*1b670*/  IMAD.MOV.U32 R135, RZ, RZ, R134 ;  /* 0x000000ffff877224 */ /* 0x000fce00078e0086 */
.L_x_8250:
[----:B------:R-:W-:Y:S05]  /*1b680*/  BSYNC B1 ;  /* 0x0000000000017941 */ /* 0x000fea0003800000 */
.L_x_8248:
        /* <DEDUP_REMOVED lines=11> */
.L_x_8252:
[----:B------:R-:W-:Y:S01]  /*1b740*/  IMAD.MOV.U32 R7, RZ, RZ, R6 ;  /* 0x000000ffff077224 */ /* 0x000fe200078e0006 */
[----:B------:R-:W-:Y:S01]  /*1b750*/  MOV R9, R8 ;  /* 0x0000000800097202 */ /* 0x000fe20000000f00 */
[----:B------:R-:W-:Y:S02]  /*1b760*/  IMAD.MOV.U32 R134, RZ, RZ, R133 ;  /* 0x000000ffff867224 */ /* 0x000fe400078e0085 */
[----:B------:R-:W-:-:S07]  /*1b770*/  IMAD.MOV.U32 R70, RZ, RZ, R69 ;  /* 0x000000ffff467224 */ /* 0x000fce00078e0045 */
.L_x_8253:
[----:B------:R-:W-:Y:S05]  /*1b780*/  BSYNC B1 ;  /* 0x0000000000017941 */ /* 0x000fea0003800000 */
.L_x_8251:
        /* <DEDUP_REMOVED lines=11> */
.L_x_8255:
[----:B------:R-:W-:Y:S01]  /*1b840*/  IMAD.MOV.U32 R6, RZ, RZ, R7 ;  /* 0x000000ffff067224 */ /* 0x000fe200078e0007 */
[----:B------:R-:W-:Y:S01]  /*1b850*/  MOV R133, R132 ;  /* 0x0000008400857202 */ /* 0x000fe20000000f00 */
[----:B------:R-:W-:Y:S02]  /*1b860*/  IMAD.MOV.U32 R8, RZ, RZ, R9 ;  /* 0x000000ffff087224 */ /* 0x000fe400078e0009 */
[----:B------:R-:W-:-:S07]  /*1b870*/  IMAD.MOV.U32 R69, RZ, RZ, R68 ;  /* 0x000000ffff457224 */ /* 0x000fce00078e0044 */
.L_x_8256:
[----:B------:R-:W-:Y:S05]  /*1b880*/  BSYNC B1 ;  /* 0x0000000000017941 */ /* 0x000fea0003800000 */
.L_x_8254:
        /* <DEDUP_REMOVED lines=11> */
.L_x_8258:
[----:B------:R-:W-:Y:S01]  /*1b940*/  MOV R7, R6 ;  /* 0x0000000600077202 */ /* 0x000fe20000000f00 */
[----:B------:R-:W-:Y:S01]  /*1b950*/  IMAD.MOV.U32 R9, RZ, RZ, R8 ;  /* 0x000000ffff097224 */ /* 0x000fe200078e0008 */
[----:B------:R-:W-:Y:S01]  /*1b960*/  MOV R68, R75 ;  /* 0x0000004b00447202 */ /* 0x000fe20000000f00 */
[----:B------:R-:W-:-:S07]  /*1b970*/  IMAD.MOV.U32 R132, RZ, RZ, R139 ;  /* 0x000000ffff847224 */ /* 0x000fce00078e008b */
.L_x_8259:
[----:B------:R-:W-:Y:S05]  /*1b980*/  BSYNC B1 ;  /* 0x0000000000017941 */ /* 0x000fea0003800000 */
.L_x_8257:
        /* <DEDUP_REMOVED lines=11> */
.L_x_8261:
[----:B------:R-:W-:Y:S01]  /*1ba40*/  IMAD.MOV.U32 R6, RZ, RZ, R7 ;  /* 0x000000ffff067224 */ /* 0x000fe200078e0007 */
[----:B------:R-:W-:Y:S01]  /*1ba50*/  MOV R8, R9 ;  /* 0x0000000900087202 */ /* 0x000fe20000000f00 */
[----:B------:R-:W-:Y:S02]  /*1ba60*/  IMAD.MOV.U32 R139, RZ, RZ, R138 ;  /* 0x000000ffff8b7224 */ /* 0x000fe400078e008a */
[----:B------:R-:W-:-:S07]  /*1ba70*/  IMAD.MOV.U32 R75, RZ, RZ, R74 ;  /* 0x000000ffff4b7224 */ /* 0x000fce00078e004a */
.L_x_8262:
[----:B------:R-:W-:Y:S05]  /*1ba80*/  BSYNC B1 ;  /* 0x0000000000017941 */ /* 0x000fea0003800000 */
.L_x_8260:
        /* <DEDUP_REMOVED lines=11> */
.L_x_8264:
[----:B------:R-:W-:Y:S01]  /*1bb40*/  IMAD.MOV.U32 R7, RZ, RZ, R6 ;  /* 0x000000ffff077224 */ /* 0x000fe200078e0006 */
[----:B------:R-:W-:Y:S01]  /*1bb50*/  MOV R138, R137 ;  /* 0x00000089008a7202 */ /* 0x000fe20000000f00 */
[----:B------:R-:W-:Y:S02]  /*1bb60*/  IMAD.MOV.U32 R9, RZ, RZ, R8 ;  /* 0x000000ffff097224 */ /* 0x000fe400078e0008 */
[----:B------:R-:W-:-:S07]  /*1bb70*/  IMAD.MOV.U32 R74, RZ, RZ, R73 ;  /* 0x000000ffff4a7224 */ /* 0x000fce00078e0049 */
.L_x_8265:
[----:B------:R-:W-:Y:S05]  /*1bb80*/  BSYNC B1 ;  /* 0x0000000000017941 */ /* 0x000fea0003800000 */
.L_x_8263:
        /* <DEDUP_REMOVED lines=11> */
.L_x_8267:
[----:B------:R-:W-:Y:S01]  /*1bc40*/  MOV R6, R7 ;  /* 0x0000000700067202 */ /* 0x000fe20000000f00 */
[----:B------:R-:W-:Y:S01]  /*1bc50*/  IMAD.MOV.U32 R8, RZ, RZ, R9 ;  /* 0x000000ffff087224 */ /* 0x000fe200078e0009 */
[----:B------:R-:W-:Y:S01]  /*1bc60*/  MOV R73, R72 ;  /* 0x0000004800497202 */ /* 0x000fe20000000f00 */
[----:B------:R-:W-:-:S07]  /*1bc70*/  IMAD.MOV.U32 R137, RZ, RZ, R136 ;  /* 0x000000ffff897224 */ /* 0x000fce00078e0088 */
.L_x_8268:
[----:B------:R-:W-:Y:S05]  /*1bc80*/  BSYNC B1 ;  /* 0x0000000000017941 */ /* 0x000fea0003800000 */
.L_x_8266:
        /* <DEDUP_REMOVED lines=11> */
.L_x_8270:
[----:B------:R-:W-:Y:S01]  /*1bd40*/  IMAD.MOV.U32 R7, RZ, RZ, R6 ;  /* 0x000000ffff077224 */ /* 0x000fe200078e0006 */
[----:B------:R-:W-:Y:S01]  /*1bd50*/  MOV R9, R8 ;  /* 0x0000000800097202 */ /* 0x000fe20000000f00 */
[----:B------:R-:W-:Y:S02]  /*1bd60*/  IMAD.MOV.U32 R136, RZ, RZ, R143 ;  /* 0x000000ffff887224 */ /* 0x000fe400078e008f */
[----:B------:R-:W-:-:S07]  /*1bd70*/  IMAD.MOV.U32 R72, RZ, RZ, R79 ;  /* 0x000000ffff487224 */ /* 0x000fce00078e004f */
.L_x_8271:
[----:B------:R-:W-:Y:S05]  /*1bd80*/  BSYNC B1 ;  /* 0x0000000000017941 */ /* 0x000fea0003800000 */
.L_x_8269:
        /* <DEDUP_REMOVED lines=11> */
.L_x_8273:
[----:B------:R-:W-:Y:S01]  /*1be40*/  IMAD.MOV.U32 R6, RZ, RZ, R7 ;  /* 0x000000ffff067224 */ /* 0x000fe200078e0007 */
[----:B------:R-:W-:Y:S01]  /*1be50*/  MOV R143, R142 ;  /* 0x0000008e008f7202 */ /* 0x000fe20000000f00 */
[----:B------:R-:W-:Y:S02]  /*1be60*/  IMAD.MOV.U32 R8, RZ, RZ, R9 ;  /* 0x000000ffff087224 */ /* 0x000fe400078e0009 */
[----:B------:R-:W-:-:S07]  /*1be70*/  IMAD.MOV.U32 R79, RZ, RZ, R78 ;  /* 0x000000ffff4f7224 */ /* 0x000fce00078e004e */
.L_x_8274:
[----:B------:R-:W-:Y:S05]  /*1be80*/  BSYNC B1 ;  /* 0x0000000000017941 */ /* 0x000fea0003800000 */
.L_x_8272:
        /* <DEDUP_REMOVED lines=11> */
.L_x_8276:
[----:B------:R-:W-:Y:S01]  /*1bf40*/  MOV R7, R6 ;  /* 0x0000000600077202 */ /* 0x000fe20000000f00 */
[----:B------:R-:W-:Y:S01]  /*1bf50*/  IMAD.MOV.U32 R9, RZ, RZ, R8 ;  /* 0x000000ffff097224 */ /* 0x000fe200078e0008 */
[----:B------:R-:W-:Y:S01]  /*1bf60*/  MOV R78, R77 ;  /* 0x0000004d004e7202 */ /* 0x000fe20000000f00 */
[----:B------:R-:W-:-:S07]  /*1bf70*/  IMAD.MOV.U32 R142, RZ, RZ, R141 ;  /* 0x000000ffff8e7224 */ /* 0x000fce00078e008d */
.L_x_8277:
[----:B------:R-:W-:Y:S05]  /*1bf80*/  BSYNC B1 ;  /* 0x0000000000017941 */ /* 0x000fea0003800000 */
.L_x_8275:
        /* <DEDUP_REMOVED lines=11> */
.L_x_8279:
[----:B------:R-:W-:Y:S01]  /*1c040*/  IMAD.MOV.U32 R6, RZ, RZ, R7 ;  /* 0x000000ffff067224 */ /* 0x000fe200078e0007 */
[----:B------:R-:W-:Y:S01]  /*1c050*/  MOV R8, R9 ;  /* 0x0000000900087202 */ /* 0x000fe20000000f00 */
[----:B------:R-:W-:Y:S02]  /*1c060*/  IMAD.MOV.U32 R141, RZ, RZ, R140 ;  /* 0x000000ffff8d7224 */ /* 0x000fe400078e008c */
[----:B------:R-:W-:-:S07]  /*1c070*/  IMAD.MOV.U32 R77, RZ, RZ, R76 ;  /* 0x000000ffff4d7224 */ /* 0x000fce00078e004c */
.L_x_8280:
[----:B------:R-:W-:Y:S05]  /*1c080*/  BSYNC B1 ;  /* 0x0000000000017941 */ /* 0x000fea0003800000 */
.L_x_8278:
        /* <DEDUP_REMOVED lines=11> */
.L_x_8282:
[----:B------:R-:W-:Y:S01]  /*1c140*/  IMAD.MOV.U32 R7, RZ, RZ, R6 ;  /* 0x000000ffff077224 */ /* 0x000fe200078e0006 */
[----:B------:R-:W-:Y:S01]  /*1c150*/  MOV R140, R147 ;  /* 0x00000093008c7202 */ /* 0x000fe20000000f00 */
[----:B------:R-:W-:Y:S02]  /*1c160*/  IMAD.MOV.U32 R9, RZ, RZ, R8 ;  /* 0x000000ffff097224 */ /* 0x000fe400078e0008 */
[----:B------:R-:W-:-:S07]  /*1c170*/  IMAD.MOV.U32 R76, RZ, RZ, R83 ;  /* 0x000000ffff4c7224 */ /* 0x000fce00078e0053 */
.L_x_8283:
[----:B------:R-:W-:Y:S05]  /*1c180*/  BSYNC B1 ;  /* 0x0000000000017941 */ /* 0x000fea0003800000 */
.L_x_8281:
        /* <DEDUP_REMOVED lines=11> */
.L_x_8285:
[----:B------:R-:W-:Y:S01]  /*1c240*/  MOV R6, R7 ;  /* 0x0000000700067202 */ /* 0x000fe20000000f00 */
[----:B------:R-:W-:Y:S01]  /*1c250*/  IMAD.MOV.U32 R8, RZ, RZ, R9 ;  /* 0x000000ffff087224 */ /* 0x000fe200078e0009 */
[----:B------:R-:W-:Y:S01]  /*1c260*/  MOV R83, R82 ;  /* 0x0000005200537202 */ /* 0x000fe20000000f00 */
[----:B------:R-:W-:-:S07]  /*1c270*/  IMAD.MOV.U32 R147, RZ, RZ, R146 ;  /* 0x000000ffff937224 */ /* 0x000fce00078e0092 */
.L_x_8286:
[----:B------:R-:W-:Y:S05]  /*1c280*/  BSYNC B1 ;  /* 0x0000000000017941 */ /* 0x000fea0003800000 */
.L_x_8284:
        /* <DEDUP_REMOVED lines=11> */
.L_x_8288:
[----:B------:R-:W-:Y:S01]  /*1c340*/  IMAD.MOV.U32 R7, RZ, RZ, R6 ;  /* 0x000000ffff077224 */ /* 0x000fe200078e0006 */
[----:B------:R-:W-:Y:S01]  /*1c350*/  MOV R9, R8 ;  /* 0x0000000800097202 */ /* 0x000fe20000000f00 */
[----:B------:R-:W-:Y:S02]  /*1c360*/  IMAD.MOV.U32 R146, RZ, RZ, R145 ;  /* 0x000000ffff927224 */ /* 0x000fe400078e0091 */
[----:B------:R-:W-:-:S07]  /*1c370*/  IMAD.MOV.U32 R82, RZ, RZ, R81 ;  /* 0x000000ffff527224 */ /* 0x000fce00078e0051 */
.L_x_8289:
[----:B------:R-:W-:Y:S05]  /*1c380*/  BSYNC B1 ;  /* 0x0000000000017941 */ /* 0x000fea0003800000 */
.L_x_8287:
        /* <DEDUP_REMOVED lines=11> */
.L_x_8291:
[----:B------:R-:W-:Y:S01]  /*1c440*/  IMAD.MOV.U32 R6, RZ, RZ, R7 ;  /* 0x000000ffff067224 */ /* 0x000fe200078e0007 */
[----:B------:R-:W-:Y:S01]  /*1c450*/  MOV R145, R144 ;  /* 0x0000009000917202 */ /* 0x000fe20000000f00 */
[----:B------:R-:W-:Y:S02]  /*1c460*/  IMAD.MOV.U32 R8, RZ, RZ, R9 ;  /* 0x000000ffff087224 */ /* 0x000fe400078e0009 */
[----:B------:R-:W-:-:S07]  /*1c470*/  IMAD.MOV.U32 R81, RZ, RZ, R80 ;  /* 0x000000ffff517224 */ /* 0x000fce00078e0050 */
.L_x_8292:
[----:B------:R-:W-:Y:S05]  /*1c480*/  BSYNC B1 ;  /* 0x0000000000017941 */ /* 0x000fea0003800000 */
.L_x_8290:
        /* <DEDUP_REMOVED lines=11> */
.L_x_8294:
[----:B------:R-:W-:Y:S01]  /*1c540*/  MOV R7, R6 ;  /* 0x0000000600077202 */ /* 0x000fe20000000f00 */
[----:B------:R-:W-:Y:S01]  /*1c550*/  IMAD.MOV.U32 R9, RZ, RZ, R8 ;  /* 0x000000ffff097224 */ /* 0x000fe200078e0008 */
[----:B------:R-:W-:Y:S01]  /*1c560*/  MOV R80, R87 ;  /* 0x0000005700507202 */ /* 0x000fe20000000f00 */
[----:B------:R-:W-:-:S07]  /*1c570*/  IMAD.MOV.U32 R144, RZ, RZ, R151 ;  /* 0x000000ffff907224 */ /* 0x000fce00078e0097 */
.L_x_8295:
[----:B------:R-:W-:Y:S05]  /*1c580*/  BSYNC B1 ;  /* 0x0000000000017941 */ /* 0x000fea0003800000 */
.L_x_8293:
        /* <DEDUP_REMOVED lines=11> */
.L_x_8297:
[----:B------:R-:W-:Y:S01]  /*1c640*/  IMAD.MOV.U32 R6, RZ, RZ, R7 ;  /* 0x000000ffff067224 */ /* 0x000fe200078e0007 */
[----:B------:R-:W-:Y:S01]  /*1c650*/  MOV R8, R9 ;  /* 0x0000000900087202 */ /* 0x000fe20000000f00 */
[----:B------:R-:W-:Y:S02]  /*1c660*/  IMAD.MOV.U32 R151, RZ, RZ, R150 ;  /* 0x000000ffff977224 */ /* 0x000fe400078e0096 */
[----:B------:R-:W-:-:S07]  /*1c670*/  IMAD.MOV.U32 R87, RZ, RZ, R86 ;  /* 0x000000ffff577224 */ /* 0x000fce00078e0056 */
.L_x_8298:
[----:B------:R-:W-:Y:S05]  /*1c680*/  BSYNC B1 ;  /* 0x0000000000017941 */ /* 0x000fea0003800000 */
.L_x_8296:
        /* <DEDUP_REMOVED lines=11> */
.L_x_8300:
[----:B------:R-:W-:Y:S01]  /*1c740*/  IMAD.MOV.U32 R7, RZ, RZ, R6 ;  /* 0x000000ffff077224 */ /* 0x000fe200078e0006 */
[----:B------:R-:W-:Y:S01]  /*1c750*/  MOV R150, R149 ;  /* 0x0000009500967202 */ /* 0x000fe20000000f00 */
[----:B------:R-:W-:Y:S02]  /*1c760*/  IMAD.MOV.U32 R9, RZ, RZ, R8 ;  /* 0x000000ffff097224 */ /* 0x000fe400078e0008 */
[----:B------:R-:W-:-:S07]  /*1c770*/  IMAD.MOV.U32 R86, RZ, RZ, R85 ;  /* 0x000000ffff567224 */ /* 0x000fce00078e0055 */
.L_x_8301:
[----:B------:R-:W-:Y:S05]  /*1c780*/  BSYNC B1 ;  /* 0x0000000000017941 */ /* 0x000fea0003800000 */
.L_x_8299:
        /* <DEDUP_REMOVED lines=11> */
.L_x_8303:
[----:B------:R-:W-:Y:S01]  /*1c840*/  MOV R6, R7 ;  /* 0x0000000700067202 */ /* 0x000fe20000000f00 */
[----:B------:R-:W-:Y:S01]  /*1c850*/  IMAD.MOV.U32 R8, RZ, RZ, R9 ;  /* 0x000000ffff087224 */ /* 0x000fe200078e0009 */
[----:B------:R-:W-:Y:S01]  /*1c860*/  MOV R85, R84 ;  /* 0x0000005400557202 */ /* 0x000fe20000000f00 */
[----:B------:R-:W-:-:S07]  /*1c870*/  IMAD.MOV.U32 R149, RZ, RZ, R148 ;  /* 0x000000ffff957224 */ /* 0x000fce00078e0094 */
.L_x_8304:
[----:B------:R-:W-:Y:S05]  /*1c880*/  BSYNC B1 ;  /* 0x0000000000017941 */ /* 0x000fea0003800000 */
.L_x_8302:
        /* <DEDUP_REMOVED lines=11> */
.L_x_8306:
[----:B------:R-:W-:Y:S01]  /*1c940*/  IMAD.MOV.U32 R7, RZ, RZ, R6 ;  /* 0x000000ffff077224 */ /* 0x000fe200078e0006 */
[----:B------:R-:W-:Y:S01]  /*1c950*/  MOV R9, R8 ;  /* 0x0000000800097202 */ /* 0x000fe20000000f00 */
[----:B------:R-:W-:Y:S02]  /*1c960*/  IMAD.MOV.U32 R84, RZ, RZ, R91 ;  /* 0x000000ffff547224 */ /* 0x000fe400078e005b */
[----:B------:R-:W-:-:S07]  /*1c970*/  IMAD.MOV.U32 R148, RZ, RZ, R3 ;  /* 0x000000ffff947224 */ /* 0x000fce00078e0003 */
.L_x_8307:
[----:B------:R-:W-:Y:S05]  /*1c980*/  BSYNC B1 ;  /* 0x0000000000017941 */ /* 0x000fea0003800000 */
.L_x_8305:
        /* <DEDUP_REMOVED lines=11> */
.L_x_8309:
[----:B------:R-:W-:Y:S01]  /*1ca40*/  IMAD.MOV.U32 R11, RZ, RZ, R7 ;  /* 0x000000ffff0b7224 */ /* 0x000fe200078e0007 */
[----:B------:R-:W-:Y:S01]  /*1ca50*/  MOV R3, R2 ;  /* 0x0000000200037202 */ /* 0x000fe20000000f00 */
[----:B------:R-:W-:Y:S02]  /*1ca60*/  IMAD.MOV.U32 R6, RZ, RZ, R9 ;  /* 0x000000ffff067224 */ /* 0x000fe400078e0009 */
[----:B------:R-:W-:-:S07]  /*1ca70*/  IMAD.MOV.U32 R91, RZ, RZ, R90 ;  /* 0x000000ffff5b7224 */ /* 0x000fce00078e005a */
.L_x_8310:
[----:B------:R-:W-:Y:S05]  /*1ca80*/  BSYNC B1 ;  /* 0x0000000000017941 */ /* 0x000fea0003800000 */
.L_x_8308:
        /* <DEDUP_REMOVED lines=11> */
.L_x_8312:
[----:B------:R-:W-:Y:S01]  /*1cb40*/  IMAD.MOV.U32 R2, RZ, RZ, R0 ;  /* 0x000000ffff027224 */ /* 0x000fe200078e0000 */
[----:B------:R-:W-:Y:S01]  /*1cb50*/  MOV R90, R89 ;  /* 0x00000059005a7202 */ /* 0x000fe20000000f00 */
[--C-:B------:R-:W-:Y:S01]  /*1cb60*/  IMAD.MOV.U32 R8, RZ, RZ, R6.reuse ;  /* 0x000000ffff087224 */ /* 0x100fe200078e0006 */
[----:B------:R-:W-:Y:S01]  /*1cb70*/  MOV R7, R11 ;  /* 0x0000000b00077202 */ /* 0x000fe20000000f00 */
[----:B------:R-:W-:Y:S02]  /*1cb80*/  IMAD.MOV.U32 R0, RZ, RZ, R11 ;  /* 0x000000ffff007224 */ /* 0x000fe400078e000b */
[----:B------:R-:W-:-:S07]  /*1cb90*/  IMAD.MOV.U32 R89, RZ, RZ, R6 ;  /* 0x000000ffff597224 */ /* 0x000fce00078e0006 */
.L_x_8313:
[----:B------:R-:W-:Y:S05]  /*1cba0*/  BSYNC B1 ;  /* 0x0000000000017941 */ /* 0x000fea0003800000 */
.L_x_8311:
[----:B------:R-:W-:Y:S01]  /*1cbb0*/  IADD3 R4, R4, 0x4, RZ ;  /* 0x0000000404047810 */ /* 0x000fe20007ffe0ff */
[----:B------:R-:W-:Y:S06]  /*1cbc0*/  @P1 BRA `(.L_x_8314) ;  /* 0xffffffc0000c1947 */ /* 0x000fec000383ffff */
[----:B------:R-:W-:Y:S02]  /*1cbd0*/  IMAD.MOV.U32 R0, RZ, RZ, R7 ;  /* 0x000000ffff007224 */ /* 0x000fe400078e0007 */
[----:B------:R-:W-:-:S07]  /*1cbe0*/  IMAD.MOV.U32 R89, RZ, RZ, R8 ;  /* 0x000000ffff597224 */ /* 0x000fce00078e0008 */
.L_x_8124:
[----:B------:R-:W-:Y:S05]  /*1cbf0*/  BSYNC B0 ;  /* 0x0000000000007941 */ /* 0x000fea0003800000 */
.L_x_8123:
        /* <DEDUP_REMOVED lines=186> */
[----:B0-----:R-:W0:Y:S03]  /*1d7a0*/  S2R R20, SR_LANEID ;  /* 0x0000000000147919 */ /* 0x001e260000000000 */
        /* <DEDUP_REMOVED lines=8> */
[----:B0-----:R-:W-:Y:S05]  /*1d830*/  @P0 BRA `(.L_x_8316) ;  /* 0x0000004000080947 */ /* 0x001fea0003800000 */
[----:B------:R-:W-:Y:S01]  /*1d840*/  ULDC UR4, c[0x0][0x20] ;  /* 0x0000080000047ab9 */ /* 0x000fe20000000800 */
[----:B-1----:R-:W-:Y:S01]  /*1d850*/  HFMA2.MMA R5, -RZ, RZ, 0, 0 ;  /* 0x00000000ff057435 */ /* 0x002fe200000001ff */
[----:B------:R-:W-:-:S10]  /*1d860*/  VIADD R4, R152, -UR4 ;  /* 0x8000000498047c36 */ /* 0x000fd40008000000 */
.L_x_8506:
[----:B------:R-:W2:Y:S04]  /*1d870*/  LDL R9, [R4+0x100] ;  /* 0x0001000004097983 */ /* 0x000ea80000100800 */
[----:B------:R-:W3:Y:S01]  /*1d880*/  LDL R7, [R4] ;  /* 0x0000000004077983 */ /* 0x000ee20000100800 */
[----:B------:R-:W-:Y:S01]  /*1d890*/  IADD3 R5, R5, 0x1, RZ ;  /* 0x0000000105057810 */ /* 0x000fe20007ffe0ff */
[----:B------:R-:W-:Y:S01]  /*1d8a0*/  BSSY B1, `(.L_x_8317) ;  /* 0x0000015000017945 */ /* 0x000fe20003800000 */
[CC--:B--2---:R-:W-:Y:S02]  /*1d8b0*/  FSETP.GEU.FTZ.AND P0, PT, R154.reuse, R9.reuse, PT ;  /* 0x000000099a00720b */ /* 0x0c4fe40003f1e000 */
[----:B------:R-:W-:Y:S02]  /*1d8c0*/  FSETP.NEU.FTZ.AND P1, PT, R154, R9, PT ;  /* 0x000000099a00720b */ /* 0x000fe40003f3d000 */
[----:B------:R-:W-:-:S02]  /*1d8d0*/  ISETP.EQ.OR P0, PT, R88, -0x1, !P0 ;  /* 0xffffffff5800780c */ /* 0x000fc40004702670 */
[----:B---3--:R-:W-:-:S04]  /*1d8e0*/  ISETP.LE.OR P1, PT, R88, R7, P1 ;  /* 0x000000075800720c */ /* 0x008fc80000f23670 */
[----:B------:R-:W-:Y:S02]  /*1d8f0*/  PLOP3.LUT P2, PT, P0, P1, PT, 0x8, 0x0 ;  /* 0x000000000000781c */ /* 0x000fe40000742170 */
[----:B------:R-:W-:-:S11]  /*1d900*/  ISETP.NE.AND P1, PT, R5, 0x40, PT ;  /* 0x000000400500780c */ /* 0x000fd60003f25270 */
        /* <DEDUP_REMOVED lines=10> */
.L_x_8318:
[----:B------:R-:W-:Y:S02]  /*1d9b0*/  IMAD.MOV.U32 R7, RZ, RZ, R88 ;  /* 0x000000ffff077224 */ /* 0x000fe400078e0058 */
[----:B------:R-:W-:Y:S01]  /*1d9c0*/  IMAD.MOV.U32 R9, RZ, RZ, R154 ;  /* 0x000000ffff097224 */ /* 0x000fe200078e009a */
[----:B------:R-:W-:Y:S01]  /*1d9d0*/  MOV R154, R31 ;  /* 0x0000001f009a7202 */ /* 0x000fe20000000f00 */
[----:B------:R-:W-:-:S07]  /*1d9e0*/  IMAD.MOV.U32 R88, RZ, RZ, R95 ;  /* 0x000000ffff587224 */ /* 0x000fce00078e005f */
.L_x_8319:
[----:B------:R-:W-:Y:S05]  /*1d9f0*/  BSYNC B1 ;  /* 0x0000000000017941 */ /* 0x000fea0003800000 */
.L_x_8317:
        /* <DEDUP_REMOVED lines=11> */
.L_x_8321:
[----:B------:R-:W-:Y:S01]  /*1dab0*/  MOV R6, R7 ;  /* 0x0000000700067202 */ /* 0x000fe20000000f00 */
[----:B------:R-:W-:Y:S01]  /*1dac0*/  IMAD.MOV.U32 R8, RZ, RZ, R9 ;  /* 0x000000ffff087224 */ /* 0x000fe200078e0009 */
[----:B------:R-:W-:Y:S01]  /*1dad0*/  MOV R31, R30 ;  /* 0x0000001e001f7202 */ /* 0x000fe20000000f00 */
[----:B------:R-:W-:-:S07]  /*1dae0*/  IMAD.MOV.U32 R95, RZ, RZ, R94 ;  /* 0x000000ffff5f7224 */ /* 0x000fce00078e005e */
.L_x_8322:
[----:B------:R-:W-:Y:S05]  /*1daf0*/  BSYNC B1 ;  /* 0x0000000000017941 */ /* 0x000fea0003800000 */
.L_x_8320:
        /* <DEDUP_REMOVED lines=11> */
.L_x_8324:
[----:B------:R-:W-:Y:S01]  /*1dbb0*/  IMAD.MOV.U32 R7, RZ, RZ, R6 ;  /* 0x000000ffff077224 */ /* 0x000fe200078e0006 */
[----:B------:R-:W-:Y:S01]  /*1dbc0*/  MOV R9, R8 ;  /* 0x0000000800097202 */ /* 0x000fe20000000f00 */
[----:B------:R-:W-:Y:S02]  /*1dbd0*/  IMAD.MOV.U32 R94, RZ, RZ, R93 ;  /* 0x000000ffff5e7224 */ /* 0x000fe400078e005d */
[----:B------:R-:W-:-:S07]  /*1dbe0*/  IMAD.MOV.U32 R30, RZ, RZ, R29 ;  /* 0x000000ffff1e7224 */ /* 0x000fce00078e001d */
.L_x_8325:
[----:B------:R-:W-:Y:S05]  /*1dbf0*/  BSYNC B1 ;  /* 0x0000000000017941 */ /* 0x000fea0003800000 */
.L_x_8323:
        /* <DEDUP_REMOVED lines=11> */
.L_x_8327:
[----:B------:R-:W-:Y:S01]  /*1dcb0*/  IMAD.MOV.U32 R6, RZ, RZ, R7 ;  /* 0x000000ffff067224 */ /* 0x000fe200078e0007 */
[----:B------:R-:W-:Y:S01]  /*1dcc0*/  MOV R93, R92 ;  /* 0x0000005c005d7202 */ /* 0x000fe20000000f00 */
[----:B------:R-:W-:Y:S02]  /*1dcd0*/  IMAD.MOV.U32 R8, RZ, RZ, R9 ;  /* 0x000000ffff087224 */ /* 0x000fe400078e0009 */
[----:B------:R-:W-:-:S07]  /*1dce0*/  IMAD.MOV.U32 R29, RZ, RZ, R28 ;  /* 0x000000ffff1d7224 */ /* 0x000fce00078e001c */
.L_x_8328:
[----:B------:R-:W-:Y:S05]  /*1dcf0*/  BSYNC B1 ;  /* 0x0000000000017941 */ /* 0x000fea0003800000 */
.L_x_8326:
        /* <DEDUP_REMOVED lines=11> */
.L_x_8330:
[----:B------:R-:W-:Y:S01]  /*1ddb0*/  MOV R7, R6 ;  /* 0x0000000600077202 */ /* 0x000fe20000000f00 */
[----:B------:R-:W-:Y:S01]  /*1ddc0*/  IMAD.MOV.U32 R9, RZ, RZ, R8 ;  /* 0x000000ffff097224 */ /* 0x000fe200078e0008 */
[----:B------:R-:W-:Y:S01]  /*1ddd0*/  MOV R28, R35 ;  /* 0x00000023001c7202 */ /* 0x000fe20000000f00 */
[----:B------:R-:W-:-:S07]  /*1dde0*/  IMAD.MOV.U32 R92, RZ, RZ, R99 ;  /* 0x000000ffff5c7224 */ /* 0x000fce00078e0063 */
.L_x_8331:
[----:B------:R-:W-:Y:S05]  /*1ddf0*/  BSYNC B1 ;  /* 0x0000000000017941 */ /* 0x000fea0003800000 */
.L_x_8329:
        /* <DEDUP_REMOVED lines=11> */
.L_x_8333:
[----:B------:R-:W-:Y:S01]  /*1deb0*/  IMAD.MOV.U32 R6, RZ, RZ, R7 ;  /* 0x000000ffff067224 */ /* 0x000fe200078e0007 */
[----:B------:R-:W-:Y:S01]  /*1dec0*/  MOV R8, R9 ;  /* 0x0000000900087202 */ /* 0x000fe20000000f00 */
[----:B------:R-:W-:Y:S02]  /*1ded0*/  IMAD.MOV.U32 R99, RZ, RZ, R98 ;  /* 0x000000ffff637224 */ /* 0x000fe400078e0062 */
[----:B------:R-:W-:-:S07]  /*1dee0*/  IMAD.MOV.U32 R35, RZ, RZ, R34 ;  /* 0x000000ffff237224 */ /* 0x000fce00078e0022 */
.L_x_8334:
[----:B------:R-:W-:Y:S05]  /*1def0*/  BSYNC B1 ;  /* 0x0000000000017941 */ /* 0x000fea0003800000 */
.L_x_8332:
        /* <DEDUP_REMOVED lines=11> */
.L_x_8336:
[----:B------:R-:W-:Y:S01]  /*1dfb0*/  IMAD.MOV.U32 R7, RZ, RZ, R6 ;  /* 0x000000ffff077224 */ /* 0x000fe200078e0006 */
[----:B------:R-:W-:Y:S01]  /*1dfc0*/  MOV R98, R97 ;  /* 0x0000006100627202 */ /* 0x000fe20000000f00 */
[----:B------:R-:W-:Y:S02]  /*1dfd0*/  IMAD.MOV.U32 R9, RZ, RZ, R8 ;  /* 0x000000ffff097224 */ /* 0x000fe400078e0008 */
[----:B------:R-:W-:-:S07]  /*1dfe0*/  IMAD.MOV.U32 R34, RZ, RZ, R33 ;  /* 0x000000ffff227224 */ /* 0x000fce00078e0021 */
.L_x_8337:
[----:B------:R-:W-:Y:S05]  /*1dff0*/  BSYNC B1 ;  /* 0x0000000000017941 */ /* 0x000fea0003800000 */
.L_x_8335:
        /* <DEDUP_REMOVED lines=11> */
.L_x_8339:
[----:B------:R-:W-:Y:S01]  /*1e0b0*/  MOV R6, R7 ;  /* 0x0000000700067202 */ /* 0x000fe20000000f00 */
[----:B------:R-:W-:Y:S01]  /*1e0c0*/  IMAD.MOV.U32 R8, RZ, RZ, R9 ;  /* 0x000000ffff087224 */ /* 0x000fe200078e0009 */
[----:B------:R-:W-:Y:S01]  /*1e0d0*/  MOV R33, R32 ;  /* 0x0000002000217202 */ /* 0x000fe20000000f00 */
[----:B------:R-:W-:-:S07]  /*1e0e0*/  IMAD.MOV.U32 R97, RZ, RZ, R96 ;  /* 0x000000ffff617224 */ /* 0x000fce00078e0060 */
.L_x_8340:
[----:B------:R-:W-:Y:S05]  /*1e0f0*/  BSYNC B1 ;  /* 0x0000000000017941 */ /* 0x000fea0003800000 */
.L_x_8338:
        /* <DEDUP_REMOVED lines=11> */
.L_x_8342:
[----:B------:R-:W-:Y:S01]  /*1e1b0*/  IMAD.MOV.U32 R7, RZ, RZ, R6 ;  /* 0x000000ffff077224 */ /* 0x000fe200078e0006 */
[----:B------:R-:W-:Y:S01]  /*1e1c0*/  MOV R9, R8 ;  /* 0x0000000800097202 */ /* 0x000fe20000000f00 */
[----:B------:R-:W-:Y:S02]  /*1e1d0*/  IMAD.MOV.U32 R96, RZ, RZ, R103 ;  /* 0x000000ffff607224 */ /* 0x000fe400078e0067 */
[----:B------:R-:W-:-:S07]  /*1e1e0*/  IMAD.MOV.U32 R32, RZ, RZ, R39 ;  /* 0x000000ffff207224 */ /* 0x000fce00078e0027 */
.L_x_8343:
[----:B------:R-:W-:Y:S05]  /*1e1f0*/  BSYNC B1 ;  /* 0x0000000000017941 */ /* 0x000fea0003800000 */
.L_x_8341:
        /* <DEDUP_REMOVED lines=11> */
.L_x_8345:
[----:B------:R-:W-:Y:S01]  /*1e2b0*/  IMAD.MOV.U32 R6, RZ, RZ, R7 ;  /* 0x000000ffff067224 */ /* 0x000fe200078e0007 */
[----:B------:R-:W-:Y:S01]  /*1e2c0*/  MOV R103, R102 ;  /* 0x0000006600677202 */ /* 0x000fe20000000f00 */
[----:B------:R-:W-:Y:S02]  /*1e2d0*/  IMAD.MOV.U32 R8, RZ, RZ, R9 ;  /* 0x000000ffff087224 */ /* 0x000fe400078e0009 */
[----:B------:R-:W-:-:S07]  /*1e2e0*/  IMAD.MOV.U32 R39, RZ, RZ, R38 ;  /* 0x000000ffff277224 */ /* 0x000fce00078e0026 */
.L_x_8346:
[----:B------:R-:W-:Y:S05]  /*1e2f0*/  BSYNC B1 ;  /* 0x0000000000017941 */ /* 0x000fea0003800000 */
.L_x_8344:
        /* <DEDUP_REMOVED lines=11> */
.L_x_8348:
[----:B------:R-:W-:Y:S01]  /*1e3b0*/  MOV R7, R6 ;  /* 0x0000000600077202 */ /* 0x000fe20000000f00 */
[----:B------:R-:W-:Y:S01]  /*1e3c0*/  IMAD.MOV.U32 R9, RZ, RZ, R8 ;  /* 0x000000ffff097224 */ /* 0x000fe200078e0008 */
[----:B------:R-:W-:Y:S01]  /*1e3d0*/  MOV R38, R37 ;  /* 0x0000002500267202 */ /* 0x000fe20000000f00 */
[----:B------:R-:W-:-:S07]  /*1e3e0*/  IMAD.MOV.U32 R102, RZ, RZ, R101 ;  /* 0x000000ffff667224 */ /* 0x000fce00078e0065 */
.L_x_8349:
[----:B------:R-:W-:Y:S05]  /*1e3f0*/  BSYNC B1 ;  /* 0x0000000000017941 */ /* 0x000fea0003800000 */
.L_x_8347:
        /* <DEDUP_REMOVED lines=11> */
.L_x_8351:
[----:B------:R-:W-:Y:S01]  /*1e4b0*/  IMAD.MOV.U32 R6, RZ, RZ, R7 ;  /* 0x000000ffff067224 */ /* 0x000fe200078e0007 */
[----:B------:R-:W-:Y:S01]  /*1e4c0*/  MOV R8, R9 ;  /* 0x0000000900087202 */ /* 0x000fe20000000f00 */
[----:B------:R-:W-:Y:S02]  /*1e4d0*/  IMAD.MOV.U32 R101, RZ, RZ, R100 ;  /* 0x000000ffff657224 */ /* 0x000fe400078e0064 */
[----:B------:R-:W-:-:S07]  /*1e4e0*/  IMAD.MOV.U32 R37, RZ, RZ, R36 ;  /* 0x000000ffff257224 */ /* 0x000fce00078e0024 */
.L_x_8352:
[----:B------:R-:W-:Y:S05]  /*1e4f0*/  BSYNC B1 ;  /* 0x0000000000017941 */ /* 0x000fea0003800000 */
.L_x_8350:
        /* <DEDUP_REMOVED lines=11> */
.L_x_8354:
[----:B------:R-:W-:Y:S01]  /*1e5b0*/  IMAD.MOV.U32 R7, RZ, RZ, R6 ;  /* 0x000000ffff077224 */ /* 0x000fe200078e0006 */
[----:B------:R-:W-:Y:S01]  /*1e5c0*/  MOV R100, R107 ;  /* 0x0000006b00647202 */ /* 0x000fe20000000f00 */
[----:B------:R-:W-:Y:S02]  /*1e5d0*/  IMAD.MOV.U32 R9, RZ, RZ, R8 ;  /* 0x000000ffff097224 */ /* 0x000fe400078e0008 */
[----:B------:R-:W-:-:S07]  /*1e5e0*/  IMAD.MOV.U32 R36, RZ, RZ, R43 ;  /* 0x000000ffff247224 */ /* 0x000fce00078e002b */
.L_x_8355:
[----:B------:R-:W-:Y:S05]  /*1e5f0*/  BSYNC B1 ;  /* 0x0000000000017941 */ /* 0x000fea0003800000 */
.L_x_8353:
        /* <DEDUP_REMOVED lines=11> */
.L_x_8357:
[----:B------:R-:W-:Y:S01]  /*1e6b0*/  MOV R6, R7 ;  /* 0x0000000700067202 */ /* 0x000fe20000000f00 */
[----:B------:R-:W-:Y:S01]  /*1e6c0*/  IMAD.MOV.U32 R8, RZ, RZ, R9 ;  /* 0x000000ffff087224 */ /* 0x000fe200078e0009 */
[----:B------:R-:W-:Y:S01]  /*1e6d0*/  MOV R43, R42 ;  /* 0x0000002a002b7202 */ /* 0x000fe20000000f00 */
[----:B------:R-:W-:-:S07]  /*1e6e0*/  IMAD.MOV.U32 R107, RZ, RZ, R106 ;  /* 0x000000ffff6b7224 */ /* 0x000fce00078e006a */
.L_x_8358:
[----:B------:R-:W-:Y:S05]  /*1e6f0*/  BSYNC B1 ;  /* 0x0000000000017941 */ /* 0x000fea0003800000 */
.L_x_8356:
        /* <DEDUP_REMOVED lines=11> */
.L_x_8360:
[----:B------:R-:W-:Y:S01]  /*1e7b0*/  IMAD.MOV.U32 R7, RZ, RZ, R6 ;  /* 0x000000ffff077224 */ /* 0x000fe200078e0006 */
[----:B------:R-:W-:Y:S01]  /*1e7c0*/  MOV R9, R8 ;  /* 0x0000000800097202 */ /* 0x000fe20000000f00 */
[----:B------:R-:W-:Y:S02]  /*1e7d0*/  IMAD.MOV.U32 R106, RZ, RZ, R105 ;  /* 0x000000ffff6a7224 */ /* 0x000fe400078e0069 */
[----:B------:R-:W-:-:S07]  /*1e7e0*/  IMAD.MOV.U32 R42, RZ, RZ, R41 ;  /* 0x000000ffff2a7224 */ /* 0x000fce00078e0029 */
.L_x_8361:
[----:B------:R-:W-:Y:S05]  /*1e7f0*/  BSYNC B1 ;  /* 0x0000000000017941 */ /* 0x000fea0003800000 */
.L_x_8359:
        /* <DEDUP_REMOVED lines=11> */
.L_x_8363:
[----:B------:R-:W-:Y:S01]  /*1e8b0*/  IMAD.MOV.U32 R6, RZ, RZ, R7 ;  /* 0x000000ffff067224 */ /* 0x000fe200078e0007 */
[----:B------:R-:W-:Y:S01]  /*1e8c0*/  MOV R105, R104 ;  /* 0x0000006800697202 */ /* 0x000fe20000000f00 */
[----:B------:R-:W-:Y:S02]  /*1e8d0*/  IMAD.MOV.U32 R8, RZ, RZ, R9 ;  /* 0x000000ffff087224 */ /* 0x000fe400078e0009 */
[----:B------:R-:W-:-:S07]  /*1e8e0*/  IMAD.MOV.U32 R41, RZ, RZ, R40 ;  /* 0x000000ffff297224 */ /* 0x000fce00078e0028 */
.L_x_8364:
[----:B------:R-:W-:Y:S05]  /*1e8f0*/  BSYNC B1 ;  /* 0x0000000000017941 */ /* 0x000fea0003800000 */
.L_x_8362:
        /* <DEDUP_REMOVED lines=11> */
.L_x_8366:
[----:B------:R-:W-:Y:S01]  /*1e9b0*/  MOV R7, R6 ;  /* 0x0000000600077202 */ /* 0x000fe20000000f00 */
[----:B------:R-:W-:Y:S01]  /*1e9c0*/  IMAD.MOV.U32 R9, RZ, RZ, R8 ;  /* 0x000000ffff097224 */ /* 0x000fe200078e0008 */
[----:B------:R-:W-:Y:S01]  /*1e9d0*/  MOV R40, R47 ;  /* 0x0000002f00287202 */ /* 0x000fe20000000f00 */
[----:B------:R-:W-:-:S07]  /*1e9e0*/  IMAD.MOV.U32 R104, RZ, RZ, R111 ;  /* 0x000000ffff687224 */ /* 0x000fce00078e006f */
.L_x_8367:
[----:B------:R-:W-:Y:S05]  /*1e9f0*/  BSYNC B1 ;  /* 0x0000000000017941 */ /* 0x000fea0003800000 */
.L_x_8365:
        /* <DEDUP_REMOVED lines=11> */
.L_x_8369:
[----:B------:R-:W-:Y:S01]  /*1eab0*/  IMAD.MOV.U32 R6, RZ, RZ, R7 ;  /* 0x000000ffff067224 */ /* 0x000fe200078e0007 */
[----:B------:R-:W-:Y:S01]  /*1eac0*/  MOV R8, R9 ;  /* 0x0000000900087202 */ /* 0x000fe20000000f00 */
[----:B------:R-:W-:Y:S02]  /*1ead0*/  IMAD.MOV.U32 R111, RZ, RZ, R110 ;  /* 0x000000ffff6f7224 */ /* 0x000fe400078e006e */
[----:B------:R-:W-:-:S07]  /*1eae0*/  IMAD.MOV.U32 R47, RZ, RZ, R46 ;  /* 0x000000ffff2f7224 */ /* 0x000fce00078e002e */
.L_x_8370:
[----:B------:R-:W-:Y:S05]  /*1eaf0*/  BSYNC B1 ;  /* 0x0000000000017941 */ /* 0x000fea0003800000 */
.L_x_8368:
        /* <DEDUP_REMOVED lines=11> */
.L_x_8372:
[----:B------:R-:W-:Y:S01]  /*1ebb0*/  IMAD.MOV.U32 R7, RZ, RZ, R6 ;  /* 0x000000ffff077224 */ /* 0x000fe200078e0006 */
[----:B------:R-:W-:Y:S01]  /*1ebc0*/  MOV R110, R109 ;  /* 0x0000006d006e7202 */ /* 0x000fe20000000f00 */
[----:B------:R-:W-:Y:S02]  /*1ebd0*/  IMAD.MOV.U32 R9, RZ, RZ, R8 ;  /* 0x000000ffff097224 */ /* 0x000fe400078e0008 */
[----:B------:R-:W-:-:S07]  /*1ebe0*/  IMAD.MOV.U32 R46, RZ, RZ, R45 ;  /* 0x000000ffff2e7224 */ /* 0x000fce00078e002d */
.L_x_8373:
[----:B------:R-:W-:Y:S05]  /*1ebf0*/  BSYNC B1 ;  /* 0x0000000000017941 */ /* 0x000fea0003800000 */
.L_x_8371:
        /* <DEDUP_REMOVED lines=11> */
.L_x_8375:
[----:B------:R-:W-:Y:S01]  /*1ecb0*/  MOV R6, R7 ;  /* 0x0000000700067202 */ /* 0x000fe20000000f00 */
[----:B------:R-:W-:Y:S01]  /*1ecc0*/  IMAD.MOV.U32 R8, RZ, RZ, R9 ;  /* 0x000000ffff087224 */ /* 0x000fe200078e0009 */
[----:B------:R-:W-:Y:S01]  /*1ecd0*/  MOV R45, R44 ;  /* 0x0000002c002d7202 */ /* 0x000fe20000000f00 */
[----:B------:R-:W-:-:S07]  /*1ece0*/  IMAD.MOV.U32 R109, RZ, RZ, R108 ;  /* 0x000000ffff6d7224 */ /* 0x000fce00078e006c */
.L_x_8376:
[----:B------:R-:W-:Y:S05]  /*1ecf0*/  BSYNC B1 ;  /* 0x0000000000017941 */ /* 0x000fea0003800000 */
.L_x_8374:
        /* <DEDUP_REMOVED lines=11> */
.L_x_8378:
[----:B------:R-:W-:Y:S01]  /*1edb0*/  IMAD.MOV.U32 R7, RZ, RZ, R6 ;  /* 0x000000ffff077224 */ /* 0x000fe200078e0006 */
[----:B------:R-:W-:Y:S01]  /*1edc0*/  MOV R9, R8 ;  /* 0x0000000800097202 */ /* 0x000fe20000000f00 */
[----:B------:R-:W-:Y:S02]  /*1edd0*/  IMAD.MOV.U32 R108, RZ, RZ, R115 ;  /* 0x000000ffff6c7224 */ /* 0x000fe400078e0073 */
[----:B------:R-:W-:-:S07]  /*1ede0*/  IMAD.MOV.U32 R44, RZ, RZ, R51 ;  /* 0x000000ffff2c7224 */ /* 0x000fce00078e0033 */
.L_x_8379:
[----:B------:R-:W-:Y:S05]  /*1edf0*/  BSYNC B1 ;  /* 0x0000000000017941 */ /* 0x000fea0003800000 */
.L_x_8377:
        /* <DEDUP_REMOVED lines=11> */
.L_x_8381:
[----:B------:R-:W-:Y:S01]  /*1eeb0*/  IMAD.MOV.U32 R6, RZ, RZ, R7 ;  /* 0x000000ffff067224 */ /* 0x000fe200078e0007 */
[----:B------:R-:W-:Y:S01]  /*1eec0*/  MOV R115, R114 ;  /* 0x0000007200737202 */ /* 0x000fe20000000f00 */
[----:B------:R-:W-:Y:S02]  /*1eed0*/  IMAD.MOV.U32 R8, RZ, RZ, R9 ;  /* 0x000000ffff087224 */ /* 0x000fe400078e0009 */
[----:B------:R-:W-:-:S07]  /*1eee0*/  IMAD.MOV.U32 R51, RZ, RZ, R50 ;  /* 0x000000ffff337224 */ /* 0x000fce00078e0032 */
.L_x_8382:
[----:B------:R-:W-:Y:S05]  /*1eef0*/  BSYNC B1 ;  /* 0x0000000000017941 */ /* 0x000fea0003800000 */
.L_x_8380:
        /* <DEDUP_REMOVED lines=11> */
.L_x_8384:
[----:B------:R-:W-:Y:S01]  /*1efb0*/  MOV R7, R6 ;  /* 0x0000000600077202 */ /* 0x000fe20000000f00 */
[----:B------:R-:W-:Y:S01]  /*1efc0*/  IMAD.MOV.U32 R9, RZ, RZ, R8 ;  /* 0x000000ffff097224 */ /* 0x000fe200078e0008 */
[----:B------:R-:W-:Y:S01]  /*1efd0*/  MOV R50, R49 ;  /* 0x0000003100327202 */ /* 0x000fe20000000f00 */
[----:B------:R-:W-:-:S07]  /*1efe0*/  IMAD.MOV.U32 R114, RZ, RZ, R113 ;  /* 0x000000ffff727224 */ /* 0x000fce00078e0071 */
.L_x_8385:
[----:B------:R-:W-:Y:S05]  /*1eff0*/  BSYNC B1 ;  /* 0x0000000000017941 */ /* 0x000fea0003800000 */
.L_x_8383:
        /* <DEDUP_REMOVED lines=11> */
.L_x_8387:
[----:B------:R-:W-:Y:S01]  /*1f0b0*/  IMAD.MOV.U32 R6, RZ, RZ, R7 ;  /* 0x000000ffff067224 */ /* 0x000fe200078e0007 */
[----:B------:R-:W-:Y:S01]  /*1f0c0*/  MOV R8, R9 ;  /* 0x0000000900087202 */ /* 0x000fe20000000f00 */
[----:B------:R-:W-:Y:S02]  /*1f0d0*/  IMAD.MOV.U32 R113, RZ, RZ, R112 ;  /* 0x000000ffff717224 */ /* 0x000fe400078e0070 */
[----:B------:R-:W-:-:S07]  /*1f0e0*/  IMAD.MOV.U32 R49, RZ, RZ, R48 ;  /* 0x000000ffff317224 */ /* 0x000fce00078e0030 */
.L_x_8388:
[----:B------:R-:W-:Y:S05]  /*1f0f0*/  BSYNC B1 ;  /* 0x0000000000017941 */ /* 0x000fea0003800000 */
.L_x_8386:
        /* <DEDUP_REMOVED lines=11> */
.L_x_8390:
[----:B------:R-:W-:Y:S01]  /*1f1b0*/  IMAD.MOV.U32 R7, RZ, RZ, R6 ;  /* 0x000000ffff077224 */ /* 0x000fe200078e0006 */
[----:B------:R-:W-:Y:S01]  /*1f1c0*/  MOV R112, R119 ;  /* 0x0000007700707202 */ /* 0x000fe20000000f00 */
[----:B------:R-:W-:Y:S02]  /*1f1d0*/  IMAD.MOV.U32 R9, RZ, RZ, R8 ;  /* 0x000000ffff097224 */ /* 0x000fe400078e0008 */
[----:B------:R-:W-:-:S07]  /*1f1e0*/  IMAD.MOV.U32 R48, RZ, RZ, R55 ;  /* 0x000000ffff307224 */ /* 0x000fce00078e0037 */
.L_x_8391:
[----:B------:R-:W-:Y:S05]  /*1f1f0*/  BSYNC B1 ;  /* 0x0000000000017941 */ /* 0x000fea0003800000 */
.L_x_8389:
        /* <DEDUP_REMOVED lines=11> */
.L_x_8393:
[----:B------:R-:W-:Y:S01]  /*1f2b0*/  MOV R6, R7 ;  /* 0x0000000700067202 */ /* 0x000fe20000000f00 */
[----:B------:R-:W-:Y:S01]  /*1f2c0*/  IMAD.MOV.U32 R8, RZ, RZ, R9 ;  /* 0x000000ffff087224 */ /* 0x000fe200078e0009 */
[----:B------:R-:W-:Y:S01]  /*1f2d0*/  MOV R55, R54 ;  /* 0x0000003600377202 */ /* 0x000fe20000000f00 */
[----:B------:R-:W-:-:S07]  /*1f2e0*/  IMAD.MOV.U32 R119, RZ, RZ, R118 ;  /* 0x000000ffff777224 */ /* 0x000fce00078e0076 */
.L_x_8394:
[----:B------:R-:W-:Y:S05]  /*1f2f0*/  BSYNC B1 ;  /* 0x0000000000017941 */ /* 0x000fea0003800000 */
.L_x_8392:
        /* <DEDUP_REMOVED lines=11> */
.L_x_8396:
[----:B------:R-:W-:Y:S01]  /*1f3b0*/  IMAD.MOV.U32 R7, RZ, RZ, R6 ;  /* 0x000000ffff077224 */ /* 0x000fe200078e0006 */
[----:B------:R-:W-:Y:S01]  /*1f3c0*/  MOV R9, R8 ;  /* 0x0000000800097202 */ /* 0x000fe20000000f00 */
[----:B------:R-:W-:Y:S02]  /*1f3d0*/  IMAD.MOV.U32 R118, RZ, RZ, R117 ;  /* 0x000000ffff767224 */ /* 0x000fe400078e0075 */
[----:B------:R-:W-:-:S07]  /*1f3e0*/  IMAD.MOV.U32 R54, RZ, RZ, R53 ;  /* 0x000000ffff367224 */ /* 0x000fce00078e0035 */
.L_x_8397:
[----:B------:R-:W-:Y:S05]  /*1f3f0*/  BSYNC B1 ;  /* 0x0000000000017941 */ /* 0x000fea0003800000 */
.L_x_8395:
        /* <DEDUP_REMOVED lines=11> */
.L_x_8399:
[----:B------:R-:W-:Y:S01]  /*1f4b0*/  IMAD.MOV.U32 R6, RZ, RZ, R7 ;  /* 0x000000ffff067224 */ /* 0x000fe200078e0007 */
[----:B------:R-:W-:Y:S01]  /*1f4c0*/  MOV R117, R116 ;  /* 0x0000007400757202 */ /* 0x000fe20000000f00 */
[----:B------:R-:W-:Y:S02]  /*1f4d0*/  IMAD.MOV.U32 R8, RZ, RZ, R9 ;  /* 0x000000ffff087224 */ /* 0x000fe400078e0009 */
[----:B------:R-:W-:-:S07]  /*1f4e0*/  IMAD.MOV.U32 R53, RZ, RZ, R52 ;  /* 0x000000ffff357224 */ /* 0x000fce00078e0034 */
.L_x_8400:
[----:B------:R-:W-:Y:S05]  /*1f4f0*/  BSYNC B1 ;  /* 0x0000000000017941 */ /* 0x000fea0003800000 */
.L_x_8398:
        /* <DEDUP_REMOVED lines=11> */
.L_x_8402:
[----:B------:R-:W-:Y:S01]  /*1f5b0*/  MOV R7, R6 ;  /* 0x0000000600077202 */ /* 0x000fe20000000f00 */
[----:B------:R-:W-:Y:S01]  /*1f5c0*/  IMAD.MOV.U32 R9, RZ, RZ, R8 ;  /* 0x000000ffff097224 */ /* 0x000fe200078e0008 */
[----:B------:R-:W-:Y:S01]  /*1f5d0*/  MOV R52, R59 ;  /* 0x0000003b00347202 */ /* 0x000fe20000000f00 */
[----:B------:R-:W-:-:S07]  /*1f5e0*/  IMAD.MOV.U32 R116, RZ, RZ, R123 ;  /* 0x000000ffff747224 */ /* 0x000fce00078e007b */
.L_x_8403:
[----:B------:R-:W-:Y:S05]  /*1f5f0*/  BSYNC B1 ;  /* 0x0000000000017941 */ /* 0x000fea0003800000 */
.L_x_8401:
        /* <DEDUP_REMOVED lines=11> */
.L_x_8405:
[----:B------:R-:W-:Y:S01]  /*1f6b0*/  IMAD.MOV.U32 R6, RZ, RZ, R7 ;  /* 0x000000ffff067224 */ /* 0x000fe200078e0007 */
[----:B------:R-:W-:Y:S01]  /*1f6c0*/  MOV R8, R9 ;  /* 0x0000000900087202 */ /* 0x000fe20000000f00 */
[----:B------:R-:W-:Y:S02]  /*1f6d0*/  IMAD.MOV.U32 R123, RZ, RZ, R122 ;  /* 0x000000ffff7b7224 */ /* 0x000fe400078e007a */
[----:B------:R-:W-:-:S07]  /*1f6e0*/  IMAD.MOV.U32 R59, RZ, RZ, R58 ;  /* 0x000000ffff3b7224 */ /* 0x000fce00078e003a */
.L_x_8406:
[----:B------:R-:W-:Y:S05]  /*1f6f0*/  BSYNC B1 ;  /* 0x0000000000017941 */ /* 0x000fea0003800000 */
.L_x_8404:
        /* <DEDUP_REMOVED lines=11> */
.L_x_8408:
[----:B------:R-:W-:Y:S01]  /*1f7b0*/  IMAD.MOV.U32 R7, RZ, RZ, R6 ;  /* 0x000000ffff077224 */ /* 0x000fe200078e0006 */
[----:B------:R-:W-:Y:S01]  /*1f7c0*/  MOV R122, R121 ;  /* 0x00000079007a7202 */ /* 0x000fe20000000f00 */
[----:B------:R-:W-:Y:S02]  /*1f7d0*/  IMAD.MOV.U32 R9, RZ, RZ, R8 ;  /* 0x000000ffff097224 */ /* 0x000fe400078e0008 */
[----:B------:R-:W-:-:S07]  /*1f7e0*/  IMAD.MOV.U32 R58, RZ, RZ, R57 ;  /* 0x000000ffff3a7224 */ /* 0x000fce00078e0039 */
.L_x_8409:
[----:B------:R-:W-:Y:S05]  /*1f7f0*/  BSYNC B1 ;  /* 0x0000000000017941 */ /* 0x000fea0003800000 */
.L_x_8407:
        /* <DEDUP_REMOVED lines=11> */
.L_x_8411:
[----:B------:R-:W-:Y:S01]  /*1f8b0*/  MOV R6, R7 ;  /* 0x0000000700067202 */ /* 0x000fe20000000f00 */
[----:B------:R-:W-:Y:S01]  /*1f8c0*/  IMAD.MOV.U32 R8, RZ, RZ, R9 ;  /* 0x000000ffff087224 */ /* 0x000fe200078e0009 */
[----:B------:R-:W-:Y:S01]  /*1f8d0*/  MOV R57, R56 ;  /* 0x0000003800397202 */ /* 0x000fe20000000f00 */
[----:B------:R-:W-:-:S07]  /*1f8e0*/  IMAD.MOV.U32 R121, RZ, RZ, R120 ;  /* 0x000000ffff797224 */ /* 0x000fce00078e0078 */
.L_x_8412:
[----:B------:R-:W-:Y:S05]  /*1f8f0*/  BSYNC B1 ;  /* 0x0000000000017941 */ /* 0x000fea0003800000 */
.L_x_8410:
        /* <DEDUP_REMOVED lines=11> */
.L_x_8414:
[----:B------:R-:W-:Y:S01]  /*1f9b0*/  IMAD.MOV.U32 R7, RZ, RZ, R6 ;  /* 0x000000ffff077224 */ /* 0x000fe200078e0006 */
[----:B------:R-:W-:Y:S01]  /*1f9c0*/  MOV R9, R8 ;  /* 0x0000000800097202 */ /* 0x000fe20000000f00 */
[----:B------:R-:W-:Y:S02]  /*1f9d0*/  IMAD.MOV.U32 R120, RZ, RZ, R127 ;  /* 0x000000ffff787224 */ /* 0x000fe400078e007f */
[----:B------:R-:W-:-:S07]  /*1f9e0*/  IMAD.MOV.U32 R56, RZ, RZ, R63 ;  /* 0x000000ffff387224 */ /* 0x000fce00078e003f */
.L_x_8415:
[----:B------:R-:W-:Y:S05]  /*1f9f0*/  BSYNC B1 ;  /* 0x0000000000017941 */ /* 0x000fea0003800000 */
.L_x_8413:
        /* <DEDUP_REMOVED lines=11> */
.L_x_8417:
[----:B------:R-:W-:Y:S01]  /*1fab0*/  IMAD.MOV.U32 R6, RZ, RZ, R7 ;  /* 0x000000ffff067224 */ /* 0x000fe200078e0007 */
[----:B------:R-:W-:Y:S01]  /*1fac0*/  MOV R127, R126 ;  /* 0x0000007e007f7202 */ /* 0x000fe20000000f00 */
[----:B------:R-:W-:Y:S02]  /*1fad0*/  IMAD.MOV.U32 R8, RZ, RZ, R9 ;  /* 0x000000ffff087224 */ /* 0x000fe400078e0009 */
[----:B------:R-:W-:-:S07]  /*1fae0*/  IMAD.MOV.U32 R63, RZ, RZ, R62 ;  /* 0x000000ffff3f7224 */ /* 0x000fce00078e003e */
.L_x_8418:
[----:B------:R-:W-:Y:S05]  /*1faf0*/  BSYNC B1 ;  /* 0x0000000000017941 */ /* 0x000fea0003800000 */
.L_x_8416:
        /* <DEDUP_REMOVED lines=11> */
.L_x_8420:
[----:B------:R-:W-:Y:S01]  /*1fbb0*/  MOV R7, R6 ;  /* 0x0000000600077202 */ /* 0x000fe20000000f00 */
[----:B------:R-:W-:Y:S01]  /*1fbc0*/  IMAD.MOV.U32 R9, RZ, RZ, R8 ;  /* 0x000000ffff097224 */ /* 0x000fe200078e0008 */
[----:B------:R-:W-:Y:S01]  /*1fbd0*/  MOV R62, R61 ;  /* 0x0000003d003e7202 */ /* 0x000fe20000000f00 */
[----:B------:R-:W-:-:S07]  /*1fbe0*/  IMAD.MOV.U32 R126, RZ, RZ, R125 ;  /* 0x000000ffff7e7224 */ /* 0x000fce00078e007d */
.L_x_8421:
[----:B------:R-:W-:Y:S05]  /*1fbf0*/  BSYNC B1 ;  /* 0x0000000000017941 */ /* 0x000fea0003800000 */
.L_x_8419:
        /* <DEDUP_REMOVED lines=11> */
.L_x_8423:
[----:B------:R-:W-:Y:S01]  /*1fcb0*/  IMAD.MOV.U32 R6, RZ, RZ, R7 ;  /* 0x000000ffff067224 */ /* 0x000fe200078e0007 */
[----:B------:R-:W-:Y:S01]  /*1fcc0*/  MOV R8, R9 ;  /* 0x0000000900087202 */ /* 0x000fe20000000f00 */
[----:B------:R-:W-:Y:S02]  /*1fcd0*/  IMAD.MOV.U32 R125, RZ, RZ, R124 ;  /* 0x000000ffff7d7224 */ /* 0x000fe400078e007c */
[----:B------:R-:W-:-:S07]  /*1fce0*/  IMAD.MOV.U32 R61, RZ, RZ, R60 ;  /* 0x000000ffff3d7224 */ /* 0x000fce00078e003c */
.L_x_8424:
[----:B------:R-:W-:Y:S05]  /*1fcf0*/  BSYNC B1 ;  /* 0x0000000000017941 */ /* 0x000fea0003800000 */
.L_x_8422:
        /* <DEDUP_REMOVED lines=11> */
.L_x_8426:
[----:B------:R-:W-:Y:S01]  /*1fdb0*/  IMAD.MOV.U32 R7, RZ, RZ, R6 ;  /* 0x000000ffff077224 */ /* 0x000fe200078e0006 */
[----:B------:R-:W-:Y:S01]  /*1fdc0*/  MOV R124, R131 ;  /* 0x00000083007c7202 */ /* 0x000fe20000000f00 */
[----:B------:R-:W-:Y:S02]  /*1fdd0*/  IMAD.MOV.U32 R9, RZ, RZ, R8 ;  /* 0x000000ffff097224 */ /* 0x000fe400078e0008 */
[----:B------:R-:W-:-:S07]  /*1fde0*/  IMAD.MOV.U32 R60, RZ, RZ, R67 ;  /* 0x000000ffff3c7224 */ /* 0x000fce00078e0043 */
.L_x_8427:
[----:B------:R-:W-:Y:S05]  /*1fdf0*/  BSYNC B1 ;  /* 0x0000000000017941 */ /* 0x000fea0003800000 */
.L_x_8425:
        /* <DEDUP_REMOVED lines=11> */
.L_x_8429:
[----:B------:R-:W-:Y:S01]  /*1feb0*/  MOV R6, R7 ;  /* 0x0000000700067202 */ /* 0x000fe20000000f00 */
[----:B------:R-:W-:Y:S01]  /*1fec0*/  IMAD.MOV.U32 R8, RZ, RZ, R9 ;  /* 0x000000ffff087224 */ /* 0x000fe200078e0009 */
[----:B------:R-:W-:Y:S01]  /*1fed0*/  MOV R67, R66 ;  /* 0x0000004200437202 */ /* 0x000fe20000000f00 */
[----:B------:R-:W-:-:S07]  /*1fee0*/  IMAD.MOV.U32 R131, RZ, RZ, R130 ;  /* 0x000000ffff837224 */ /* 0x000fce00078e0082 */
.L_x_8430:
[----:B------:R-:W-:Y:S05]  /*1fef0*/  BSYNC B1 ;  /* 0x0000000000017941 */ /* 0x000fea0003800000 */
.L_x_8428:
        /* <DEDUP_REMOVED lines=11> */
.L_x_8432:
[----:B------:R-:W-:Y:S01]  /*1ffb0*/  IMAD.MOV.U32 R7, RZ, RZ, R6 ;  /* 0x000000ffff077224 */ /* 0x000fe200078e0006 */
[----:B------:R-:W-:Y:S01]  /*1ffc0*/  MOV R9, R8 ;  /* 0x0000000800097202 */ /* 0x000fe20000000f00 */
[----:B------:R-:W-:Y:S02]  /*1ffd0*/  IMAD.MOV.U32 R130, RZ, RZ, R129 ;  /* 0x000000ffff827224 */ /* 0x000fe400078e0081 */
[----:B------:R-:W-:-:S07]  /*1ffe0*/  IMAD.MOV.U32 R66, RZ, RZ, R65 ;  /* 0x000000ffff427224 */ /* 0x000fce00078e0041 */
.L_x_8433:
[----:B------:R-:W-:Y:S05]  /*1fff0*/  BSYNC B1 ;  /* 0x0000000000017941 */ /* 0x000fea0003800000 */
.L_x_8431:
        /* <DEDUP_REMOVED lines=11> */
.L_x_8435:
[----:B------:R-:W-:Y:S01]  /*200b0*/  IMAD.MOV.U32 R6, RZ, RZ, R7 ;  /* 0x000000ffff067224 */ /* 0x000fe200078e0007 */
[----:B------:R-:W-:Y:S01]  /*200c0*/  MOV R129, R128 ;  /* 0x0000008000817202 */ /* 0x000fe20000000f00 */
[----:B------:R-:W-:Y:S02]  /*200d0*/  IMAD.MOV.U32 R8, RZ, RZ, R9 ;  /* 0x000000ffff087224 */ /* 0x000fe400078e0009 */
[----:B------:R-:W-:-:S07]  /*200e0*/  IMAD.MOV.U32 R65, RZ, RZ, R64 ;  /* 0x000000ffff417224 */ /* 0x000fce00078e0040 */
.L_x_8436:
[----:B------:R-:W-:Y:S05]  /*200f0*/  BSYNC B1 ;  /* 0x0000000000017941 */ /* 0x000fea0003800000 */
.L_x_8434:
        /* <DEDUP_REMOVED lines=11> */
.L_x_8438:
[----:B------:R-:W-:Y:S01]  /*201b0*/  MOV R7, R6 ;  /* 0x0000000600077202 */ /* 0x000fe20000000f00 */
[----:B------:R-:W-:Y:S01]  /*201c0*/  IMAD.MOV.U32 R9, RZ, RZ, R8 ;  /* 0x000000ffff097224 */ /* 0x000fe200078e0008 */
[----:B------:R-:W-:Y:S01]  /*201d0*/  MOV R64, R71 ;  /* 0x0000004700407202 */ /* 0x000fe20000000f00 */
[----:B------:R-:W-:-:S07]  /*201e0*/  IMAD.MOV.U32 R128, RZ, RZ, R135 ;  /* 0x000000ffff807224 */ /* 0x000fce00078e0087 */
.L_x_8439:
[----:B------:R-:W-:Y:S05]  /*201f0*/  BSYNC B1 ;  /* 0x0000000000017941 */ /* 0x000fea0003800000 */
.L_x_8437:
        /* <DEDUP_REMOVED lines=11> */
.L_x_8441:
[----:B------:R-:W-:Y:S01]  /*202b0*/  IMAD.MOV.U32 R6, RZ, RZ, R7 ;  /* 0x000000ffff067224 */ /* 0x000fe200078e0007 */
[----:B------:R-:W-:Y:S01]  /*202c0*/  MOV R8, R9 ;  /* 0x0000000900087202 */ /* 0x000fe20000000f00 */
[----:B------:R-:W-:Y:S02]  /*202d0*/  IMAD.MOV.U32 R135, RZ, RZ, R134 ;  /* 0x000000ffff877224 */ /* 0x000fe400078e0086 */
[----:B------:R-:W-:-:S07]  /*202e0*/  IMAD.MOV.U32 R71, RZ, RZ, R70 ;  /* 0x000000ffff477224 */ /* 0x000fce00078e0046 */
.L_x_8442:
[----:B------:R-:W-:Y:S05]  /*202f0*/  BSYNC B1 ;  /* 0x0000000000017941 */ /* 0x000fea0003800000 */
.L_x_8440:
        /* <DEDUP_REMOVED lines=11> */
.L_x_8444:
[----:B------:R-:W-:Y:S01]  /*203b0*/  IMAD.MOV.U32 R7, RZ, RZ, R6 ;  /* 0x000000ffff077224 */ /* 0x000fe200078e0006 */
[----:B------:R-:W-:Y:S01]  /*203c0*/  MOV R134, R133 ;  /* 0x0000008500867202 */ /* 0x000fe20000000f00 */
[----:B------:R-:W-:Y:S02]  /*203d0*/  IMAD.MOV.U32 R9, RZ, RZ, R8 ;  /* 0x000000ffff097224 */ /* 0x000fe400078e0008 */
[----:B------:R-:W-:-:S07]  /*203e0*/  IMAD.MOV.U32 R70, RZ, RZ, R69 ;  /* 0x000000ffff467224 */ /* 0x000fce00078e0045 */
.L_x_8445:
[----:B------:R-:W-:Y:S05]  /*203f0*/  BSYNC B1 ;  /* 0x0000000000017941 */ /* 0x000fea0003800000 */
.L_x_8443:
        /* <DEDUP_REMOVED lines=11> */
.L_x_8447:
[----:B------:R-:W-:Y:S01]  /*204b0*/  MOV R6, R7 ;  /* 0x0000000700067202 */ /* 0x000fe20000000f00 */
[----:B------:R-:W-:Y:S01]  /*204c0*/  IMAD.MOV.U32 R8, RZ, RZ, R9 ;  /* 0x000000ffff087224 */ /* 0x000fe200078e0009 */
[----:B------:R-:W-:Y:S01]  /*204d0*/  MOV R69, R68 ;  /* 0x0000004400457202 */ /* 0x000fe20000000f00 */
[----:B------:R-:W-:-:S07]  /*204e0*/  IMAD.MOV.U32 R133, RZ, RZ, R132 ;  /* 0x000000ffff857224 */ /* 0x000fce00078e0084 */
.L_x_8448:
[----:B------:R-:W-:Y:S05]  /*204f0*/  BSYNC B1 ;  /* 0x0000000000017941 */ /* 0x000fea0003800000 */
.L_x_8446:
        /* <DEDUP_REMOVED lines=11> */
.L_x_8450:
[----:B------:R-:W-:Y:S01]  /*205b0*/  IMAD.MOV.U32 R7, RZ, RZ, R6 ;  /* 0x000000ffff077224 */ /* 0x000fe200078e0006 */
[----:B------:R-:W-:Y:S01]  /*205c0*/  MOV R9, R8 ;  /* 0x0000000800097202 */ /* 0x000fe20000000f00 */
[----:B------:R-:W-:Y:S02]  /*205d0*/  IMAD.MOV.U32 R132, RZ, RZ, R139 ;  /* 0x000000ffff847224 */ /* 0x000fe400078e008b */
[----:B------:R-:W-:-:S07]  /*205e0*/  IMAD.MOV.U32 R68, RZ, RZ, R75 ;  /* 0x000000ffff447224 */ /* 0x000fce00078e004b */
.L_x_8451:
[----:B------:R-:W-:Y:S05]  /*205f0*/  BSYNC B1 ;  /* 0x0000000000017941 */ /* 0x000fea0003800000 */
.L_x_8449:
        /* <DEDUP_REMOVED lines=11> */
.L_x_8453:
[----:B------:R-:W-:Y:S01]  /*206b0*/  IMAD.MOV.U32 R6, RZ, RZ, R7 ;  /* 0x000000ffff067224 */ /* 0x000fe200078e0007 */
[----:B------:R-:W-:Y:S01]  /*206c0*/  MOV R139, R138 ;  /* 0x0000008a008b7202 */ /* 0x000fe20000000f00 */
[----:B------:R-:W-:Y:S02]  /*206d0*/  IMAD.MOV.U32 R8, RZ, RZ, R9 ;  /* 0x000000ffff087224 */ /* 0x000fe400078e0009 */
[----:B------:R-:W-:-:S07]  /*206e0*/  IMAD.MOV.U32 R75, RZ, RZ, R74 ;  /* 0x000000ffff4b7224 */ /* 0x000fce00078e004a */
.L_x_8454:
[----:B------:R-:W-:Y:S05]  /*206f0*/  BSYNC B1 ;  /* 0x0000000000017941 */ /* 0x000fea0003800000 */
.L_x_8452:
        /* <DEDUP_REMOVED lines=11> */
.L_x_8456:
[----:B------:R-:W-:Y:S01]  /*207b0*/  MOV R7, R6 ;  /* 0x0000000600077202 */ /* 0x000fe20000000f00 */
[----:B------:R-:W-:Y:S01]  /*207c0*/  IMAD.MOV.U32 R9, RZ, RZ, R8 ;  /* 0x000000ffff097224 */ /* 0x000fe200078e0008 */
[----:B------:R-:W-:Y:S01]  /*207d0*/  MOV R74, R73 ;  /* 0x00000049004a7202 */ /* 0x000fe20000000f00 */
[----:B------:R-:W-:-:S07]  /*207e0*/  IMAD.MOV.U32 R138, RZ, RZ, R137 ;  /* 0x000000ffff8a7224 */ /* 0x000fce00078e0089 */
.L_x_8457:
[----:B------:R-:W-:Y:S05]  /*207f0*/  BSYNC B1 ;  /* 0x0000000000017941 */ /* 0x000fea0003800000 */
.L_x_8455:
        /* <DEDUP_REMOVED lines=11> */
.L_x_8459:
[----:B------:R-:W-:Y:S01]  /*208b0*/  IMAD.MOV.U32 R6, RZ, RZ, R7 ;  /* 0x000000ffff067224 */ /* 0x000fe200078e0007 */
[----:B------:R-:W-:Y:S01]  /*208c0*/  MOV R8, R9 ;  /* 0x0000000900087202 */ /* 0x000fe20000000f00 */
[----:B------:R-:W-:Y:S02]  /*208d0*/  IMAD.MOV.U32 R137, RZ, RZ, R136 ;  /* 0x000000ffff897224 */ /* 0x000fe400078e0088 */
[----:B------:R-:W-:-:S07]  /*208e0*/  IMAD.MOV.U32 R73, RZ, RZ, R72 ;  /* 0x000000ffff497224 */ /* 0x000fce00078e0048 */
.L_x_8460:
[----:B------:R-:W-:Y:S05]  /*208f0*/  BSYNC B1 ;  /* 0x0000000000017941 */ /* 0x000fea0003800000 */
.L_x_8458:
        /* <DEDUP_REMOVED lines=11> */
.L_x_8462:
[----:B------:R-:W-:Y:S01]  /*209b0*/  IMAD.MOV.U32 R7, RZ, RZ, R6 ;  /* 0x000000ffff077224 */ /* 0x000fe200078e0006 */
[----:B------:R-:W-:Y:S01]  /*209c0*/  MOV R136, R143 ;  /* 0x0000008f00887202 */ /* 0x000fe20000000f00 */
[----:B------:R-:W-:Y:S02]  /*209d0*/  IMAD.MOV.U32 R9, RZ, RZ, R8 ;  /* 0x000000ffff097224 */ /* 0x000fe400078e0008 */
[----:B------:R-:W-:-:S07]  /*209e0*/  IMAD.MOV.U32 R72, RZ, RZ, R79 ;  /* 0x000000ffff487224 */ /* 0x000fce00078e004f */
.L_x_8463:
[----:B------:R-:W-:Y:S05]  /*209f0*/  BSYNC B1 ;  /* 0x0000000000017941 */ /* 0x000fea0003800000 */
.L_x_8461:
        /* <DEDUP_REMOVED lines=11> */
.L_x_8465:
[----:B------:R-:W-:Y:S01]  /*20ab0*/  MOV R6, R7 ;  /* 0x0000000700067202 */ /* 0x000fe20000000f00 */
[----:B------:R-:W-:Y:S01]  /*20ac0*/  IMAD.MOV.U32 R8, RZ, RZ, R9 ;  /* 0x000000ffff087224 */ /* 0x000fe200078e0009 */
[----:B------:R-:W-:Y:S01]  /*20ad0*/  MOV R79, R78 ;  /* 0x0000004e004f7202 */ /* 0x000fe20000000f00 */
[----:B------:R-:W-:-:S07]  /*20ae0*/  IMAD.MOV.U32 R143, RZ, RZ, R142 ;  /* 0x000000ffff8f7224 */ /* 0x000fce00078e008e */
.L_x_8466:
[----:B------:R-:W-:Y:S05]  /*20af0*/  BSYNC B1 ;  /* 0x0000000000017941 */ /* 0x000fea0003800000 */
.L_x_8464:
        /* <DEDUP_REMOVED lines=11> */
.L_x_8468:
[----:B------:R-:W-:Y:S01]  /*20bb0*/  IMAD.MOV.U32 R7, RZ, RZ, R6 ;  /* 0x000000ffff077224 */ /* 0x000fe200078e0006 */
[----:B------:R-:W-:Y:S01]  /*20bc0*/  MOV R9, R8 ;  /* 0x0000000800097202 */ /* 0x000fe20000000f00 */
[----:B------:R-:W-:Y:S02]  /*20bd0*/  IMAD.MOV.U32 R142, RZ, RZ, R141 ;  /* 0x000000ffff8e7224 */ /* 0x000fe400078e008d */
[----:B------:R-:W-:-:S07]  /*20be0*/  IMAD.MOV.U32 R78, RZ, RZ, R77 ;  /* 0x000000ffff4e7224 */ /* 0x000fce00078e004d */
.L_x_8469:
[----:B------:R-:W-:Y:S05]  /*20bf0*/  BSYNC B1 ;  /* 0x0000000000017941 */ /* 0x000fea0003800000 */
.L_x_8467:
        /* <DEDUP_REMOVED lines=11> */
.L_x_8471:
[----:B------:R-:W-:Y:S01]  /*20cb0*/  IMAD.MOV.U32 R6, RZ, RZ, R7 ;  /* 0x000000ffff067224 */ /* 0x000fe200078e0007 */
[----:B------:R-:W-:Y:S01]  /*20cc0*/  MOV R141, R140 ;  /* 0x0000008c008d7202 */ /* 0x000fe20000000f00 */
[----:B------:R-:W-:Y:S02]  /*20cd0*/  IMAD.MOV.U32 R8, RZ, RZ, R9 ;  /* 0x000000ffff087224 */ /* 0x000fe400078e0009 */
[----:B------:R-:W-:-:S07]  /*20ce0*/  IMAD.MOV.U32 R77, RZ, RZ, R76 ;  /* 0x000000ffff4d7224 */ /* 0x000fce00078e004c */
.L_x_8472:
[----:B------:R-:W-:Y:S05]  /*20cf0*/  BSYNC B1 ;  /* 0x0000000000017941 */ /* 0x000fea0003800000 */
.L_x_8470:
        /* <DEDUP_REMOVED lines=11> */
.L_x_8474:
[----:B------:R-:W-:Y:S01]  /*20db0*/  MOV R7, R6 ;  /* 0x0000000600077202 */ /* 0x000fe20000000f00 */
[----:B------:R-:W-:Y:S01]  /*20dc0*/  IMAD.MOV.U32 R9, RZ, RZ, R8 ;  /* 0x000000ffff097224 */ /* 0x000fe200078e0008 */
[----:B------:R-:W-:Y:S01]  /*20dd0*/  MOV R76, R83 ;  /* 0x00000053004c7202 */ /* 0x000fe20000000f00 */
[----:B------:R-:W-:-:S07]  /*20de0*/  IMAD.MOV.U32 R140, RZ, RZ, R147 ;  /* 0x000000ffff8c7224 */ /* 0x000fce00078e0093 */
.L_x_8475:
[----:B------:R-:W-:Y:S05]  /*20df0*/  BSYNC B1 ;  /* 0x0000000000017941 */ /* 0x000fea0003800000 */
.L_x_8473:
        /* <DEDUP_REMOVED lines=11> */
.L_x_8477:
[----:B------:R-:W-:Y:S01]  /*20eb0*/  IMAD.MOV.U32 R6, RZ, RZ, R7 ;  /* 0x000000ffff067224 */ /* 0x000fe200078e0007 */
[----:B------:R-:W-:Y:S01]  /*20ec0*/  MOV R8, R9 ;  /* 0x0000000900087202 */ /* 0x000fe20000000f00 */
[----:B------:R-:W-:Y:S02]  /*20ed0*/  IMAD.MOV.U32 R147, RZ, RZ, R146 ;  /* 0x000000ffff937224 */ /* 0x000fe400078e0092 */
[----:B------:R-:W-:-:S07]  /*20ee0*/  IMAD.MOV.U32 R83, RZ, RZ, R82 ;  /* 0x000000ffff537224 */ /* 0x000fce00078e0052 */
.L_x_8478:
[----:B------:R-:W-:Y:S05]  /*20ef0*/  BSYNC B1 ;  /* 0x0000000000017941 */ /* 0x000fea0003800000 */
.L_x_8476:
        /* <DEDUP_REMOVED lines=11> */
.L_x_8480:
[----:B------:R-:W-:Y:S01]  /*20fb0*/  IMAD.MOV.U32 R7, RZ, RZ, R6 ;  /* 0x000000ffff077224 */ /* 0x000fe200078e0006 */
[----:B------:R-:W-:Y:S01]  /*20fc0*/  MOV R146, R145 ;  /* 0x0000009100927202 */ /* 0x000fe20000000f00 */
[----:B------:R-:W-:Y:S02]  /*20fd0*/  IMAD.MOV.U32 R9, RZ, RZ, R8 ;  /* 0x000000ffff097224 */ /* 0x000fe400078e0008 */
[----:B------:R-:W-:-:S07]  /*20fe0*/  IMAD.MOV.U32 R82, RZ, RZ, R81 ;  /* 0x000000ffff527224 */ /* 0x000fce00078e0051 */
.L_x_8481:
[----:B------:R-:W-:Y:S05]  /*20ff0*/  BSYNC B1 ;  /* 0x0000000000017941 */ /* 0x000fea0003800000 */
.L_x_8479:
        /* <DEDUP_REMOVED lines=11> */
.L_x_8483:
[----:B------:R-:W-:Y:S01]  /*210b0*/  MOV R6, R7 ;  /* 0x0000000700067202 */ /* 0x000fe20000000f00 */
[----:B------:R-:W-:Y:S01]  /*210c0*/  IMAD.MOV.U32 R8, RZ, RZ, R9 ;  /* 0x000000ffff087224 */ /* 0x000fe200078e0009 */
[----:B------:R-:W-:Y:S01]  /*210d0*/  MOV R81, R80 ;  /* 0x0000005000517202 */ /* 0x000fe20000000f00 */
[----:B------:R-:W-:-:S07]  /*210e0*/  IMAD.MOV.U32 R145, RZ, RZ, R144 ;  /* 0x000000ffff917224 */ /* 0x000fce00078e0090 */
.L_x_8484:
[----:B------:R-:W-:Y:S05]  /*210f0*/  BSYNC B1 ;  /* 0x0000000000017941 */ /* 0x000fea0003800000 */
.L_x_8482:
        /* <DEDUP_REMOVED lines=11> */
.L_x_8486:
[----:B------:R-:W-:Y:S01]  /*211b0*/  IMAD.MOV.U32 R7, RZ, RZ, R6 ;  /* 0x000000ffff077224 */ /* 0x000fe200078e0006 */
[----:B------:R-:W-:Y:S01]  /*211c0*/  MOV R9, R8 ;  /* 0x0000000800097202 */ /* 0x000fe20000000f00 */
[----:B------:R-:W-:Y:S02]  /*211d0*/  IMAD.MOV.U32 R144, RZ, RZ, R151 ;  /* 0x000000ffff907224 */ /* 0x000fe400078e0097 */
[----:B------:R-:W-:-:S07]  /*211e0*/  IMAD.MOV.U32 R80, RZ, RZ, R87 ;  /* 0x000000ffff507224 */ /* 0x000fce00078e0057 */
.L_x_8487:
[----:B------:R-:W-:Y:S05]  /*211f0*/  BSYNC B1 ;  /* 0x0000000000017941 */ /* 0x000fea0003800000 */
.L_x_8485:
        /* <DEDUP_REMOVED lines=11> */
.L_x_8489:
[----:B------:R-:W-:Y:S01]  /*212b0*/  IMAD.MOV.U32 R6, RZ, RZ, R7 ;  /* 0x000000ffff067224 */ /* 0x000fe200078e0007 */
[----:B------:R-:W-:Y:S01]  /*212c0*/  MOV R151, R150 ;  /* 0x0000009600977202 */ /* 0x000fe20000000f00 */
[----:B------:R-:W-:Y:S02]  /*212d0*/  IMAD.MOV.U32 R8, RZ, RZ, R9 ;  /* 0x000000ffff087224 */ /* 0x000fe400078e0009 */
[----:B------:R-:W-:-:S07]  /*212e0*/  IMAD.MOV.U32 R87, RZ, RZ, R86 ;  /* 0x000000ffff577224 */ /* 0x000fce00078e0056 */
.L_x_8490:
[----:B------:R-:W-:Y:S05]  /*212f0*/  BSYNC B1 ;  /* 0x0000000000017941 */ /* 0x000fea0003800000 */
.L_x_8488:
        /* <DEDUP_REMOVED lines=11> */
.L_x_8492:
[----:B------:R-:W-:Y:S01]  /*213b0*/  MOV R7, R6 ;  /* 0x0000000600077202 */ /* 0x000fe20000000f00 */
[----:B------:R-:W-:Y:S01]  /*213c0*/  IMAD.MOV.U32 R9, RZ, RZ, R8 ;  /* 0x000000ffff097224 */ /* 0x000fe200078e0008 */
[----:B------:R-:W-:Y:S01]  /*213d0*/  MOV R86, R85 ;  /* 0x0000005500567202 */ /* 0x000fe20000000f00 */
[----:B------:R-:W-:-:S07]  /*213e0*/  IMAD.MOV.U32 R150, RZ, RZ, R149 ;  /* 0x000000ffff967224 */ /* 0x000fce00078e0095 */
.L_x_8493:
[----:B------:R-:W-:Y:S05]  /*213f0*/  BSYNC B1 ;  /* 0x0000000000017941 */ /* 0x000fea0003800000 */
.L_x_8491:
        /* <DEDUP_REMOVED lines=11> */
.L_x_8495:
[----:B------:R-:W-:Y:S01]  /*214b0*/  IMAD.MOV.U32 R6, RZ, RZ, R7 ;  /* 0x000000ffff067224 */ /* 0x000fe200078e0007 */
[----:B------:R-:W-:Y:S01]  /*214c0*/  MOV R8, R9 ;  /* 0x0000000900087202 */ /* 0x000fe20000000f00 */
[----:B------:R-:W-:Y:S02]  /*214d0*/  IMAD.MOV.U32 R149, RZ, RZ, R148 ;  /* 0x000000ffff957224 */ /* 0x000fe400078e0094 */
[----:B------:R-:W-:-:S07]  /*214e0*/  IMAD.MOV.U32 R85, RZ, RZ, R84 ;  /* 0x000000ffff557224 */ /* 0x000fce00078e0054 */
.L_x_8496:
[----:B------:R-:W-:Y:S05]  /*214f0*/  BSYNC B1 ;  /* 0x0000000000017941 */ /* 0x000fea0003800000 */
.L_x_8494:
        /* <DEDUP_REMOVED lines=11> */
.L_x_8498:
[----:B------:R-:W-:Y:S01]  /*215b0*/  IMAD.MOV.U32 R7, RZ, RZ, R6 ;  /* 0x000000ffff077224 */ /* 0x000fe200078e0006 */
[----:B------:R-:W-:Y:S01]  /*215c0*/  MOV R84, R91 ;  /* 0x0000005b00547202 */ /* 0x000fe20000000f00 */
[----:B------:R-:W-:Y:S02]  /*215d0*/  IMAD.MOV.U32 R9, RZ, RZ, R8 ;  /* 0x000000ffff097224 */ /* 0x000fe400078e0008 */
[----:B------:R-:W-:-:S07]  /*215e0*/  IMAD.MOV.U32 R148, RZ, RZ, R3 ;  /* 0x000000ffff947224 */ /* 0x000fce00078e0003 */
.L_x_8499:
[----:B------:R-:W-:Y:S05]  /*215f0*/  BSYNC B1 ;  /* 0x0000000000017941 */ /* 0x000fea0003800000 */
.L_x_8497:
        /* <DEDUP_REMOVED lines=11> */
.L_x_8501:
[----:B------:R-:W-:Y:S01]  /*216b0*/  MOV R11, R7 ;  /* 0x00000007000b7202 */ /* 0x000fe20000000f00 */
[----:B------:R-:W-:Y:S01]  /*216c0*/  IMAD.MOV.U32 R6, RZ, RZ, R9 ;  /* 0x000000ffff067224 */ /* 0x000fe200078e0009 */
[----:B------:R-:W-:Y:S01]  /*216d0*/  MOV R91, R90 ;  /* 0x0000005a005b7202 */ /* 0x000fe20000000f00 */
[----:B------:R-:W-:-:S07]  /*216e0*/  IMAD.MOV.U32 R3, RZ, RZ, R2 ;  /* 0x000000ffff037224 */ /* 0x000fce00078e0002 */
.L_x_8502:
[----:B------:R-:W-:Y:S05]  /*216f0*/  BSYNC B1 ;  /* 0x0000000000017941 */ /* 0x000fea0003800000 */
.L_x_8500:
        /* <DEDUP_REMOVED lines=11> */
.L_x_8504:
[----:B------:R-:W-:Y:S01]  /*217b0*/  IMAD.MOV.U32 R2, RZ, RZ, R0 ;  /* 0x000000ffff027224 */ /* 0x000fe200078e0000 */
[----:B------:R-:W-:Y:S01]  /*217c0*/  MOV R8, R6 ;  /* 0x0000000600087202 */ /* 0x000fe20000000f00 */
[----:B------:R-:W-:Y:S01]  /*217d0*/  IMAD.MOV.U32 R90, RZ, RZ, R89 ;  /* 0x000000ffff5a7224 */ /* 0x000fe200078e0059 */
[----:B------:R-:W-:Y:S01]  /*217e0*/  MOV R0, R11 ;  /* 0x0000000b00007202 */ /* 0x000fe20000000f00 */
[----:B------:R-:W-:Y:S02]  /*217f0*/  IMAD.MOV.U32 R7, RZ, RZ, R11 ;  /* 0x000000ffff077224 */ /* 0x000fe400078e000b */
[----:B------:R-:W-:-:S07]  /*21800*/  IMAD.MOV.U32 R89, RZ, RZ, R6 ;  /* 0x000000ffff597224 */ /* 0x000fce00078e0006 */
.L_x_8505:
[----:B------:R-:W-:Y:S05]  /*21810*/  BSYNC B1 ;  /* 0x0000000000017941 */ /* 0x000fea0003800000 */
.L_x_8503:
[----:B------:R-:W-:Y:S01]  /*21820*/  VIADD R4, R4, 0x4 ;  /* 0x0000000404047836 */ /* 0x000fe20000000000 */
[----:B------:R-:W-:Y:S06]  /*21830*/  @P1 BRA `(.L_x_8506) ;  /* 0xffffffc0000c1947 */ /* 0x000fec000383ffff */
[----:B------:R-:W-:Y:S01]  /*21840*/  MOV R0, R7 ;  /* 0x0000000700007202 */ /* 0x000fe20000000f00 */
[----:B------:R-:W-:-:S07]  /*21850*/  IMAD.MOV.U32 R89, RZ, RZ, R8 ;  /* 0x000000ffff597224 */ /* 0x000fce00078e0008 */
.L_x_8316:
[----:B------:R-:W-:Y:S05]  /*21860*/  BSYNC B0 ;  /* 0x0000000000007941 */ /* 0x000fea0003800000 */
.L_x_8315:
[----:B-1----:R-:W0:Y:S01]  /*21870*/  S2R R7, SR_TID.X ;  /* 0x0000000000077919 */ /* 0x002e220000002100 */
[----:B------:R-:W-:Y:S01]  /*21880*/  ISETP.NE.AND P0, PT, R20, RZ, PT ;  /* 0x000000ff1400720c */ /* 0x000fe20003f05270 */
[----:B------:R-:W-:-:S12]  /*21890*/  BSSY B0, `(.L_x_8507) ;  /* 0x000002d000007945 */ /* 0x000fd80003800000 */
[----:B------:R-:W-:Y:S05]  /*218a0*/  @P0 BRA `(.L_x_8508) ;  /* 0x0000000000ac0947 */ /* 0x000fea0003800000 */
[----:B------:R-:W1:Y:S01]  /*218b0*/  S2R R5, SR_TID.X ;  /* 0x0000000000057919 */ /* 0x000e620000002100 */
[----:B------:R-:W2:Y:S01]  /*218c0*/  S2R R6, SR_CgaCtaId ;  /* 0x0000000000067919 */ /* 0x000ea20000008800 */
[----:B-1----:R-:W-:-:S04]  /*218d0*/  SHF.R.S32.HI R4, RZ, 0x1f, R5 ;  /* 0x0000001fff047819 */ /* 0x002fc80000011405 */
[----:B------:R-:W-:Y:S02]  /*218e0*/  LEA.HI R4, R4, R5, RZ, 0x5 ;  /* 0x0000000504047211 */ /* 0x000fe400078f28ff */
[----:B------:R-:W-:-:S03]  /*218f0*/  MOV R5, 0x400 ;  /* 0x0000040000057802 */ /* 0x000fc60000000f00 */
[----:B------:R-:W-:Y:S01]  /*21900*/  IMAD.SHL.U32 R4, R4, 0x10, RZ ;  /* 0x0000001004047824 */ /* 0x000fe200078e00ff */
[----:B--2---:R-:W-:-:S04]  /*21910*/  LEA R5, R6, R5, 0x18 ;  /* 0x0000000506057211 */ /* 0x004fc800078ec0ff */
[----:B------:R-:W-:-:S04]  /*21920*/  LOP3.LUT R4, R4, 0xfffffe00, RZ, 0xc0, !PT ;  /* 0xfffffe0004047812 */ /* 0x000fc800078ec0ff */
[----:B------:R-:W-:-:S05]  /*21930*/  IADD3 R5, R4, R5, RZ ;  /* 0x0000000504057210 */ /* 0x000fca0007ffe0ff */
[----:B------:R1:W-:Y:S04]  /*21940*/  STS [R5+0x4], R0 ;  /* 0x0000040005007388 */ /* 0x0003e80000000800 */
[----:B------:R1:W-:Y:S04]  /*21950*/  STS.64 [R5+0x8], R2 ;  /* 0x0000080205007388 */ /* 0x0003e80000000a00 */
[----:B------:R1:W-:Y:S04]  /*21960*/  STS.128 [R5+0x10], R148 ;  /* 0x0000109405007388 */ /* 0x0003e80000000c00 */
        /* <DEDUP_REMOVED lines=30> */
[----:B------:R1:W-:Y:S02]  /*21b50*/  STS [R5+0x200], R154 ;  /* 0x0002009a05007388 */ /* 0x0003e40000000800 */
.L_x_8508:
[----:B------:R-:W-:Y:S05]  /*21b60*/  BSYNC B0 ;  /* 0x0000000000007941 */ /* 0x000fea0003800000 */
.L_x_8507:
[----:B------:R-:W-:Y:S01]  /*21b70*/  BAR.SYNC.DEFER_BLOCKING 0x0 ;  /* 0x0000000000007b1d */ /* 0x000fe20000010000 */
[----:B0-----:R-:W-:-:S05]  /*21b80*/  ISETP.NE.AND P2, PT, R7, RZ, PT ;  /* 0x000000ff0700720c */ /* 0x001fca0003f45270 */
[----:B------:R-:W-:Y:S08]  /*21b90*/  BSSY B0, `(.L_x_8509) ;  /* 0x00004e7000007945 */ /* 0x000ff00003800000 */
[----:B------:R-:W-:Y:S05]  /*21ba0*/  @P2 BRA `(.L_x_8510) ;  /* 0x0000004c00942947 */ /* 0x000fea0003800000 */
[----:B------:R-:W0:Y:S01]  /*21bb0*/  S2UR UR5, SR_CgaCtaId ;  /* 0x00000000000579c3 */ /* 0x000e220000008800 */
[----:B------:R-:W-:Y:S02]  /*21bc0*/  UMOV UR4, 0x400 ;  /* 0x0000040000047882 */ /* 0x000fe40000000000 */
[----:B0-----:R-:W-:-:S09]  /*21bd0*/  ULEA UR4, UR5, UR4, 0x18 ;  /* 0x0000000405047291 */ /* 0x001fd2000f8ec03f */
[----:B------:R-:W0:Y:S04]  /*21be0*/  LDS.128 R12, [UR4+0x200] ;  /* 0x00020004ff0c7984 */ /* 0x000e280008000c00 */
[----:B------:R-:W2:Y:S04]  /*21bf0*/  LDS.128 R24, [UR4+0x210] ;  /* 0x00021004ff187984 */ /* 0x000ea80008000c00 */
[----:B------:R-:W3:Y:S04]  /*21c00*/  LDS.128 R16, [UR4+0x230] ;  /* 0x00023004ff107984 */ /* 0x000ee80008000c00 */
[----:B------:R-:W4:Y:S04]  /*21c10*/  LDS.128 R20, [UR4+0x220] ;  /* 0x00022004ff147984 */ /* 0x000f280008000c00 */
[----:B-1----:R-:W1:Y:S04]  /*21c20*/  LDS.128 R4, [UR4+0x240] ;  /* 0x00024004ff047984 */ /* 0x002e680008000c00 */
[----:B------:R-:W5:Y:S01]  /*21c30*/  LDS.128 R8, [UR4+0x250] ;  /* 0x00025004ff087984 */ /* 0x000f620008000c00 */
[----:B0-----:R-:W-:-:S02]  /*21c40*/  IMAD.MOV.U32 R12, RZ, RZ, R13 ;  /* 0x000000ffff0c7224 */ /* 0x001fc400078e000d */
[----:B------:R-:W-:Y:S01]  /*21c50*/  IMAD.MOV.U32 R13, RZ, RZ, R14 ;  /* 0x000000ffff0d7224 */ /* 0x000fe200078e000e */
[----:B------:R-:W-:Y:S01]  /*21c60*/  MOV R14, R15 ;  /* 0x0000000f000e7202 */ /* 0x000fe20000000f00 */
[----:B--2---:R-:W-:Y:S01]  /*21c70*/  IMAD.MOV.U32 R15, RZ, RZ, R24 ;  /* 0x000000ffff0f7224 */ /* 0x004fe200078e0018 */
[----:B------:R-:W-:Y:S01]  /*21c80*/  MOV R157, R26 ;  /* 0x0000001a009d7202 */ /* 0x000fe20000000f00 */
[----:B------:R-:W-:Y:S01]  /*21c90*/  IMAD.MOV.U32 R156, RZ, RZ, R25 ;  /* 0x000000ffff9c7224 */ /* 0x000fe200078e0019 */
[----:B------:R0:W-:Y:S01]  /*21ca0*/  STL.64 [R1], R12 ;  /* 0x0000000c01007387 */ /* 0x0001e20000100a00 */
[----:B------:R-:W-:Y:S01]  /*21cb0*/  IMAD.MOV.U32 R158, RZ, RZ, R27 ;  /* 0x000000ffff9e7224 */ /* 0x000fe200078e001b */
[----:B---3--:R-:W-:Y:S01]  /*21cc0*/  MOV R161, R16 ;  /* 0x0000001000a17202 */ /* 0x008fe20000000f00 */
[----:B------:R-:W-:Y:S01]  /*21cd0*/  IMAD.MOV.U32 R162, RZ, RZ, R17 ;  /* 0x000000ffffa27224 */ /* 0x000fe200078e0011 */
[----:B------:R-:W2:Y:S01]  /*21ce0*/  LDS.128 R24, [UR4+0x260] ;  /* 0x00026004ff187984 */ /* 0x000ea20008000c00 */
[----:B------:R-:W-:-:S02]  /*21cf0*/  IMAD.MOV.U32 R163, RZ, RZ, R18 ;  /* 0x000000ffffa37224 */ /* 0x000fc400078e0012 */
[----:B----4-:R-:W-:Y:S01]  /*21d00*/  IMAD.MOV.U32 R159, RZ, RZ, R20 ;  /* 0x000000ffff9f7224 */ /* 0x010fe200078e0014 */
[----:B------:R3:W-:Y:S01]  /*21d10*/  STL.64 [R1+0x10], R156 ;  /* 0x0000109c01007387 */ /* 0x0007e20000100a00 */
[----:B------:R-:W-:Y:S02]  /*21d20*/  IMAD.MOV.U32 R160, RZ, RZ, R23 ;  /* 0x000000ffffa07224 */ /* 0x000fe400078e0017 */
[----:B-1----:R-:W-:Y:S01]  /*21d30*/  IMAD.MOV.U32 R164, RZ, RZ, R7 ;  /* 0x000000ffffa47224 */ /* 0x002fe200078e0007 */
[----:B0-----:R-:W-:Y:S01]  /*21d40*/  MOV R12, R21 ;  /* 0x00000015000c7202 */ /* 0x001fe20000000f00 */
[----:B------:R-:W-:Y:S01]  /*21d50*/  IMAD.MOV.U32 R13, RZ, RZ, R22 ;  /* 0x000000ffff0d7224 */ /* 0x000fe200078e0016 */
[----:B------:R0:W-:Y:S01]  /*21d60*/  STL.64 [R1+0x18], R158 ;  /* 0x0000189e01007387 */ /* 0x0001e20000100a00 */
[----:B-----5:R-:W-:-:S03]  /*21d70*/  IMAD.MOV.U32 R165, RZ, RZ, R8 ;  /* 0x000000ffffa57224 */ /* 0x020fc600078e0008 */
[----:B------:R-:W1:Y:S01]  /*21d80*/  LDS.128 R20, [UR4+0x270] ;  /* 0x00027004ff147984 */ /* 0x000e620008000c00 */
[----:B---3--:R-:W-:Y:S01]  /*21d90*/  MOV R156, R19 ;  /* 0x00000013009c7202 */ /* 0x008fe20000000f00 */
[----:B------:R-:W-:Y:S02]  /*21da0*/  IMAD.MOV.U32 R157, RZ, RZ, R4 ;  /* 0x000000ffff9d7224 */ /* 0x000fe400078e0004 */
[----:B------:R-:W3:Y:S01]  /*21db0*/  LDS.128 R16, [UR4+0x280] ;  /* 0x00028004ff107984 */ /* 0x000ee20008000c00 */
[----:B0-----:R-:W-:Y:S01]  /*21dc0*/  IMAD.MOV.U32 R158, RZ, RZ, R5 ;  /* 0x000000ffff9e7224 */ /* 0x001fe200078e0005 */
[----:B------:R-:W-:Y:S02]  /*21dd0*/  MOV R159, R6 ;  /* 0x00000006009f7202 */ /* 0x000fe40000000f00 */
[----:B------:R-:W-:Y:S04]  /*21de0*/  STL.64 [R1+0x8], R14 ;  /* 0x0000080e01007387 */ /* 0x000fe80000100a00 */
[----:B------:R-:W-:Y:S04]  /*21df0*/  STL.64 [R1+0x20], R12 ;  /* 0x0000200c01007387 */ /* 0x000fe80000100a00 */
[----:B------:R-:W-:Y:S04]  /*21e00*/  LDS.128 R4, [UR4+0x2a0] ;  /* 0x0002a004ff047984 */ /* 0x000fe80008000c00 */
[----:B------:R-:W0:Y:S04]  /*21e10*/  LDS.128 R12, [UR4+0x290] ;  /* 0x00029004ff0c7984 */ /* 0x000e280008000c00 */
[----:B------:R4:W-:Y:S04]  /*21e20*/  STL.64 [R1+0x28], R160 ;  /* 0x000028a001007387 */ /* 0x0009e80000100a00 */
[----:B------:R5:W-:Y:S04]  /*21e30*/  STL.64 [R1+0x30], R162 ;  /* 0x000030a201007387 */ /* 0x000be80000100a00 */
[----:B------:R1:W-:Y:S01]  /*21e40*/  STL.64 [R1+0x38], R156 ;  /* 0x0000389c01007387 */ /* 0x0003e20000100a00 */
[----:B----4-:R-:W-:Y:S01]  /*21e50*/  MOV R160, R9 ;  /* 0x0000000900a07202 */ /* 0x010fe20000000f00 */
[----:B------:R-:W-:-:S02]  /*21e60*/  IMAD.MOV.U32 R161, RZ, RZ, R10 ;  /* 0x000000ffffa17224 */ /* 0x000fc400078e000a */
[----:B------:R4:W-:Y:S01]  /*21e70*/  STL.64 [R1+0x40], R158 ;  /* 0x0000409e01007387 */ /* 0x0009e20000100a00 */
[----:B-----5:R-:W-:Y:S01]  /*21e80*/  IMAD.MOV.U32 R162, RZ, RZ, R11 ;  /* 0x000000ffffa27224 */ /* 0x020fe200078e000b */
[----:B--2---:R-:W-:Y:S02]  /*21e90*/  MOV R163, R24 ;  /* 0x0000001800a37202 */ /* 0x004fe40000000f00 */
[----:B------:R-:W2:Y:S01]  /*21ea0*/  LDS.128 R8, [UR4+0x2b0] ;  /* 0x0002b004ff087984 */ /* 0x000ea20008000c00 */
[----:B-1----:R-:W-:Y:S02]  /*21eb0*/  IMAD.MOV.U32 R156, RZ, RZ, R25 ;  /* 0x000000ffff9c7224 */ /* 0x002fe400078e0019 */
[----:B------:R-:W-:Y:S01]  /*21ec0*/  IMAD.MOV.U32 R157, RZ, RZ, R26 ;  /* 0x000000ffff9d7224 */ /* 0x000fe200078e001a */
[----:B------:R3:W-:Y:S01]  /*21ed0*/  STL.64 [R1+0x50], R160 ;  /* 0x000050a001007387 */ /* 0x0007e20000100a00 */
[----:B----4-:R-:W-:-:S03]  /*21ee0*/  MOV R158, R27 ;  /* 0x0000001b009e7202 */ /* 0x010fc60000000f00 */
[----:B------:R1:W-:Y:S01]  /*21ef0*/  STL.64 [R1+0x58], R162 ;  /* 0x000058a201007387 */ /* 0x0003e20000100a00 */
[----:B------:R-:W-:Y:S02]  /*21f00*/  IMAD.MOV.U32 R159, RZ, RZ, R20 ;  /* 0x000000ffff9f7224 */ /* 0x000fe400078e0014 */
[----:B------:R-:W-:Y:S01]  /*21f10*/  IMAD.MOV.U32 R20, RZ, RZ, R21 ;  /* 0x000000ffff147224 */ /* 0x000fe200078e0015 */
[----:B------:R-:W-:Y:S01]  /*21f20*/  LDS.128 R24, [UR4+0x2c0] ;  /* 0x0002c004ff187984 */ /* 0x000fe20008000c00 */
[----:B------:R-:W-:-:S03]  /*21f30*/  MOV R21, R22 ;  /* 0x0000001600157202 */ /* 0x000fc60000000f00 */
[----:B------:R4:W-:Y:S01]  /*21f40*/  STL.64 [R1+0x60], R156 ;  /* 0x0000609c01007387 */ /* 0x0009e20000100a00 */
[----:B---3--:R-:W-:Y:S02]  /*21f50*/  IMAD.MOV.U32 R161, RZ, RZ, R16 ;  /* 0x000000ffffa17224 */ /* 0x008fe400078e0010 */
[----:B------:R-:W-:Y:S01]  /*21f60*/  IMAD.MOV.U32 R160, RZ, RZ, R23 ;  /* 0x000000ffffa07224 */ /* 0x000fe200078e0017 */
[----:B-1----:R-:W-:Y:S01]  /*21f70*/  MOV R162, R17 ;  /* 0x0000001100a27202 */ /* 0x002fe20000000f00 */
[----:B------:R-:W-:Y:S01]  /*21f80*/  IMAD.MOV.U32 R163, RZ, RZ, R18 ;  /* 0x000000ffffa37224 */ /* 0x000fe200078e0012 */
[----:B------:R-:W-:Y:S04]  /*21f90*/  STL.64 [R1+0x70], R20 ;  /* 0x0000701401007387 */ /* 0x000fe80000100a00 */
[----:B------:R-:W-:Y:S01]  /*21fa0*/  LDS.128 R20, [UR4+0x2e0] ;  /* 0x0002e004ff147984 */ /* 0x000fe20008000c00 */
[----:B----4-:R-:W-:Y:S01]  /*21fb0*/  IMAD.MOV.U32 R156, RZ, RZ, R19 ;  /* 0x000000ffff9c7224 */ /* 0x010fe200078e0013 */
[----:B0-----:R-:W-:-:S02]  /*21fc0*/  MOV R157, R12 ;  /* 0x0000000c009d7202 */ /* 0x001fc40000000f00 */
[----:B------:R-:W0:Y:S04]  /*21fd0*/  LDS.128 R16, [UR4+0x2d0] ;  /* 0x0002d004ff107984 */ /* 0x000e280008000c00 */
[----:B------:R1:W-:Y:S04]  /*21fe0*/  STL.64 [R1+0x48], R164 ;  /* 0x000048a401007387 */ /* 0x0003e80000100a00 */
[----:B------:R3:W-:Y:S04]  /*21ff0*/  STL.64 [R1+0x78], R160 ;  /* 0x000078a001007387 */ /* 0x0007e80000100a00 */
[----:B------:R4:W-:Y:S01]  /*22000*/  STL.64 [R1+0x80], R162 ;  /* 0x000080a201007387 */ /* 0x0009e20000100a00 */
[----:B-1----:R-:W-:-:S03]  /*22010*/  IMAD.MOV.U32 R165, RZ, RZ, R4 ;  /* 0x000000ffffa57224 */ /* 0x002fc600078e0004 */
[----:B------:R1:W-:Y:S01]  /*22020*/  STL.64 [R1+0x68], R158 ;  /* 0x0000689e01007387 */ /* 0x0003e20000100a00 */
[----:B------:R-:W-:Y:S01]  /*22030*/  MOV R164, R15 ;  /* 0x0000000f00a47202 */ /* 0x000fe20000000f00 */
[----:B---3--:R-:W-:Y:S01]  /*22040*/  IMAD.MOV.U32 R160, RZ, RZ, R5 ;  /* 0x000000ffffa07224 */ /* 0x008fe200078e0005 */
[----:B------:R-:W-:Y:S01]  /*22050*/  MOV R161, R6 ;  /* 0x0000000600a17202 */ /* 0x000fe20000000f00 */
[----:B------:R3:W-:Y:S01]  /*22060*/  STL.64 [R1+0x88], R156 ;  /* 0x0000889c01007387 */ /* 0x0007e20000100a00 */
[----:B----4-:R-:W-:-:S03]  /*22070*/  IMAD.MOV.U32 R162, RZ, RZ, R7 ;  /* 0x000000ffffa27224 */ /* 0x010fc600078e0007 */
[----:B------:R-:W-:Y:S01]  /*22080*/  LDS.128 R4, [UR4+0x300] ;  /* 0x00030004ff047984 */ /* 0x000fe20008000c00 */
[----:B--2---:R-:W-:Y:S02]  /*22090*/  IMAD.MOV.U32 R163, RZ, RZ, R8 ;  /* 0x000000ffffa37224 */ /* 0x004fe400078e0008 */
[----:B-1----:R-:W-:Y:S01]  /*220a0*/  IMAD.MOV.U32 R158, RZ, RZ, R13 ;  /* 0x000000ffff9e7224 */ /* 0x002fe200078e000d */
[----:B------:R0:W-:Y:S01]  /*220b0*/  STL.64 [R1+0xa0], R160 ;  /* 0x0000a0a001007387 */ /* 0x0001e20000100a00 */
[----:B------:R-:W-:-:S03]  /*220c0*/  IMAD.MOV.U32 R159, RZ, RZ, R14 ;  /* 0x000000ffff9f7224 */ /* 0x000fc600078e000e */
[----:B------:R-:W1:Y:S01]  /*220d0*/  LDS.128 R12, [UR4+0x2f0] ;  /* 0x0002f004ff0c7984 */ /* 0x000e620008000c00 */
[----:B---3--:R-:W-:Y:S01]  /*220e0*/  MOV R156, R9 ;  /* 0x00000009009c7202 */ /* 0x008fe20000000f00 */
[----:B------:R-:W-:Y:S02]  /*220f0*/  IMAD.MOV.U32 R157, RZ, RZ, R10 ;  /* 0x000000ffff9d7224 */ /* 0x000fe400078e000a */
[----:B------:R2:W-:Y:S04]  /*22100*/  STL.64 [R1+0x90], R158 ;  /* 0x0000909e01007387 */ /* 0x0005e80000100a00 */
[----:B------:R3:W-:Y:S01]  /*22110*/  STL.64 [R1+0xb0], R156 ;  /* 0x0000b09c01007387 */ /* 0x0007e20000100a00 */
[----:B0-----:R-:W-:Y:S02]  /*22120*/  IMAD.MOV.U32 R160, RZ, RZ, R19 ;  /* 0x000000ffffa07224 */ /* 0x001fe400078e0013 */
[----:B------:R-:W-:Y:S01]  /*22130*/  IMAD.MOV.U32 R161, RZ, RZ, R20 ;  /* 0x000000ffffa17224 */ /* 0x000fe200078e0014 */
[----:B------:R0:W-:Y:S01]  /*22140*/  STL.64 [R1+0xa8], R162 ;  /* 0x0000a8a201007387 */ /* 0x0001e20000100a00 */
[----:B--2---:R-:W-:Y:S01]  /*22150*/  MOV R159, R24 ;  /* 0x00000018009f7202 */ /* 0x004fe20000000f00 */
[----:B------:R-:W-:-:S02]  /*22160*/  IMAD.MOV.U32 R24, RZ, RZ, R25 ;  /* 0x000000ffff187224 */ /* 0x000fc400078e0019 */
[----:B------:R2:W-:Y:S01]  /*22170*/  STL.64 [R1+0x98], R164 ;  /* 0x000098a401007387 */ /* 0x0005e20000100a00 */
[----:B------:R-:W-:Y:S01]  /*22180*/  IMAD.MOV.U32 R25, RZ, RZ, R26 ;  /* 0x000000ffff197224 */ /* 0x000fe200078e001a */
[----:B------:R-:W-:Y:S01]  /*22190*/  MOV R26, R27 ;  /* 0x0000001b001a7202 */ /* 0x000fe20000000f00 */
[----:B------:R-:W-:Y:S01]  /*221a0*/  IMAD.MOV.U32 R27, RZ, RZ, R16 ;  /* 0x000000ffff1b7224 */ /* 0x000fe200078e0010 */
[----:B---3--:R-:W-:Y:S01]  /*221b0*/  MOV R157, R18 ;  /* 0x00000012009d7202 */ /* 0x008fe20000000f00 */
[----:B------:R-:W-:Y:S01]  /*221c0*/  IMAD.MOV.U32 R156, RZ, RZ, R17 ;  /* 0x000000ffff9c7224 */ /* 0x000fe200078e0011 */
[----:B------:R-:W-:Y:S01]  /*221d0*/  STL.64 [R1+0xc0], R24 ;  /* 0x0000c01801007387 */ /* 0x000fe20000100a00 */
[----:B------:R-:W-:Y:S02]  /*221e0*/  IMAD.MOV.U32 R158, RZ, RZ, R11 ;  /* 0x000000ffff9e7224 */ /* 0x000fe400078e000b */
[----:B0-----:R-:W-:Y:S01]  /*221f0*/  IMAD.MOV.U32 R162, RZ, RZ, R23 ;  /* 0x000000ffffa27224 */ /* 0x001fe200078e0017 */
[----:B------:R-:W-:Y:S04]  /*22200*/  LDS.128 R16, [UR4+0x320] ;  /* 0x00032004ff107984 */ /* 0x000fe80008000c00 */
[----:B------:R-:W0:Y:S04]  /*22210*/  LDS.128 R8, [UR4+0x310] ;  /* 0x00031004ff087984 */ /* 0x000e280008000c00 */
[----:B------:R3:W-:Y:S04]  /*22220*/  STL.64 [R1+0xb8], R158 ;  /* 0x0000b89e01007387 */ /* 0x0007e80000100a00 */
[----:B------:R-:W-:Y:S01]  /*22230*/  STL.64 [R1+0xc8], R26 ;  /* 0x0000c81a01007387 */ /* 0x000fe20000100a00 */
[----:B-1----:R-:W-:Y:S01]  /*22240*/  MOV R163, R12 ;  /* 0x0000000c00a37202 */ /* 0x002fe20000000f00 */
[----:B--2---:R-:W-:-:S02]  /*22250*/  IMAD.MOV.U32 R164, RZ, RZ, R13 ;  /* 0x000000ffffa47224 */ /* 0x004fc400078e000d */
[----:B------:R-:W-:Y:S01]  /*22260*/  LDS.128 R24, [UR4+0x340] ;  /* 0x00034004ff187984 */ /* 0x000fe20008000c00 */
[----:B------:R-:W-:Y:S01]  /*22270*/  IMAD.MOV.U32 R165, RZ, RZ, R14 ;  /* 0x000000ffffa57224 */ /* 0x000fe200078e000e */
[----:B---3--:R-:W-:Y:S01]  /*22280*/  MOV R158, R21 ;  /* 0x00000015009e7202 */ /* 0x008fe20000000f00 */
[----:B------:R-:W-:Y:S01]  /*22290*/  IMAD.MOV.U32 R159, RZ, RZ, R22 ;  /* 0x000000ffff9f7224 */ /* 0x000fe200078e0016 */
[----:B------:R1:W-:Y:S04]  /*222a0*/  STL.64 [R1+0xd0], R156 ;  /* 0x0000d09c01007387 */ /* 0x0003e80000100a00 */
[----:B------:R-:W2:Y:S04]  /*222b0*/  LDS.128 R20, [UR4+0x330] ;  /* 0x00033004ff147984 */ /* 0x000ea80008000c00 */
[----:B------:R3:W-:Y:S01]  /*222c0*/  STL.64 [R1+0xe0], R158 ;  /* 0x0000e09e01007387 */ /* 0x0007e20000100a00 */
[----:B-1----:R-:W-:Y:S01]  /*222d0*/  IMAD.MOV.U32 R157, RZ, RZ, R4 ;  /* 0x000000ffff9d7224 */ /* 0x002fe200078e0004 */
[----:B------:R-:W-:Y:S01]  /*222e0*/  MOV R156, R15 ;  /* 0x0000000f009c7202 */ /* 0x000fe20000000f00 */
[----:B------:R-:W-:Y:S01]  /*222f0*/  IMAD.MOV.U32 R4, RZ, RZ, R5 ;  /* 0x000000ffff047224 */ /* 0x000fe200078e0005 */
[----:B------:R-:W-:Y:S01]  /*22300*/  MOV R5, R6 ;  /* 0x0000000600057202 */ /* 0x000fe20000000f00 */
[----:B------:R-:W1:Y:S04]  /*22310*/  LDS.128 R12, [UR4+0x350] ;  /* 0x00035004ff0c7984 */ /* 0x000e680008000c00 */
[----:B------:R-:W-:Y:S01]  /*22320*/  STL.64 [R1+0x100], R4 ;  /* 0x0001000401007387 */ /* 0x000fe20000100a00 */
[----:B---3--:R-:W-:-:S02]  /*22330*/  IMAD.MOV.U32 R158, RZ, RZ, R7 ;  /* 0x000000ffff9e7224 */ /* 0x008fc400078e0007 */
[----:B0-----:R-:W-:Y:S01]  /*22340*/  IMAD.MOV.U32 R159, RZ, RZ, R8 ;  /* 0x000000ffff9f7224 */ /* 0x001fe200078e0008 */
[----:B------:R-:W0:Y:S04]  /*22350*/  LDS.128 R4, [UR4+0x360] ;  /* 0x00036004ff047984 */ /* 0x000e280008000c00 */
[----:B------:R3:W-:Y:S04]  /*22360*/  STL.64 [R1+0xe8], R162 ;  /* 0x0000e8a201007387 */ /* 0x0007e80000100a00 */
[----:B------:R4:W-:Y:S04]  /*22370*/  STL.64 [R1+0xf0], R164 ;  /* 0x0000f0a401007387 */ /* 0x0009e80000100a00 */
[----:B------:R5:W-:Y:S01]  /*22380*/  STL.64 [R1+0xf8], R156 ;  /* 0x0000f89c01007387 */ /* 0x000be20000100a00 */
[----:B---3--:R-:W-:-:S03]  /*22390*/  MOV R163, R16 ;  /* 0x0000001000a37202 */ /* 0x008fc60000000f00 */
[----:B------:R3:W-:Y:S01]  /*223a0*/  STL.64 [R1+0xd8], R160 ;  /* 0x0000d8a001007387 */ /* 0x0007e20000100a00 */
[----:B------:R-:W-:Y:S01]  /*223b0*/  IMAD.MOV.U32 R162, RZ, RZ, R11 ;  /* 0x000000ffffa27224 */ /* 0x000fe200078e000b */
[----:B----4-:R-:W-:Y:S02]  /*223c0*/  MOV R164, R19 ;  /* 0x0000001300a47202 */ /* 0x010fe40000000f00 */
[----:B------:R4:W-:Y:S01]  /*223d0*/  STL.64 [R1+0x108], R158 ;  /* 0x0001089e01007387 */ /* 0x0009e20000100a00 */
[----:B--2---:R-:W-:Y:S02]  /*223e0*/  IMAD.MOV.U32 R165, RZ, RZ, R20 ;  /* 0x000000ffffa57224 */ /* 0x004fe400078e0014 */
[----:B-----5:R-:W-:Y:S01]  /*223f0*/  IMAD.MOV.U32 R156, RZ, RZ, R17 ;  /* 0x000000ffff9c7224 */ /* 0x020fe200078e0011 */
[----:B------:R2:W-:Y:S01]  /*22400*/  STL.64 [R1+0x118], R162 ;  /* 0x000118a201007387 */ /* 0x0005e20000100a00 */
[----:B------:R-:W-:-:S03]  /*22410*/  IMAD.MOV.U32 R157, RZ, RZ, R18 ;  /* 0x000000ffff9d7224 */ /* 0x000fc600078e0012 */
[----:B------:R-:W5:Y:S01]  /*22420*/  LDS.128 R16, [UR4+0x380] ;  /* 0x00038004ff107984 */ /* 0x000f620008000c00 */
[----:B---3--:R-:W-:Y:S01]  /*22430*/  MOV R160, R9 ;  /* 0x0000000900a07202 */ /* 0x008fe20000000f00 */
[----:B------:R-:W-:Y:S02]  /*22440*/  IMAD.MOV.U32 R161, RZ, RZ, R10 ;  /* 0x000000ffffa17224 */ /* 0x000fe400078e000a */
[----:B------:R-:W3:Y:S01]  /*22450*/  LDS.128 R8, [UR4+0x370] ;  /* 0x00037004ff087984 */ /* 0x000ee20008000c00 */
[----:B----4-:R-:W-:Y:S01]  /*22460*/  IMAD.MOV.U32 R158, RZ, RZ, R21 ;  /* 0x000000ffff9e7224 */ /* 0x010fe200078e0015 */
[----:B------:R-:W-:Y:S02]  /*22470*/  MOV R159, R22 ;  /* 0x00000016009f7202 */ /* 0x000fe40000000f00 */
[----:B------:R4:W-:Y:S01]  /*22480*/  STL.64 [R1+0x110], R160 ;  /* 0x000110a001007387 */ /* 0x0009e20000100a00 */
[----:B--2---:R-:W-:Y:S01]  /*22490*/  IMAD.MOV.U32 R162, RZ, RZ, R27 ;  /* 0x000000ffffa27224 */ /* 0x004fe200078e001b */
[----:B-1----:R-:W-:Y:S01]  /*224a0*/  MOV R163, R12 ;  /* 0x0000000c00a37202 */ /* 0x002fe20000000f00 */
[----:B------:R-:W-:Y:S01]  /*224b0*/  IMAD.MOV.U32 R12, RZ, RZ, R13 ;  /* 0x000000ffff0c7224 */ /* 0x000fe200078e000d */
[----:B------:R1:W-:Y:S01]  /*224c0*/  STL.64 [R1+0x120], R156 ;  /* 0x0001209c01007387 */ /* 0x0003e20000100a00 */
[----:B------:R-:W-:Y:S01]  /*224d0*/  IMAD.MOV.U32 R13, RZ, RZ, R14 ;  /* 0x000000ffff0d7224 */ /* 0x000fe200078e000e */
[----:B------:R-:W-:Y:S01]  /*224e0*/  MOV R14, R15 ;  /* 0x0000000f000e7202 */ /* 0x000fe20000000f00 */
[----:B0-----:R-:W-:Y:S01]  /*224f0*/  IMAD.MOV.U32 R15, RZ, RZ, R4 ;  /* 0x000000ffff0f7224 */ /* 0x001fe200078e0004 */
[----:B------:R0:W-:Y:S01]  /*22500*/  STL.64 [R1+0x130], R158 ;  /* 0x0001309e01007387 */ /* 0x0001e20000100a00 */
[----:B----4-:R-:W-:-:S03]  /*22510*/  IMAD.MOV.U32 R160, RZ, RZ, R23 ;  /* 0x000000ffffa07224 */ /* 0x010fc600078e0017 */
[----:B------:R5:W-:Y:S01]  /*22520*/  STL.64 [R1+0x148], R162 ;  /* 0x000148a201007387 */ /* 0x000be20000100a00 */
[----:B------:R-:W-:Y:S01]  /*22530*/  IMAD.MOV.U32 R161, RZ, RZ, R24 ;  /* 0x000000ffffa17224 */ /* 0x000fe200078e0018 */
[----:B-1----:R-:W-:Y:S02]  /*22540*/  MOV R156, R25 ;  /* 0x00000019009c7202 */ /* 0x002fe40000000f00 */
[----:B------:R-:W1:Y:S01]  /*22550*/  LDS.128 R20, [UR4+0x390] ;  /* 0x00039004ff147984 */ /* 0x000e620008000c00 */
[----:B------:R-:W-:Y:S02]  /*22560*/  IMAD.MOV.U32 R157, RZ, RZ, R26 ;  /* 0x000000ffff9d7224 */ /* 0x000fe400078e001a */
[----:B0-----:R-:W-:Y:S01]  /*22570*/  IMAD.MOV.U32 R158, RZ, RZ, R5 ;  /* 0x000000ffff9e7224 */ /* 0x001fe200078e0005 */
[----:B------:R-:W0:Y:S01]  /*22580*/  LDS.128 R24, [UR4+0x3a0] ;  /* 0x0003a004ff187984 */ /* 0x000e220008000c00 */
[----:B------:R-:W-:-:S03]  /*22590*/  MOV R159, R6 ;  /* 0x00000006009f7202 */ /* 0x000fc60000000f00 */
[----:B------:R2:W-:Y:S04]  /*225a0*/  STL.64 [R1+0x140], R156 ;  /* 0x0001409c01007387 */ /* 0x0005e80000100a00 */
[----:B------:R-:W-:Y:S01]  /*225b0*/  STL.64 [R1+0x150], R12 ;  /* 0x0001500c01007387 */ /* 0x000fe20000100a00 */
[----:B-----5:R-:W-:-:S03]  /*225c0*/  MOV R163, R16 ;  /* 0x0000001000a37202 */ /* 0x020fc60000000f00 */
[----:B------:R-:W-:Y:S01]  /*225d0*/  STL.64 [R1+0x158], R14 ;  /* 0x0001580e01007387 */ /* 0x000fe20000100a00 */
[----:B------:R-:W-:Y:S02]  /*225e0*/  IMAD.MOV.U32 R16, RZ, RZ, R17 ;  /* 0x000000ffff107224 */ /* 0x000fe400078e0011 */
[----:B------:R-:W-:Y:S01]  /*225f0*/  IMAD.MOV.U32 R17, RZ, RZ, R18 ;  /* 0x000000ffff117224 */ /* 0x000fe200078e0012 */
[----:B------:R-:W-:Y:S01]  /*22600*/  LDS.128 R12, [UR4+0x3c0] ;  /* 0x0003c004ff0c7984 */ /* 0x000fe20008000c00 */
[----:B--2---:R-:W-:Y:S02]  /*22610*/  IMAD.MOV.U32 R156, RZ, RZ, R7 ;  /* 0x000000ffff9c7224 */ /* 0x004fe400078e0007 */
[----:B---3--:R-:W-:Y:S01]  /*22620*/  IMAD.MOV.U32 R157, RZ, RZ, R8 ;  /* 0x000000ffff9d7224 */ /* 0x008fe200078e0008 */
[----:B------:R-:W2:Y:S01]  /*22630*/  LDS.128 R4, [UR4+0x3b0] ;  /* 0x0003b004ff047984 */ /* 0x000ea20008000c00 */
[----:B------:R-:W-:-:S03]  /*22640*/  IMAD.MOV.U32 R162, RZ, RZ, R11 ;  /* 0x000000ffffa27224 */ /* 0x000fc600078e000b */
[----:B------:R3:W-:Y:S04]  /*22650*/  STL.64 [R1+0x138], R160 ;  /* 0x000138a001007387 */ /* 0x0007e80000100a00 */
[----:B------:R4:W-:Y:S04]  /*22660*/  STL.64 [R1+0x128], R164 ;  /* 0x000128a401007387 */ /* 0x0009e80000100a00 */
[----:B------:R-:W-:Y:S01]  /*22670*/  STL.64 [R1+0x180], R16 ;  /* 0x0001801001007387 */ /* 0x000fe20000100a00 */
[----:B---3--:R-:W-:Y:S01]  /*22680*/  MOV R160, R9 ;  /* 0x0000000900a07202 */ /* 0x008fe20000000f00 */
[----:B------:R-:W-:-:S02]  /*22690*/  IMAD.MOV.U32 R161, RZ, RZ, R10 ;  /* 0x000000ffffa17224 */ /* 0x000fc400078e000a */
[----:B------:R3:W-:Y:S01]  /*226a0*/  STL.64 [R1+0x160], R158 ;  /* 0x0001609e01007387 */ /* 0x0007e20000100a00 */
[----:B----4-:R-:W-:Y:S01]  /*226b0*/  MOV R164, R19 ;  /* 0x0000001300a47202 */ /* 0x010fe20000000f00 */
[----:B-1----:R-:W-:Y:S02]  /*226c0*/  IMAD.MOV.U32 R165, RZ, RZ, R20 ;  /* 0x000000ffffa57224 */ /* 0x002fe400078e0014 */
[----:B------:R-:W1:Y:S04]  /*226d0*/  LDS.128 R8, [UR4+0x3d0] ;  /* 0x0003d004ff087984 */ /* 0x000e680008000c00 */
[----:B------:R-:W4:Y:S04]  /*226e0*/  LDS.128 R16, [UR4+0x3e0] ;  /* 0x0003e004ff107984 */ /* 0x000f280008000c00 */
[----:B------:R5:W-:Y:S01]  /*226f0*/  STL.64 [R1+0x168], R156 ;  /* 0x0001689c01007387 */ /* 0x000be20000100a00 */
[----:B---3--:R-:W-:-:S02]  /*22700*/  IMAD.MOV.U32 R158, RZ, RZ, R23 ;  /* 0x000000ffff9e7224 */ /* 0x008fc400078e0017 */
[----:B0-----:R-:W-:Y:S01]  /*22710*/  IMAD.MOV.U32 R159, RZ, RZ, R24 ;  /* 0x000000ffff9f7224 */ /* 0x001fe200078e0018 */
[----:B------:R0:W-:Y:S04]  /*22720*/  STL.64 [R1+0x170], R160 ;  /* 0x000170a001007387 */ /* 0x0001e80000100a00 */
[----:B------:R-:W-:Y:S01]  /*22730*/  STL.64 [R1+0x178], R162 ;  /* 0x000178a201007387 */ /* 0x000fe20000100a00 */
[----:B-----5:R-:W-:Y:S01]  /*22740*/  IMAD.MOV.U32 R156, RZ, RZ, R21 ;  /* 0x000000ffff9c7224 */ /* 0x020fe200078e0015 */
[----:B------:R-:W-:Y:S02]  /*22750*/  MOV R157, R22 ;  /* 0x00000016009d7202 */ /* 0x000fe40000000f00 */
[----:B------:R-:W-:Y:S01]  /*22760*/  STL.64 [R1+0x188], R164 ;  /* 0x000188a401007387 */ /* 0x000fe20000100a00 */
[----:B0-----:R-:W-:Y:S01]  /*22770*/  MOV R160, R25 ;  /* 0x0000001900a07202 */ /* 0x001fe20000000f00 */
[----:B------:R-:W-:-:S02]  /*22780*/  IMAD.MOV.U32 R161, RZ, RZ, R26 ;  /* 0x000000ffffa17224 */ /* 0x000fc400078e001a */
[----:B------:R-:W0:Y:S01]  /*22790*/  LDS.128 R20, [UR4+0x3f0] ;  /* 0x0003f004ff147984 */ /* 0x000e220008000c00 */
[----:B------:R-:W-:Y:S01]  /*227a0*/  IMAD.MOV.U32 R26, RZ, RZ, R27 ;  /* 0x000000ffff1a7224 */ /* 0x000fe200078e001b */
[----:B--2---:R-:W-:Y:S01]  /*227b0*/  MOV R27, R4 ;  /* 0x00000004001b7202 */ /* 0x004fe20000000f00 */
[----:B------:R-:W-:Y:S01]  /*227c0*/  IMAD.MOV.U32 R4, RZ, RZ, R5 ;  /* 0x000000ffff047224 */ /* 0x000fe200078e0005 */
[----:B------:R-:W2:Y:S01]  /*227d0*/  LDS R25, [UR4+0x400] ;  /* 0x00040004ff197984 */ /* 0x000ea20008000800 */
[----:B------:R-:W-:Y:S01]  /*227e0*/  IMAD.MOV.U32 R5, RZ, RZ, R6 ;  /* 0x000000ffff057224 */ /* 0x000fe200078e0006 */
[----:B------:R-:W-:Y:S01]  /*227f0*/  MOV R6, R7 ;  /* 0x0000000700067202 */ /* 0x000fe20000000f00 */
[----:B------:R-:W-:Y:S01]  /*22800*/  IMAD.MOV.U32 R7, RZ, RZ, R12 ;  /* 0x000000ffff077224 */ /* 0x000fe200078e000c */
[----:B------:R-:W-:Y:S01]  /*22810*/  STL.64 [R1+0x190], R156 ;  /* 0x0001909c01007387 */ /* 0x000fe20000100a00 */
[----:B------:R-:W-:Y:S01]  /*22820*/  IMAD.MOV.U32 R12, RZ, RZ, R13 ;  /* 0x000000ffff0c7224 */ /* 0x000fe200078e000d */
[----:B------:R-:W-:Y:S01]  /*22830*/  MOV R13, R14 ;  /* 0x0000000e000d7202 */ /* 0x000fe20000000f00 */
[----:B------:R-:W-:Y:S01]  /*22840*/  IMAD.MOV.U32 R14, RZ, RZ, R15 ;  /* 0x000000ffff0e7224 */ /* 0x000fe200078e000f */
[----:B------:R-:W-:Y:S01]  /*22850*/  STL.64 [R1+0x198], R158 ;  /* 0x0001989e01007387 */ /* 0x000fe20000100a00 */
[----:B------:R-:W-:Y:S01]  /*22860*/  ULDC UR4, c[0x0][0x20] ;  /* 0x0000080000047ab9 */ /* 0x000fe20000000800 */
[----:B-1----:R-:W-:Y:S01]  /*22870*/  IMAD.MOV.U32 R15, RZ, RZ, R8 ;  /* 0x000000ffff0f7224 */ /* 0x002fe200078e0008 */
[----:B------:R-:W-:Y:S01]  /*22880*/  MOV R8, R9 ;  /* 0x0000000900087202 */ /* 0x000fe20000000f00 */
[----:B------:R-:W-:Y:S01]  /*22890*/  IMAD.MOV.U32 R9, RZ, RZ, R10 ;  /* 0x000000ffff097224 */ /* 0x000fe200078e000a */
[----:B------:R-:W-:Y:S01]  /*228a0*/  STL.64 [R1+0x1a0], R160 ;  /* 0x0001a0a001007387 */ /* 0x000fe20000100a00 */
[----:B------:R-:W-:Y:S01]  /*228b0*/  IMAD.MOV.U32 R10, RZ, RZ, R11 ;  /* 0x000000ffff0a7224 */ /* 0x000fe200078e000b */
[----:B----4-:R-:W-:Y:S01]  /*228c0*/  MOV R11, R16 ;  /* 0x00000010000b7202 */ /* 0x010fe20000000f00 */
[----:B------:R-:W-:Y:S01]  /*228d0*/  IMAD.MOV.U32 R16, RZ, RZ, R17 ;  /* 0x000000ffff107224 */ /* 0x000fe200078e0011 */
[----:B------:R-:W-:Y:S01]  /*228e0*/  STL.64 [R1+0x1a8], R26 ;  /* 0x0001a81a01007387 */ /* 0x000fe20000100a00 */
[----:B------:R-:W-:Y:S01]  /*228f0*/  IMAD.MOV.U32 R17, RZ, RZ, R18 ;  /* 0x000000ffff117224 */ /* 0x000fe200078e0012 */
[----:B------:R-:W-:-:S02]  /*22900*/  MOV R18, R19 ;  /* 0x0000001300127202 */ /* 0x000fc40000000f00 */
[----:B------:R-:W-:Y:S01]  /*22910*/  STL.64 [R1+0x1b8], R6 ;  /* 0x0001b80601007387 */ /* 0x000fe20000100a00 */
[----:B------:R-:W-:-:S03]  /*22920*/  IADD3 R152, R152, -UR4, RZ ;  /* 0x8000000498987c10 */ /* 0x000fc6000fffe0ff */
[----:B------:R-:W-:Y:S04]  /*22930*/  STL.64 [R1+0x1c0], R12 ;  /* 0x0001c00c01007387 */ /* 0x000fe80000100a00 */
[----:B------:R-:W-:Y:S04]  /*22940*/  STL.64 [R1+0x1c8], R14 ;  /* 0x0001c80e01007387 */ /* 0x000fe80000100a00 */
[----:B------:R-:W-:Y:S01]  /*22950*/  STL.64 [R1+0x1d0], R8 ;  /* 0x0001d00801007387 */ /* 0x000fe20000100a00 */
[----:B0-----:R-:W-:-:S03]  /*22960*/  IMAD.MOV.U32 R19, RZ, RZ, R20 ;  /* 0x000000ffff137224 */ /* 0x001fc600078e0014 */
[----:B------:R-:W-:Y:S01]  /*22970*/  STL.64 [R1+0x1d8], R10 ;  /* 0x0001d80a01007387 */ /* 0x000fe20000100a00 */
[----:B------:R-:W-:Y:S01]  /*22980*/  IMAD.MOV.U32 R20, RZ, RZ, R21 ;  /* 0x000000ffff147224 */ /* 0x000fe200078e0015 */
[----:B------:R-:W-:Y:S01]  /*22990*/  MOV R21, R22 ;  /* 0x0000001600157202 */ /* 0x000fe20000000f00 */
[----:B------:R-:W-:Y:S01]  /*229a0*/  IMAD.MOV.U32 R24, RZ, RZ, R23 ;  /* 0x000000ffff187224 */ /* 0x000fe200078e0017 */
[----:B------:R-:W-:Y:S04]  /*229b0*/  STL.64 [R1+0x1e0], R16 ;  /* 0x0001e01001007387 */ /* 0x000fe80000100a00 */
[----:B------:R-:W-:Y:S04]  /*229c0*/  STL.64 [R1+0x1e8], R18 ;  /* 0x0001e81201007387 */ /* 0x000fe80000100a00 */
[----:B------:R-:W-:Y:S04]  /*229d0*/  STL.64 [R1+0x1f0], R20 ;  /* 0x0001f01401007387 */ /* 0x000fe80000100a00 */
[----:B--2---:R-:W-:Y:S04]  /*229e0*/  STL.64 [R1+0x1f8], R24 ;  /* 0x0001f81801007387 */ /* 0x004fe80000100a00 */
[----:B------:R0:W-:Y:S02]  /*229f0*/  STL.64 [R1+0x1b0], R4 ;  /* 0x0001b00401007387 */ /* 0x0001e40000100a00 */
[----:B0-----:R-:W-:-:S07]  /*22a00*/  IMAD.MOV.U32 R4, RZ, RZ, RZ ;  /* 0x000000ffff047224 */ /* 0x001fce00078e00ff */
.L_x_8700:
        /* <DEDUP_REMOVED lines=20> */
.L_x_8512:
[----:B------:R-:W-:Y:S01]  /*22b50*/  MOV R5, R88 ;  /* 0x0000005800057202 */ /* 0x000fe20000000f00 */
[----:B------:R-:W-:Y:S01]  /*22b60*/  IMAD.MOV.U32 R7, RZ, RZ, R154 ;  /* 0x000000ffff077224 */ /* 0x000fe200078e009a */
[----:B------:R-:W-:Y:S01]  /*22b70*/  MOV R88, R95 ;  /* 0x0000005f00587202 */ /* 0x000fe20000000f00 */
[----:B------:R-:W-:-:S07]  /*22b80*/  IMAD.MOV.U32 R154, RZ, RZ, R31 ;  /* 0x000000ffff9a7224 */ /* 0x000fce00078e001f */
.L_x_8513:
[----:B------:R-:W-:Y:S05]  /*22b90*/  BSYNC B1 ;  /* 0x0000000000017941 */ /* 0x000fea0003800000 */
.L_x_8511:
        /* <DEDUP_REMOVED lines=11> */
.L_x_8515:
[----:B------:R-:W-:Y:S01]  /*22c50*/  IMAD.MOV.U32 R6, RZ, RZ, R5 ;  /* 0x000000ffff067224 */ /* 0x000fe200078e0005 */
[----:B------:R-:W-:Y:S01]  /*22c60*/  MOV R8, R7 ;  /* 0x0000000700087202 */ /* 0x000fe20000000f00 */
[----:B------:R-:W-:Y:S02]  /*22c70*/  IMAD.MOV.U32 R95, RZ, RZ, R94 ;  /* 0x000000ffff5f7224 */ /* 0x000fe400078e005e */
[----:B------:R-:W-:-:S07]  /*22c80*/  IMAD.MOV.U32 R31, RZ, RZ, R30 ;  /* 0x000000ffff1f7224 */ /* 0x000fce00078e001e */
.L_x_8516:
[----:B------:R-:W-:Y:S05]  /*22c90*/  BSYNC B1 ;  /* 0x0000000000017941 */ /* 0x000fea0003800000 */
.L_x_8514:
        /* <DEDUP_REMOVED lines=11> */
.L_x_8518:
[----:B------:R-:W-:Y:S01]  /*22d50*/  IMAD.MOV.U32 R5, RZ, RZ, R6 ;  /* 0x000000ffff057224 */ /* 0x000fe200078e0006 */
[----:B------:R-:W-:Y:S01]  /*22d60*/  MOV R94, R93 ;  /* 0x0000005d005e7202 */ /* 0x000fe20000000f00 */
[----:B------:R-:W-:Y:S02]  /*22d70*/  IMAD.MOV.U32 R7, RZ, RZ, R8 ;  /* 0x000000ffff077224 */ /* 0x000fe400078e0008 */
[----:B------:R-:W-:-:S07]  /*22d80*/  IMAD.MOV.U32 R30, RZ, RZ, R29 ;  /* 0x000000ffff1e7224 */ /* 0x000fce00078e001d */
.L_x_8519:
[----:B------:R-:W-:Y:S05]  /*22d90*/  BSYNC B1 ;  /* 0x0000000000017941 */ /* 0x000fea0003800000 */
.L_x_8517:
        /* <DEDUP_REMOVED lines=11> */
.L_x_8521:
[----:B------:R-:W-:Y:S01]  /*22e50*/  MOV R6, R5 ;  /* 0x0000000500067202 */ /* 0x000fe20000000f00 */
[----:B------:R-:W-:Y:S01]  /*22e60*/  IMAD.MOV.U32 R8, RZ, RZ, R7 ;  /* 0x000000ffff087224 */ /* 0x000fe200078e0007 */
[----:B------:R-:W-:Y:S01]  /*22e70*/  MOV R29, R28 ;  /* 0x0000001c001d7202 */ /* 0x000fe20000000f00 */
[----:B------:R-:W-:-:S07]  /*22e80*/  IMAD.MOV.U32 R93, RZ, RZ, R92 ;  /* 0x000000ffff5d7224 */ /* 0x000fce00078e005c */
.L_x_8522:
[----:B------:R-:W-:Y:S05]  /*22e90*/  BSYNC B1 ;  /* 0x0000000000017941 */ /* 0x000fea0003800000 */
.L_x_8520:
        /* <DEDUP_REMOVED lines=11> */
.L_x_8524:
[----:B------:R-:W-:Y:S01]  /*22f50*/  IMAD.MOV.U32 R5, RZ, RZ, R6 ;  /* 0x000000ffff057224 */ /* 0x000fe200078e0006 */
[----:B------:R-:W-:Y:S01]  /*22f60*/  MOV R7, R8 ;  /* 0x0000000800077202 */ /* 0x000fe20000000f00 */
[----:B------:R-:W-:Y:S02]  /*22f70*/  IMAD.MOV.U32 R92, RZ, RZ, R99 ;  /* 0x000000ffff5c7224 */ /* 0x000fe400078e0063 */
[----:B------:R-:W-:-:S07]  /*22f80*/  IMAD.MOV.U32 R28, RZ, RZ, R35 ;  /* 0x000000ffff1c7224 */ /* 0x000fce00078e0023 */
.L_x_8525:
[----:B------:R-:W-:Y:S05]  /*22f90*/  BSYNC B1 ;  /* 0x0000000000017941 */ /* 0x000fea0003800000 */
.L_x_8523:
        /* <DEDUP_REMOVED lines=11> */
.L_x_8527:
[----:B------:R-:W-:Y:S01]  /*23050*/  IMAD.MOV.U32 R6, RZ, RZ, R5 ;  /* 0x000000ffff067224 */ /* 0x000fe200078e0005 */
[----:B------:R-:W-:Y:S01]  /*23060*/  MOV R99, R98 ;  /* 0x0000006200637202 */ /* 0x000fe20000000f00 */
[----:B------:R-:W-:Y:S02]  /*23070*/  IMAD.MOV.U32 R8, RZ, RZ, R7 ;  /* 0x000000ffff087224 */ /* 0x000fe400078e0007 */
[----:B------:R-:W-:-:S07]  /*23080*/  IMAD.MOV.U32 R35, RZ, RZ, R34 ;  /* 0x000000ffff237224 */ /* 0x000fce00078e0022 */
.L_x_8528:
[----:B------:R-:W-:Y:S05]  /*23090*/  BSYNC B1 ;  /* 0x0000000000017941 */ /* 0x000fea0003800000 */
.L_x_8526:
        /* <DEDUP_REMOVED lines=11> */
.L_x_8530:
[----:B------:R-:W-:Y:S01]  /*23150*/  MOV R5, R6 ;  /* 0x0000000600057202 */ /* 0x000fe20000000f00 */
[----:B------:R-:W-:Y:S01]  /*23160*/  IMAD.MOV.U32 R7, RZ, RZ, R8 ;  /* 0x000000ffff077224 */ /* 0x000fe200078e0008 */
[----:B------:R-:W-:Y:S01]  /*23170*/  MOV R34, R33 ;  /* 0x0000002100227202 */ /* 0x000fe20000000f00 */
[----:B------:R-:W-:-:S07]  /*23180*/  IMAD.MOV.U32 R98, RZ, RZ, R97 ;  /* 0x000000ffff627224 */ /* 0x000fce00078e0061 */
.L_x_8531:
[----:B------:R-:W-:Y:S05]  /*23190*/  BSYNC B1 ;  /* 0x0000000000017941 */ /* 0x000fea0003800000 */
.L_x_8529:
        /* <DEDUP_REMOVED lines=11> */
.L_x_8533:
[----:B------:R-:W-:Y:S01]  /*23250*/  IMAD.MOV.U32 R6, RZ, RZ, R5 ;  /* 0x000000ffff067224 */ /* 0x000fe200078e0005 */
[----:B------:R-:W-:Y:S01]  /*23260*/  MOV R8, R7 ;  /* 0x0000000700087202 */ /* 0x000fe20000000f00 */
[----:B------:R-:W-:Y:S02]  /*23270*/  IMAD.MOV.U32 R97, RZ, RZ, R96 ;  /* 0x000000ffff617224 */ /* 0x000fe400078e0060 */
[----:B------:R-:W-:-:S07]  /*23280*/  IMAD.MOV.U32 R33, RZ, RZ, R32 ;  /* 0x000000ffff217224 */ /* 0x000fce00078e0020 */
.L_x_8534:
[----:B------:R-:W-:Y:S05]  /*23290*/  BSYNC B1 ;  /* 0x0000000000017941 */ /* 0x000fea0003800000 */
.L_x_8532:
        /* <DEDUP_REMOVED lines=11> */
.L_x_8536:
[----:B------:R-:W-:Y:S01]  /*23350*/  IMAD.MOV.U32 R5, RZ, RZ, R6 ;  /* 0x000000ffff057224 */ /* 0x000fe200078e0006 */
[----:B------:R-:W-:Y:S01]  /*23360*/  MOV R96, R103 ;  /* 0x0000006700607202 */ /* 0x000fe20000000f00 */
[----:B------:R-:W-:Y:S02]  /*23370*/  IMAD.MOV.U32 R7, RZ, RZ, R8 ;  /* 0x000000ffff077224 */ /* 0x000fe400078e0008 */
[----:B------:R-:W-:-:S07]  /*23380*/  IMAD.MOV.U32 R32, RZ, RZ, R39 ;  /* 0x000000ffff207224 */ /* 0x000fce00078e0027 */
.L_x_8537:
[----:B------:R-:W-:Y:S05]  /*23390*/  BSYNC B1 ;  /* 0x0000000000017941 */ /* 0x000fea0003800000 */
.L_x_8535:
        /* <DEDUP_REMOVED lines=11> */
.L_x_8539:
[----:B------:R-:W-:Y:S01]  /*23450*/  MOV R6, R5 ;  /* 0x0000000500067202 */ /* 0x000fe20000000f00 */
[----:B------:R-:W-:Y:S01]  /*23460*/  IMAD.MOV.U32 R8, RZ, RZ, R7 ;  /* 0x000000ffff087224 */ /* 0x000fe200078e0007 */
[----:B------:R-:W-:Y:S01]  /*23470*/  MOV R39, R38 ;  /* 0x0000002600277202 */ /* 0x000fe20000000f00 */
[----:B------:R-:W-:-:S07]  /*23480*/  IMAD.MOV.U32 R103, RZ, RZ, R102 ;  /* 0x000000ffff677224 */ /* 0x000fce00078e0066 */
.L_x_8540:
[----:B------:R-:W-:Y:S05]  /*23490*/  BSYNC B1 ;  /* 0x0000000000017941 */ /* 0x000fea0003800000 */
.L_x_8538:
        /* <DEDUP_REMOVED lines=11> */
.L_x_8542:
[----:B------:R-:W-:Y:S01]  /*23550*/  IMAD.MOV.U32 R5, RZ, RZ, R6 ;  /* 0x000000ffff057224 */ /* 0x000fe200078e0006 */
[----:B------:R-:W-:Y:S01]  /*23560*/  MOV R7, R8 ;  /* 0x0000000800077202 */ /* 0x000fe20000000f00 */
[----:B------:R-:W-:Y:S02]  /*23570*/  IMAD.MOV.U32 R102, RZ, RZ, R101 ;  /* 0x000000ffff667224 */ /* 0x000fe400078e0065 */
[----:B------:R-:W-:-:S07]  /*23580*/  IMAD.MOV.U32 R38, RZ, RZ, R37 ;  /* 0x000000ffff267224 */ /* 0x000fce00078e0025 */
.L_x_8543:
[----:B------:R-:W-:Y:S05]  /*23590*/  BSYNC B1 ;  /* 0x0000000000017941 */ /* 0x000fea0003800000 */
.L_x_8541:
        /* <DEDUP_REMOVED lines=11> */
.L_x_8545:
[----:B------:R-:W-:Y:S01]  /*23650*/  IMAD.MOV.U32 R6, RZ, RZ, R5 ;  /* 0x000000ffff067224 */ /* 0x000fe200078e0005 */
[----:B------:R-:W-:Y:S01]  /*23660*/  MOV R101, R100 ;  /* 0x0000006400657202 */ /* 0x000fe20000000f00 */
[----:B------:R-:W-:Y:S02]  /*23670*/  IMAD.MOV.U32 R8, RZ, RZ, R7 ;  /* 0x000000ffff087224 */ /* 0x000fe400078e0007 */
[----:B------:R-:W-:-:S07]  /*23680*/  IMAD.MOV.U32 R37, RZ, RZ, R36 ;  /* 0x000000ffff257224 */ /* 0x000fce00078e0024 */
.L_x_8546:
[----:B------:R-:W-:Y:S05]  /*23690*/  BSYNC B1 ;  /* 0x0000000000017941 */ /* 0x000fea0003800000 */
.L_x_8544:
        /* <DEDUP_REMOVED lines=11> */
.L_x_8548:
[----:B------:R-:W-:Y:S01]  /*23750*/  MOV R5, R6 ;  /* 0x0000000600057202 */ /* 0x000fe20000000f00 */
[----:B------:R-:W-:Y:S01]  /*23760*/  IMAD.MOV.U32 R7, RZ, RZ, R8 ;  /* 0x000000ffff077224 */ /* 0x000fe200078e0008 */
[----:B------:R-:W-:Y:S01]  /*23770*/  MOV R36, R43 ;  /* 0x0000002b00247202 */ /* 0x000fe20000000f00 */
[----:B------:R-:W-:-:S07]  /*23780*/  IMAD.MOV.U32 R100, RZ, RZ, R107 ;  /* 0x000000ffff647224 */ /* 0x000fce00078e006b */
.L_x_8549:
[----:B------:R-:W-:Y:S05]  /*23790*/  BSYNC B1 ;  /* 0x0000000000017941 */ /* 0x000fea0003800000 */
.L_x_8547:
        /* <DEDUP_REMOVED lines=11> */
.L_x_8551:
[----:B------:R-:W-:Y:S01]  /*23850*/  IMAD.MOV.U32 R6, RZ, RZ, R5 ;  /* 0x000000ffff067224 */ /* 0x000fe200078e0005 */
[----:B------:R-:W-:Y:S01]  /*23860*/  MOV R8, R7 ;  /* 0x0000000700087202 */ /* 0x000fe20000000f00 */
[----:B------:R-:W-:Y:S02]  /*23870*/  IMAD.MOV.U32 R107, RZ, RZ, R106 ;  /* 0x000000ffff6b7224 */ /* 0x000fe400078e006a */
[----:B------:R-:W-:-:S07]  /*23880*/  IMAD.MOV.U32 R43, RZ, RZ, R42 ;  /* 0x000000ffff2b7224 */ /* 0x000fce00078e002a */
.L_x_8552:
[----:B------:R-:W-:Y:S05]  /*23890*/  BSYNC B1 ;  /* 0x0000000000017941 */ /* 0x000fea0003800000 */
.L_x_8550:
        /* <DEDUP_REMOVED lines=11> */
.L_x_8554:
[----:B------:R-:W-:Y:S01]  /*23950*/  IMAD.MOV.U32 R5, RZ, RZ, R6 ;  /* 0x000000ffff057224 */ /* 0x000fe200078e0006 */
[----:B------:R-:W-:Y:S01]  /*23960*/  MOV R106, R105 ;  /* 0x00000069006a7202 */ /* 0x000fe20000000f00 */
[----:B------:R-:W-:Y:S02]  /*23970*/  IMAD.MOV.U32 R7, RZ, RZ, R8 ;  /* 0x000000ffff077224 */ /* 0x000fe400078e0008 */
[----:B------:R-:W-:-:S07]  /*23980*/  IMAD.MOV.U32 R42, RZ, RZ, R41 ;  /* 0x000000ffff2a7224 */ /* 0x000fce00078e0029 */
.L_x_8555:
[----:B------:R-:W-:Y:S05]  /*23990*/  BSYNC B1 ;  /* 0x0000000000017941 */ /* 0x000fea0003800000 */
.L_x_8553:
        /* <DEDUP_REMOVED lines=11> */
.L_x_8557:
[----:B------:R-:W-:Y:S01]  /*23a50*/  MOV R6, R5 ;  /* 0x0000000500067202 */ /* 0x000fe20000000f00 */
[----:B------:R-:W-:Y:S01]  /*23a60*/  IMAD.MOV.U32 R8, RZ, RZ, R7 ;  /* 0x000000ffff087224 */ /* 0x000fe200078e0007 */
[----:B------:R-:W-:Y:S01]  /*23a70*/  MOV R41, R40 ;  /* 0x0000002800297202 */ /* 0x000fe20000000f00 */
[----:B------:R-:W-:-:S07]  /*23a80*/  IMAD.MOV.U32 R105, RZ, RZ, R104 ;  /* 0x000000ffff697224 */ /* 0x000fce00078e0068 */
.L_x_8558:
[----:B------:R-:W-:Y:S05]  /*23a90*/  BSYNC B1 ;  /* 0x0000000000017941 */ /* 0x000fea0003800000 */
.L_x_8556:
        /* <DEDUP_REMOVED lines=11> */
.L_x_8560:
[----:B------:R-:W-:Y:S01]  /*23b50*/  IMAD.MOV.U32 R5, RZ, RZ, R6 ;  /* 0x000000ffff057224 */ /* 0x000fe200078e0006 */
[----:B------:R-:W-:Y:S01]  /*23b60*/  MOV R7, R8 ;  /* 0x0000000800077202 */ /* 0x000fe20000000f00 */
[----:B------:R-:W-:Y:S02]  /*23b70*/  IMAD.MOV.U32 R104, RZ, RZ, R111 ;  /* 0x000000ffff687224 */ /* 0x000fe400078e006f */
[----:B------:R-:W-:-:S07]  /*23b80*/  IMAD.MOV.U32 R40, RZ, RZ, R47 ;  /* 0x000000ffff287224 */ /* 0x000fce00078e002f */
.L_x_8561:
[----:B------:R-:W-:Y:S05]  /*23b90*/  BSYNC B1 ;  /* 0x0000000000017941 */ /* 0x000fea0003800000 */
.L_x_8559:
        /* <DEDUP_REMOVED lines=11> */
.L_x_8563:
[----:B------:R-:W-:Y:S01]  /*23c50*/  IMAD.MOV.U32 R6, RZ, RZ, R5 ;  /* 0x000000ffff067224 */ /* 0x000fe200078e0005 */
[----:B------:R-:W-:Y:S01]  /*23c60*/  MOV R111, R110 ;  /* 0x0000006e006f7202 */ /* 0x000fe20000000f00 */
[----:B------:R-:W-:Y:S02]  /*23c70*/  IMAD.MOV.U32 R8, RZ, RZ, R7 ;  /* 0x000000ffff087224 */ /* 0x000fe400078e0007 */
[----:B------:R-:W-:-:S07]  /*23c80*/  IMAD.MOV.U32 R47, RZ, RZ, R46 ;  /* 0x000000ffff2f7224 */ /* 0x000fce00078e002e */
.L_x_8564:
[----:B------:R-:W-:Y:S05]  /*23c90*/  BSYNC B1 ;  /* 0x0000000000017941 */ /* 0x000fea0003800000 */
.L_x_8562:
        /* <DEDUP_REMOVED lines=11> */
.L_x_8566:
[----:B------:R-:W-:Y:S01]  /*23d50*/  MOV R5, R6 ;  /* 0x0000000600057202 */ /* 0x000fe20000000f00 */
[----:B------:R-:W-:Y:S01]  /*23d60*/  IMAD.MOV.U32 R7, RZ, RZ, R8 ;  /* 0x000000ffff077224 */ /* 0x000fe200078e0008 */
[----:B------:R-:W-:Y:S01]  /*23d70*/  MOV R46, R45 ;  /* 0x0000002d002e7202 */ /* 0x000fe20000000f00 */
[----:B------:R-:W-:-:S07]  /*23d80*/  IMAD.MOV.U32 R110, RZ, RZ, R109 ;  /* 0x000000ffff6e7224 */ /* 0x000fce00078e006d */
.L_x_8567:
[----:B------:R-:W-:Y:S05]  /*23d90*/  BSYNC B1 ;  /* 0x0000000000017941 */ /* 0x000fea0003800000 */
.L_x_8565:
        /* <DEDUP_REMOVED lines=11> */
.L_x_8569:
[----:B------:R-:W-:Y:S01]  /*23e50*/  IMAD.MOV.U32 R6, RZ, RZ, R5 ;  /* 0x000000ffff067224 */ /* 0x000fe200078e0005 */
[----:B------:R-:W-:Y:S01]  /*23e60*/  MOV R8, R7 ;  /* 0x0000000700087202 */ /* 0x000fe20000000f00 */
[----:B------:R-:W-:Y:S02]  /*23e70*/  IMAD.MOV.U32 R109, RZ, RZ, R108 ;  /* 0x000000ffff6d7224 */ /* 0x000fe400078e006c */
[----:B------:R-:W-:-:S07]  /*23e80*/  IMAD.MOV.U32 R45, RZ, RZ, R44 ;  /* 0x000000ffff2d7224 */ /* 0x000fce00078e002c */
.L_x_8570:
[----:B------:R-:W-:Y:S05]  /*23e90*/  BSYNC B1 ;  /* 0x0000000000017941 */ /* 0x000fea0003800000 */
.L_x_8568:
        /* <DEDUP_REMOVED lines=11> */
.L_x_8572:
[----:B------:R-:W-:Y:S01]  /*23f50*/  IMAD.MOV.U32 R5, RZ, RZ, R6 ;  /* 0x000000ffff057224 */ /* 0x000fe200078e0006 */
[----:B------:R-:W-:Y:S01]  /*23f60*/  MOV R108, R115 ;  /* 0x00000073006c7202 */ /* 0x000fe20000000f00 */
[----:B------:R-:W-:Y:S02]  /*23f70*/  IMAD.MOV.U32 R7, RZ, RZ, R8 ;  /* 0x000000ffff077224 */ /* 0x000fe400078e0008 */
[----:B------:R-:W-:-:S07]  /*23f80*/  IMAD.MOV.U32 R44, RZ, RZ, R51 ;  /* 0x000000ffff2c7224 */ /* 0x000fce00078e0033 */
.L_x_8573:
[----:B------:R-:W-:Y:S05]  /*23f90*/  BSYNC B1 ;  /* 0x0000000000017941 */ /* 0x000fea0003800000 */
.L_x_8571:
        /* <DEDUP_REMOVED lines=11> */
.L_x_8575:
[----:B------:R-:W-:Y:S01]  /*24050*/  MOV R6, R5 ;  /* 0x0000000500067202 */ /* 0x000fe20000000f00 */
[----:B------:R-:W-:Y:S01]  /*24060*/  IMAD.MOV.U32 R8, RZ, RZ, R7 ;  /* 0x000000ffff087224 */ /* 0x000fe200078e0007 */
[----:B------:R-:W-:Y:S01]  /*24070*/  MOV R51, R50 ;  /* 0x0000003200337202 */ /* 0x000fe20000000f00 */
[----:B------:R-:W-:-:S07]  /*24080*/  IMAD.MOV.U32 R115, RZ, RZ, R114 ;  /* 0x000000ffff737224 */ /* 0x000fce00078e0072 */
.L_x_8576:
[----:B------:R-:W-:Y:S05]  /*24090*/  BSYNC B1 ;  /* 0x0000000000017941 */ /* 0x000fea0003800000 */
.L_x_8574:
        /* <DEDUP_REMOVED lines=11> */
.L_x_8578:
[----:B------:R-:W-:Y:S01]  /*24150*/  IMAD.MOV.U32 R5, RZ, RZ, R6 ;  /* 0x000000ffff057224 */ /* 0x000fe200078e0006 */
[----:B------:R-:W-:Y:S01]  /*24160*/  MOV R7, R8 ;  /* 0x0000000800077202 */ /* 0x000fe20000000f00 */
[----:B------:R-:W-:Y:S02]  /*24170*/  IMAD.MOV.U32 R114, RZ, RZ, R113 ;  /* 0x000000ffff727224 */ /* 0x000fe400078e0071 */
[----:B------:R-:W-:-:S07]  /*24180*/  IMAD.MOV.U32 R50, RZ, RZ, R49 ;  /* 0x000000ffff327224 */ /* 0x000fce00078e0031 */
.L_x_8579:
[----:B------:R-:W-:Y:S05]  /*24190*/  BSYNC B1 ;  /* 0x0000000000017941 */ /* 0x000fea0003800000 */
.L_x_8577:
        /* <DEDUP_REMOVED lines=11> */
.L_x_8581:
[----:B------:R-:W-:Y:S01]  /*24250*/  IMAD.MOV.U32 R6, RZ, RZ, R5 ;  /* 0x000000ffff067224 */ /* 0x000fe200078e0005 */
[----:B------:R-:W-:Y:S01]  /*24260*/  MOV R113, R112 ;  /* 0x0000007000717202 */ /* 0x000fe20000000f00 */
[----:B------:R-:W-:Y:S02]  /*24270*/  IMAD.MOV.U32 R8, RZ, RZ, R7 ;  /* 0x000000ffff087224 */ /* 0x000fe400078e0007 */
[----:B------:R-:W-:-:S07]  /*24280*/  IMAD.MOV.U32 R49, RZ, RZ, R48 ;  /* 0x000000ffff317224 */ /* 0x000fce00078e0030 */
.L_x_8582:
[----:B------:R-:W-:Y:S05]  /*24290*/  BSYNC B1 ;  /* 0x0000000000017941 */ /* 0x000fea0003800000 */
.L_x_8580:
        /* <DEDUP_REMOVED lines=11> */
.L_x_8584:
[----:B------:R-:W-:Y:S01]  /*24350*/  MOV R5, R6 ;  /* 0x0000000600057202 */ /* 0x000fe20000000f00 */
[----:B------:R-:W-:Y:S01]  /*24360*/  IMAD.MOV.U32 R7, RZ, RZ, R8 ;  /* 0x000000ffff077224 */ /* 0x000fe200078e0008 */
[----:B------:R-:W-:Y:S01]  /*24370*/  MOV R48, R55 ;  /* 0x0000003700307202 */ /* 0x000fe20000000f00 */
[----:B------:R-:W-:-:S07]  /*24380*/  IMAD.MOV.U32 R112, RZ, RZ, R119 ;  /* 0x000000ffff707224 */ /* 0x000fce00078e0077 */
.L_x_8585:
[----:B------:R-:W-:Y:S05]  /*24390*/  BSYNC B1 ;  /* 0x0000000000017941 */ /* 0x000fea0003800000 */
.L_x_8583:
        /* <DEDUP_REMOVED lines=11> */
.L_x_8587:
[----:B------:R-:W-:Y:S01]  /*24450*/  IMAD.MOV.U32 R6, RZ, RZ, R5 ;  /* 0x000000ffff067224 */ /* 0x000fe200078e0005 */
[----:B------:R-:W-:Y:S01]  /*24460*/  MOV R8, R7 ;  /* 0x0000000700087202 */ /* 0x000fe20000000f00 */
[----:B------:R-:W-:Y:S02]  /*24470*/  IMAD.MOV.U32 R119, RZ, RZ, R118 ;  /* 0x000000ffff777224 */ /* 0x000fe400078e0076 */
[----:B------:R-:W-:-:S07]  /*24480*/  IMAD.MOV.U32 R55, RZ, RZ, R54 ;  /* 0x000000ffff377224 */ /* 0x000fce00078e0036 */
.L_x_8588:
[----:B------:R-:W-:Y:S05]  /*24490*/  BSYNC B1 ;  /* 0x0000000000017941 */ /* 0x000fea0003800000 */
.L_x_8586:
        /* <DEDUP_REMOVED lines=11> */
.L_x_8590:
[----:B------:R-:W-:Y:S01]  /*24550*/  IMAD.MOV.U32 R5, RZ, RZ, R6 ;  /* 0x000000ffff057224 */ /* 0x000fe200078e0006 */
[----:B------:R-:W-:Y:S01]  /*24560*/  MOV R118, R117 ;  /* 0x0000007500767202 */ /* 0x000fe20000000f00 */
[----:B------:R-:W-:Y:S02]  /*24570*/  IMAD.MOV.U32 R7, RZ, RZ, R8 ;  /* 0x000000ffff077224 */ /* 0x000fe400078e0008 */
[----:B------:R-:W-:-:S07]  /*24580*/  IMAD.MOV.U32 R54, RZ, RZ, R53 ;  /* 0x000000ffff367224 */ /* 0x000fce00078e0035 */
.L_x_8591:
[----:B------:R-:W-:Y:S05]  /*24590*/  BSYNC B1 ;  /* 0x0000000000017941 */ /* 0x000fea0003800000 */
.L_x_8589:
        /* <DEDUP_REMOVED lines=11> */
.L_x_8593:
[----:B------:R-:W-:Y:S01]  /*24650*/  MOV R6, R5 ;  /* 0x0000000500067202 */ /* 0x000fe20000000f00 */
[----:B------:R-:W-:Y:S01]  /*24660*/  IMAD.MOV.U32 R8, RZ, RZ, R7 ;  /* 0x000000ffff087224 */ /* 0x000fe200078e0007 */
[----:B------:R-:W-:Y:S01]  /*24670*/  MOV R53, R52 ;  /* 0x0000003400357202 */ /* 0x000fe20000000f00 */
[----:B------:R-:W-:-:S07]  /*24680*/  IMAD.MOV.U32 R117, RZ, RZ, R116 ;  /* 0x000000ffff757224 */ /* 0x000fce00078e0074 */
.L_x_8594:
[----:B------:R-:W-:Y:S05]  /*24690*/  BSYNC B1 ;  /* 0x0000000000017941 */ /* 0x000fea0003800000 */
.L_x_8592:
        /* <DEDUP_REMOVED lines=11> */
.L_x_8596:
[----:B------:R-:W-:Y:S01]  /*24750*/  IMAD.MOV.U32 R5, RZ, RZ, R6 ;  /* 0x000000ffff057224 */ /* 0x000fe200078e0006 */
[----:B------:R-:W-:Y:S01]  /*24760*/  MOV R7, R8 ;  /* 0x0000000800077202 */ /* 0x000fe20000000f00 */
[----:B------:R-:W-:Y:S02]  /*24770*/  IMAD.MOV.U32 R116, RZ, RZ, R123 ;  /* 0x000000ffff747224 */ /* 0x000fe400078e007b */
[----:B------:R-:W-:-:S07]  /*24780*/  IMAD.MOV.U32 R52, RZ, RZ, R59 ;  /* 0x000000ffff347224 */ /* 0x000fce00078e003b */
.L_x_8597:
[----:B------:R-:W-:Y:S05]  /*24790*/  BSYNC B1 ;  /* 0x0000000000017941 */ /* 0x000fea0003800000 */
.L_x_8595:
        /* <DEDUP_REMOVED lines=11> */
.L_x_8599:
[----:B------:R-:W-:Y:S01]  /*24850*/  IMAD.MOV.U32 R6, RZ, RZ, R5 ;  /* 0x000000ffff067224 */ /* 0x000fe200078e0005 */
[----:B------:R-:W-:Y:S01]  /*24860*/  MOV R123, R122 ;  /* 0x0000007a007b7202 */ /* 0x000fe20000000f00 */
[----:B------:R-:W-:Y:S02]  /*24870*/  IMAD.MOV.U32 R8, RZ, RZ, R7 ;  /* 0x000000ffff087224 */ /* 0x000fe400078e0007 */
[----:B------:R-:W-:-:S07]  /*24880*/  IMAD.MOV.U32 R59, RZ, RZ, R58 ;  /* 0x000000ffff3b7224 */ /* 0x000fce00078e003a */
.L_x_8600:
[----:B------:R-:W-:Y:S05]  /*24890*/  BSYNC B1 ;  /* 0x0000000000017941 */ /* 0x000fea0003800000 */
.L_x_8598:
        /* <DEDUP_REMOVED lines=11> */
.L_x_8602:
[----:B------:R-:W-:Y:S01]  /*24950*/  MOV R5, R6 ;  /* 0x0000000600057202 */ /* 0x000fe20000000f00 */
[----:B------:R-:W-:Y:S01]  /*24960*/  IMAD.MOV.U32 R7, RZ, RZ, R8 ;  /* 0x000000ffff077224 */ /* 0x000fe200078e0008 */
[----:B------:R-:W-:Y:S01]  /*24970*/  MOV R58, R57 ;  /* 0x00000039003a7202 */ /* 0x000fe20000000f00 */
[----:B------:R-:W-:-:S07]  /*24980*/  IMAD.MOV.U32 R122, RZ, RZ, R121 ;  /* 0x000000ffff7a7224 */ /* 0x000fce00078e0079 */
.L_x_8603:
[----:B------:R-:W-:Y:S05]  /*24990*/  BSYNC B1 ;  /* 0x0000000000017941 */ /* 0x000fea0003800000 */
.L_x_8601:
        /* <DEDUP_REMOVED lines=11> */
.L_x_8605:
[----:B------:R-:W-:Y:S01]  /*24a50*/  IMAD.MOV.U32 R6, RZ, RZ, R5 ;  /* 0x000000ffff067224 */ /* 0x000fe200078e0005 */
[----:B------:R-:W-:Y:S01]  /*24a60*/  MOV R8, R7 ;  /* 0x0000000700087202 */ /* 0x000fe20000000f00 */
[----:B------:R-:W-:Y:S02]  /*24a70*/  IMAD.MOV.U32 R121, RZ, RZ, R120 ;  /* 0x000000ffff797224 */ /* 0x000fe400078e0078 */
[----:B------:R-:W-:-:S07]  /*24a80*/  IMAD.MOV.U32 R57, RZ, RZ, R56 ;  /* 0x000000ffff397224 */ /* 0x000fce00078e0038 */
.L_x_8606:
[----:B------:R-:W-:Y:S05]  /*24a90*/  BSYNC B1 ;  /* 0x0000000000017941 */ /* 0x000fea0003800000 */
.L_x_8604:
        /* <DEDUP_REMOVED lines=11> */
.L_x_8608:
[----:B------:R-:W-:Y:S01]  /*24b50*/  IMAD.MOV.U32 R5, RZ, RZ, R6 ;  /* 0x000000ffff057224 */ /* 0x000fe200078e0006 */
[----:B------:R-:W-:Y:S01]  /*24b60*/  MOV R120, R127 ;  /* 0x0000007f00787202 */ /* 0x000fe20000000f00 */
[----:B------:R-:W-:Y:S02]  /*24b70*/  IMAD.MOV.U32 R7, RZ, RZ, R8 ;  /* 0x000000ffff077224 */ /* 0x000fe400078e0008 */
[----:B------:R-:W-:-:S07]  /*24b80*/  IMAD.MOV.U32 R56, RZ, RZ, R63 ;  /* 0x000000ffff387224 */ /* 0x000fce00078e003f */
.L_x_8609:
[----:B------:R-:W-:Y:S05]  /*24b90*/  BSYNC B1 ;  /* 0x0000000000017941 */ /* 0x000fea0003800000 */
.L_x_8607:
        /* <DEDUP_REMOVED lines=11> */
.L_x_8611:
[----:B------:R-:W-:Y:S01]  /*24c50*/  MOV R6, R5 ;  /* 0x0000000500067202 */ /* 0x000fe20000000f00 */
[----:B------:R-:W-:Y:S01]  /*24c60*/  IMAD.MOV.U32 R8, RZ, RZ, R7 ;  /* 0x000000ffff087224 */ /* 0x000fe200078e0007 */
[----:B------:R-:W-:Y:S01]  /*24c70*/  MOV R63, R62 ;  /* 0x0000003e003f7202 */ /* 0x000fe20000000f00 */
[----:B------:R-:W-:-:S07]  /*24c80*/  IMAD.MOV.U32 R127, RZ, RZ, R126 ;  /* 0x000000ffff7f7224 */ /* 0x000fce00078e007e */
.L_x_8612:
[----:B------:R-:W-:Y:S05]  /*24c90*/  BSYNC B1 ;  /* 0x0000000000017941 */ /* 0x000fea0003800000 */
.L_x_8610:
        /* <DEDUP_REMOVED lines=11> */
.L_x_8614:
[----:B------:R-:W-:Y:S01]  /*24d50*/  IMAD.MOV.U32 R5, RZ, RZ, R6 ;  /* 0x000000ffff057224 */ /* 0x000fe200078e0006 */
[----:B------:R-:W-:Y:S01]  /*24d60*/  MOV R7, R8 ;  /* 0x0000000800077202 */ /* 0x000fe20000000f00 */
[----:B------:R-:W-:Y:S02]  /*24d70*/  IMAD.MOV.U32 R126, RZ, RZ, R125 ;  /* 0x000000ffff7e7224 */ /* 0x000fe400078e007d */
[----:B------:R-:W-:-:S07]  /*24d80*/  IMAD.MOV.U32 R62, RZ, RZ, R61 ;  /* 0x000000ffff3e7224 */ /* 0x000fce00078e003d */
.L_x_8615:
[----:B------:R-:W-:Y:S05]  /*24d90*/  BSYNC B1 ;  /* 0x0000000000017941 */ /* 0x000fea0003800000 */
.L_x_8613:
        /* <DEDUP_REMOVED lines=11> */
.L_x_8617:
[----:B------:R-:W-:Y:S01]  /*24e50*/  IMAD.MOV.U32 R6, RZ, RZ, R5 ;  /* 0x000000ffff067224 */ /* 0x000fe200078e0005 */
[----:B------:R-:W-:Y:S01]  /*24e60*/  MOV R125, R124 ;  /* 0x0000007c007d7202 */ /* 0x000fe20000000f00 */
[----:B------:R-:W-:Y:S02]  /*24e70*/  IMAD.MOV.U32 R8, RZ, RZ, R7 ;  /* 0x000000ffff087224 */ /* 0x000fe400078e0007 */
[----:B------:R-:W-:-:S07]  /*24e80*/  IMAD.MOV.U32 R61, RZ, RZ, R60 ;  /* 0x000000ffff3d7224 */ /* 0x000fce00078e003c */
.L_x_8618:
[----:B------:R-:W-:Y:S05]  /*24e90*/  BSYNC B1 ;  /* 0x0000000000017941 */ /* 0x000fea0003800000 */
.L_x_8616:
        /* <DEDUP_REMOVED lines=11> */
.L_x_8620:
[----:B------:R-:W-:Y:S01]  /*24f50*/  MOV R5, R6 ;  /* 0x0000000600057202 */ /* 0x000fe20000000f00 */
[----:B------:R-:W-:Y:S01]  /*24f60*/  IMAD.MOV.U32 R7, RZ, RZ, R8 ;  /* 0x000000ffff077224 */ /* 0x000fe200078e0008 */
[----:B------:R-:W-:Y:S01]  /*24f70*/  MOV R60, R67 ;  /* 0x00000043003c7202 */ /* 0x000fe20000000f00 */
[----:B------:R-:W-:-:S07]  /*24f80*/  IMAD.MOV.U32 R124, RZ, RZ, R131 ;  /* 0x000000ffff7c7224 */ /* 0x000fce00078e0083 */
.L_x_8621:
[----:B------:R-:W-:Y:S05]  /*24f90*/  BSYNC B1 ;  /* 0x0000000000017941 */ /* 0x000fea0003800000 */
.L_x_8619:
        /* <DEDUP_REMOVED lines=11> */
.L_x_8623:
[----:B------:R-:W-:Y:S01]  /*25050*/  IMAD.MOV.U32 R6, RZ, RZ, R5 ;  /* 0x000000ffff067224 */ /* 0x000fe200078e0005 */
[----:B------:R-:W-:Y:S01]  /*25060*/  MOV R8, R7 ;  /* 0x0000000700087202 */ /* 0x000fe20000000f00 */
[----:B------:R-:W-:Y:S02]  /*25070*/  IMAD.MOV.U32 R131, RZ, RZ, R130 ;  /* 0x000000ffff837224 */ /* 0x000fe400078e0082 */
[----:B------:R-:W-:-:S07]  /*25080*/  IMAD.MOV.U32 R67, RZ, RZ, R66 ;  /* 0x000000ffff437224 */ /* 0x000fce00078e0042 */
.L_x_8624:
[----:B------:R-:W-:Y:S05]  /*25090*/  BSYNC B1 ;  /* 0x0000000000017941 */ /* 0x000fea0003800000 */
.L_x_8622:
        /* <DEDUP_REMOVED lines=11> */
.L_x_8626:
[----:B------:R-:W-:Y:S01]  /*25150*/  IMAD.MOV.U32 R5, RZ, RZ, R6 ;  /* 0x000000ffff057224 */ /* 0x000fe200078e0006 */
[----:B------:R-:W-:Y:S01]  /*25160*/  MOV R130, R129 ;  /* 0x0000008100827202 */ /* 0x000fe20000000f00 */
[----:B------:R-:W-:Y:S02]  /*25170*/  IMAD.MOV.U32 R7, RZ, RZ, R8 ;  /* 0x000000ffff077224 */ /* 0x000fe400078e0008 */
[----:B------:R-:W-:-:S07]  /*25180*/  IMAD.MOV.U32 R66, RZ, RZ, R65 ;  /* 0x000000ffff427224 */ /* 0x000fce00078e0041 */
.L_x_8627:
[----:B------:R-:W-:Y:S05]  /*25190*/  BSYNC B1 ;  /* 0x0000000000017941 */ /* 0x000fea0003800000 */
.L_x_8625:
        /* <DEDUP_REMOVED lines=11> */
.L_x_8629:
[----:B------:R-:W-:Y:S01]  /*25250*/  MOV R6, R5 ;  /* 0x0000000500067202 */ /* 0x000fe20000000f00 */
[----:B------:R-:W-:Y:S01]  /*25260*/  IMAD.MOV.U32 R8, RZ, RZ, R7 ;  /* 0x000000ffff087224 */ /* 0x000fe200078e0007 */
[----:B------:R-:W-:Y:S01]  /*25270*/  MOV R65, R64 ;  /* 0x0000004000417202 */ /* 0x000fe20000000f00 */
[----:B------:R-:W-:-:S07]  /*25280*/  IMAD.MOV.U32 R129, RZ, RZ, R128 ;  /* 0x000000ffff817224 */ /* 0x000fce00078e0080 */
.L_x_8630:
[----:B------:R-:W-:Y:S05]  /*25290*/  BSYNC B1 ;  /* 0x0000000000017941 */ /* 0x000fea0003800000 */
.L_x_8628:
        /* <DEDUP_REMOVED lines=11> */
.L_x_8632:
[----:B------:R-:W-:Y:S01]  /*25350*/  IMAD.MOV.U32 R5, RZ, RZ, R6 ;  /* 0x000000ffff057224 */ /* 0x000fe200078e0006 */
[----:B------:R-:W-:Y:S01]  /*25360*/  MOV R7, R8 ;  /* 0x0000000800077202 */ /* 0x000fe20000000f00 */
[----:B------:R-:W-:Y:S02]  /*25370*/  IMAD.MOV.U32 R128, RZ, RZ, R135 ;  /* 0x000000ffff807224 */ /* 0x000fe400078e0087 */
[----:B------:R-:W-:-:S07]  /*25380*/  IMAD.MOV.U32 R64, RZ, RZ, R71 ;  /* 0x000000ffff407224 */ /* 0x000fce00078e0047 */
.L_x_8633:
[----:B------:R-:W-:Y:S05]  /*25390*/  BSYNC B1 ;  /* 0x0000000000017941 */ /* 0x000fea0003800000 */
.L_x_8631:
        /* <DEDUP_REMOVED lines=11> */
.L_x_8635:
[----:B------:R-:W-:Y:S01]  /*25450*/  IMAD.MOV.U32 R6, RZ, RZ, R5 ;  /* 0x000000ffff067224 */ /* 0x000fe200078e0005 */
[----:B------:R-:W-:Y:S01]  /*25460*/  MOV R135, R134 ;  /* 0x0000008600877202 */ /* 0x000fe20000000f00 */
[----:B------:R-:W-:Y:S02]  /*25470*/  IMAD.MOV.U32 R8, RZ, RZ, R7 ;  /* 0x000000ffff087224 */ /* 0x000fe400078e0007 */
[----:B------:R-:W-:-:S07]  /*25480*/  IMAD.MOV.U32 R71, RZ, RZ, R70 ;  /* 0x000000ffff477224 */ /* 0x000fce00078e0046 */
.L_x_8636:
[----:B------:R-:W-:Y:S05]  /*25490*/  BSYNC B1 ;  /* 0x0000000000017941 */ /* 0x000fea0003800000 */
.L_x_8634:
        /* <DEDUP_REMOVED lines=11> */
.L_x_8638:
[----:B------:R-:W-:Y:S01]  /*25550*/  MOV R5, R6 ;  /* 0x0000000600057202 */ /* 0x000fe20000000f00 */
[----:B------:R-:W-:Y:S01]  /*25560*/  IMAD.MOV.U32 R7, RZ, RZ, R8 ;  /* 0x000000ffff077224 */ /* 0x000fe200078e0008 */
[----:B------:R-:W-:Y:S01]  /*25570*/  MOV R70, R69 ;  /* 0x0000004500467202 */ /* 0x000fe20000000f00 */
[----:B------:R-:W-:-:S07]  /*25580*/  IMAD.MOV.U32 R134, RZ, RZ, R133 ;  /* 0x000000ffff867224 */ /* 0x000fce00078e0085 */
.L_x_8639:
[----:B------:R-:W-:Y:S05]  /*25590*/  BSYNC B1 ;  /* 0x0000000000017941 */ /* 0x000fea0003800000 */
.L_x_8637:
        /* <DEDUP_REMOVED lines=11> */
.L_x_8641:
[----:B------:R-:W-:Y:S01]  /*25650*/  IMAD.MOV.U32 R6, RZ, RZ, R5 ;  /* 0x000000ffff067224 */ /* 0x000fe200078e0005 */
[----:B------:R-:W-:Y:S01]  /*25660*/  MOV R8, R7 ;  /* 0x0000000700087202 */ /* 0x000fe20000000f00 */
[----:B------:R-:W-:Y:S02]  /*25670*/  IMAD.MOV.U32 R133, RZ, RZ, R132 ;  /* 0x000000ffff857224 */ /* 0x000fe400078e0084 */
[----:B------:R-:W-:-:S07]  /*25680*/  IMAD.MOV.U32 R69, RZ, RZ, R68 ;  /* 0x000000ffff457224 */ /* 0x000fce00078e0044 */
.L_x_8642:
[----:B------:R-:W-:Y:S05]  /*25690*/  BSYNC B1 ;  /* 0x0000000000017941 */ /* 0x000fea0003800000 */
.L_x_8640:
        /* <DEDUP_REMOVED lines=11> */
.L_x_8644:
[----:B------:R-:W-:Y:S01]  /*25750*/  IMAD.MOV.U32 R5, RZ, RZ, R6 ;  /* 0x000000ffff057224 */ /* 0x000fe200078e0006 */
[----:B------:R-:W-:Y:S01]  /*25760*/  MOV R132, R139 ;  /* 0x0000008b00847202 */ /* 0x000fe20000000f00 */
[----:B------:R-:W-:Y:S02]  /*25770*/  IMAD.MOV.U32 R7, RZ, RZ, R8 ;  /* 0x000000ffff077224 */ /* 0x000fe400078e0008 */
[----:B------:R-:W-:-:S07]  /*25780*/  IMAD.MOV.U32 R68, RZ, RZ, R75 ;  /* 0x000000ffff447224 */ /* 0x000fce00078e004b */
.L_x_8645:
[----:B------:R-:W-:Y:S05]  /*25790*/  BSYNC B1 ;  /* 0x0000000000017941 */ /* 0x000fea0003800000 */
.L_x_8643:
        /* <DEDUP_REMOVED lines=11> */
.L_x_8647:
[----:B------:R-:W-:Y:S01]  /*25850*/  MOV R6, R5 ;  /* 0x0000000500067202 */ /* 0x000fe20000000f00 */
[----:B------:R-:W-:Y:S01]  /*25860*/  IMAD.MOV.U32 R8, RZ, RZ, R7 ;  /* 0x000000ffff087224 */ /* 0x000fe200078e0007 */
[----:B------:R-:W-:Y:S01]  /*25870*/  MOV R75, R74 ;  /* 0x0000004a004b7202 */ /* 0x000fe20000000f00 */
[----:B------:R-:W-:-:S07]  /*25880*/  IMAD.MOV.U32 R139, RZ, RZ, R138 ;  /* 0x000000ffff8b7224 */ /* 0x000fce00078e008a */
.L_x_8648:
[----:B------:R-:W-:Y:S05]  /*25890*/  BSYNC B1 ;  /* 0x0000000000017941 */ /* 0x000fea0003800000 */
.L_x_8646:
        /* <DEDUP_REMOVED lines=11> */
.L_x_8650:
[----:B------:R-:W-:Y:S01]  /*25950*/  IMAD.MOV.U32 R5, RZ, RZ, R6 ;  /* 0x000000ffff057224 */ /* 0x000fe200078e0006 */
[----:B------:R-:W-:Y:S01]  /*25960*/  MOV R7, R8 ;  /* 0x0000000800077202 */ /* 0x000fe20000000f00 */
[----:B------:R-:W-:Y:S02]  /*25970*/  IMAD.MOV.U32 R138, RZ, RZ, R137 ;  /* 0x000000ffff8a7224 */ /* 0x000fe400078e0089 */
[----:B------:R-:W-:-:S07]  /*25980*/  IMAD.MOV.U32 R74, RZ, RZ, R73 ;  /* 0x000000ffff4a7224 */ /* 0x000fce00078e0049 */
.L_x_8651:
[----:B------:R-:W-:Y:S05]  /*25990*/  BSYNC B1 ;  /* 0x0000000000017941 */ /* 0x000fea0003800000 */
.L_x_8649:
        /* <DEDUP_REMOVED lines=11> */
.L_x_8653:
[----:B------:R-:W-:Y:S01]  /*25a50*/  IMAD.MOV.U32 R6, RZ, RZ, R5 ;  /* 0x000000ffff067224 */ /* 0x000fe200078e0005 */
[----:B------:R-:W-:Y:S01]  /*25a60*/  MOV R137, R136 ;  /* 0x0000008800897202 */ /* 0x000fe20000000f00 */
[----:B------:R-:W-:Y:S02]  /*25a70*/  IMAD.MOV.U32 R8, RZ, RZ, R7 ;  /* 0x000000ffff087224 */ /* 0x000fe400078e0007 */
[----:B------:R-:W-:-:S07]  /*25a80*/  IMAD.MOV.U32 R73, RZ, RZ, R72 ;  /* 0x000000ffff497224 */ /* 0x000fce00078e0048 */
.L_x_8654:
[----:B------:R-:W-:Y:S05]  /*25a90*/  BSYNC B1 ;  /* 0x0000000000017941 */ /* 0x000fea0003800000 */
.L_x_8652:
        /* <DEDUP_REMOVED lines=11> */
.L_x_8656:
[----:B------:R-:W-:Y:S01]  /*25b50*/  MOV R5, R6 ;  /* 0x0000000600057202 */ /* 0x000fe20000000f00 */
[----:B------:R-:W-:Y:S01]  /*25b60*/  IMAD.MOV.U32 R7, RZ, RZ, R8 ;  /* 0x000000ffff077224 */ /* 0x000fe200078e0008 */
[----:B------:R-:W-:Y:S01]  /*25b70*/  MOV R72, R79 ;  /* 0x0000004f00487202 */ /* 0x000fe20000000f00 */
[----:B------:R-:W-:-:S07]  /*25b80*/  IMAD.MOV.U32 R136, RZ, RZ, R143 ;  /* 0x000000ffff887224 */ /* 0x000fce00078e008f */
.L_x_8657:
[----:B------:R-:W-:Y:S05]  /*25b90*/  BSYNC B1 ;  /* 0x0000000000017941 */ /* 0x000fea0003800000 */
.L_x_8655:
        /* <DEDUP_REMOVED lines=11> */
.L_x_8659:
[----:B------:R-:W-:Y:S01]  /*25c50*/  IMAD.MOV.U32 R6, RZ, RZ, R5 ;  /* 0x000000ffff067224 */ /* 0x000fe200078e0005 */
[----:B------:R-:W-:Y:S01]  /*25c60*/  MOV R8, R7 ;  /* 0x0000000700087202 */ /* 0x000fe20000000f00 */
[----:B------:R-:W-:Y:S02]  /*25c70*/  IMAD.MOV.U32 R143, RZ, RZ, R142 ;  /* 0x000000ffff8f7224 */ /* 0x000fe400078e008e */
[----:B------:R-:W-:-:S07]  /*25c80*/  IMAD.MOV.U32 R79, RZ, RZ, R78 ;  /* 0x000000ffff4f7224 */ /* 0x000fce00078e004e */
.L_x_8660:
[----:B------:R-:W-:Y:S05]  /*25c90*/  BSYNC B1 ;  /* 0x0000000000017941 */ /* 0x000fea0003800000 */
.L_x_8658:
        /* <DEDUP_REMOVED lines=11> */
.L_x_8662:
[----:B------:R-:W-:Y:S01]  /*25d50*/  IMAD.MOV.U32 R5, RZ, RZ, R6 ;  /* 0x000000ffff057224 */ /* 0x000fe200078e0006 */
[----:B------:R-:W-:Y:S01]  /*25d60*/  MOV R142, R141 ;  /* 0x0000008d008e7202 */ /* 0x000fe20000000f00 */
[----:B------:R-:W-:Y:S02]  /*25d70*/  IMAD.MOV.U32 R7, RZ, RZ, R8 ;  /* 0x000000ffff077224 */ /* 0x000fe400078e0008 */
[----:B------:R-:W-:-:S07]  /*25d80*/  IMAD.MOV.U32 R78, RZ, RZ, R77 ;  /* 0x000000ffff4e7224 */ /* 0x000fce00078e004d */
.L_x_8663:
[----:B------:R-:W-:Y:S05]  /*25d90*/  BSYNC B1 ;  /* 0x0000000000017941 */ /* 0x000fea0003800000 */
.L_x_8661:
        /* <DEDUP_REMOVED lines=11> */
.L_x_8665:
[----:B------:R-:W-:Y:S01]  /*25e50*/  MOV R6, R5 ;  /* 0x0000000500067202 */ /* 0x000fe20000000f00 */
[----:B------:R-:W-:Y:S01]  /*25e60*/  IMAD.MOV.U32 R8, RZ, RZ, R7 ;  /* 0x000000ffff087224 */ /* 0x000fe200078e0007 */
[----:B------:R-:W-:Y:S01]  /*25e70*/  MOV R77, R76 ;  /* 0x0000004c004d7202 */ /* 0x000fe20000000f00 */
[----:B------:R-:W-:-:S07]  /*25e80*/  IMAD.MOV.U32 R141, RZ, RZ, R140 ;  /* 0x000000ffff8d7224 */ /* 0x000fce00078e008c */
.L_x_8666:
[----:B------:R-:W-:Y:S05]  /*25e90*/  BSYNC B1 ;  /* 0x0000000000017941 */ /* 0x000fea0003800000 */
.L_x_8664:
        /* <DEDUP_REMOVED lines=11> */
.L_x_8668:
[----:B------:R-:W-:Y:S01]  /*25f50*/  IMAD.MOV.U32 R5, RZ, RZ, R6 ;  /* 0x000000ffff057224 */ /* 0x000fe200078e0006 */
[----:B------:R-:W-:Y:S01]  /*25f60*/  MOV R7, R8 ;  /* 0x0000000800077202 */ /* 0x000fe20000000f00 */
[----:B------:R-:W-:Y:S02]  /*25f70*/  IMAD.MOV.U32 R140, RZ, RZ, R147 ;  /* 0x000000ffff8c7224 */ /* 0x000fe400078e0093 */
[----:B------:R-:W-:-:S07]  /*25f80*/  IMAD.MOV.U32 R76, RZ, RZ, R83 ;  /* 0x000000ffff4c7224 */ /* 0x000fce00078e0053 */
.L_x_8669:
[----:B------:R-:W-:Y:S05]  /*25f90*/  BSYNC B1 ;  /* 0x0000000000017941 */ /* 0x000fea0003800000 */
.L_x_8667:
        /* <DEDUP_REMOVED lines=11> */
.L_x_8671:
[----:B------:R-:W-:Y:S01]  /*26050*/  IMAD.MOV.U32 R6, RZ, RZ, R5 ;  /* 0x000000ffff067224 */ /* 0x000fe200078e0005 */
[----:B------:R-:W-:Y:S01]  /*26060*/  MOV R147, R146 ;  /* 0x0000009200937202 */ /* 0x000fe20000000f00 */
[----:B------:R-:W-:Y:S02]  /*26070*/  IMAD.MOV.U32 R8, RZ, RZ, R7 ;  /* 0x000000ffff087224 */ /* 0x000fe400078e0007 */
[----:B------:R-:W-:-:S07]  /*26080*/  IMAD.MOV.U32 R83, RZ, RZ, R82 ;  /* 0x000000ffff537224 */ /* 0x000fce00078e0052 */
.L_x_8672:
[----:B------:R-:W-:Y:S05]  /*26090*/  BSYNC B1 ;  /* 0x0000000000017941 */ /* 0x000fea0003800000 */
.L_x_8670:
        /* <DEDUP_REMOVED lines=11> */
.L_x_8674:
[----:B------:R-:W-:Y:S01]  /*26150*/  MOV R5, R6 ;  /* 0x0000000600057202 */ /* 0x000fe20000000f00 */
[----:B------:R-:W-:Y:S01]  /*26160*/  IMAD.MOV.U32 R7, RZ, RZ, R8 ;  /* 0x000000ffff077224 */ /* 0x000fe200078e0008 */
[----:B------:R-:W-:Y:S01]  /*26170*/  MOV R82, R81 ;  /* 0x0000005100527202 */ /* 0x000fe20000000f00 */
[----:B------:R-:W-:-:S07]  /*26180*/  IMAD.MOV.U32 R146, RZ, RZ, R145 ;  /* 0x000000ffff927224 */ /* 0x000fce00078e0091 */
.L_x_8675:
[----:B------:R-:W-:Y:S05]  /*26190*/  BSYNC B1 ;  /* 0x0000000000017941 */ /* 0x000fea0003800000 */
.L_x_8673:
        /* <DEDUP_REMOVED lines=11> */
.L_x_8677:
[----:B------:R-:W-:Y:S01]  /*26250*/  IMAD.MOV.U32 R6, RZ, RZ, R5 ;  /* 0x000000ffff067224 */ /* 0x000fe200078e0005 */
[----:B------:R-:W-:Y:S01]  /*26260*/  MOV R8, R7 ;  /* 0x0000000700087202 */ /* 0x000fe20000000f00 */
[----:B------:R-:W-:Y:S02]  /*26270*/  IMAD.MOV.U32 R145, RZ, RZ, R144 ;  /* 0x000000ffff917224 */ /* 0x000fe400078e0090 */
[----:B------:R-:W-:-:S07]  /*26280*/  IMAD.MOV.U32 R81, RZ, RZ, R80 ;  /* 0x000000ffff517224 */ /* 0x000fce00078e0050 */
.L_x_8678:
[----:B------:R-:W-:Y:S05]  /*26290*/  BSYNC B1 ;  /* 0x0000000000017941 */ /* 0x000fea0003800000 */
.L_x_8676:
        /* <DEDUP_REMOVED lines=11> */
.L_x_8680:
[----:B------:R-:W-:Y:S01]  /*26350*/  IMAD.MOV.U32 R5, RZ, RZ, R6 ;  /* 0x000000ffff057224 */ /* 0x000fe200078e0006 */
[----:B------:R-:W-:Y:S01]  /*26360*/  MOV R144, R151 ;  /* 0x0000009700907202 */ /* 0x000fe20000000f00 */
[----:B------:R-:W-:Y:S02]  /*26370*/  IMAD.MOV.U32 R7, RZ, RZ, R8 ;  /* 0x000000ffff077224 */ /* 0x000fe400078e0008 */
[----:B------:R-:W-:-:S07]  /*26380*/  IMAD.MOV.U32 R80, RZ, RZ, R87 ;  /* 0x000000ffff507224 */ /* 0x000fce00078e0057 */
.L_x_8681:
[----:B------:R-:W-:Y:S05]  /*26390*/  BSYNC B1 ;  /* 0x0000000000017941 */ /* 0x000fea0003800000 */
.L_x_8679:
        /* <DEDUP_REMOVED lines=11> */
.L_x_8683:
[----:B------:R-:W-:Y:S01]  /*26450*/  MOV R6, R5 ;  /* 0x0000000500067202 */ /* 0x000fe20000000f00 */
[----:B------:R-:W-:Y:S01]  /*26460*/  IMAD.MOV.U32 R8, RZ, RZ, R7 ;  /* 0x000000ffff087224 */ /* 0x000fe200078e0007 */
[----:B------:R-:W-:Y:S01]  /*26470*/  MOV R87, R86 ;  /* 0x0000005600577202 */ /* 0x000fe20000000f00 */
[----:B------:R-:W-:-:S07]  /*26480*/  IMAD.MOV.U32 R151, RZ, RZ, R150 ;  /* 0x000000ffff977224 */ /* 0x000fce00078e0096 */
.L_x_8684:
[----:B------:R-:W-:Y:S05]  /*26490*/  BSYNC B1 ;  /* 0x0000000000017941 */ /* 0x000fea0003800000 */
.L_x_8682:
        /* <DEDUP_REMOVED lines=11> */
.L_x_8686:
[----:B------:R-:W-:Y:S01]  /*26550*/  IMAD.MOV.U32 R5, RZ, RZ, R6 ;  /* 0x000000ffff057224 */ /* 0x000fe200078e0006 */
[----:B------:R-:W-:Y:S01]  /*26560*/  MOV R7, R8 ;  /* 0x0000000800077202 */ /* 0x000fe20000000f00 */
[----:B------:R-:W-:Y:S02]  /*26570*/  IMAD.MOV.U32 R150, RZ, RZ, R149 ;  /* 0x000000ffff967224 */ /* 0x000fe400078e0095 */
[----:B------:R-:W-:-:S07]  /*26580*/  IMAD.MOV.U32 R86, RZ, RZ, R85 ;  /* 0x000000ffff567224 */ /* 0x000fce00078e0055 */
.L_x_8687:
[----:B------:R-:W-:Y:S05]  /*26590*/  BSYNC B1 ;  /* 0x0000000000017941 */ /* 0x000fea0003800000 */
.L_x_8685:
        /* <DEDUP_REMOVED lines=11> */
.L_x_8689:
[----:B------:R-:W-:Y:S01]  /*26650*/  IMAD.MOV.U32 R6, RZ, RZ, R5 ;  /* 0x000000ffff067224 */ /* 0x000fe200078e0005 */
[----:B------:R-:W-:Y:S01]  /*26660*/  MOV R149, R148 ;  /* 0x0000009400957202 */ /* 0x000fe20000000f00 */
[----:B------:R-:W-:Y:S02]  /*26670*/  IMAD.MOV.U32 R8, RZ, RZ, R7 ;  /* 0x000000ffff087224 */ /* 0x000fe400078e0007 */
[----:B------:R-:W-:-:S07]  /*26680*/  IMAD.MOV.U32 R85, RZ, RZ, R84 ;  /* 0x000000ffff557224 */ /* 0x000fce00078e0054 */
.L_x_8690:
[----:B------:R-:W-:Y:S05]  /*26690*/  BSYNC B1 ;  /* 0x0000000000017941 */ /* 0x000fea0003800000 */
.L_x_8688:
        /* <DEDUP_REMOVED lines=11> */
.L_x_8692:
[----:B------:R-:W-:Y:S01]  /*26750*/  MOV R5, R6 ;  /* 0x0000000600057202 */ /* 0x000fe20000000f00 */
[----:B------:R-:W-:Y:S01]  /*26760*/  IMAD.MOV.U32 R7, RZ, RZ, R8 ;  /* 0x000000ffff077224 */ /* 0x000fe200078e0008 */
[----:B------:R-:W-:Y:S01]  /*26770*/  MOV R148, R3 ;  /* 0x0000000300947202 */ /* 0x000fe20000000f00 */
[----:B------:R-:W-:-:S07]  /*26780*/  IMAD.MOV.U32 R84, RZ, RZ, R91 ;  /* 0x000000ffff547224 */ /* 0x000fce00078e005b */
.L_x_8693:
[----:B------:R-:W-:Y:S05]  /*26790*/  BSYNC B1 ;  /* 0x0000000000017941 */ /* 0x000fea0003800000 */
.L_x_8691:
        /* <DEDUP_REMOVED lines=11> */
.L_x_8695:
[----:B------:R-:W-:Y:S01]  /*26850*/  IMAD.MOV.U32 R9, RZ, RZ, R5 ;  /* 0x000000ffff097224 */ /* 0x000fe200078e0005 */
[----:B------:R-:W-:Y:S01]  /*26860*/  MOV R6, R7 ;  /* 0x0000000700067202 */ /* 0x000fe20000000f00 */
[----:B------:R-:W-:Y:S02]  /*26870*/  IMAD.MOV.U32 R3, RZ, RZ, R2 ;  /* 0x000000ffff037224 */ /* 0x000fe400078e0002 */
[----:B------:R-:W-:-:S07]  /*26880*/  IMAD.MOV.U32 R91, RZ, RZ, R90 ;  /* 0x000000ffff5b7224 */ /* 0x000fce00078e005a */
.L_x_8696:
[----:B------:R-:W-:Y:S05]  /*26890*/  BSYNC B1 ;  /* 0x0000000000017941 */ /* 0x000fea0003800000 */
.L_x_8694:
        /* <DEDUP_REMOVED lines=11> */
.L_x_8698:
[----:B------:R-:W-:Y:S01]  /*26950*/  MOV R2, R0 ;  /* 0x0000000000027202 */ /* 0x000fe20000000f00 */
[----:B------:R-:W-:Y:S01]  /*26960*/  IMAD.MOV.U32 R90, RZ, RZ, R89 ;  /* 0x000000ffff5a7224 */ /* 0x000fe200078e0059 */
[----:B------:R-:W-:Y:S01]  /*26970*/  MOV R89, R6 ;  /* 0x0000000600597202 */ /* 0x000fe20000000f00 */
[--C-:B------:R-:W-:Y:S02]  /*26980*/  IMAD.MOV.U32 R5, RZ, RZ, R9.reuse ;  /* 0x000000ffff057224 */ /* 0x100fe400078e0009 */
[----:B------:R-:W-:Y:S02]  /*26990*/  IMAD.MOV.U32 R7, RZ, RZ, R6 ;  /* 0x000000ffff077224 */ /* 0x000fe400078e0006 */
[----:B------:R-:W-:-:S07]  /*269a0*/  IMAD.MOV.U32 R0, RZ, RZ, R9 ;  /* 0x000000ffff007224 */ /* 0x000fce00078e0009 */
.L_x_8699:
[----:B------:R-:W-:Y:S05]  /*269b0*/  BSYNC B1 ;  /* 0x0000000000017941 */ /* 0x000fea0003800000 */
.L_x_8697:
[----:B------:R-:W-:Y:S01]  /*269c0*/  VIADD R152, R152, 0x4 ;  /* 0x0000000498987836 */ /* 0x000fe20000000000 */
[----:B------:R-:W-:Y:S06]  /*269d0*/  @P3 BRA `(.L_x_8700) ;  /* 0xffffffc0000c3947 */ /* 0x000fec000383ffff */
[----:B------:R-:W-:Y:S01]  /*269e0*/  IMAD.MOV.U32 R0, RZ, RZ, R5 ;  /* 0x000000ffff007224 */ /* 0x000fe200078e0005 */
[----:B------:R-:W-:-:S07]  /*269f0*/  MOV R89, R7 ;  /* 0x0000000700597202 */ /* 0x000fce0000000f00 */
.L_x_8510:
[----:B------:R-:W-:Y:S05]  /*26a00*/  BSYNC B0 ;  /* 0x0000000000007941 */ /* 0x000fea0003800000 */
.L_x_8509:
[----:B------:R-:W-:Y:S05]  /*26a10*/  @P2 EXIT ;  /* 0x000000000000294d */ /* 0x000fea0003800000 */
[----:B------:R-:W0:Y:S01]  /*26a20*/  S2R R11, SR_CTAID.X ;  /* 0x00000000000b7919 */ /* 0x000e220000002500 */
[----:B-1----:R-:W1:Y:S08]  /*26a30*/  LDC.64 R4, c[0x0][0x218] ;  /* 0x00008600ff047b82 */ /* 0x002e700000000a00 */
[----:B------:R-:W2:Y:S08]  /*26a40*/  LDC.64 R8, c[0x0][0x220] ;  /* 0x00008800ff087b82 */ /* 0x000eb00000000a00 */
[----:B------:R-:W3:Y:S01]  /*26a50*/  LDC R7, c[0x0][0x23c] ;  /* 0x00008f00ff077b82 */ /* 0x000ee20000000800 */
[----:B0-----:R-:W-:-:S04]  /*26a60*/  IMAD.SHL.U32 R11, R11, 0x40, RZ ;  /* 0x000000400b0b7824 */ /* 0x001fc800078e00ff */
[----:B-1----:R-:W-:-:S04]  /*26a70*/  IMAD.WIDE R4, R11, 0x4, R4 ;  /* 0x000000040b047825 */ /* 0x002fc800078e0204 */
[----:B--2---:R-:W-:-:S04]  /*26a80*/  IMAD.WIDE R8, R11, 0x4, R8 ;  /* 0x000000040b087825 */ /* 0x004fc800078e0208 */
[----:B---3--:R-:W-:Y:S01]  /*26a90*/  FFMA.FTZ R11, RZ, R7, R89 ;  /* 0x00000007ff0b7223 */ /* 0x008fe20000010059 */
[C---:B------:R-:W-:Y:S01]  /*26aa0*/  FFMA.FTZ R89, R7.reuse, 59, R28 ;  /* 0x426c000007597823 */ /* 0x040fe2000001001c */
[C---:B------:R-:W-:Y:S01]  /*26ab0*/  FFMA.FTZ R28, R7.reuse, 60, R29 ;  /* 0x42700000071c7823 */ /* 0x040fe2000001001d */
[----:B------:R-:W-:Y:S01]  /*26ac0*/  FADD.FTZ R29, R90, R7 ;  /* 0x000000075a1d7221 */ /* 0x000fe20000010000 */
[----:B------:R0:W-:Y:S01]  /*26ad0*/  STG.E desc[UR6][R4.64], R0 ;  /* 0x0000000004007986 */ /* 0x0001e2000c101906 */
[C---:B------:R-:W-:Y:S01]  /*26ae0*/  FFMA.FTZ R91, R7.reuse, 2, R91 ;  /* 0x40000000075b7823 */ /* 0x040fe2000001005b */
[C---:B------:R-:W-:Y:S01]  /*26af0*/  FFMA.FTZ R6, R7.reuse, 3, R84 ;  /* 0x4040000007067823 */ /* 0x040fe20000010054 */
[C---:B------:R-:W-:Y:S01]  /*26b00*/  FFMA.FTZ R10, R7.reuse, 4, R85 ;  /* 0x40800000070a7823 */ /* 0x040fe20000010055 */
[----:B------:R-:W-:Y:S01]  /*26b10*/  STG.E desc[UR6][R8.64], R11 ;  /* 0x0000000b08007986 */ /* 0x000fe2000c101906 */
        /* <DEDUP_REMOVED lines=13> */
[C---:B0-----:R-:W-:Y:S01]  /*26bf0*/  FFMA.FTZ R0, R7.reuse, 15, R72 ;  /* 0x4170000007007823 */ /* 0x041fe20000010048 */
        /* <DEDUP_REMOVED lines=60> */
[----:B------:R-:W-:Y:S01]  /*26fc0*/  FFMA.FTZ R7, R7, 63, R154 ;  /* 0x427c000007077823 */ /* 0x000fe2000001009a */
        /* <DEDUP_REMOVED lines=109> */
.L_x_8701:
        /* <DEDUP_REMOVED lines=14> */
.L_x_20614:


//--------------------- .text._ZN17fastertransformer20batch_topK_kernel_v2IfLi32ELi32EEEvPiPT_S1_ --------------------------
	.section	.text._ZN17fastertransformer20batch_topK_kernel_v2IfLi32ELi32EEEvPiPT_S1_,"ax",@progbits
	.align	128
        .global         _ZN17fastertransformer20batch_topK_kernel_v2IfLi32ELi32EEEvPiPT_S1_
        .type           _ZN17fastertransformer20batch_topK_kernel_v2IfLi32ELi32EEEvPiPT_S1_,@function
        .size           _ZN17fastertransformer20batch_topK_kernel_v2IfLi32ELi32EEEvPiPT_S1_,(.L_x_20615 - _ZN17fastertransformer20batch_topK_kernel_v2IfLi32ELi32EEEvPiPT_S1_)
        .other          _ZN17fastertransformer20batch_topK_kernel_v2IfLi32ELi32EEEvPiPT_S1_,@"STO_CUDA_ENTRY STV_DEFAULT"
_ZN17fastertransformer20batch_topK_kernel_v2IfLi32ELi32EEEvPiPT_S1_:
.text._ZN17fastertransformer20batch_topK_kernel_v2IfLi32ELi32EEEvPiPT_S1_:
[----:B------:R-:W0:Y:S01]  /*0000*/  LDC R1, c[0x0][0x28] ;  /* 0x00000a00ff017b82 */ /* 0x000e220000000800 */
[----:B------:R-:W1:Y:S07]  /*0010*/  S2R R3, SR_CTAID.X ;  /* 0x0000000000037919 */ /* 0x000e6e0000002500 */
[----:B------:R-:W2:Y:S01]  /*0020*/  LDC.64 R26, c[0x0][0x218] ;  /* 0x00008600ff1a7b82 */ /* 0x000ea20000000a00 */
[----:B------:R-:W-:Y:S01]  /*0030*/  ULDC.64 UR6, c[0x0][0x208] ;  /* 0x0000820000067ab9 */ /* 0x000fe20000000a00 */
[----:B0-----:R-:W-:Y:S01]  /*0040*/  VIADD R1, R1, 0xffffff00 ;  /* 0xffffff0001017836 */ /* 0x001fe20000000000 */
[----:B------:R-:W1:Y:S05]  /*0050*/  S2R R0, SR_TID.X ;  /* 0x0000000000007919 */ /* 0x000e6a0000002100 */
[----:B------:R-:W0:Y:S01]  /*0060*/  LDC.64 R22, c[0x0][0x210] ;  /* 0x00008400ff167b82 */ /* 0x000e220000000a00 */
[----:B-1----:R-:W-:-:S04]  /*0070*/  IMAD R3, R3, 0x400, R0 ;  /* 0x0000040003037824 */ /* 0x002fc800078e0200 */
[----:B--2---:R-:W-:-:S04]  /*0080*/  IMAD.WIDE R26, R3, 0x4, R26 ;  /* 0x00000004031a7825 */ /* 0x004fc800078e021a */
[----:B0-----:R-:W-:Y:S01]  /*0090*/  IMAD.WIDE R22, R3, 0x4, R22 ;  /* 0x0000000403167825 */ /* 0x001fe200078e0216 */
[----:B------:R-:W2:Y:S04]  /*00a0*/  LDG.E R0, desc[UR6][R26.64+0x80] ;  /* 0x000080061a007981 */ /* 0x000ea8000c1e1900 */
[----:B------:R-:W2:Y:S04]  /*00b0*/  LDG.E R61, desc[UR6][R26.64] ;  /* 0x000000061a3d7981 */ /* 0x000ea8000c1e1900 */
[----:B------:R-:W3:Y:S04]  /*00c0*/  LDG.E R70, desc[UR6][R22.64] ;  /* 0x0000000616467981 */ /* 0x000ee8000c1e1900 */
[----:B------:R0:W5:Y:S01]  /*00d0*/  LDG.E R3, desc[UR6][R22.64+0x80] ;  /* 0x0000800616037981 */ /* 0x000162000c1e1900 */
[----:B------:R-:W-:Y:S01]  /*00e0*/  ULDC UR4, c[0x0][0x20] ;  /* 0x0000080000047ab9 */ /* 0x000fe20000000800 */
[----:B------:R-:W-:Y:S01]  /*00f0*/  BSSY B0, `(.L_x_8702) ;  /* 0x000000e000007945 */ /* 0x000fe20003800000 */
[----:B------:R-:W-:Y:S01]  /*0100*/  VIADD R71, R1, UR4 ;  /* 0x0000000401477c36 */ /* 0x000fe20008000000 */
[----:B--2---:R-:W-:-:S04]  /*0110*/  FSETP.GT.FTZ.AND P0, PT, R0, R61, PT ;  /* 0x0000003d0000720b */ /* 0x004fc80003f14000 */
[----:B---3--:R-:W-:-:S13]  /*0120*/  ISETP.EQ.OR P0, PT, R70, -0x1, P0 ;  /* 0xffffffff4600780c */ /* 0x008fda0000702670 */
[----:B0-----:R-:W-:Y:S05]  /*0130*/  @P0 BRA `(.L_x_8703) ;  /* 0x0000000000140947 */ /* 0x001fea0003800000 */
[----:B------:R-:W-:Y:S01]  /*0140*/  FSETP.NEU.FTZ.AND P0, PT, R0, R61, PT ;  /* 0x0000003d0000720b */ /* 0x000fe20003f1d000 */
[----:B------:R-:W-:Y:S02]  /*0150*/  IMAD.MOV.U32 R2, RZ, RZ, R0 ;  /* 0x000000ffff027224 */ /* 0x000fe400078e0000 */
[----:B-----5:R-:W-:Y:S01]  /*0160*/  IMAD.MOV.U32 R5, RZ, RZ, R3 ;  /* 0x000000ffff057224 */ /* 0x020fe200078e0003 */
[----:B------:R-:W-:-:S13]  /*0170*/  ISETP.GE.OR P0, PT, R3, R70, P0 ;  /* 0x000000460300720c */ /* 0x000fda0000706670 */
[----:B------:R-:W-:Y:S05]  /*0180*/  @P0 BRA `(.L_x_8704) ;  /* 0x0000000000100947 */ /* 0x000fea0003800000 */
.L_x_8703:
[----:B------:R-:W-:Y:S01]  /*0190*/  MOV R2, R61 ;  /* 0x0000003d00027202 */ /* 0x000fe20000000f00 */
[----:B------:R-:W-:Y:S02]  /*01a0*/  IMAD.MOV.U32 R5, RZ, RZ, R70 ;  /* 0x000000ffff057224 */ /* 0x000fe400078e0046 */
[----:B-----5:R-:W-:Y:S02]  /*01b0*/  IMAD.MOV.U32 R70, RZ, RZ, R3 ;  /* 0x000000ffff467224 */ /* 0x020fe400078e0003 */
[----:B------:R-:W-:-:S07]  /*01c0*/  IMAD.MOV.U32 R61, RZ, RZ, R0 ;  /* 0x000000ffff3d7224 */ /* 0x000fce00078e0000 */
.L_x_8704:
[----:B------:R-:W-:Y:S05]  /*01d0*/  BSYNC B0 ;  /* 0x0000000000007941 */ /* 0x000fea0003800000 */
.L_x_8702:
[----:B------:R-:W2:Y:S04]  /*01e0*/  LDG.E R3, desc[UR6][R26.64+0x100] ;  /* 0x000100061a037981 */ /* 0x000ea8000c1e1900 */
[----:B------:R0:W5:Y:S01]  /*01f0*/  LDG.E R0, desc[UR6][R22.64+0x100] ;  /* 0x0001000616007981 */ /* 0x000162000c1e1900 */
[----:B------:R-:W-:Y:S01]  /*0200*/  BSSY B0, `(.L_x_8705) ;  /* 0x000000d000007945 */ /* 0x000fe20003800000 */
[----:B--2---:R-:W-:-:S04]  /*0210*/  FSETP.GT.FTZ.AND P0, PT, R3, R2, PT ;  /* 0x000000020300720b */ /* 0x004fc80003f14000 */
[----:B------:R-:W-:-:S13]  /*0220*/  ISETP.EQ.OR P0, PT, R5, -0x1, P0 ;  /* 0xffffffff0500780c */ /* 0x000fda0000702670 */
[----:B0-----:R-:W-:Y:S05]  /*0230*/  @P0 BRA `(.L_x_8706) ;  /* 0x0000000000140947 */ /* 0x001fea0003800000 */
[----:B------:R-:W-:Y:S01]  /*0240*/  FSETP.NEU.FTZ.AND P0, PT, R3, R2, PT ;  /* 0x000000020300720b */ /* 0x000fe20003f1d000 */
[----:B------:R-:W-:Y:S02]  /*0250*/  IMAD.MOV.U32 R4, RZ, RZ, R3 ;  /* 0x000000ffff047224 */ /* 0x000fe400078e0003 */
[----:B-----5:R-:W-:Y:S01]  /*0260*/  IMAD.MOV.U32 R6, RZ, RZ, R0 ;  /* 0x000000ffff067224 */ /* 0x020fe200078e0000 */
[----:B------:R-:W-:-:S13]  /*0270*/  ISETP.GE.OR P0, PT, R0, R5, P0 ;  /* 0x000000050000720c */ /* 0x000fda0000706670 */
[----:B------:R-:W-:Y:S05]  /*0280*/  @P0 BRA `(.L_x_8707) ;  /* 0x0000000000100947 */ /* 0x000fea0003800000 */
.L_x_8706:
[----:B------:R-:W-:Y:S01]  /*0290*/  MOV R4, R2 ;  /* 0x0000000200047202 */ /* 0x000fe20000000f00 */
[----:B------:R-:W-:Y:S02]  /*02a0*/  IMAD.MOV.U32 R6, RZ, RZ, R5 ;  /* 0x000000ffff067224 */ /* 0x000fe400078e0005 */
[----:B------:R-:W-:Y:S02]  /*02b0*/  IMAD.MOV.U32 R2, RZ, RZ, R3 ;  /* 0x000000ffff027224 */ /* 0x000fe400078e0003 */
[----:B-----5:R-:W-:-:S07]  /*02c0*/  IMAD.MOV.U32 R5, RZ, RZ, R0 ;  /* 0x000000ffff057224 */ /* 0x020fce00078e0000 */
.L_x_8707:
[----:B------:R-:W-:Y:S05]  /*02d0*/  BSYNC B0 ;  /* 0x0000000000007941 */ /* 0x000fea0003800000 */
.L_x_8705:
        /* <DEDUP_REMOVED lines=9> */
.L_x_8709:
[----:B------:R-:W-:Y:S01]  /*0370*/  MOV R0, R61 ;  /* 0x0000003d00007202 */ /* 0x000fe20000000f00 */
[----:B------:R-:W-:Y:S02]  /*0380*/  IMAD.MOV.U32 R3, RZ, RZ, R70 ;  /* 0x000000ffff037224 */ /* 0x000fe400078e0046 */
[----:B------:R-:W-:Y:S02]  /*0390*/  IMAD.MOV.U32 R70, RZ, RZ, R5 ;  /* 0x000000ffff467224 */ /* 0x000fe400078e0005 */
[----:B------:R-:W-:-:S07]  /*03a0*/  IMAD.MOV.U32 R61, RZ, RZ, R2 ;  /* 0x000000ffff3d7224 */ /* 0x000fce00078e0002 */
.L_x_8710:
[----:B------:R-:W-:Y:S05]  /*03b0*/  BSYNC B0 ;  /* 0x0000000000007941 */ /* 0x000fea0003800000 */
.L_x_8708:
        /* <DEDUP_REMOVED lines=11> */
.L_x_8712:
[----:B------:R-:W-:Y:S01]  /*0470*/  MOV R2, R4 ;  /* 0x0000000400027202 */ /* 0x000fe20000000f00 */
[----:B------:R-:W-:Y:S02]  /*0480*/  IMAD.MOV.U32 R8, RZ, RZ, R6 ;  /* 0x000000ffff087224 */ /* 0x000fe400078e0006 */
[----:B------:R-:W-:Y:S02]  /*0490*/  IMAD.MOV.U32 R4, RZ, RZ, R7 ;  /* 0x000000ffff047224 */ /* 0x000fe400078e0007 */
[----:B-----5:R-:W-:-:S07]  /*04a0*/  IMAD.MOV.U32 R6, RZ, RZ, R5 ;  /* 0x000000ffff067224 */ /* 0x020fce00078e0005 */
.L_x_8713:
[----:B------:R-:W-:Y:S05]  /*04b0*/  BSYNC B0 ;  /* 0x0000000000007941 */ /* 0x000fea0003800000 */
.L_x_8711:
        /* <DEDUP_REMOVED lines=9> */
.L_x_8715:
[----:B------:R-:W-:Y:S01]  /*0550*/  MOV R5, R0 ;  /* 0x0000000000057202 */ /* 0x000fe20000000f00 */
[----:B------:R-:W-:Y:S02]  /*0560*/  IMAD.MOV.U32 R7, RZ, RZ, R3 ;  /* 0x000000ffff077224 */ /* 0x000fe400078e0003 */
[----:B------:R-:W-:Y:S02]  /*0570*/  IMAD.MOV.U32 R0, RZ, RZ, R4 ;  /* 0x000000ffff007224 */ /* 0x000fe400078e0004 */
[----:B------:R-:W-:-:S07]  /*0580*/  IMAD.MOV.U32 R3, RZ, RZ, R6 ;  /* 0x000000ffff037224 */ /* 0x000fce00078e0006 */
.L_x_8716:
[----:B------:R-:W-:Y:S05]  /*0590*/  BSYNC B0 ;  /* 0x0000000000007941 */ /* 0x000fea0003800000 */
.L_x_8714:
        /* <DEDUP_REMOVED lines=9> */
.L_x_8718:
[----:B------:R-:W-:Y:S01]  /*0630*/  MOV R4, R61 ;  /* 0x0000003d00047202 */ /* 0x000fe20000000f00 */
[----:B------:R-:W-:Y:S02]  /*0640*/  IMAD.MOV.U32 R6, RZ, RZ, R70 ;  /* 0x000000ffff067224 */ /* 0x000fe400078e0046 */
[----:B------:R-:W-:Y:S02]  /*0650*/  IMAD.MOV.U32 R70, RZ, RZ, R3 ;  /* 0x000000ffff467224 */ /* 0x000fe400078e0003 */
[----:B------:R-:W-:-:S07]  /*0660*/  IMAD.MOV.U32 R61, RZ, RZ, R0 ;  /* 0x000000ffff3d7224 */ /* 0x000fce00078e0000 */
.L_x_8719:
[----:B------:R-:W-:Y:S05]  /*0670*/  BSYNC B0 ;  /* 0x0000000000007941 */ /* 0x000fea0003800000 */
.L_x_8717:
        /* <DEDUP_REMOVED lines=11> */
.L_x_8721:
[----:B------:R-:W-:Y:S01]  /*0730*/  MOV R0, R2 ;  /* 0x0000000200007202 */ /* 0x000fe20000000f00 */
[----:B------:R-:W-:Y:S02]  /*0740*/  IMAD.MOV.U32 R10, RZ, RZ, R8 ;  /* 0x000000ffff0a7224 */ /* 0x000fe400078e0008 */
[----:B------:R-:W-:Y:S02]  /*0750*/  IMAD.MOV.U32 R2, RZ, RZ, R9 ;  /* 0x000000ffff027224 */ /* 0x000fe400078e0009 */
[----:B-----5:R-:W-:-:S07]  /*0760*/  IMAD.MOV.U32 R8, RZ, RZ, R3 ;  /* 0x000000ffff087224 */ /* 0x020fce00078e0003 */
.L_x_8722:
[----:B------:R-:W-:Y:S05]  /*0770*/  BSYNC B0 ;  /* 0x0000000000007941 */ /* 0x000fea0003800000 */
.L_x_8720:
        /* <DEDUP_REMOVED lines=9> */
.L_x_8724:
[----:B------:R-:W-:Y:S01]  /*0810*/  MOV R3, R5 ;  /* 0x0000000500037202 */ /* 0x000fe20000000f00 */
[----:B------:R-:W-:Y:S02]  /*0820*/  IMAD.MOV.U32 R9, RZ, RZ, R7 ;  /* 0x000000ffff097224 */ /* 0x000fe400078e0007 */
[----:B------:R-:W-:Y:S02]  /*0830*/  IMAD.MOV.U32 R5, RZ, RZ, R2 ;  /* 0x000000ffff057224 */ /* 0x000fe400078e0002 */
[----:B------:R-:W-:-:S07]  /*0840*/  IMAD.MOV.U32 R7, RZ, RZ, R8 ;  /* 0x000000ffff077224 */ /* 0x000fce00078e0008 */
.L_x_8725:
[----:B------:R-:W-:Y:S05]  /*0850*/  BSYNC B0 ;  /* 0x0000000000007941 */ /* 0x000fea0003800000 */
.L_x_8723:
        /* <DEDUP_REMOVED lines=9> */
.L_x_8727:
[----:B------:R-:W-:Y:S01]  /*08f0*/  MOV R2, R4 ;  /* 0x0000000400027202 */ /* 0x000fe20000000f00 */
[----:B------:R-:W-:Y:S02]  /*0900*/  IMAD.MOV.U32 R8, RZ, RZ, R6 ;  /* 0x000000ffff087224 */ /* 0x000fe400078e0006 */
[----:B------:R-:W-:Y:S02]  /*0910*/  IMAD.MOV.U32 R4, RZ, RZ, R5 ;  /* 0x000000ffff047224 */ /* 0x000fe400078e0005 */
[----:B------:R-:W-:-:S07]  /*0920*/  IMAD.MOV.U32 R6, RZ, RZ, R7 ;  /* 0x000000ffff067224 */ /* 0x000fce00078e0007 */
.L_x_8728:
[----:B------:R-:W-:Y:S05]  /*0930*/  BSYNC B0 ;  /* 0x0000000000007941 */ /* 0x000fea0003800000 */
.L_x_8726:
        /* <DEDUP_REMOVED lines=9> */
.L_x_8730:
[----:B------:R-:W-:Y:S01]  /*09d0*/  MOV R5, R61 ;  /* 0x0000003d00057202 */ /* 0x000fe20000000f00 */
[----:B------:R-:W-:Y:S02]  /*09e0*/  IMAD.MOV.U32 R7, RZ, RZ, R70 ;  /* 0x000000ffff077224 */ /* 0x000fe400078e0046 */
[----:B------:R-:W-:Y:S02]  /*09f0*/  IMAD.MOV.U32 R70, RZ, RZ, R6 ;  /* 0x000000ffff467224 */ /* 0x000fe400078e0006 */
[----:B------:R-:W-:-:S07]  /*0a00*/  IMAD.MOV.U32 R61, RZ, RZ, R4 ;  /* 0x000000ffff3d7224 */ /* 0x000fce00078e0004 */
.L_x_8731:
[----:B------:R-:W-:Y:S05]  /*0a10*/  BSYNC B0 ;  /* 0x0000000000007941 */ /* 0x000fea0003800000 */
.L_x_8729:
        /* <DEDUP_REMOVED lines=11> */
.L_x_8733:
[----:B------:R-:W-:Y:S01]  /*0ad0*/  MOV R4, R0 ;  /* 0x0000000000047202 */ /* 0x000fe20000000f00 */
[----:B------:R-:W-:Y:S02]  /*0ae0*/  IMAD.MOV.U32 R6, RZ, RZ, R10 ;  /* 0x000000ffff067224 */ /* 0x000fe400078e000a */
[----:B------:R-:W-:Y:S02]  /*0af0*/  IMAD.MOV.U32 R0, RZ, RZ, R13 ;  /* 0x000000ffff007224 */ /* 0x000fe400078e000d */
[----:B-----5:R-:W-:-:S07]  /*0b00*/  IMAD.MOV.U32 R10, RZ, RZ, R11 ;  /* 0x000000ffff0a7224 */ /* 0x020fce00078e000b */
.L_x_8734:
[----:B------:R-:W-:Y:S05]  /*0b10*/  BSYNC B0 ;  /* 0x0000000000007941 */ /* 0x000fea0003800000 */
.L_x_8732:
        /* <DEDUP_REMOVED lines=9> */
.L_x_8736:
[----:B------:R-:W-:Y:S01]  /*0bb0*/  MOV R11, R3 ;  /* 0x00000003000b7202 */ /* 0x000fe20000000f00 */
[----:B------:R-:W-:Y:S02]  /*0bc0*/  IMAD.MOV.U32 R13, RZ, RZ, R9 ;  /* 0x000000ffff0d7224 */ /* 0x000fe400078e0009 */
[----:B------:R-:W-:Y:S02]  /*0bd0*/  IMAD.MOV.U32 R3, RZ, RZ, R0 ;  /* 0x000000ffff037224 */ /* 0x000fe400078e0000 */
[----:B------:R-:W-:-:S07]  /*0be0*/  IMAD.MOV.U32 R9, RZ, RZ, R10 ;  /* 0x000000ffff097224 */ /* 0x000fce00078e000a */
.L_x_8737:
[----:B------:R-:W-:Y:S05]  /*0bf0*/  BSYNC B0 ;  /* 0x0000000000007941 */ /* 0x000fea0003800000 */
.L_x_8735:
        /* <DEDUP_REMOVED lines=9> */
.L_x_8739:
[----:B------:R-:W-:Y:S01]  /*0c90*/  MOV R0, R2 ;  /* 0x0000000200007202 */ /* 0x000fe20000000f00 */
[----:B------:R-:W-:Y:S02]  /*0ca0*/  IMAD.MOV.U32 R10, RZ, RZ, R8 ;  /* 0x000000ffff0a7224 */ /* 0x000fe400078e0008 */
[----:B------:R-:W-:Y:S02]  /*0cb0*/  IMAD.MOV.U32 R2, RZ, RZ, R3 ;  /* 0x000000ffff027224 */ /* 0x000fe400078e0003 */
[----:B------:R-:W-:-:S07]  /*0cc0*/  IMAD.MOV.U32 R8, RZ, RZ, R9 ;  /* 0x000000ffff087224 */ /* 0x000fce00078e0009 */
.L_x_8740:
[----:B------:R-:W-:Y:S05]  /*0cd0*/  BSYNC B0 ;  /* 0x0000000000007941 */ /* 0x000fea0003800000 */
.L_x_8738:
        /* <DEDUP_REMOVED lines=9> */
.L_x_8742:
[----:B------:R-:W-:Y:S01]  /*0d70*/  MOV R3, R5 ;  /* 0x0000000500037202 */ /* 0x000fe20000000f00 */
[----:B------:R-:W-:Y:S02]  /*0d80*/  IMAD.MOV.U32 R9, RZ, RZ, R7 ;  /* 0x000000ffff097224 */ /* 0x000fe400078e0007 */
[----:B------:R-:W-:Y:S02]  /*0d90*/  IMAD.MOV.U32 R5, RZ, RZ, R2 ;  /* 0x000000ffff057224 */ /* 0x000fe400078e0002 */
[----:B------:R-:W-:-:S07]  /*0da0*/  IMAD.MOV.U32 R7, RZ, RZ, R8 ;  /* 0x000000ffff077224 */ /* 0x000fce00078e0008 */
.L_x_8743:
[----:B------:R-:W-:Y:S05]  /*0db0*/  BSYNC B0 ;  /* 0x0000000000007941 */ /* 0x000fea0003800000 */
.L_x_8741:
        /* <DEDUP_REMOVED lines=9> */
.L_x_8745:
[----:B------:R-:W-:Y:S01]  /*0e50*/  MOV R2, R61 ;  /* 0x0000003d00027202 */ /* 0x000fe20000000f00 */
[----:B------:R-:W-:Y:S02]  /*0e60*/  IMAD.MOV.U32 R8, RZ, RZ, R70 ;  /* 0x000000ffff087224 */ /* 0x000fe400078e0046 */
[----:B------:R-:W-:Y:S02]  /*0e70*/  IMAD.MOV.U32 R70, RZ, RZ, R7 ;  /* 0x000000ffff467224 */ /* 0x000fe400078e0007 */
[----:B------:R-:W-:-:S07]  /*0e80*/  IMAD.MOV.U32 R61, RZ, RZ, R5 ;  /* 0x000000ffff3d7224 */ /* 0x000fce00078e0005 */
.L_x_8746:
[----:B------:R-:W-:Y:S05]  /*0e90*/  BSYNC B0 ;  /* 0x0000000000007941 */ /* 0x000fea0003800000 */
.L_x_8744:
        /* <DEDUP_REMOVED lines=11> */
.L_x_8748:
[----:B------:R-:W-:Y:S01]  /*0f50*/  MOV R12, R4 ;  /* 0x00000004000c7202 */ /* 0x000fe20000000f00 */
[----:B------:R-:W-:Y:S02]  /*0f60*/  IMAD.MOV.U32 R14, RZ, RZ, R6 ;  /* 0x000000ffff0e7224 */ /* 0x000fe400078e0006 */
[----:B------:R-:W-:Y:S02]  /*0f70*/  IMAD.MOV.U32 R4, RZ, RZ, R7 ;  /* 0x000000ffff047224 */ /* 0x000fe400078e0007 */
[----:B-----5:R-:W-:-:S07]  /*0f80*/  IMAD.MOV.U32 R6, RZ, RZ, R5 ;  /* 0x000000ffff067224 */ /* 0x020fce00078e0005 */
.L_x_8749:
[----:B------:R-:W-:Y:S05]  /*0f90*/  BSYNC B0 ;  /* 0x0000000000007941 */ /* 0x000fea0003800000 */
.L_x_8747:
        /* <DEDUP_REMOVED lines=9> */
.L_x_8751:
[----:B------:R-:W-:Y:S01]  /*1030*/  MOV R5, R11 ;  /* 0x0000000b00057202 */ /* 0x000fe20000000f00 */
[----:B------:R-:W-:Y:S02]  /*1040*/  IMAD.MOV.U32 R7, RZ, RZ, R13 ;  /* 0x000000ffff077224 */ /* 0x000fe400078e000d */
[----:B------:R-:W-:Y:S02]  /*1050*/  IMAD.MOV.U32 R11, RZ, RZ, R4 ;  /* 0x000000ffff0b7224 */ /* 0x000fe400078e0004 */
[----:B------:R-:W-:-:S07]  /*1060*/  IMAD.MOV.U32 R13, RZ, RZ, R6 ;  /* 0x000000ffff0d7224 */ /* 0x000fce00078e0006 */
.L_x_8752:
[----:B------:R-:W-:Y:S05]  /*1070*/  BSYNC B0 ;  /* 0x0000000000007941 */ /* 0x000fea0003800000 */
.L_x_8750:
        /* <DEDUP_REMOVED lines=9> */
.L_x_8754:
[----:B------:R-:W-:Y:S01]  /*1110*/  MOV R4, R0 ;  /* 0x0000000000047202 */ /* 0x000fe20000000f00 */
[----:B------:R-:W-:Y:S02]  /*1120*/  IMAD.MOV.U32 R6, RZ, RZ, R10 ;  /* 0x000000ffff067224 */ /* 0x000fe400078e000a */
[----:B------:R-:W-:Y:S02]  /*1130*/  IMAD.MOV.U32 R0, RZ, RZ, R11 ;  /* 0x000000ffff007224 */ /* 0x000fe400078e000b */
[----:B------:R-:W-:-:S07]  /*1140*/  IMAD.MOV.U32 R10, RZ, RZ, R13 ;  /* 0x000000ffff0a7224 */ /* 0x000fce00078e000d */
.L_x_8755:
[----:B------:R-:W-:Y:S05]  /*1150*/  BSYNC B0 ;  /* 0x0000000000007941 */ /* 0x000fea0003800000 */
.L_x_8753:
        /* <DEDUP_REMOVED lines=9> */
.L_x_8757:
[----:B------:R-:W-:Y:S01]  /*11f0*/  MOV R11, R3 ;  /* 0x00000003000b7202 */ /* 0x000fe20000000f00 */
[----:B------:R-:W-:Y:S02]  /*1200*/  IMAD.MOV.U32 R13, RZ, RZ, R9 ;  /* 0x000000ffff0d7224 */ /* 0x000fe400078e0009 */
[----:B------:R-:W-:Y:S02]  /*1210*/  IMAD.MOV.U32 R3, RZ, RZ, R0 ;  /* 0x000000ffff037224 */ /* 0x000fe400078e0000 */
[----:B------:R-:W-:-:S07]  /*1220*/  IMAD.MOV.U32 R9, RZ, RZ, R10 ;  /* 0x000000ffff097224 */ /* 0x000fce00078e000a */
.L_x_8758:
[----:B------:R-:W-:Y:S05]  /*1230*/  BSYNC B0 ;  /* 0x0000000000007941 */ /* 0x000fea0003800000 */
.L_x_8756:
        /* <DEDUP_REMOVED lines=9> */
.L_x_8760:
[----:B------:R-:W-:Y:S01]  /*12d0*/  MOV R0, R2 ;  /* 0x0000000200007202 */ /* 0x000fe20000000f00 */
[----:B------:R-:W-:Y:S02]  /*12e0*/  IMAD.MOV.U32 R10, RZ, RZ, R8 ;  /* 0x000000ffff0a7224 */ /* 0x000fe400078e0008 */
[----:B------:R-:W-:Y:S02]  /*12f0*/  IMAD.MOV.U32 R2, RZ, RZ, R3 ;  /* 0x000000ffff027224 */ /* 0x000fe400078e0003 */
[----:B------:R-:W-:-:S07]  /*1300*/  IMAD.MOV.U32 R8, RZ, RZ, R9 ;  /* 0x000000ffff087224 */ /* 0x000fce00078e0009 */
.L_x_8761:
[----:B------:R-:W-:Y:S05]  /*1310*/  BSYNC B0 ;  /* 0x0000000000007941 */ /* 0x000fea0003800000 */
.L_x_8759:
        /* <DEDUP_REMOVED lines=9> */
.L_x_8763:
[----:B------:R-:W-:Y:S01]  /*13b0*/  MOV R3, R61 ;  /* 0x0000003d00037202 */ /* 0x000fe20000000f00 */
[----:B------:R-:W-:Y:S02]  /*13c0*/  IMAD.MOV.U32 R9, RZ, RZ, R70 ;  /* 0x000000ffff097224 */ /* 0x000fe400078e0046 */
[----:B------:R-:W-:Y:S02]  /*13d0*/  IMAD.MOV.U32 R70, RZ, RZ, R8 ;  /* 0x000000ffff467224 */ /* 0x000fe400078e0008 */
[----:B------:R-:W-:-:S07]  /*13e0*/  IMAD.MOV.U32 R61, RZ, RZ, R2 ;  /* 0x000000ffff3d7224 */ /* 0x000fce00078e0002 */
.L_x_8764:
[----:B------:R-:W-:Y:S05]  /*13f0*/  BSYNC B0 ;  /* 0x0000000000007941 */ /* 0x000fea0003800000 */
.L_x_8762:
        /* <DEDUP_REMOVED lines=11> */
.L_x_8766:
[----:B------:R-:W-:Y:S01]  /*14b0*/  MOV R2, R12 ;  /* 0x0000000c00027202 */ /* 0x000fe20000000f00 */
[----:B------:R-:W-:Y:S02]  /*14c0*/  IMAD.MOV.U32 R8, RZ, RZ, R14 ;  /* 0x000000ffff087224 */ /* 0x000fe400078e000e */
[----:B------:R-:W-:Y:S02]  /*14d0*/  IMAD.MOV.U32 R12, RZ, RZ, R17 ;  /* 0x000000ffff0c7224 */ /* 0x000fe400078e0011 */
[----:B-----5:R-:W-:-:S07]  /*14e0*/  IMAD.MOV.U32 R14, RZ, RZ, R15 ;  /* 0x000000ffff0e7224 */ /* 0x020fce00078e000f */
.L_x_8767:
[----:B------:R-:W-:Y:S05]  /*14f0*/  BSYNC B0 ;  /* 0x0000000000007941 */ /* 0x000fea0003800000 */
.L_x_8765:
        /* <DEDUP_REMOVED lines=9> */
.L_x_8769:
[----:B------:R-:W-:Y:S01]  /*1590*/  MOV R15, R5 ;  /* 0x00000005000f7202 */ /* 0x000fe20000000f00 */
[----:B------:R-:W-:Y:S02]  /*15a0*/  IMAD.MOV.U32 R17, RZ, RZ, R7 ;  /* 0x000000ffff117224 */ /* 0x000fe400078e0007 */
[----:B------:R-:W-:Y:S02]  /*15b0*/  IMAD.MOV.U32 R5, RZ, RZ, R12 ;  /* 0x000000ffff057224 */ /* 0x000fe400078e000c */
[----:B------:R-:W-:-:S07]  /*15c0*/  IMAD.MOV.U32 R7, RZ, RZ, R14 ;  /* 0x000000ffff077224 */ /* 0x000fce00078e000e */
.L_x_8770:
[----:B------:R-:W-:Y:S05]  /*15d0*/  BSYNC B0 ;  /* 0x0000000000007941 */ /* 0x000fea0003800000 */
.L_x_8768:
        /* <DEDUP_REMOVED lines=9> */
.L_x_8772:
[----:B------:R-:W-:Y:S01]  /*1670*/  MOV R12, R4 ;  /* 0x00000004000c7202 */ /* 0x000fe20000000f00 */
[----:B------:R-:W-:Y:S02]  /*1680*/  IMAD.MOV.U32 R14, RZ, RZ, R6 ;  /* 0x000000ffff0e7224 */ /* 0x000fe400078e0006 */
[----:B------:R-:W-:Y:S02]  /*1690*/  IMAD.MOV.U32 R4, RZ, RZ, R5 ;  /* 0x000000ffff047224 */ /* 0x000fe400078e0005 */
[----:B------:R-:W-:-:S07]  /*16a0*/  IMAD.MOV.U32 R6, RZ, RZ, R7 ;  /* 0x000000ffff067224 */ /* 0x000fce00078e0007 */
.L_x_8773:
[----:B------:R-:W-:Y:S05]  /*16b0*/  BSYNC B0 ;  /* 0x0000000000007941 */ /* 0x000fea0003800000 */
.L_x_8771:
        /* <DEDUP_REMOVED lines=9> */
.L_x_8775:
[----:B------:R-:W-:Y:S01]  /*1750*/  MOV R5, R11 ;  /* 0x0000000b00057202 */ /* 0x000fe20000000f00 */
[----:B------:R-:W-:Y:S02]  /*1760*/  IMAD.MOV.U32 R7, RZ, RZ, R13 ;  /* 0x000000ffff077224 */ /* 0x000fe400078e000d */
[----:B------:R-:W-:Y:S02]  /*1770*/  IMAD.MOV.U32 R11, RZ, RZ, R4 ;  /* 0x000000ffff0b7224 */ /* 0x000fe400078e0004 */
[----:B------:R-:W-:-:S07]  /*1780*/  IMAD.MOV.U32 R13, RZ, RZ, R6 ;  /* 0x000000ffff0d7224 */ /* 0x000fce00078e0006 */
.L_x_8776:
[----:B------:R-:W-:Y:S05]  /*1790*/  BSYNC B0 ;  /* 0x0000000000007941 */ /* 0x000fea0003800000 */
.L_x_8774:
        /* <DEDUP_REMOVED lines=9> */
.L_x_8778:
[----:B------:R-:W-:Y:S01]  /*1830*/  MOV R4, R0 ;  /* 0x0000000000047202 */ /* 0x000fe20000000f00 */
[----:B------:R-:W-:Y:S02]  /*1840*/  IMAD.MOV.U32 R6, RZ, RZ, R10 ;  /* 0x000000ffff067224 */ /* 0x000fe400078e000a */
[----:B------:R-:W-:Y:S02]  /*1850*/  IMAD.MOV.U32 R0, RZ, RZ, R11 ;  /* 0x000000ffff007224 */ /* 0x000fe400078e000b */
[----:B------:R-:W-:-:S07]  /*1860*/  IMAD.MOV.U32 R10, RZ, RZ, R13 ;  /* 0x000000ffff0a7224 */ /* 0x000fce00078e000d */
.L_x_8779:
[----:B------:R-:W-:Y:S05]  /*1870*/  BSYNC B0 ;  /* 0x0000000000007941 */ /* 0x000fea0003800000 */
.L_x_8777:
        /* <DEDUP_REMOVED lines=9> */
.L_x_8781:
[----:B------:R-:W-:Y:S01]  /*1910*/  MOV R11, R3 ;  /* 0x00000003000b7202 */ /* 0x000fe20000000f00 */
[----:B------:R-:W-:Y:S02]  /*1920*/  IMAD.MOV.U32 R13, RZ, RZ, R9 ;  /* 0x000000ffff0d7224 */ /* 0x000fe400078e0009 */
[----:B------:R-:W-:Y:S02]  /*1930*/  IMAD.MOV.U32 R3, RZ, RZ, R0 ;  /* 0x000000ffff037224 */ /* 0x000fe400078e0000 */
[----:B------:R-:W-:-:S07]  /*1940*/  IMAD.MOV.U32 R9, RZ, RZ, R10 ;  /* 0x000000ffff097224 */ /* 0x000fce00078e000a */
.L_x_8782:
[----:B------:R-:W-:Y:S05]  /*1950*/  BSYNC B0 ;  /* 0x0000000000007941 */ /* 0x000fea0003800000 */
.L_x_8780:
        /* <DEDUP_REMOVED lines=9> */
.L_x_8784:
[----:B------:R-:W-:Y:S01]  /*19f0*/  MOV R0, R61 ;  /* 0x0000003d00007202 */ /* 0x000fe20000000f00 */
[----:B------:R-:W-:Y:S02]  /*1a00*/  IMAD.MOV.U32 R10, RZ, RZ, R70 ;  /* 0x000000ffff0a7224 */ /* 0x000fe400078e0046 */
[----:B------:R-:W-:Y:S02]  /*1a10*/  IMAD.MOV.U32 R70, RZ, RZ, R9 ;  /* 0x000000ffff467224 */ /* 0x000fe400078e0009 */
[----:B------:R-:W-:-:S07]  /*1a20*/  IMAD.MOV.U32 R61, RZ, RZ, R3 ;  /* 0x000000ffff3d7224 */ /* 0x000fce00078e0003 */
.L_x_8785:
[----:B------:R-:W-:Y:S05]  /*1a30*/  BSYNC B0 ;  /* 0x0000000000007941 */ /* 0x000fea0003800000 */
.L_x_8783:
        /* <DEDUP_REMOVED lines=11> */
.L_x_8787:
[----:B------:R-:W-:Y:S01]  /*1af0*/  MOV R16, R2 ;  /* 0x0000000200107202 */ /* 0x000fe20000000f00 */
[----:B------:R-:W-:Y:S02]  /*1b00*/  IMAD.MOV.U32 R18, RZ, RZ, R8 ;  /* 0x000000ffff127224 */ /* 0x000fe400078e0008 */
[----:B------:R-:W-:Y:S02]  /*1b10*/  IMAD.MOV.U32 R2, RZ, RZ, R9 ;  /* 0x000000ffff027224 */ /* 0x000fe400078e0009 */
[----:B-----5:R-:W-:-:S07]  /*1b20*/  IMAD.MOV.U32 R8, RZ, RZ, R3 ;  /* 0x000000ffff087224 */ /* 0x020fce00078e0003 */
.L_x_8788:
[----:B------:R-:W-:Y:S05]  /*1b30*/  BSYNC B0 ;  /* 0x0000000000007941 */ /* 0x000fea0003800000 */
.L_x_8786:
        /* <DEDUP_REMOVED lines=9> */
.L_x_8790:
[----:B------:R-:W-:Y:S01]  /*1bd0*/  MOV R3, R15 ;  /* 0x0000000f00037202 */ /* 0x000fe20000000f00 */
[----:B------:R-:W-:Y:S02]  /*1be0*/  IMAD.MOV.U32 R9, RZ, RZ, R17 ;  /* 0x000000ffff097224 */ /* 0x000fe400078e0011 */
[----:B------:R-:W-:Y:S02]  /*1bf0*/  IMAD.MOV.U32 R15, RZ, RZ, R2 ;  /* 0x000000ffff0f7224 */ /* 0x000fe400078e0002 */
[----:B------:R-:W-:-:S07]  /*1c00*/  IMAD.MOV.U32 R17, RZ, RZ, R8 ;  /* 0x000000ffff117224 */ /* 0x000fce00078e0008 */
.L_x_8791:
[----:B------:R-:W-:Y:S05]  /*1c10*/  BSYNC B0 ;  /* 0x0000000000007941 */ /* 0x000fea0003800000 */
.L_x_8789:
        /* <DEDUP_REMOVED lines=9> */
.L_x_8793:
[----:B------:R-:W-:Y:S01]  /*1cb0*/  MOV R2, R12 ;  /* 0x0000000c00027202 */ /* 0x000fe20000000f00 */
[----:B------:R-:W-:Y:S02]  /*1cc0*/  IMAD.MOV.U32 R8, RZ, RZ, R14 ;  /* 0x000000ffff087224 */ /* 0x000fe400078e000e */
[----:B------:R-:W-:Y:S02]  /*1cd0*/  IMAD.MOV.U32 R12, RZ, RZ, R15 ;  /* 0x000000ffff0c7224 */ /* 0x000fe400078e000f */
[----:B------:R-:W-:-:S07]  /*1ce0*/  IMAD.MOV.U32 R14, RZ, RZ, R17 ;  /* 0x000000ffff0e7224 */ /* 0x000fce00078e0011 */
.L_x_8794:
[----:B------:R-:W-:Y:S05]  /*1cf0*/  BSYNC B0 ;  /* 0x0000000000007941 */ /* 0x000fea0003800000 */
.L_x_8792:
        /* <DEDUP_REMOVED lines=9> */
.L_x_8796:
[----:B------:R-:W-:Y:S01]  /*1d90*/  MOV R15, R5 ;  /* 0x00000005000f7202 */ /* 0x000fe20000000f00 */
[----:B------:R-:W-:Y:S02]  /*1da0*/  IMAD.MOV.U32 R17, RZ, RZ, R7 ;  /* 0x000000ffff117224 */ /* 0x000fe400078e0007 */
[----:B------:R-:W-:Y:S02]  /*1db0*/  IMAD.MOV.U32 R5, RZ, RZ, R12 ;  /* 0x000000ffff057224 */ /* 0x000fe400078e000c */
[----:B------:R-:W-:-:S07]  /*1dc0*/  IMAD.MOV.U32 R7, RZ, RZ, R14 ;  /* 0x000000ffff077224 */ /* 0x000fce00078e000e */
.L_x_8797:
[----:B------:R-:W-:Y:S05]  /*1dd0*/  BSYNC B0 ;  /* 0x0000000000007941 */ /* 0x000fea0003800000 */
.L_x_8795:
        /* <DEDUP_REMOVED lines=9> */
.L_x_8799:
[----:B------:R-:W-:Y:S01]  /*1e70*/  MOV R12, R4 ;  /* 0x00000004000c7202 */ /* 0x000fe20000000f00 */
[----:B------:R-:W-:Y:S02]  /*1e80*/  IMAD.MOV.U32 R14, RZ, RZ, R6 ;  /* 0x000000ffff0e7224 */ /* 0x000fe400078e0006 */
[----:B------:R-:W-:Y:S02]  /*1e90*/  IMAD.MOV.U32 R4, RZ, RZ, R5 ;  /* 0x000000ffff047224 */ /* 0x000fe400078e0005 */
[----:B------:R-:W-:-:S07]  /*1ea0*/  IMAD.MOV.U32 R6, RZ, RZ, R7 ;  /* 0x000000ffff067224 */ /* 0x000fce00078e0007 */
.L_x_8800:
[----:B------:R-:W-:Y:S05]  /*1eb0*/  BSYNC B0 ;  /* 0x0000000000007941 */ /* 0x000fea0003800000 */
.L_x_8798:
        /* <DEDUP_REMOVED lines=9> */
.L_x_8802:
[----:B------:R-:W-:Y:S01]  /*1f50*/  MOV R5, R11 ;  /* 0x0000000b00057202 */ /* 0x000fe20000000f00 */
[----:B------:R-:W-:Y:S02]  /*1f60*/  IMAD.MOV.U32 R7, RZ, RZ, R13 ;  /* 0x000000ffff077224 */ /* 0x000fe400078e000d */
[----:B------:R-:W-:Y:S02]  /*1f70*/  IMAD.MOV.U32 R11, RZ, RZ, R4 ;  /* 0x000000ffff0b7224 */ /* 0x000fe400078e0004 */
[----:B------:R-:W-:-:S07]  /*1f80*/  IMAD.MOV.U32 R13, RZ, RZ, R6 ;  /* 0x000000ffff0d7224 */ /* 0x000fce00078e0006 */
.L_x_8803:
[----:B------:R-:W-:Y:S05]  /*1f90*/  BSYNC B0 ;  /* 0x0000000000007941 */ /* 0x000fea0003800000 */
.L_x_8801:
        /* <DEDUP_REMOVED lines=9> */
.L_x_8805:
[----:B------:R-:W-:Y:S01]  /*2030*/  MOV R4, R0 ;  /* 0x0000000000047202 */ /* 0x000fe20000000f00 */
[----:B------:R-:W-:Y:S02]  /*2040*/  IMAD.MOV.U32 R6, RZ, RZ, R10 ;  /* 0x000000ffff067224 */ /* 0x000fe400078e000a */
[----:B------:R-:W-:Y:S02]  /*2050*/  IMAD.MOV.U32 R0, RZ, RZ, R11 ;  /* 0x000000ffff007224 */ /* 0x000fe400078e000b */
[----:B------:R-:W-:-:S07]  /*2060*/  IMAD.MOV.U32 R10, RZ, RZ, R13 ;  /* 0x000000ffff0a7224 */ /* 0x000fce00078e000d */
.L_x_8806:
[----:B------:R-:W-:Y:S05]  /*2070*/  BSYNC B0 ;  /* 0x0000000000007941 */ /* 0x000fea0003800000 */
.L_x_8804:
        /* <DEDUP_REMOVED lines=9> */
.L_x_8808:
[----:B------:R-:W-:Y:S01]  /*2110*/  MOV R11, R61 ;  /* 0x0000003d000b7202 */ /* 0x000fe20000000f00 */
[----:B------:R-:W-:Y:S02]  /*2120*/  IMAD.MOV.U32 R13, RZ, RZ, R70 ;  /* 0x000000ffff0d7224 */ /* 0x000fe400078e0046 */
[----:B------:R-:W-:Y:S02]  /*2130*/  IMAD.MOV.U32 R70, RZ, RZ, R10 ;  /* 0x000000ffff467224 */ /* 0x000fe400078e000a */
[----:B------:R-:W-:-:S07]  /*2140*/  IMAD.MOV.U32 R61, RZ, RZ, R0 ;  /* 0x000000ffff3d7224 */ /* 0x000fce00078e0000 */
.L_x_8809:
[----:B------:R-:W-:Y:S05]  /*2150*/  BSYNC B0 ;  /* 0x0000000000007941 */ /* 0x000fea0003800000 */
.L_x_8807:
        /* <DEDUP_REMOVED lines=11> */
.L_x_8811:
[----:B------:R-:W-:Y:S01]  /*2210*/  MOV R0, R16 ;  /* 0x0000001000007202 */ /* 0x000fe20000000f00 */
[----:B------:R-:W-:Y:S02]  /*2220*/  IMAD.MOV.U32 R10, RZ, RZ, R18 ;  /* 0x000000ffff0a7224 */ /* 0x000fe400078e0012 */
[----:B------:R-:W-:Y:S02]  /*2230*/  IMAD.MOV.U32 R16, RZ, RZ, R21 ;  /* 0x000000ffff107224 */ /* 0x000fe400078e0015 */
[----:B-----5:R-:W-:-:S07]  /*2240*/  IMAD.MOV.U32 R18, RZ, RZ, R19 ;  /* 0x000000ffff127224 */ /* 0x020fce00078e0013 */
.L_x_8812:
[----:B------:R-:W-:Y:S05]  /*2250*/  BSYNC B0 ;  /* 0x0000000000007941 */ /* 0x000fea0003800000 */
.L_x_8810:
        /* <DEDUP_REMOVED lines=9> */
.L_x_8814:
[----:B------:R-:W-:Y:S01]  /*22f0*/  MOV R19, R3 ;  /* 0x0000000300137202 */ /* 0x000fe20000000f00 */
[----:B------:R-:W-:Y:S02]  /*2300*/  IMAD.MOV.U32 R21, RZ, RZ, R9 ;  /* 0x000000ffff157224 */ /* 0x000fe400078e0009 */
[----:B------:R-:W-:Y:S02]  /*2310*/  IMAD.MOV.U32 R3, RZ, RZ, R16 ;  /* 0x000000ffff037224 */ /* 0x000fe400078e0010 */
[----:B------:R-:W-:-:S07]  /*2320*/  IMAD.MOV.U32 R9, RZ, RZ, R18 ;  /* 0x000000ffff097224 */ /* 0x000fce00078e0012 */
.L_x_8815:
[----:B------:R-:W-:Y:S05]  /*2330*/  BSYNC B0 ;  /* 0x0000000000007941 */ /* 0x000fea0003800000 */
.L_x_8813:
        /* <DEDUP_REMOVED lines=9> */
.L_x_8817:
[----:B------:R-:W-:Y:S01]  /*23d0*/  MOV R16, R2 ;  /* 0x0000000200107202 */ /* 0x000fe20000000f00 */
[----:B------:R-:W-:Y:S02]  /*23e0*/  IMAD.MOV.U32 R18, RZ, RZ, R8 ;  /* 0x000000ffff127224 */ /* 0x000fe400078e0008 */
[----:B------:R-:W-:Y:S02]  /*23f0*/  IMAD.MOV.U32 R2, RZ, RZ, R3 ;  /* 0x000000ffff027224 */ /* 0x000fe400078e0003 */
[----:B------:R-:W-:-:S07]  /*2400*/  IMAD.MOV.U32 R8, RZ, RZ, R9 ;  /* 0x000000ffff087224 */ /* 0x000fce00078e0009 */
.L_x_8818:
[----:B------:R-:W-:Y:S05]  /*2410*/  BSYNC B0 ;  /* 0x0000000000007941 */ /* 0x000fea0003800000 */
.L_x_8816:
        /* <DEDUP_REMOVED lines=9> */
.L_x_8820:
[----:B------:R-:W-:Y:S01]  /*24b0*/  MOV R3, R15 ;  /* 0x0000000f00037202 */ /* 0x000fe20000000f00 */
[----:B------:R-:W-:Y:S02]  /*24c0*/  IMAD.MOV.U32 R9, RZ, RZ, R17 ;  /* 0x000000ffff097224 */ /* 0x000fe400078e0011 */
[----:B------:R-:W-:Y:S02]  /*24d0*/  IMAD.MOV.U32 R15, RZ, RZ, R2 ;  /* 0x000000ffff0f7224 */ /* 0x000fe400078e0002 */
[----:B------:R-:W-:-:S07]  /*24e0*/  IMAD.MOV.U32 R17, RZ, RZ, R8 ;  /* 0x000000ffff117224 */ /* 0x000fce00078e0008 */
.L_x_8821:
[----:B------:R-:W-:Y:S05]  /*24f0*/  BSYNC B0 ;  /* 0x0000000000007941 */ /* 0x000fea0003800000 */
.L_x_8819:
        /* <DEDUP_REMOVED lines=9> */
.L_x_8823:
[----:B------:R-:W-:Y:S01]  /*2590*/  MOV R2, R12 ;  /* 0x0000000c00027202 */ /* 0x000fe20000000f00 */
[----:B------:R-:W-:Y:S02]  /*25a0*/  IMAD.MOV.U32 R8, RZ, RZ, R14 ;  /* 0x000000ffff087224 */ /* 0x000fe400078e000e */
[----:B------:R-:W-:Y:S02]  /*25b0*/  IMAD.MOV.U32 R12, RZ, RZ, R15 ;  /* 0x000000ffff0c7224 */ /* 0x000fe400078e000f */
[----:B------:R-:W-:-:S07]  /*25c0*/  IMAD.MOV.U32 R14, RZ, RZ, R17 ;  /* 0x000000ffff0e7224 */ /* 0x000fce00078e0011 */
.L_x_8824:
[----:B------:R-:W-:Y:S05]  /*25d0*/  BSYNC B0 ;  /* 0x0000000000007941 */ /* 0x000fea0003800000 */
.L_x_8822:
        /* <DEDUP_REMOVED lines=9> */
.L_x_8826:
[----:B------:R-:W-:Y:S01]  /*2670*/  MOV R15, R5 ;  /* 0x00000005000f7202 */ /* 0x000fe20000000f00 */
[----:B------:R-:W-:Y:S02]  /*2680*/  IMAD.MOV.U32 R17, RZ, RZ, R7 ;  /* 0x000000ffff117224 */ /* 0x000fe400078e0007 */
[----:B------:R-:W-:Y:S02]  /*2690*/  IMAD.MOV.U32 R5, RZ, RZ, R12 ;  /* 0x000000ffff057224 */ /* 0x000fe400078e000c */
[----:B------:R-:W-:-:S07]  /*26a0*/  IMAD.MOV.U32 R7, RZ, RZ, R14 ;  /* 0x000000ffff077224 */ /* 0x000fce00078e000e */
.L_x_8827:
[----:B------:R-:W-:Y:S05]  /*26b0*/  BSYNC B0 ;  /* 0x0000000000007941 */ /* 0x000fea0003800000 */
.L_x_8825:
        /* <DEDUP_REMOVED lines=9> */
.L_x_8829:
[----:B------:R-:W-:Y:S01]  /*2750*/  MOV R12, R4 ;  /* 0x00000004000c7202 */ /* 0x000fe20000000f00 */
[----:B------:R-:W-:Y:S02]  /*2760*/  IMAD.MOV.U32 R14, RZ, RZ, R6 ;  /* 0x000000ffff0e7224 */ /* 0x000fe400078e0006 */
[----:B------:R-:W-:Y:S02]  /*2770*/  IMAD.MOV.U32 R4, RZ, RZ, R5 ;  /* 0x000000ffff047224 */ /* 0x000fe400078e0005 */
[----:B------:R-:W-:-:S07]  /*2780*/  IMAD.MOV.U32 R6, RZ, RZ, R7 ;  /* 0x000000ffff067224 */ /* 0x000fce00078e0007 */
.L_x_8830:
[----:B------:R-:W-:Y:S05]  /*2790*/  BSYNC B0 ;  /* 0x0000000000007941 */ /* 0x000fea0003800000 */
.L_x_8828:
        /* <DEDUP_REMOVED lines=9> */
.L_x_8832:
[----:B------:R-:W-:Y:S01]  /*2830*/  MOV R5, R11 ;  /* 0x0000000b00057202 */ /* 0x000fe20000000f00 */
[----:B------:R-:W-:Y:S02]  /*2840*/  IMAD.MOV.U32 R7, RZ, RZ, R13 ;  /* 0x000000ffff077224 */ /* 0x000fe400078e000d */
[----:B------:R-:W-:Y:S02]  /*2850*/  IMAD.MOV.U32 R11, RZ, RZ, R4 ;  /* 0x000000ffff0b7224 */ /* 0x000fe400078e0004 */
[----:B------:R-:W-:-:S07]  /*2860*/  IMAD.MOV.U32 R13, RZ, RZ, R6 ;  /* 0x000000ffff0d7224 */ /* 0x000fce00078e0006 */
.L_x_8833:
[----:B------:R-:W-:Y:S05]  /*2870*/  BSYNC B0 ;  /* 0x0000000000007941 */ /* 0x000fea0003800000 */
.L_x_8831:
        /* <DEDUP_REMOVED lines=9> */
.L_x_8835:
[----:B------:R-:W-:Y:S01]  /*2910*/  MOV R4, R61 ;  /* 0x0000003d00047202 */ /* 0x000fe20000000f00 */
[----:B------:R-:W-:Y:S02]  /*2920*/  IMAD.MOV.U32 R6, RZ, RZ, R70 ;  /* 0x000000ffff067224 */ /* 0x000fe400078e0046 */
[----:B------:R-:W-:Y:S02]  /*2930*/  IMAD.MOV.U32 R70, RZ, RZ, R13 ;  /* 0x000000ffff467224 */ /* 0x000fe400078e000d */
[----:B------:R-:W-:-:S07]  /*2940*/  IMAD.MOV.U32 R61, RZ, RZ, R11 ;  /* 0x000000ffff3d7224 */ /* 0x000fce00078e000b */
.L_x_8836:
[----:B------:R-:W-:Y:S05]  /*2950*/  BSYNC B0 ;  /* 0x0000000000007941 */ /* 0x000fea0003800000 */
.L_x_8834:
        /* <DEDUP_REMOVED lines=11> */
.L_x_8838:
[----:B------:R-:W-:Y:S01]  /*2a10*/  MOV R20, R0 ;  /* 0x0000000000147202 */ /* 0x000fe20000000f00 */
[----:B------:R-:W-:Y:S02]  /*2a20*/  IMAD.MOV.U32 R24, RZ, RZ, R10 ;  /* 0x000000ffff187224 */ /* 0x000fe400078e000a */
[----:B------:R-:W-:Y:S02]  /*2a30*/  IMAD.MOV.U32 R0, RZ, RZ, R13 ;  /* 0x000000ffff007224 */ /* 0x000fe400078e000d */
[----:B-----5:R-:W-:-:S07]  /*2a40*/  IMAD.MOV.U32 R10, RZ, RZ, R11 ;  /* 0x000000ffff0a7224 */ /* 0x020fce00078e000b */
.L_x_8839:
[----:B------:R-:W-:Y:S05]  /*2a50*/  BSYNC B0 ;  /* 0x0000000000007941 */ /* 0x000fea0003800000 */
.L_x_8837:
        /* <DEDUP_REMOVED lines=9> */
.L_x_8841:
[----:B------:R-:W-:Y:S01]  /*2af0*/  MOV R11, R19 ;  /* 0x00000013000b7202 */ /* 0x000fe20000000f00 */
[----:B------:R-:W-:Y:S02]  /*2b00*/  IMAD.MOV.U32 R13, RZ, RZ, R21 ;  /* 0x000000ffff0d7224 */ /* 0x000fe400078e0015 */
[----:B------:R-:W-:Y:S02]  /*2b10*/  IMAD.MOV.U32 R19, RZ, RZ, R0 ;  /* 0x000000ffff137224 */ /* 0x000fe400078e0000 */
[----:B------:R-:W-:-:S07]  /*2b20*/  IMAD.MOV.U32 R21, RZ, RZ, R10 ;  /* 0x000000ffff157224 */ /* 0x000fce00078e000a */
.L_x_8842:
[----:B------:R-:W-:Y:S05]  /*2b30*/  BSYNC B0 ;  /* 0x0000000000007941 */ /* 0x000fea0003800000 */
.L_x_8840:
        /* <DEDUP_REMOVED lines=9> */
.L_x_8844:
[----:B------:R-:W-:Y:S01]  /*2bd0*/  MOV R0, R16 ;  /* 0x0000001000007202 */ /* 0x000fe20000000f00 */
[----:B------:R-:W-:Y:S02]  /*2be0*/  IMAD.MOV.U32 R10, RZ, RZ, R18 ;  /* 0x000000ffff0a7224 */ /* 0x000fe400078e0012 */
[----:B------:R-:W-:Y:S02]  /*2bf0*/  IMAD.MOV.U32 R16, RZ, RZ, R19 ;  /* 0x000000ffff107224 */ /* 0x000fe400078e0013 */
[----:B------:R-:W-:-:S07]  /*2c00*/  IMAD.MOV.U32 R18, RZ, RZ, R21 ;  /* 0x000000ffff127224 */ /* 0x000fce00078e0015 */
.L_x_8845:
[----:B------:R-:W-:Y:S05]  /*2c10*/  BSYNC B0 ;  /* 0x0000000000007941 */ /* 0x000fea0003800000 */
.L_x_8843:
        /* <DEDUP_REMOVED lines=9> */
.L_x_8847:
[----:B------:R-:W-:Y:S01]  /*2cb0*/  MOV R19, R3 ;  /* 0x0000000300137202 */ /* 0x000fe20000000f00 */
[----:B------:R-:W-:Y:S02]  /*2cc0*/  IMAD.MOV.U32 R21, RZ, RZ, R9 ;  /* 0x000000ffff157224 */ /* 0x000fe400078e0009 */
[----:B------:R-:W-:Y:S02]  /*2cd0*/  IMAD.MOV.U32 R3, RZ, RZ, R16 ;  /* 0x000000ffff037224 */ /* 0x000fe400078e0010 */
[----:B------:R-:W-:-:S07]  /*2ce0*/  IMAD.MOV.U32 R9, RZ, RZ, R18 ;  /* 0x000000ffff097224 */ /* 0x000fce00078e0012 */
.L_x_8848:
[----:B------:R-:W-:Y:S05]  /*2cf0*/  BSYNC B0 ;  /* 0x0000000000007941 */ /* 0x000fea0003800000 */
.L_x_8846:
        /* <DEDUP_REMOVED lines=9> */
.L_x_8850:
[----:B------:R-:W-:Y:S01]  /*2d90*/  MOV R16, R2 ;  /* 0x0000000200107202 */ /* 0x000fe20000000f00 */
[----:B------:R-:W-:Y:S02]  /*2da0*/  IMAD.MOV.U32 R18, RZ, RZ, R8 ;  /* 0x000000ffff127224 */ /* 0x000fe400078e0008 */
[----:B------:R-:W-:Y:S02]  /*2db0*/  IMAD.MOV.U32 R2, RZ, RZ, R3 ;  /* 0x000000ffff027224 */ /* 0x000fe400078e0003 */
[----:B------:R-:W-:-:S07]  /*2dc0*/  IMAD.MOV.U32 R8, RZ, RZ, R9 ;  /* 0x000000ffff087224 */ /* 0x000fce00078e0009 */
.L_x_8851:
[----:B------:R-:W-:Y:S05]  /*2dd0*/  BSYNC B0 ;  /* 0x0000000000007941 */ /* 0x000fea0003800000 */
.L_x_8849:
        /* <DEDUP_REMOVED lines=9> */
.L_x_8853:
[----:B------:R-:W-:Y:S01]  /*2e70*/  MOV R3, R15 ;  /* 0x0000000f00037202 */ /* 0x000fe20000000f00 */
[----:B------:R-:W-:Y:S02]  /*2e80*/  IMAD.MOV.U32 R9, RZ, RZ, R17 ;  /* 0x000000ffff097224 */ /* 0x000fe400078e0011 */
[----:B------:R-:W-:Y:S02]  /*2e90*/  IMAD.MOV.U32 R15, RZ, RZ, R2 ;  /* 0x000000ffff0f7224 */ /* 0x000fe400078e0002 */
[----:B------:R-:W-:-:S07]  /*2ea0*/  IMAD.MOV.U32 R17, RZ, RZ, R8 ;  /* 0x000000ffff117224 */ /* 0x000fce00078e0008 */
.L_x_8854:
[----:B------:R-:W-:Y:S05]  /*2eb0*/  BSYNC B0 ;  /* 0x0000000000007941 */ /* 0x000fea0003800000 */
.L_x_8852:
        /* <DEDUP_REMOVED lines=9> */
.L_x_8856:
[----:B------:R-:W-:Y:S01]  /*2f50*/  MOV R2, R12 ;  /* 0x0000000c00027202 */ /* 0x000fe20000000f00 */
[----:B------:R-:W-:Y:S02]  /*2f60*/  IMAD.MOV.U32 R8, RZ, RZ, R14 ;  /* 0x000000ffff087224 */ /* 0x000fe400078e000e */
[----:B------:R-:W-:Y:S02]  /*2f70*/  IMAD.MOV.U32 R12, RZ, RZ, R15 ;  /* 0x000000ffff0c7224 */ /* 0x000fe400078e000f */
[----:B------:R-:W-:-:S07]  /*2f80*/  IMAD.MOV.U32 R14, RZ, RZ, R17 ;  /* 0x000000ffff0e7224 */ /* 0x000fce00078e0011 */
.L_x_8857:
[----:B------:R-:W-:Y:S05]  /*2f90*/  BSYNC B0 ;  /* 0x0000000000007941 */ /* 0x000fea0003800000 */
.L_x_8855:
        /* <DEDUP_REMOVED lines=9> */
.L_x_8859:
[----:B------:R-:W-:Y:S01]  /*3030*/  MOV R15, R5 ;  /* 0x00000005000f7202 */ /* 0x000fe20000000f00 */
[----:B------:R-:W-:Y:S02]  /*3040*/  IMAD.MOV.U32 R17, RZ, RZ, R7 ;  /* 0x000000ffff117224 */ /* 0x000fe400078e0007 */
[----:B------:R-:W-:Y:S02]  /*3050*/  IMAD.MOV.U32 R5, RZ, RZ, R12 ;  /* 0x000000ffff057224 */ /* 0x000fe400078e000c */
[----:B------:R-:W-:-:S07]  /*3060*/  IMAD.MOV.U32 R7, RZ, RZ, R14 ;  /* 0x000000ffff077224 */ /* 0x000fce00078e000e */
.L_x_8860:
[----:B------:R-:W-:Y:S05]  /*3070*/  BSYNC B0 ;  /* 0x0000000000007941 */ /* 0x000fea0003800000 */
.L_x_8858:
        /* <DEDUP_REMOVED lines=9> */
.L_x_8862:
[----:B------:R-:W-:Y:S01]  /*3110*/  MOV R12, R4 ;  /* 0x00000004000c7202 */ /* 0x000fe20000000f00 */
[----:B------:R-:W-:Y:S02]  /*3120*/  IMAD.MOV.U32 R14, RZ, RZ, R6 ;  /* 0x000000ffff0e7224 */ /* 0x000fe400078e0006 */
[----:B------:R-:W-:Y:S02]  /*3130*/  IMAD.MOV.U32 R4, RZ, RZ, R5 ;  /* 0x000000ffff047224 */ /* 0x000fe400078e0005 */
[----:B------:R-:W-:-:S07]  /*3140*/  IMAD.MOV.U32 R6, RZ, RZ, R7 ;  /* 0x000000ffff067224 */ /* 0x000fce00078e0007 */
.L_x_8863:
[----:B------:R-:W-:Y:S05]  /*3150*/  BSYNC B0 ;  /* 0x0000000000007941 */ /* 0x000fea0003800000 */
.L_x_8861:
        /* <DEDUP_REMOVED lines=9> */
.L_x_8865:
[----:B------:R-:W-:Y:S01]  /*31f0*/  MOV R5, R61 ;  /* 0x0000003d00057202 */ /* 0x000fe20000000f00 */
[----:B------:R-:W-:Y:S02]  /*3200*/  IMAD.MOV.U32 R7, RZ, RZ, R70 ;  /* 0x000000ffff077224 */ /* 0x000fe400078e0046 */
[----:B------:R-:W-:Y:S02]  /*3210*/  IMAD.MOV.U32 R70, RZ, RZ, R6 ;  /* 0x000000ffff467224 */ /* 0x000fe400078e0006 */
[----:B------:R-:W-:-:S07]  /*3220*/  IMAD.MOV.U32 R61, RZ, RZ, R4 ;  /* 0x000000ffff3d7224 */ /* 0x000fce00078e0004 */
.L_x_8866:
[----:B------:R-:W-:Y:S05]  /*3230*/  BSYNC B0 ;  /* 0x0000000000007941 */ /* 0x000fea0003800000 */
.L_x_8864:
        /* <DEDUP_REMOVED lines=11> */
.L_x_8868:
[----:B------:R-:W-:Y:S01]  /*32f0*/  MOV R4, R20 ;  /* 0x0000001400047202 */ /* 0x000fe20000000f00 */
[----:B------:R-:W-:Y:S02]  /*3300*/  IMAD.MOV.U32 R6, RZ, RZ, R24 ;  /* 0x000000ffff067224 */ /* 0x000fe400078e0018 */
[----:B------:R-:W-:Y:S02]  /*3310*/  IMAD.MOV.U32 R20, RZ, RZ, R29 ;  /* 0x000000ffff147224 */ /* 0x000fe400078e001d */
[----:B-----5:R-:W-:-:S07]  /*3320*/  IMAD.MOV.U32 R24, RZ, RZ, R25 ;  /* 0x000000ffff187224 */ /* 0x020fce00078e0019 */
.L_x_8869:
[----:B------:R-:W-:Y:S05]  /*3330*/  BSYNC B0 ;  /* 0x0000000000007941 */ /* 0x000fea0003800000 */
.L_x_8867:
        /* <DEDUP_REMOVED lines=9> */
.L_x_8871:
[----:B------:R-:W-:Y:S01]  /*33d0*/  MOV R25, R11 ;  /* 0x0000000b00197202 */ /* 0x000fe20000000f00 */
[----:B------:R-:W-:Y:S02]  /*33e0*/  IMAD.MOV.U32 R29, RZ, RZ, R13 ;  /* 0x000000ffff1d7224 */ /* 0x000fe400078e000d */
[----:B------:R-:W-:Y:S02]  /*33f0*/  IMAD.MOV.U32 R11, RZ, RZ, R20 ;  /* 0x000000ffff0b7224 */ /* 0x000fe400078e0014 */
[----:B------:R-:W-:-:S07]  /*3400*/  IMAD.MOV.U32 R13, RZ, RZ, R24 ;  /* 0x000000ffff0d7224 */ /* 0x000fce00078e0018 */
.L_x_8872:
[----:B------:R-:W-:Y:S05]  /*3410*/  BSYNC B0 ;  /* 0x0000000000007941 */ /* 0x000fea0003800000 */
.L_x_8870:
        /* <DEDUP_REMOVED lines=9> */
.L_x_8874:
[----:B------:R-:W-:Y:S01]  /*34b0*/  MOV R20, R0 ;  /* 0x0000000000147202 */ /* 0x000fe20000000f00 */
[----:B------:R-:W-:Y:S02]  /*34c0*/  IMAD.MOV.U32 R24, RZ, RZ, R10 ;  /* 0x000000ffff187224 */ /* 0x000fe400078e000a */
[----:B------:R-:W-:Y:S02]  /*34d0*/  IMAD.MOV.U32 R0, RZ, RZ, R11 ;  /* 0x000000ffff007224 */ /* 0x000fe400078e000b */
[----:B------:R-:W-:-:S07]  /*34e0*/  IMAD.MOV.U32 R10, RZ, RZ, R13 ;  /* 0x000000ffff0a7224 */ /* 0x000fce00078e000d */
.L_x_8875:
[----:B------:R-:W-:Y:S05]  /*34f0*/  BSYNC B0 ;  /* 0x0000000000007941 */ /* 0x000fea0003800000 */
.L_x_8873:
        /* <DEDUP_REMOVED lines=9> */
.L_x_8877:
[----:B------:R-:W-:Y:S01]  /*3590*/  MOV R11, R19 ;  /* 0x00000013000b7202 */ /* 0x000fe20000000f00 */
[----:B------:R-:W-:Y:S02]  /*35a0*/  IMAD.MOV.U32 R13, RZ, RZ, R21 ;  /* 0x000000ffff0d7224 */ /* 0x000fe400078e0015 */
[----:B------:R-:W-:Y:S02]  /*35b0*/  IMAD.MOV.U32 R19, RZ, RZ, R0 ;  /* 0x000000ffff137224 */ /* 0x000fe400078e0000 */
[----:B------:R-:W-:-:S07]  /*35c0*/  IMAD.MOV.U32 R21, RZ, RZ, R10 ;  /* 0x000000ffff157224 */ /* 0x000fce00078e000a */
.L_x_8878:
[----:B------:R-:W-:Y:S05]  /*35d0*/  BSYNC B0 ;  /* 0x0000000000007941 */ /* 0x000fea0003800000 */
.L_x_8876:
        /* <DEDUP_REMOVED lines=9> */
.L_x_8880:
[----:B------:R-:W-:Y:S01]  /*3670*/  MOV R0, R16 ;  /* 0x0000001000007202 */ /* 0x000fe20000000f00 */
[----:B------:R-:W-:Y:S02]  /*3680*/  IMAD.MOV.U32 R10, RZ, RZ, R18 ;  /* 0x000000ffff0a7224 */ /* 0x000fe400078e0012 */
[----:B------:R-:W-:Y:S02]  /*3690*/  IMAD.MOV.U32 R16, RZ, RZ, R19 ;  /* 0x000000ffff107224 */ /* 0x000fe400078e0013 */
[----:B------:R-:W-:-:S07]  /*36a0*/  IMAD.MOV.U32 R18, RZ, RZ, R21 ;  /* 0x000000ffff127224 */ /* 0x000fce00078e0015 */
.L_x_8881:
[----:B------:R-:W-:Y:S05]  /*36b0*/  BSYNC B0 ;  /* 0x0000000000007941 */ /* 0x000fea0003800000 */
.L_x_8879:
        /* <DEDUP_REMOVED lines=9> */
.L_x_8883:
[----:B------:R-:W-:Y:S01]  /*3750*/  MOV R19, R3 ;  /* 0x0000000300137202 */ /* 0x000fe20000000f00 */
[----:B------:R-:W-:Y:S02]  /*3760*/  IMAD.MOV.U32 R21, RZ, RZ, R9 ;  /* 0x000000ffff157224 */ /* 0x000fe400078e0009 */
[----:B------:R-:W-:Y:S02]  /*3770*/  IMAD.MOV.U32 R3, RZ, RZ, R16 ;  /* 0x000000ffff037224 */ /* 0x000fe400078e0010 */
[----:B------:R-:W-:-:S07]  /*3780*/  IMAD.MOV.U32 R9, RZ, RZ, R18 ;  /* 0x000000ffff097224 */ /* 0x000fce00078e0012 */
.L_x_8884:
[----:B------:R-:W-:Y:S05]  /*3790*/  BSYNC B0 ;  /* 0x0000000000007941 */ /* 0x000fea0003800000 */
.L_x_8882:
        /* <DEDUP_REMOVED lines=9> */
.L_x_8886:
[----:B------:R-:W-:Y:S01]  /*3830*/  MOV R16, R2 ;  /* 0x0000000200107202 */ /* 0x000fe20000000f00 */
[----:B------:R-:W-:Y:S02]  /*3840*/  IMAD.MOV.U32 R18, RZ, RZ, R8 ;  /* 0x000000ffff127224 */ /* 0x000fe400078e0008 */
[----:B------:R-:W-:Y:S02]  /*3850*/  IMAD.MOV.U32 R2, RZ, RZ, R3 ;  /* 0x000000ffff027224 */ /* 0x000fe400078e0003 */
[----:B------:R-:W-:-:S07]  /*3860*/  IMAD.MOV.U32 R8, RZ, RZ, R9 ;  /* 0x000000ffff087224 */ /* 0x000fce00078e0009 */
.L_x_8887:
[----:B------:R-:W-:Y:S05]  /*3870*/  BSYNC B0 ;  /* 0x0000000000007941 */ /* 0x000fea0003800000 */
.L_x_8885:
        /* <DEDUP_REMOVED lines=9> */
.L_x_8889:
[----:B------:R-:W-:Y:S01]  /*3910*/  MOV R3, R15 ;  /* 0x0000000f00037202 */ /* 0x000fe20000000f00 */
[----:B------:R-:W-:Y:S02]  /*3920*/  IMAD.MOV.U32 R9, RZ, RZ, R17 ;  /* 0x000000ffff097224 */ /* 0x000fe400078e0011 */
[----:B------:R-:W-:Y:S02]  /*3930*/  IMAD.MOV.U32 R15, RZ, RZ, R2 ;  /* 0x000000ffff0f7224 */ /* 0x000fe400078e0002 */
[----:B------:R-:W-:-:S07]  /*3940*/  IMAD.MOV.U32 R17, RZ, RZ, R8 ;  /* 0x000000ffff117224 */ /* 0x000fce00078e0008 */
.L_x_8890:
[----:B------:R-:W-:Y:S05]  /*3950*/  BSYNC B0 ;  /* 0x0000000000007941 */ /* 0x000fea0003800000 */
.L_x_8888:
        /* <DEDUP_REMOVED lines=9> */
.L_x_8892:
[----:B------:R-:W-:Y:S01]  /*39f0*/  MOV R2, R12 ;  /* 0x0000000c00027202 */ /* 0x000fe20000000f00 */
[----:B------:R-:W-:Y:S02]  /*3a00*/  IMAD.MOV.U32 R8, RZ, RZ, R14 ;  /* 0x000000ffff087224 */ /* 0x000fe400078e000e */
[----:B------:R-:W-:Y:S02]  /*3a10*/  IMAD.MOV.U32 R12, RZ, RZ, R15 ;  /* 0x000000ffff0c7224 */ /* 0x000fe400078e000f */
[----:B------:R-:W-:-:S07]  /*3a20*/  IMAD.MOV.U32 R14, RZ, RZ, R17 ;  /* 0x000000ffff0e7224 */ /* 0x000fce00078e0011 */
.L_x_8893:
[----:B------:R-:W-:Y:S05]  /*3a30*/  BSYNC B0 ;  /* 0x0000000000007941 */ /* 0x000fea0003800000 */
.L_x_8891:
        /* <DEDUP_REMOVED lines=9> */
.L_x_8895:
[----:B------:R-:W-:Y:S01]  /*3ad0*/  MOV R15, R5 ;  /* 0x00000005000f7202 */ /* 0x000fe20000000f00 */
[----:B------:R-:W-:Y:S02]  /*3ae0*/  IMAD.MOV.U32 R17, RZ, RZ, R7 ;  /* 0x000000ffff117224 */ /* 0x000fe400078e0007 */
[----:B------:R-:W-:Y:S02]  /*3af0*/  IMAD.MOV.U32 R5, RZ, RZ, R12 ;  /* 0x000000ffff057224 */ /* 0x000fe400078e000c */
[----:B------:R-:W-:-:S07]  /*3b00*/  IMAD.MOV.U32 R7, RZ, RZ, R14 ;  /* 0x000000ffff077224 */ /* 0x000fce00078e000e */
.L_x_8896:
[----:B------:R-:W-:Y:S05]  /*3b10*/  BSYNC B0 ;  /* 0x0000000000007941 */ /* 0x000fea0003800000 */
.L_x_8894:
        /* <DEDUP_REMOVED lines=9> */
.L_x_8898:
[----:B------:R-:W-:Y:S01]  /*3bb0*/  MOV R12, R61 ;  /* 0x0000003d000c7202 */ /* 0x000fe20000000f00 */
[----:B------:R-:W-:Y:S02]  /*3bc0*/  IMAD.MOV.U32 R14, RZ, RZ, R70 ;  /* 0x000000ffff0e7224 */ /* 0x000fe400078e0046 */
[----:B------:R-:W-:Y:S02]  /*3bd0*/  IMAD.MOV.U32 R70, RZ, RZ, R7 ;  /* 0x000000ffff467224 */ /* 0x000fe400078e0007 */
[----:B------:R-:W-:-:S07]  /*3be0*/  IMAD.MOV.U32 R61, RZ, RZ, R5 ;  /* 0x000000ffff3d7224 */ /* 0x000fce00078e0005 */
.L_x_8899:
[----:B------:R-:W-:Y:S05]  /*3bf0*/  BSYNC B0 ;  /* 0x0000000000007941 */ /* 0x000fea0003800000 */
.L_x_8897:
        /* <DEDUP_REMOVED lines=11> */
.L_x_8901:
[----:B------:R-:W-:Y:S01]  /*3cb0*/  MOV R28, R4 ;  /* 0x00000004001c7202 */ /* 0x000fe20000000f00 */
[----:B------:R-:W-:Y:S02]  /*3cc0*/  IMAD.MOV.U32 R30, RZ, RZ, R6 ;  /* 0x000000ffff1e7224 */ /* 0x000fe400078e0006 */
[----:B------:R-:W-:Y:S02]  /*3cd0*/  IMAD.MOV.U32 R4, RZ, RZ, R7 ;  /* 0x000000ffff047224 */ /* 0x000fe400078e0007 */
[----:B-----5:R-:W-:-:S07]  /*3ce0*/  IMAD.MOV.U32 R6, RZ, RZ, R5 ;  /* 0x000000ffff067224 */ /* 0x020fce00078e0005 */
.L_x_8902:
[----:B------:R-:W-:Y:S05]  /*3cf0*/  BSYNC B0 ;  /* 0x0000000000007941 */ /* 0x000fea0003800000 */
.L_x_8900:
        /* <DEDUP_REMOVED lines=9> */
.L_x_8904:
[----:B------:R-:W-:Y:S01]  /*3d90*/  MOV R5, R25 ;  /* 0x0000001900057202 */ /* 0x000fe20000000f00 */
[----:B------:R-:W-:Y:S02]  /*3da0*/  IMAD.MOV.U32 R7, RZ, RZ, R29 ;  /* 0x000000ffff077224 */ /* 0x000fe400078e001d */
[----:B------:R-:W-:Y:S02]  /*3db0*/  IMAD.MOV.U32 R25, RZ, RZ, R4 ;  /* 0x000000ffff197224 */ /* 0x000fe400078e0004 */
[----:B------:R-:W-:-:S07]  /*3dc0*/  IMAD.MOV.U32 R29, RZ, RZ, R6 ;  /* 0x000000ffff1d7224 */ /* 0x000fce00078e0006 */
.L_x_8905:
[----:B------:R-:W-:Y:S05]  /*3dd0*/  BSYNC B0 ;  /* 0x0000000000007941 */ /* 0x000fea0003800000 */
.L_x_8903:
        /* <DEDUP_REMOVED lines=9> */
.L_x_8907:
[----:B------:R-:W-:Y:S01]  /*3e70*/  MOV R4, R20 ;  /* 0x0000001400047202 */ /* 0x000fe20000000f00 */
[----:B------:R-:W-:Y:S02]  /*3e80*/  IMAD.MOV.U32 R6, RZ, RZ, R24 ;  /* 0x000000ffff067224 */ /* 0x000fe400078e0018 */
[----:B------:R-:W-:Y:S02]  /*3e90*/  IMAD.MOV.U32 R20, RZ, RZ, R25 ;  /* 0x000000ffff147224 */ /* 0x000fe400078e0019 */
[----:B------:R-:W-:-:S07]  /*3ea0*/  IMAD.MOV.U32 R24, RZ, RZ, R29 ;  /* 0x000000ffff187224 */ /* 0x000fce00078e001d */
.L_x_8908:
[----:B------:R-:W-:Y:S05]  /*3eb0*/  BSYNC B0 ;  /* 0x0000000000007941 */ /* 0x000fea0003800000 */
.L_x_8906:
        /* <DEDUP_REMOVED lines=9> */
.L_x_8910:
[----:B------:R-:W-:Y:S01]  /*3f50*/  MOV R25, R11 ;  /* 0x0000000b00197202 */ /* 0x000fe20000000f00 */
[----:B------:R-:W-:Y:S02]  /*3f60*/  IMAD.MOV.U32 R29, RZ, RZ, R13 ;  /* 0x000000ffff1d7224 */ /* 0x000fe400078e000d */
[----:B------:R-:W-:Y:S02]  /*3f70*/  IMAD.MOV.U32 R11, RZ, RZ, R20 ;  /* 0x000000ffff0b7224 */ /* 0x000fe400078e0014 */
[----:B------:R-:W-:-:S07]  /*3f80*/  IMAD.MOV.U32 R13, RZ, RZ, R24 ;  /* 0x000000ffff0d7224 */ /* 0x000fce00078e0018 */
.L_x_8911:
[----:B------:R-:W-:Y:S05]  /*3f90*/  BSYNC B0 ;  /* 0x0000000000007941 */ /* 0x000fea0003800000 */
.L_x_8909:
        /* <DEDUP_REMOVED lines=9> */
.L_x_8913:
[----:B------:R-:W-:Y:S01]  /*4030*/  MOV R20, R0 ;  /* 0x0000000000147202 */ /* 0x000fe20000000f00 */
[----:B------:R-:W-:Y:S02]  /*4040*/  IMAD.MOV.U32 R24, RZ, RZ, R10 ;  /* 0x000000ffff187224 */ /* 0x000fe400078e000a */
[----:B------:R-:W-:Y:S02]  /*4050*/  IMAD.MOV.U32 R0, RZ, RZ, R11 ;  /* 0x000000ffff007224 */ /* 0x000fe400078e000b */
[----:B------:R-:W-:-:S07]  /*4060*/  IMAD.MOV.U32 R10, RZ, RZ, R13 ;  /* 0x000000ffff0a7224 */ /* 0x000fce00078e000d */
.L_x_8914:
[----:B------:R-:W-:Y:S05]  /*4070*/  BSYNC B0 ;  /* 0x0000000000007941 */ /* 0x000fea0003800000 */
.L_x_8912:
        /* <DEDUP_REMOVED lines=9> */
.L_x_8916:
[----:B------:R-:W-:Y:S01]  /*4110*/  MOV R11, R19 ;  /* 0x00000013000b7202 */ /* 0x000fe20000000f00 */
[----:B------:R-:W-:Y:S02]  /*4120*/  IMAD.MOV.U32 R13, RZ, RZ, R21 ;  /* 0x000000ffff0d7224 */ /* 0x000fe400078e0015 */
[----:B------:R-:W-:Y:S02]  /*4130*/  IMAD.MOV.U32 R19, RZ, RZ, R0 ;  /* 0x000000ffff137224 */ /* 0x000fe400078e0000 */
[----:B------:R-:W-:-:S07]  /*4140*/  IMAD.MOV.U32 R21, RZ, RZ, R10 ;  /* 0x000000ffff157224 */ /* 0x000fce00078e000a */
.L_x_8917:
[----:B------:R-:W-:Y:S05]  /*4150*/  BSYNC B0 ;  /* 0x0000000000007941 */ /* 0x000fea0003800000 */
.L_x_8915:
        /* <DEDUP_REMOVED lines=9> */
.L_x_8919:
[----:B------:R-:W-:Y:S01]  /*41f0*/  MOV R0, R16 ;  /* 0x0000001000007202 */ /* 0x000fe20000000f00 */
[----:B------:R-:W-:Y:S02]  /*4200*/  IMAD.MOV.U32 R10, RZ, RZ, R18 ;  /* 0x000000ffff0a7224 */ /* 0x000fe400078e0012 */
[----:B------:R-:W-:Y:S02]  /*4210*/  IMAD.MOV.U32 R16, RZ, RZ, R19 ;  /* 0x000000ffff107224 */ /* 0x000fe400078e0013 */
[----:B------:R-:W-:-:S07]  /*4220*/  IMAD.MOV.U32 R18, RZ, RZ, R21 ;  /* 0x000000ffff127224 */ /* 0x000fce00078e0015 */
.L_x_8920:
[----:B------:R-:W-:Y:S05]  /*4230*/  BSYNC B0 ;  /* 0x0000000000007941 */ /* 0x000fea0003800000 */
.L_x_8918:
        /* <DEDUP_REMOVED lines=9> */
.L_x_8922:
[----:B------:R-:W-:Y:S01]  /*42d0*/  MOV R19, R3 ;  /* 0x0000000300137202 */ /* 0x000fe20000000f00 */
[----:B------:R-:W-:Y:S02]  /*42e0*/  IMAD.MOV.U32 R21, RZ, RZ, R9 ;  /* 0x000000ffff157224 */ /* 0x000fe400078e0009 */
[----:B------:R-:W-:Y:S02]  /*42f0*/  IMAD.MOV.U32 R3, RZ, RZ, R16 ;  /* 0x000000ffff037224 */ /* 0x000fe400078e0010 */
[----:B------:R-:W-:-:S07]  /*4300*/  IMAD.MOV.U32 R9, RZ, RZ, R18 ;  /* 0x000000ffff097224 */ /* 0x000fce00078e0012 */
.L_x_8923:
[----:B------:R-:W-:Y:S05]  /*4310*/  BSYNC B0 ;  /* 0x0000000000007941 */ /* 0x000fea0003800000 */
.L_x_8921:
        /* <DEDUP_REMOVED lines=9> */
.L_x_8925:
[----:B------:R-:W-:Y:S01]  /*43b0*/  MOV R16, R2 ;  /* 0x0000000200107202 */ /* 0x000fe20000000f00 */
[----:B------:R-:W-:Y:S02]  /*43c0*/  IMAD.MOV.U32 R18, RZ, RZ, R8 ;  /* 0x000000ffff127224 */ /* 0x000fe400078e0008 */
[----:B------:R-:W-:Y:S02]  /*43d0*/  IMAD.MOV.U32 R2, RZ, RZ, R3 ;  /* 0x000000ffff027224 */ /* 0x000fe400078e0003 */
[----:B------:R-:W-:-:S07]  /*43e0*/  IMAD.MOV.U32 R8, RZ, RZ, R9 ;  /* 0x000000ffff087224 */ /* 0x000fce00078e0009 */
.L_x_8926:
[----:B------:R-:W-:Y:S05]  /*43f0*/  BSYNC B0 ;  /* 0x0000000000007941 */ /* 0x000fea0003800000 */
.L_x_8924:
        /* <DEDUP_REMOVED lines=9> */
.L_x_8928:
[----:B------:R-:W-:Y:S01]  /*4490*/  MOV R3, R15 ;  /* 0x0000000f00037202 */ /* 0x000fe20000000f00 */
[----:B------:R-:W-:Y:S02]  /*44a0*/  IMAD.MOV.U32 R9, RZ, RZ, R17 ;  /* 0x000000ffff097224 */ /* 0x000fe400078e0011 */
[----:B------:R-:W-:Y:S02]  /*44b0*/  IMAD.MOV.U32 R15, RZ, RZ, R2 ;  /* 0x000000ffff0f7224 */ /* 0x000fe400078e0002 */
[----:B------:R-:W-:-:S07]  /*44c0*/  IMAD.MOV.U32 R17, RZ, RZ, R8 ;  /* 0x000000ffff117224 */ /* 0x000fce00078e0008 */
.L_x_8929:
[----:B------:R-:W-:Y:S05]  /*44d0*/  BSYNC B0 ;  /* 0x0000000000007941 */ /* 0x000fea0003800000 */
.L_x_8927:
        /* <DEDUP_REMOVED lines=9> */
.L_x_8931:
[----:B------:R-:W-:Y:S01]  /*4570*/  MOV R2, R12 ;  /* 0x0000000c00027202 */ /* 0x000fe20000000f00 */
[----:B------:R-:W-:Y:S02]  /*4580*/  IMAD.MOV.U32 R8, RZ, RZ, R14 ;  /* 0x000000ffff087224 */ /* 0x000fe400078e000e */
[----:B------:R-:W-:Y:S02]  /*4590*/  IMAD.MOV.U32 R12, RZ, RZ, R15 ;  /* 0x000000ffff0c7224 */ /* 0x000fe400078e000f */
[----:B------:R-:W-:-:S07]  /*45a0*/  IMAD.MOV.U32 R14, RZ, RZ, R17 ;  /* 0x000000ffff0e7224 */ /* 0x000fce00078e0011 */
.L_x_8932:
[----:B------:R-:W-:Y:S05]  /*45b0*/  BSYNC B0 ;  /* 0x0000000000007941 */ /* 0x000fea0003800000 */
.L_x_8930:
        /* <DEDUP_REMOVED lines=9> */
.L_x_8934:
[----:B------:R-:W-:Y:S01]  /*4650*/  MOV R15, R61 ;  /* 0x0000003d000f7202 */ /* 0x000fe20000000f00 */
[----:B------:R-:W-:Y:S02]  /*4660*/  IMAD.MOV.U32 R17, RZ, RZ, R70 ;  /* 0x000000ffff117224 */ /* 0x000fe400078e0046 */
[----:B------:R-:W-:Y:S02]  /*4670*/  IMAD.MOV.U32 R70, RZ, RZ, R14 ;  /* 0x000000ffff467224 */ /* 0x000fe400078e000e */
[----:B------:R-:W-:-:S07]  /*4680*/  IMAD.MOV.U32 R61, RZ, RZ, R12 ;  /* 0x000000ffff3d7224 */ /* 0x000fce00078e000c */
.L_x_8935:
[----:B------:R-:W-:Y:S05]  /*4690*/  BSYNC B0 ;  /* 0x0000000000007941 */ /* 0x000fea0003800000 */
.L_x_8933:
        /* <DEDUP_REMOVED lines=11> */
.L_x_8937:
[----:B------:R-:W-:Y:S01]  /*4750*/  MOV R12, R28 ;  /* 0x0000001c000c7202 */ /* 0x000fe20000000f00 */
[----:B------:R-:W-:Y:S02]  /*4760*/  IMAD.MOV.U32 R14, RZ, RZ, R30 ;  /* 0x000000ffff0e7224 */ /* 0x000fe400078e001e */
[----:B------:R-:W-:Y:S02]  /*4770*/  IMAD.MOV.U32 R28, RZ, RZ, R33 ;  /* 0x000000ffff1c7224 */ /* 0x000fe400078e0021 */
[----:B-----5:R-:W-:-:S07]  /*4780*/  IMAD.MOV.U32 R30, RZ, RZ, R31 ;  /* 0x000000ffff1e7224 */ /* 0x020fce00078e001f */
.L_x_8938:
[----:B------:R-:W-:Y:S05]  /*4790*/  BSYNC B0 ;  /* 0x0000000000007941 */ /* 0x000fea0003800000 */
.L_x_8936:
        /* <DEDUP_REMOVED lines=9> */
.L_x_8940:
[----:B------:R-:W-:Y:S01]  /*4830*/  MOV R31, R5 ;  /* 0x00000005001f7202 */ /* 0x000fe20000000f00 */
[----:B------:R-:W-:Y:S02]  /*4840*/  IMAD.MOV.U32 R33, RZ, RZ, R7 ;  /* 0x000000ffff217224 */ /* 0x000fe400078e0007 */
[----:B------:R-:W-:Y:S02]  /*4850*/  IMAD.MOV.U32 R5, RZ, RZ, R28 ;  /* 0x000000ffff057224 */ /* 0x000fe400078e001c */
[----:B------:R-:W-:-:S07]  /*4860*/  IMAD.MOV.U32 R7, RZ, RZ, R30 ;  /* 0x000000ffff077224 */ /* 0x000fce00078e001e */
.L_x_8941:
[----:B------:R-:W-:Y:S05]  /*4870*/  BSYNC B0 ;  /* 0x0000000000007941 */ /* 0x000fea0003800000 */
.L_x_8939:
        /* <DEDUP_REMOVED lines=9> */
.L_x_8943:
[----:B------:R-:W-:Y:S01]  /*4910*/  MOV R28, R4 ;  /* 0x00000004001c7202 */ /* 0x000fe20000000f00 */
[----:B------:R-:W-:Y:S02]  /*4920*/  IMAD.MOV.U32 R30, RZ, RZ, R6 ;  /* 0x000000ffff1e7224 */ /* 0x000fe400078e0006 */
[----:B------:R-:W-:Y:S02]  /*4930*/  IMAD.MOV.U32 R4, RZ, RZ, R5 ;  /* 0x000000ffff047224 */ /* 0x000fe400078e0005 */
[----:B------:R-:W-:-:S07]  /*4940*/  IMAD.MOV.U32 R6, RZ, RZ, R7 ;  /* 0x000000ffff067224 */ /* 0x000fce00078e0007 */
.L_x_8944:
[----:B------:R-:W-:Y:S05]  /*4950*/  BSYNC B0 ;  /* 0x0000000000007941 */ /* 0x000fea0003800000 */
.L_x_8942:
        /* <DEDUP_REMOVED lines=9> */
.L_x_8946:
[----:B------:R-:W-:Y:S01]  /*49f0*/  MOV R5, R25 ;  /* 0x0000001900057202 */ /* 0x000fe20000000f00 */
[----:B------:R-:W-:Y:S02]  /*4a00*/  IMAD.MOV.U32 R7, RZ, RZ, R29 ;  /* 0x000000ffff077224 */ /* 0x000fe400078e001d */
[----:B------:R-:W-:Y:S02]  /*4a10*/  IMAD.MOV.U32 R25, RZ, RZ, R4 ;  /* 0x000000ffff197224 */ /* 0x000fe400078e0004 */
[----:B------:R-:W-:-:S07]  /*4a20*/  IMAD.MOV.U32 R29, RZ, RZ, R6 ;  /* 0x000000ffff1d7224 */ /* 0x000fce00078e0006 */
.L_x_8947:
[----:B------:R-:W-:Y:S05]  /*4a30*/  BSYNC B0 ;  /* 0x0000000000007941 */ /* 0x000fea0003800000 */
.L_x_8945:
        /* <DEDUP_REMOVED lines=9> */
.L_x_8949:
[----:B------:R-:W-:Y:S01]  /*4ad0*/  MOV R4, R20 ;  /* 0x0000001400047202 */ /* 0x000fe20000000f00 */
[----:B------:R-:W-:Y:S02]  /*4ae0*/  IMAD.MOV.U32 R6, RZ, RZ, R24 ;  /* 0x000000ffff067224 */ /* 0x000fe400078e0018 */
[----:B------:R-:W-:Y:S02]  /*4af0*/  IMAD.MOV.U32 R20, RZ, RZ, R25 ;  /* 0x000000ffff147224 */ /* 0x000fe400078e0019 */
[----:B------:R-:W-:-:S07]  /*4b00*/  IMAD.MOV.U32 R24, RZ, RZ, R29 ;  /* 0x000000ffff187224 */ /* 0x000fce00078e001d */
.L_x_8950:
[----:B------:R-:W-:Y:S05]  /*4b10*/  BSYNC B0 ;  /* 0x0000000000007941 */ /* 0x000fea0003800000 */
.L_x_8948:
        /* <DEDUP_REMOVED lines=9> */
.L_x_8952:
[----:B------:R-:W-:Y:S01]  /*4bb0*/  MOV R25, R11 ;  /* 0x0000000b00197202 */ /* 0x000fe20000000f00 */
[----:B------:R-:W-:Y:S02]  /*4bc0*/  IMAD.MOV.U32 R29, RZ, RZ, R13 ;  /* 0x000000ffff1d7224 */ /* 0x000fe400078e000d */
[----:B------:R-:W-:Y:S02]  /*4bd0*/  IMAD.MOV.U32 R11, RZ, RZ, R20 ;  /* 0x000000ffff0b7224 */ /* 0x000fe400078e0014 */
[----:B------:R-:W-:-:S07]  /*4be0*/  IMAD.MOV.U32 R13, RZ, RZ, R24 ;  /* 0x000000ffff0d7224 */ /* 0x000fce00078e0018 */
.L_x_8953:
[----:B------:R-:W-:Y:S05]  /*4bf0*/  BSYNC B0 ;  /* 0x0000000000007941 */ /* 0x000fea0003800000 */
.L_x_8951:
        /* <DEDUP_REMOVED lines=9> */
.L_x_8955:
[----:B------:R-:W-:Y:S01]  /*4c90*/  MOV R20, R0 ;  /* 0x0000000000147202 */ /* 0x000fe20000000f00 */
[----:B------:R-:W-:Y:S02]  /*4ca0*/  IMAD.MOV.U32 R24, RZ, RZ, R10 ;  /* 0x000000ffff187224 */ /* 0x000fe400078e000a */
[----:B------:R-:W-:Y:S02]  /*4cb0*/  IMAD.MOV.U32 R0, RZ, RZ, R11 ;  /* 0x000000ffff007224 */ /* 0x000fe400078e000b */
[----:B------:R-:W-:-:S07]  /*4cc0*/  IMAD.MOV.U32 R10, RZ, RZ, R13 ;  /* 0x000000ffff0a7224 */ /* 0x000fce00078e000d */
.L_x_8956:
[----:B------:R-:W-:Y:S05]  /*4cd0*/  BSYNC B0 ;  /* 0x0000000000007941 */ /* 0x000fea0003800000 */
.L_x_8954:
        /* <DEDUP_REMOVED lines=9> */
.L_x_8958:
[----:B------:R-:W-:Y:S01]  /*4d70*/  MOV R11, R19 ;  /* 0x00000013000b7202 */ /* 0x000fe20000000f00 */
[----:B------:R-:W-:Y:S02]  /*4d80*/  IMAD.MOV.U32 R13, RZ, RZ, R21 ;  /* 0x000000ffff0d7224 */ /* 0x000fe400078e0015 */
[----:B------:R-:W-:Y:S02]  /*4d90*/  IMAD.MOV.U32 R19, RZ, RZ, R0 ;  /* 0x000000ffff137224 */ /* 0x000fe400078e0000 */
[----:B------:R-:W-:-:S07]  /*4da0*/  IMAD.MOV.U32 R21, RZ, RZ, R10 ;  /* 0x000000ffff157224 */ /* 0x000fce00078e000a */
.L_x_8959:
[----:B------:R-:W-:Y:S05]  /*4db0*/  BSYNC B0 ;  /* 0x0000000000007941 */ /* 0x000fea0003800000 */
.L_x_8957:
        /* <DEDUP_REMOVED lines=9> */
.L_x_8961:
[----:B------:R-:W-:Y:S01]  /*4e50*/  MOV R0, R16 ;  /* 0x0000001000007202 */ /* 0x000fe20000000f00 */
[----:B------:R-:W-:Y:S02]  /*4e60*/  IMAD.MOV.U32 R10, RZ, RZ, R18 ;  /* 0x000000ffff0a7224 */ /* 0x000fe400078e0012 */
[----:B------:R-:W-:Y:S02]  /*4e70*/  IMAD.MOV.U32 R16, RZ, RZ, R19 ;  /* 0x000000ffff107224 */ /* 0x000fe400078e0013 */
[----:B------:R-:W-:-:S07]  /*4e80*/  IMAD.MOV.U32 R18, RZ, RZ, R21 ;  /* 0x000000ffff127224 */ /* 0x000fce00078e0015 */
.L_x_8962:
[----:B------:R-:W-:Y:S05]  /*4e90*/  BSYNC B0 ;  /* 0x0000000000007941 */ /* 0x000fea0003800000 */
.L_x_8960:
        /* <DEDUP_REMOVED lines=9> */
.L_x_8964:
[----:B------:R-:W-:Y:S01]  /*4f30*/  MOV R19, R3 ;  /* 0x0000000300137202 */ /* 0x000fe20000000f00 */
[----:B------:R-:W-:Y:S02]  /*4f40*/  IMAD.MOV.U32 R21, RZ, RZ, R9 ;  /* 0x000000ffff157224 */ /* 0x000fe400078e0009 */
[----:B------:R-:W-:Y:S02]  /*4f50*/  IMAD.MOV.U32 R3, RZ, RZ, R16 ;  /* 0x000000ffff037224 */ /* 0x000fe400078e0010 */
[----:B------:R-:W-:-:S07]  /*4f60*/  IMAD.MOV.U32 R9, RZ, RZ, R18 ;  /* 0x000000ffff097224 */ /* 0x000fce00078e0012 */
.L_x_8965:
[----:B------:R-:W-:Y:S05]  /*4f70*/  BSYNC B0 ;  /* 0x0000000000007941 */ /* 0x000fea0003800000 */
.L_x_8963:
        /* <DEDUP_REMOVED lines=9> */
.L_x_8967:
[----:B------:R-:W-:Y:S01]  /*5010*/  MOV R16, R2 ;  /* 0x0000000200107202 */ /* 0x000fe20000000f00 */
[----:B------:R-:W-:Y:S02]  /*5020*/  IMAD.MOV.U32 R18, RZ, RZ, R8 ;  /* 0x000000ffff127224 */ /* 0x000fe400078e0008 */
[----:B------:R-:W-:Y:S02]  /*5030*/  IMAD.MOV.U32 R2, RZ, RZ, R3 ;  /* 0x000000ffff027224 */ /* 0x000fe400078e0003 */
[----:B------:R-:W-:-:S07]  /*5040*/  IMAD.MOV.U32 R8, RZ, RZ, R9 ;  /* 0x000000ffff087224 */ /* 0x000fce00078e0009 */
.L_x_8968:
[----:B------:R-:W-:Y:S05]  /*5050*/  BSYNC B0 ;  /* 0x0000000000007941 */ /* 0x000fea0003800000 */
.L_x_8966:
        /* <DEDUP_REMOVED lines=9> */
.L_x_8970:
[----:B------:R-:W-:Y:S01]  /*50f0*/  MOV R3, R15 ;  /* 0x0000000f00037202 */ /* 0x000fe20000000f00 */
[----:B------:R-:W-:Y:S02]  /*5100*/  IMAD.MOV.U32 R9, RZ, RZ, R17 ;  /* 0x000000ffff097224 */ /* 0x000fe400078e0011 */
[----:B------:R-:W-:Y:S02]  /*5110*/  IMAD.MOV.U32 R15, RZ, RZ, R2 ;  /* 0x000000ffff0f7224 */ /* 0x000fe400078e0002 */
[----:B------:R-:W-:-:S07]  /*5120*/  IMAD.MOV.U32 R17, RZ, RZ, R8 ;  /* 0x000000ffff117224 */ /* 0x000fce00078e0008 */
.L_x_8971:
[----:B------:R-:W-:Y:S05]  /*5130*/  BSYNC B0 ;  /* 0x0000000000007941 */ /* 0x000fea0003800000 */
.L_x_8969:
        /* <DEDUP_REMOVED lines=9> */
.L_x_8973:
[----:B------:R-:W-:Y:S01]  /*51d0*/  MOV R2, R61 ;  /* 0x0000003d00027202 */ /* 0x000fe20000000f00 */
[----:B------:R-:W-:Y:S02]  /*51e0*/  IMAD.MOV.U32 R8, RZ, RZ, R70 ;  /* 0x000000ffff087224 */ /* 0x000fe400078e0046 */
[----:B------:R-:W-:Y:S02]  /*51f0*/  IMAD.MOV.U32 R70, RZ, RZ, R17 ;  /* 0x000000ffff467224 */ /* 0x000fe400078e0011 */
[----:B------:R-:W-:-:S07]  /*5200*/  IMAD.MOV.U32 R61, RZ, RZ, R15 ;  /* 0x000000ffff3d7224 */ /* 0x000fce00078e000f */
.L_x_8974:
[----:B------:R-:W-:Y:S05]  /*5210*/  BSYNC B0 ;  /* 0x0000000000007941 */ /* 0x000fea0003800000 */
.L_x_8972:
        /* <DEDUP_REMOVED lines=11> */
.L_x_8976:
[----:B------:R-:W-:Y:S01]  /*52d0*/  MOV R32, R12 ;  /* 0x0000000c00207202 */ /* 0x000fe20000000f00 */
[----:B------:R-:W-:Y:S02]  /*52e0*/  IMAD.MOV.U32 R34, RZ, RZ, R14 ;  /* 0x000000ffff227224 */ /* 0x000fe400078e000e */
[----:B------:R-:W-:Y:S02]  /*52f0*/  IMAD.MOV.U32 R12, RZ, RZ, R17 ;  /* 0x000000ffff0c7224 */ /* 0x000fe400078e0011 */
[----:B-----5:R-:W-:-:S07]  /*5300*/  IMAD.MOV.U32 R14, RZ, RZ, R15 ;  /* 0x000000ffff0e7224 */ /* 0x020fce00078e000f */
.L_x_8977:
[----:B------:R-:W-:Y:S05]  /*5310*/  BSYNC B0 ;  /* 0x0000000000007941 */ /* 0x000fea0003800000 */
.L_x_8975:
        /* <DEDUP_REMOVED lines=9> */
.L_x_8979:
[----:B------:R-:W-:Y:S01]  /*53b0*/  MOV R15, R31 ;  /* 0x0000001f000f7202 */ /* 0x000fe20000000f00 */
[----:B------:R-:W-:Y:S02]  /*53c0*/  IMAD.MOV.U32 R17, RZ, RZ, R33 ;  /* 0x000000ffff117224 */ /* 0x000fe400078e0021 */
[----:B------:R-:W-:Y:S02]  /*53d0*/  IMAD.MOV.U32 R31, RZ, RZ, R12 ;  /* 0x000000ffff1f7224 */ /* 0x000fe400078e000c */
[----:B------:R-:W-:-:S07]  /*53e0*/  IMAD.MOV.U32 R33, RZ, RZ, R14 ;  /* 0x000000ffff217224 */ /* 0x000fce00078e000e */
.L_x_8980:
[----:B------:R-:W-:Y:S05]  /*53f0*/  BSYNC B0 ;  /* 0x0000000000007941 */ /* 0x000fea0003800000 */
.L_x_8978:
        /* <DEDUP_REMOVED lines=9> */
.L_x_8982:
[----:B------:R-:W-:Y:S01]  /*5490*/  MOV R12, R28 ;  /* 0x0000001c000c7202 */ /* 0x000fe20000000f00 */
[----:B------:R-:W-:Y:S02]  /*54a0*/  IMAD.MOV.U32 R14, RZ, RZ, R30 ;  /* 0x000000ffff0e7224 */ /* 0x000fe400078e001e */
[----:B------:R-:W-:Y:S02]  /*54b0*/  IMAD.MOV.U32 R28, RZ, RZ, R31 ;  /* 0x000000ffff1c7224 */ /* 0x000fe400078e001f */
[----:B------:R-:W-:-:S07]  /*54c0*/  IMAD.MOV.U32 R30, RZ, RZ, R33 ;  /* 0x000000ffff1e7224 */ /* 0x000fce00078e0021 */
.L_x_8983:
[----:B------:R-:W-:Y:S05]  /*54d0*/  BSYNC B0 ;  /* 0x0000000000007941 */ /* 0x000fea0003800000 */
.L_x_8981:
        /* <DEDUP_REMOVED lines=9> */
.L_x_8985:
[----:B------:R-:W-:Y:S01]  /*5570*/  MOV R31, R5 ;  /* 0x00000005001f7202 */ /* 0x000fe20000000f00 */
[----:B------:R-:W-:Y:S02]  /*5580*/  IMAD.MOV.U32 R33, RZ, RZ, R7 ;  /* 0x000000ffff217224 */ /* 0x000fe400078e0007 */
[----:B------:R-:W-:Y:S02]  /*5590*/  IMAD.MOV.U32 R5, RZ, RZ, R28 ;  /* 0x000000ffff057224 */ /* 0x000fe400078e001c */
[----:B------:R-:W-:-:S07]  /*55a0*/  IMAD.MOV.U32 R7, RZ, RZ, R30 ;  /* 0x000000ffff077224 */ /* 0x000fce00078e001e */
.L_x_8986:
[----:B------:R-:W-:Y:S05]  /*55b0*/  BSYNC B0 ;  /* 0x0000000000007941 */ /* 0x000fea0003800000 */
.L_x_8984:
        /* <DEDUP_REMOVED lines=9> */
.L_x_8988:
[----:B------:R-:W-:Y:S01]  /*5650*/  MOV R28, R4 ;  /* 0x00000004001c7202 */ /* 0x000fe20000000f00 */
[----:B------:R-:W-:Y:S02]  /*5660*/  IMAD.MOV.U32 R30, RZ, RZ, R6 ;  /* 0x000000ffff1e7224 */ /* 0x000fe400078e0006 */
[----:B------:R-:W-:Y:S02]  /*5670*/  IMAD.MOV.U32 R4, RZ, RZ, R5 ;  /* 0x000000ffff047224 */ /* 0x000fe400078e0005 */
[----:B------:R-:W-:-:S07]  /*5680*/  IMAD.MOV.U32 R6, RZ, RZ, R7 ;  /* 0x000000ffff067224 */ /* 0x000fce00078e0007 */
.L_x_8989:
[----:B------:R-:W-:Y:S05]  /*5690*/  BSYNC B0 ;  /* 0x0000000000007941 */ /* 0x000fea0003800000 */
.L_x_8987:
        /* <DEDUP_REMOVED lines=9> */
.L_x_8991:
[----:B------:R-:W-:Y:S01]  /*5730*/  MOV R5, R25 ;  /* 0x0000001900057202 */ /* 0x000fe20000000f00 */
[----:B------:R-:W-:Y:S02]  /*5740*/  IMAD.MOV.U32 R7, RZ, RZ, R29 ;  /* 0x000000ffff077224 */ /* 0x000fe400078e001d */
[----:B------:R-:W-:Y:S02]  /*5750*/  IMAD.MOV.U32 R25, RZ, RZ, R4 ;  /* 0x000000ffff197224 */ /* 0x000fe400078e0004 */
[----:B------:R-:W-:-:S07]  /*5760*/  IMAD.MOV.U32 R29, RZ, RZ, R6 ;  /* 0x000000ffff1d7224 */ /* 0x000fce00078e0006 */
.L_x_8992:
[----:B------:R-:W-:Y:S05]  /*5770*/  BSYNC B0 ;  /* 0x0000000000007941 */ /* 0x000fea0003800000 */
.L_x_8990:
        /* <DEDUP_REMOVED lines=9> */
.L_x_8994:
[----:B------:R-:W-:Y:S01]  /*5810*/  MOV R4, R20 ;  /* 0x0000001400047202 */ /* 0x000fe20000000f00 */
[----:B------:R-:W-:Y:S02]  /*5820*/  IMAD.MOV.U32 R6, RZ, RZ, R24 ;  /* 0x000000ffff067224 */ /* 0x000fe400078e0018 */
[----:B------:R-:W-:Y:S02]  /*5830*/  IMAD.MOV.U32 R20, RZ, RZ, R25 ;  /* 0x000000ffff147224 */ /* 0x000fe400078e0019 */
[----:B------:R-:W-:-:S07]  /*5840*/  IMAD.MOV.U32 R24, RZ, RZ, R29 ;  /* 0x000000ffff187224 */ /* 0x000fce00078e001d */
.L_x_8995:
[----:B------:R-:W-:Y:S05]  /*5850*/  BSYNC B0 ;  /* 0x0000000000007941 */ /* 0x000fea0003800000 */
.L_x_8993:
        /* <DEDUP_REMOVED lines=9> */
.L_x_8997:
[----:B------:R-:W-:Y:S01]  /*58f0*/  MOV R25, R11 ;  /* 0x0000000b00197202 */ /* 0x000fe20000000f00 */
[----:B------:R-:W-:Y:S02]  /*5900*/  IMAD.MOV.U32 R29, RZ, RZ, R13 ;  /* 0x000000ffff1d7224 */ /* 0x000fe400078e000d */
[----:B------:R-:W-:Y:S02]  /*5910*/  IMAD.MOV.U32 R11, RZ, RZ, R20 ;  /* 0x000000ffff0b7224 */ /* 0x000fe400078e0014 */
[----:B------:R-:W-:-:S07]  /*5920*/  IMAD.MOV.U32 R13, RZ, RZ, R24 ;  /* 0x000000ffff0d7224 */ /* 0x000fce00078e0018 */
.L_x_8998:
[----:B------:R-:W-:Y:S05]  /*5930*/  BSYNC B0 ;  /* 0x0000000000007941 */ /* 0x000fea0003800000 */
.L_x_8996:
        /* <DEDUP_REMOVED lines=9> */
.L_x_9000:
[----:B------:R-:W-:Y:S01]  /*59d0*/  MOV R20, R0 ;  /* 0x0000000000147202 */ /* 0x000fe20000000f00 */
[----:B------:R-:W-:Y:S02]  /*59e0*/  IMAD.MOV.U32 R24, RZ, RZ, R10 ;  /* 0x000000ffff187224 */ /* 0x000fe400078e000a */
[----:B------:R-:W-:Y:S02]  /*59f0*/  IMAD.MOV.U32 R0, RZ, RZ, R11 ;  /* 0x000000ffff007224 */ /* 0x000fe400078e000b */
[----:B------:R-:W-:-:S07]  /*5a00*/  IMAD.MOV.U32 R10, RZ, RZ, R13 ;  /* 0x000000ffff0a7224 */ /* 0x000fce00078e000d */
.L_x_9001:
[----:B------:R-:W-:Y:S05]  /*5a10*/  BSYNC B0 ;  /* 0x0000000000007941 */ /* 0x000fea0003800000 */
.L_x_8999:
        /* <DEDUP_REMOVED lines=9> */
.L_x_9003:
[----:B------:R-:W-:Y:S01]  /*5ab0*/  MOV R11, R19 ;  /* 0x00000013000b7202 */ /* 0x000fe20000000f00 */
[----:B------:R-:W-:Y:S02]  /*5ac0*/  IMAD.MOV.U32 R13, RZ, RZ, R21 ;  /* 0x000000ffff0d7224 */ /* 0x000fe400078e0015 */
[----:B------:R-:W-:Y:S02]  /*5ad0*/  IMAD.MOV.U32 R19, RZ, RZ, R0 ;  /* 0x000000ffff137224 */ /* 0x000fe400078e0000 */
[----:B------:R-:W-:-:S07]  /*5ae0*/  IMAD.MOV.U32 R21, RZ, RZ, R10 ;  /* 0x000000ffff157224 */ /* 0x000fce00078e000a */
.L_x_9004:
[----:B------:R-:W-:Y:S05]  /*5af0*/  BSYNC B0 ;  /* 0x0000000000007941 */ /* 0x000fea0003800000 */
.L_x_9002:
        /* <DEDUP_REMOVED lines=9> */
.L_x_9006:
[----:B------:R-:W-:Y:S01]  /*5b90*/  MOV R0, R16 ;  /* 0x0000001000007202 */ /* 0x000fe20000000f00 */
[----:B------:R-:W-:Y:S02]  /*5ba0*/  IMAD.MOV.U32 R10, RZ, RZ, R18 ;  /* 0x000000ffff0a7224 */ /* 0x000fe400078e0012 */
[----:B------:R-:W-:Y:S02]  /*5bb0*/  IMAD.MOV.U32 R16, RZ, RZ, R19 ;  /* 0x000000ffff107224 */ /* 0x000fe400078e0013 */
[----:B------:R-:W-:-:S07]  /*5bc0*/  IMAD.MOV.U32 R18, RZ, RZ, R21 ;  /* 0x000000ffff127224 */ /* 0x000fce00078e0015 */
.L_x_9007:
[----:B------:R-:W-:Y:S05]  /*5bd0*/  BSYNC B0 ;  /* 0x0000000000007941 */ /* 0x000fea0003800000 */
.L_x_9005:
        /* <DEDUP_REMOVED lines=9> */
.L_x_9009:
[----:B------:R-:W-:Y:S01]  /*5c70*/  MOV R19, R3 ;  /* 0x0000000300137202 */ /* 0x000fe20000000f00 */
[----:B------:R-:W-:Y:S02]  /*5c80*/  IMAD.MOV.U32 R21, RZ, RZ, R9 ;  /* 0x000000ffff157224 */ /* 0x000fe400078e0009 */
[----:B------:R-:W-:Y:S02]  /*5c90*/  IMAD.MOV.U32 R3, RZ, RZ, R16 ;  /* 0x000000ffff037224 */ /* 0x000fe400078e0010 */
[----:B------:R-:W-:-:S07]  /*5ca0*/  IMAD.MOV.U32 R9, RZ, RZ, R18 ;  /* 0x000000ffff097224 */ /* 0x000fce00078e0012 */
.L_x_9010:
[----:B------:R-:W-:Y:S05]  /*5cb0*/  BSYNC B0 ;  /* 0x0000000000007941 */ /* 0x000fea0003800000 */
.L_x_9008:
        /* <DEDUP_REMOVED lines=9> */
.L_x_9012:
[----:B------:R-:W-:Y:S01]  /*5d50*/  MOV R16, R2 ;  /* 0x0000000200107202 */ /* 0x000fe20000000f00 */
[----:B------:R-:W-:Y:S02]  /*5d60*/  IMAD.MOV.U32 R18, RZ, RZ, R8 ;  /* 0x000000ffff127224 */ /* 0x000fe400078e0008 */
[----:B------:R-:W-:Y:S02]  /*5d70*/  IMAD.MOV.U32 R2, RZ, RZ, R3 ;  /* 0x000000ffff027224 */ /* 0x000fe400078e0003 */
[----:B------:R-:W-:-:S07]  /*5d80*/  IMAD.MOV.U32 R8, RZ, RZ, R9 ;  /* 0x000000ffff087224 */ /* 0x000fce00078e0009 */
.L_x_9013:
[----:B------:R-:W-:Y:S05]  /*5d90*/  BSYNC B0 ;  /* 0x0000000000007941 */ /* 0x000fea0003800000 */
.L_x_9011:
        /* <DEDUP_REMOVED lines=9> */
.L_x_9015:
[----:B------:R-:W-:Y:S01]  /*5e30*/  MOV R3, R61 ;  /* 0x0000003d00037202 */ /* 0x000fe20000000f00 */
[----:B------:R-:W-:Y:S02]  /*5e40*/  IMAD.MOV.U32 R9, RZ, RZ, R70 ;  /* 0x000000ffff097224 */ /* 0x000fe400078e0046 */
[----:B------:R-:W-:Y:S02]  /*5e50*/  IMAD.MOV.U32 R70, RZ, RZ, R8 ;  /* 0x000000ffff467224 */ /* 0x000fe400078e0008 */
[----:B------:R-:W-:-:S07]  /*5e60*/  IMAD.MOV.U32 R61, RZ, RZ, R2 ;  /* 0x000000ffff3d7224 */ /* 0x000fce00078e0002 */
.L_x_9016:
[----:B------:R-:W-:Y:S05]  /*5e70*/  BSYNC B0 ;  /* 0x0000000000007941 */ /* 0x000fea0003800000 */
.L_x_9014:
        /* <DEDUP_REMOVED lines=11> */
.L_x_9018:
[----:B------:R-:W-:Y:S01]  /*5f30*/  MOV R2, R32 ;  /* 0x0000002000027202 */ /* 0x000fe20000000f00 */
[----:B------:R-:W-:Y:S02]  /*5f40*/  IMAD.MOV.U32 R8, RZ, RZ, R34 ;  /* 0x000000ffff087224 */ /* 0x000fe400078e0022 */
[----:B------:R-:W-:Y:S02]  /*5f50*/  IMAD.MOV.U32 R32, RZ, RZ, R37 ;  /* 0x000000ffff207224 */ /* 0x000fe400078e0025 */
[----:B-----5:R-:W-:-:S07]  /*5f60*/  IMAD.MOV.U32 R34, RZ, RZ, R35 ;  /* 0x000000ffff227224 */ /* 0x020fce00078e0023 */
.L_x_9019:
[----:B------:R-:W-:Y:S05]  /*5f70*/  BSYNC B0 ;  /* 0x0000000000007941 */ /* 0x000fea0003800000 */
.L_x_9017:
        /* <DEDUP_REMOVED lines=9> */
.L_x_9021:
[----:B------:R-:W-:Y:S01]  /*6010*/  MOV R35, R15 ;  /* 0x0000000f00237202 */ /* 0x000fe20000000f00 */
[----:B------:R-:W-:Y:S02]  /*6020*/  IMAD.MOV.U32 R37, RZ, RZ, R17 ;  /* 0x000000ffff257224 */ /* 0x000fe400078e0011 */
[----:B------:R-:W-:Y:S02]  /*6030*/  IMAD.MOV.U32 R15, RZ, RZ, R32 ;  /* 0x000000ffff0f7224 */ /* 0x000fe400078e0020 */
[----:B------:R-:W-:-:S07]  /*6040*/  IMAD.MOV.U32 R17, RZ, RZ, R34 ;  /* 0x000000ffff117224 */ /* 0x000fce00078e0022 */
.L_x_9022:
[----:B------:R-:W-:Y:S05]  /*6050*/  BSYNC B0 ;  /* 0x0000000000007941 */ /* 0x000fea0003800000 */
.L_x_9020:
        /* <DEDUP_REMOVED lines=9> */
.L_x_9024:
[----:B------:R-:W-:Y:S01]  /*60f0*/  MOV R32, R12 ;  /* 0x0000000c00207202 */ /* 0x000fe20000000f00 */
[----:B------:R-:W-:Y:S02]  /*6100*/  IMAD.MOV.U32 R34, RZ, RZ, R14 ;  /* 0x000000ffff227224 */ /* 0x000fe400078e000e */
[----:B------:R-:W-:Y:S02]  /*6110*/  IMAD.MOV.U32 R12, RZ, RZ, R15 ;  /* 0x000000ffff0c7224 */ /* 0x000fe400078e000f */
[----:B------:R-:W-:-:S07]  /*6120*/  IMAD.MOV.U32 R14, RZ, RZ, R17 ;  /* 0x000000ffff0e7224 */ /* 0x000fce00078e0011 */
.L_x_9025:
[----:B------:R-:W-:Y:S05]  /*6130*/  BSYNC B0 ;  /* 0x0000000000007941 */ /* 0x000fea0003800000 */
.L_x_9023:
        /* <DEDUP_REMOVED lines=9> */
.L_x_9027:
[----:B------:R-:W-:Y:S01]  /*61d0*/  MOV R15, R31 ;  /* 0x0000001f000f7202 */ /* 0x000fe20000000f00 */
[----:B------:R-:W-:Y:S02]  /*61e0*/  IMAD.MOV.U32 R17, RZ, RZ, R33 ;  /* 0x000000ffff117224 */ /* 0x000fe400078e0021 */
[----:B------:R-:W-:Y:S02]  /*61f0*/  IMAD.MOV.U32 R31, RZ, RZ, R12 ;  /* 0x000000ffff1f7224 */ /* 0x000fe400078e000c */
[----:B------:R-:W-:-:S07]  /*6200*/  IMAD.MOV.U32 R33, RZ, RZ, R14 ;  /* 0x000000ffff217224 */ /* 0x000fce00078e000e */
.L_x_9028:
[----:B------:R-:W-:Y:S05]  /*6210*/  BSYNC B0 ;  /* 0x0000000000007941 */ /* 0x000fea0003800000 */
.L_x_9026:
        /* <DEDUP_REMOVED lines=9> */
.L_x_9030:
[----:B------:R-:W-:Y:S01]  /*62b0*/  MOV R12, R28 ;  /* 0x0000001c000c7202 */ /* 0x000fe20000000f00 */
[----:B------:R-:W-:Y:S02]  /*62c0*/  IMAD.MOV.U32 R14, RZ, RZ, R30 ;  /* 0x000000ffff0e7224 */ /* 0x000fe400078e001e */
[----:B------:R-:W-:Y:S02]  /*62d0*/  IMAD.MOV.U32 R28, RZ, RZ, R31 ;  /* 0x000000ffff1c7224 */ /* 0x000fe400078e001f */
[----:B------:R-:W-:-:S07]  /*62e0*/  IMAD.MOV.U32 R30, RZ, RZ, R33 ;  /* 0x000000ffff1e7224 */ /* 0x000fce00078e0021 */
.L_x_9031:
[----:B------:R-:W-:Y:S05]  /*62f0*/  BSYNC B0 ;  /* 0x0000000000007941 */ /* 0x000fea0003800000 */
.L_x_9029:
        /* <DEDUP_REMOVED lines=9> */
.L_x_9033:
[----:B------:R-:W-:Y:S01]  /*6390*/  MOV R31, R5 ;  /* 0x00000005001f7202 */ /* 0x000fe20000000f00 */
[----:B------:R-:W-:Y:S02]  /*63a0*/  IMAD.MOV.U32 R33, RZ, RZ, R7 ;  /* 0x000000ffff217224 */ /* 0x000fe400078e0007 */
[----:B------:R-:W-:Y:S02]  /*63b0*/  IMAD.MOV.U32 R5, RZ, RZ, R28 ;  /* 0x000000ffff057224 */ /* 0x000fe400078e001c */
[----:B------:R-:W-:-:S07]  /*63c0*/  IMAD.MOV.U32 R7, RZ, RZ, R30 ;  /* 0x000000ffff077224 */ /* 0x000fce00078e001e */
.L_x_9034:
[----:B------:R-:W-:Y:S05]  /*63d0*/  BSYNC B0 ;  /* 0x0000000000007941 */ /* 0x000fea0003800000 */
.L_x_9032:
        /* <DEDUP_REMOVED lines=9> */
.L_x_9036:
[----:B------:R-:W-:Y:S01]  /*6470*/  MOV R28, R4 ;  /* 0x00000004001c7202 */ /* 0x000fe20000000f00 */
[----:B------:R-:W-:Y:S02]  /*6480*/  IMAD.MOV.U32 R30, RZ, RZ, R6 ;  /* 0x000000ffff1e7224 */ /* 0x000fe400078e0006 */
[----:B------:R-:W-:Y:S02]  /*6490*/  IMAD.MOV.U32 R4, RZ, RZ, R5 ;  /* 0x000000ffff047224 */ /* 0x000fe400078e0005 */
[----:B------:R-:W-:-:S07]  /*64a0*/  IMAD.MOV.U32 R6, RZ, RZ, R7 ;  /* 0x000000ffff067224 */ /* 0x000fce00078e0007 */
.L_x_9037:
[----:B------:R-:W-:Y:S05]  /*64b0*/  BSYNC B0 ;  /* 0x0000000000007941 */ /* 0x000fea0003800000 */
.L_x_9035:
        /* <DEDUP_REMOVED lines=9> */
.L_x_9039:
[----:B------:R-:W-:Y:S01]  /*6550*/  MOV R5, R25 ;  /* 0x0000001900057202 */ /* 0x000fe20000000f00 */
[----:B------:R-:W-:Y:S02]  /*6560*/  IMAD.MOV.U32 R7, RZ, RZ, R29 ;  /* 0x000000ffff077224 */ /* 0x000fe400078e001d */
[----:B------:R-:W-:Y:S02]  /*6570*/  IMAD.MOV.U32 R25, RZ, RZ, R4 ;  /* 0x000000ffff197224 */ /* 0x000fe400078e0004 */
[----:B------:R-:W-:-:S07]  /*6580*/  IMAD.MOV.U32 R29, RZ, RZ, R6 ;  /* 0x000000ffff1d7224 */ /* 0x000fce00078e0006 */
.L_x_9040:
[----:B------:R-:W-:Y:S05]  /*6590*/  BSYNC B0 ;  /* 0x0000000000007941 */ /* 0x000fea0003800000 */
.L_x_9038:
        /* <DEDUP_REMOVED lines=9> */
.L_x_9042:
[----:B------:R-:W-:Y:S01]  /*6630*/  MOV R4, R20 ;  /* 0x0000001400047202 */ /* 0x000fe20000000f00 */
[----:B------:R-:W-:Y:S02]  /*6640*/  IMAD.MOV.U32 R6, RZ, RZ, R24 ;  /* 0x000000ffff067224 */ /* 0x000fe400078e0018 */
[----:B------:R-:W-:Y:S02]  /*6650*/  IMAD.MOV.U32 R20, RZ, RZ, R25 ;  /* 0x000000ffff147224 */ /* 0x000fe400078e0019 */
[----:B------:R-:W-:-:S07]  /*6660*/  IMAD.MOV.U32 R24, RZ, RZ, R29 ;  /* 0x000000ffff187224 */ /* 0x000fce00078e001d */
.L_x_9043:
[----:B------:R-:W-:Y:S05]  /*6670*/  BSYNC B0 ;  /* 0x0000000000007941 */ /* 0x000fea0003800000 */
.L_x_9041:
        /* <DEDUP_REMOVED lines=9> */
.L_x_9045:
[----:B------:R-:W-:Y:S01]  /*6710*/  MOV R25, R11 ;  /* 0x0000000b00197202 */ /* 0x000fe20000000f00 */
[----:B------:R-:W-:Y:S02]  /*6720*/  IMAD.MOV.U32 R29, RZ, RZ, R13 ;  /* 0x000000ffff1d7224 */ /* 0x000fe400078e000d */
[----:B------:R-:W-:Y:S02]  /*6730*/  IMAD.MOV.U32 R11, RZ, RZ, R20 ;  /* 0x000000ffff0b7224 */ /* 0x000fe400078e0014 */
[----:B------:R-:W-:-:S07]  /*6740*/  IMAD.MOV.U32 R13, RZ, RZ, R24 ;  /* 0x000000ffff0d7224 */ /* 0x000fce00078e0018 */
.L_x_9046:
[----:B------:R-:W-:Y:S05]  /*6750*/  BSYNC B0 ;  /* 0x0000000000007941 */ /* 0x000fea0003800000 */
.L_x_9044:
        /* <DEDUP_REMOVED lines=9> */
.L_x_9048:
[----:B------:R-:W-:Y:S01]  /*67f0*/  MOV R20, R0 ;  /* 0x0000000000147202 */ /* 0x000fe20000000f00 */
[----:B------:R-:W-:Y:S02]  /*6800*/  IMAD.MOV.U32 R24, RZ, RZ, R10 ;  /* 0x000000ffff187224 */ /* 0x000fe400078e000a */
[----:B------:R-:W-:Y:S02]  /*6810*/  IMAD.MOV.U32 R0, RZ, RZ, R11 ;  /* 0x000000ffff007224 */ /* 0x000fe400078e000b */
[----:B------:R-:W-:-:S07]  /*6820*/  IMAD.MOV.U32 R10, RZ, RZ, R13 ;  /* 0x000000ffff0a7224 */ /* 0x000fce00078e000d */
.L_x_9049:
[----:B------:R-:W-:Y:S05]  /*6830*/  BSYNC B0 ;  /* 0x0000000000007941 */ /* 0x000fea0003800000 */
.L_x_9047:
        /* <DEDUP_REMOVED lines=9> */
.L_x_9051:
[----:B------:R-:W-:Y:S01]  /*68d0*/  MOV R11, R19 ;  /* 0x00000013000b7202 */ /* 0x000fe20000000f00 */
[----:B------:R-:W-:Y:S02]  /*68e0*/  IMAD.MOV.U32 R13, RZ, RZ, R21 ;  /* 0x000000ffff0d7224 */ /* 0x000fe400078e0015 */
[----:B------:R-:W-:Y:S02]  /*68f0*/  IMAD.MOV.U32 R19, RZ, RZ, R0 ;  /* 0x000000ffff137224 */ /* 0x000fe400078e0000 */
[----:B------:R-:W-:-:S07]  /*6900*/  IMAD.MOV.U32 R21, RZ, RZ, R10 ;  /* 0x000000ffff157224 */ /* 0x000fce00078e000a */
.L_x_9052:
[----:B------:R-:W-:Y:S05]  /*6910*/  BSYNC B0 ;  /* 0x0000000000007941 */ /* 0x000fea0003800000 */
.L_x_9050:
        /* <DEDUP_REMOVED lines=9> */
.L_x_9054:
[----:B------:R-:W-:Y:S01]  /*69b0*/  MOV R0, R16 ;  /* 0x0000001000007202 */ /* 0x000fe20000000f00 */
[----:B------:R-:W-:Y:S02]  /*69c0*/  IMAD.MOV.U32 R10, RZ, RZ, R18 ;  /* 0x000000ffff0a7224 */ /* 0x000fe400078e0012 */
[----:B------:R-:W-:Y:S02]  /*69d0*/  IMAD.MOV.U32 R16, RZ, RZ, R19 ;  /* 0x000000ffff107224 */ /* 0x000fe400078e0013 */
[----:B------:R-:W-:-:S07]  /*69e0*/  IMAD.MOV.U32 R18, RZ, RZ, R21 ;  /* 0x000000ffff127224 */ /* 0x000fce00078e0015 */
.L_x_9055:
[----:B------:R-:W-:Y:S05]  /*69f0*/  BSYNC B0 ;  /* 0x0000000000007941 */ /* 0x000fea0003800000 */
.L_x_9053:
        /* <DEDUP_REMOVED lines=9> */
.L_x_9057:
[----:B------:R-:W-:Y:S01]  /*6a90*/  MOV R19, R3 ;  /* 0x0000000300137202 */ /* 0x000fe20000000f00 */
[----:B------:R-:W-:Y:S02]  /*6aa0*/  IMAD.MOV.U32 R21, RZ, RZ, R9 ;  /* 0x000000ffff157224 */ /* 0x000fe400078e0009 */
[----:B------:R-:W-:Y:S02]  /*6ab0*/  IMAD.MOV.U32 R3, RZ, RZ, R16 ;  /* 0x000000ffff037224 */ /* 0x000fe400078e0010 */
[----:B------:R-:W-:-:S07]  /*6ac0*/  IMAD.MOV.U32 R9, RZ, RZ, R18 ;  /* 0x000000ffff097224 */ /* 0x000fce00078e0012 */
.L_x_9058:
[----:B------:R-:W-:Y:S05]  /*6ad0*/  BSYNC B0 ;  /* 0x0000000000007941 */ /* 0x000fea0003800000 */
.L_x_9056:
        /* <DEDUP_REMOVED lines=9> */
.L_x_9060:
[----:B------:R-:W-:Y:S01]  /*6b70*/  MOV R16, R61 ;  /* 0x0000003d00107202 */ /* 0x000fe20000000f00 */
[----:B------:R-:W-:Y:S02]  /*6b80*/  IMAD.MOV.U32 R18, RZ, RZ, R70 ;  /* 0x000000ffff127224 */ /* 0x000fe400078e0046 */
[----:B------:R-:W-:Y:S02]  /*6b90*/  IMAD.MOV.U32 R70, RZ, RZ, R9 ;  /* 0x000000ffff467224 */ /* 0x000fe400078e0009 */
[----:B------:R-:W-:-:S07]  /*6ba0*/  IMAD.MOV.U32 R61, RZ, RZ, R3 ;  /* 0x000000ffff3d7224 */ /* 0x000fce00078e0003 */
.L_x_9061:
[----:B------:R-:W-:Y:S05]  /*6bb0*/  BSYNC B0 ;  /* 0x0000000000007941 */ /* 0x000fea0003800000 */
.L_x_9059:
        /* <DEDUP_REMOVED lines=11> */
.L_x_9063:
[----:B------:R-:W-:Y:S01]  /*6c70*/  MOV R36, R2 ;  /* 0x0000000200247202 */ /* 0x000fe20000000f00 */
[----:B------:R-:W-:Y:S02]  /*6c80*/  IMAD.MOV.U32 R38, RZ, RZ, R8 ;  /* 0x000000ffff267224 */ /* 0x000fe400078e0008 */
[----:B------:R-:W-:Y:S02]  /*6c90*/  IMAD.MOV.U32 R2, RZ, RZ, R9 ;  /* 0x000000ffff027224 */ /* 0x000fe400078e0009 */
[----:B-----5:R-:W-:-:S07]  /*6ca0*/  IMAD.MOV.U32 R8, RZ, RZ, R3 ;  /* 0x000000ffff087224 */ /* 0x020fce00078e0003 */
.L_x_9064:
[----:B------:R-:W-:Y:S05]  /*6cb0*/  BSYNC B0 ;  /* 0x0000000000007941 */ /* 0x000fea0003800000 */
.L_x_9062:
        /* <DEDUP_REMOVED lines=9> */
.L_x_9066:
[----:B------:R-:W-:Y:S01]  /*6d50*/  MOV R39, R35 ;  /* 0x0000002300277202 */ /* 0x000fe20000000f00 */
[----:B------:R-:W-:Y:S02]  /*6d60*/  IMAD.MOV.U32 R41, RZ, RZ, R37 ;  /* 0x000000ffff297224 */ /* 0x000fe400078e0025 */
[----:B------:R-:W-:Y:S02]  /*6d70*/  IMAD.MOV.U32 R35, RZ, RZ, R2 ;  /* 0x000000ffff237224 */ /* 0x000fe400078e0002 */
[----:B------:R-:W-:-:S07]  /*6d80*/  IMAD.MOV.U32 R37, RZ, RZ, R8 ;  /* 0x000000ffff257224 */ /* 0x000fce00078e0008 */
.L_x_9067:
[----:B------:R-:W-:Y:S05]  /*6d90*/  BSYNC B0 ;  /* 0x0000000000007941 */ /* 0x000fea0003800000 */
.L_x_9065:
        /* <DEDUP_REMOVED lines=9> */
.L_x_9069:
[----:B------:R-:W-:Y:S01]  /*6e30*/  MOV R2, R32 ;  /* 0x0000002000027202 */ /* 0x000fe20000000f00 */
[----:B------:R-:W-:Y:S02]  /*6e40*/  IMAD.MOV.U32 R40, RZ, RZ, R34 ;  /* 0x000000ffff287224 */ /* 0x000fe400078e0022 */
[----:B------:R-:W-:Y:S02]  /*6e50*/  IMAD.MOV.U32 R32, RZ, RZ, R35 ;  /* 0x000000ffff207224 */ /* 0x000fe400078e0023 */
[----:B------:R-:W-:-:S07]  /*6e60*/  IMAD.MOV.U32 R34, RZ, RZ, R37 ;  /* 0x000000ffff227224 */ /* 0x000fce00078e0025 */
.L_x_9070:
[----:B------:R-:W-:Y:S05]  /*6e70*/  BSYNC B0 ;  /* 0x0000000000007941 */ /* 0x000fea0003800000 */
.L_x_9068:
        /* <DEDUP_REMOVED lines=9> */
.L_x_9072:
[----:B------:R-:W-:Y:S01]  /*6f10*/  MOV R35, R15 ;  /* 0x0000000f00237202 */ /* 0x000fe20000000f00 */
[----:B------:R-:W-:Y:S02]  /*6f20*/  IMAD.MOV.U32 R37, RZ, RZ, R17 ;  /* 0x000000ffff257224 */ /* 0x000fe400078e0011 */
[----:B------:R-:W-:Y:S02]  /*6f30*/  IMAD.MOV.U32 R15, RZ, RZ, R32 ;  /* 0x000000ffff0f7224 */ /* 0x000fe400078e0020 */
[----:B------:R-:W-:-:S07]  /*6f40*/  IMAD.MOV.U32 R17, RZ, RZ, R34 ;  /* 0x000000ffff117224 */ /* 0x000fce00078e0022 */
.L_x_9073:
[----:B------:R-:W-:Y:S05]  /*6f50*/  BSYNC B0 ;  /* 0x0000000000007941 */ /* 0x000fea0003800000 */
.L_x_9071:
        /* <DEDUP_REMOVED lines=9> */
.L_x_9075:
[----:B------:R-:W-:Y:S01]  /*6ff0*/  MOV R32, R12 ;  /* 0x0000000c00207202 */ /* 0x000fe20000000f00 */
[----:B------:R-:W-:Y:S02]  /*7000*/  IMAD.MOV.U32 R34, RZ, RZ, R14 ;  /* 0x000000ffff227224 */ /* 0x000fe400078e000e */
[----:B------:R-:W-:Y:S02]  /*7010*/  IMAD.MOV.U32 R12, RZ, RZ, R15 ;  /* 0x000000ffff0c7224 */ /* 0x000fe400078e000f */
[----:B------:R-:W-:-:S07]  /*7020*/  IMAD.MOV.U32 R14, RZ, RZ, R17 ;  /* 0x000000ffff0e7224 */ /* 0x000fce00078e0011 */
.L_x_9076:
[----:B------:R-:W-:Y:S05]  /*7030*/  BSYNC B0 ;  /* 0x0000000000007941 */ /* 0x000fea0003800000 */
.L_x_9074:
        /* <DEDUP_REMOVED lines=9> */
.L_x_9078:
[----:B------:R-:W-:Y:S01]  /*70d0*/  MOV R17, R31 ;  /* 0x0000001f00117202 */ /* 0x000fe20000000f00 */
[----:B------:R-:W-:Y:S02]  /*70e0*/  IMAD.MOV.U32 R43, RZ, RZ, R33 ;  /* 0x000000ffff2b7224 */ /* 0x000fe400078e0021 */
[----:B------:R-:W-:Y:S02]  /*70f0*/  IMAD.MOV.U32 R31, RZ, RZ, R12 ;  /* 0x000000ffff1f7224 */ /* 0x000fe400078e000c */
[----:B------:R-:W-:-:S07]  /*7100*/  IMAD.MOV.U32 R33, RZ, RZ, R14 ;  /* 0x000000ffff217224 */ /* 0x000fce00078e000e */
.L_x_9079:
[----:B------:R-:W-:Y:S05]  /*7110*/  BSYNC B0 ;  /* 0x0000000000007941 */ /* 0x000fea0003800000 */
.L_x_9077:
        /* <DEDUP_REMOVED lines=9> */
.L_x_9081:
[----:B------:R-:W-:Y:S01]  /*71b0*/  MOV R12, R28 ;  /* 0x0000001c000c7202 */ /* 0x000fe20000000f00 */
[----:B------:R-:W-:Y:S02]  /*71c0*/  IMAD.MOV.U32 R14, RZ, RZ, R30 ;  /* 0x000000ffff0e7224 */ /* 0x000fe400078e001e */
[----:B------:R-:W-:Y:S02]  /*71d0*/  IMAD.MOV.U32 R28, RZ, RZ, R31 ;  /* 0x000000ffff1c7224 */ /* 0x000fe400078e001f */
[----:B------:R-:W-:-:S07]  /*71e0*/  IMAD.MOV.U32 R30, RZ, RZ, R33 ;  /* 0x000000ffff1e7224 */ /* 0x000fce00078e0021 */
.L_x_9082:
[----:B------:R-:W-:Y:S05]  /*71f0*/  BSYNC B0 ;  /* 0x0000000000007941 */ /* 0x000fea0003800000 */
.L_x_9080:
        /* <DEDUP_REMOVED lines=9> */
.L_x_9084:
[----:B------:R-:W-:Y:S01]  /*7290*/  MOV R31, R5 ;  /* 0x00000005001f7202 */ /* 0x000fe20000000f00 */
[----:B------:R-:W-:Y:S02]  /*72a0*/  IMAD.MOV.U32 R45, RZ, RZ, R7 ;  /* 0x000000ffff2d7224 */ /* 0x000fe400078e0007 */
[----:B------:R-:W-:Y:S02]  /*72b0*/  IMAD.MOV.U32 R5, RZ, RZ, R28 ;  /* 0x000000ffff057224 */ /* 0x000fe400078e001c */
[----:B------:R-:W-:-:S07]  /*72c0*/  IMAD.MOV.U32 R7, RZ, RZ, R30 ;  /* 0x000000ffff077224 */ /* 0x000fce00078e001e */
.L_x_9085:
[----:B------:R-:W-:Y:S05]  /*72d0*/  BSYNC B0 ;  /* 0x0000000000007941 */ /* 0x000fea0003800000 */
.L_x_9083:
        /* <DEDUP_REMOVED lines=9> */
.L_x_9087:
[----:B------:R-:W-:Y:S01]  /*7370*/  MOV R42, R4 ;  /* 0x00000004002a7202 */ /* 0x000fe20000000f00 */
[----:B------:R-:W-:Y:S02]  /*7380*/  IMAD.MOV.U32 R44, RZ, RZ, R6 ;  /* 0x000000ffff2c7224 */ /* 0x000fe400078e0006 */
[----:B------:R-:W-:Y:S02]  /*7390*/  IMAD.MOV.U32 R4, RZ, RZ, R5 ;  /* 0x000000ffff047224 */ /* 0x000fe400078e0005 */
[----:B------:R-:W-:-:S07]  /*73a0*/  IMAD.MOV.U32 R6, RZ, RZ, R7 ;  /* 0x000000ffff067224 */ /* 0x000fce00078e0007 */
.L_x_9088:
[----:B------:R-:W-:Y:S05]  /*73b0*/  BSYNC B0 ;  /* 0x0000000000007941 */ /* 0x000fea0003800000 */
.L_x_9086:
        /* <DEDUP_REMOVED lines=9> */
.L_x_9090:
[----:B------:R-:W-:Y:S01]  /*7450*/  MOV R5, R25 ;  /* 0x0000001900057202 */ /* 0x000fe20000000f00 */
[----:B------:R-:W-:Y:S02]  /*7460*/  IMAD.MOV.U32 R47, RZ, RZ, R29 ;  /* 0x000000ffff2f7224 */ /* 0x000fe400078e001d */
[----:B------:R-:W-:Y:S02]  /*7470*/  IMAD.MOV.U32 R25, RZ, RZ, R4 ;  /* 0x000000ffff197224 */ /* 0x000fe400078e0004 */
[----:B------:R-:W-:-:S07]  /*7480*/  IMAD.MOV.U32 R29, RZ, RZ, R6 ;  /* 0x000000ffff1d7224 */ /* 0x000fce00078e0006 */
.L_x_9091:
[----:B------:R-:W-:Y:S05]  /*7490*/  BSYNC B0 ;  /* 0x0000000000007941 */ /* 0x000fea0003800000 */
.L_x_9089:
        /* <DEDUP_REMOVED lines=9> */
.L_x_9093:
[----:B------:R-:W-:Y:S01]  /*7530*/  MOV R46, R20 ;  /* 0x00000014002e7202 */ /* 0x000fe20000000f00 */
[----:B------:R-:W-:Y:S02]  /*7540*/  IMAD.MOV.U32 R48, RZ, RZ, R24 ;  /* 0x000000ffff307224 */ /* 0x000fe400078e0018 */
[----:B------:R-:W-:Y:S02]  /*7550*/  IMAD.MOV.U32 R20, RZ, RZ, R25 ;  /* 0x000000ffff147224 */ /* 0x000fe400078e0019 */
[----:B------:R-:W-:-:S07]  /*7560*/  IMAD.MOV.U32 R24, RZ, RZ, R29 ;  /* 0x000000ffff187224 */ /* 0x000fce00078e001d */
.L_x_9094:
[----:B------:R-:W-:Y:S05]  /*7570*/  BSYNC B0 ;  /* 0x0000000000007941 */ /* 0x000fea0003800000 */
.L_x_9092:
        /* <DEDUP_REMOVED lines=9> */
.L_x_9096:
[----:B------:R-:W-:Y:S01]  /*7610*/  MOV R25, R11 ;  /* 0x0000000b00197202 */ /* 0x000fe20000000f00 */
[----:B------:R-:W-:Y:S02]  /*7620*/  IMAD.MOV.U32 R49, RZ, RZ, R13 ;  /* 0x000000ffff317224 */ /* 0x000fe400078e000d */
[----:B------:R-:W-:Y:S02]  /*7630*/  IMAD.MOV.U32 R11, RZ, RZ, R20 ;  /* 0x000000ffff0b7224 */ /* 0x000fe400078e0014 */
[----:B------:R-:W-:-:S07]  /*7640*/  IMAD.MOV.U32 R13, RZ, RZ, R24 ;  /* 0x000000ffff0d7224 */ /* 0x000fce00078e0018 */
.L_x_9097:
[----:B------:R-:W-:Y:S05]  /*7650*/  BSYNC B0 ;  /* 0x0000000000007941 */ /* 0x000fea0003800000 */
.L_x_9095:
        /* <DEDUP_REMOVED lines=9> */
.L_x_9099:
[----:B------:R-:W-:Y:S01]  /*76f0*/  MOV R20, R0 ;  /* 0x0000000000147202 */ /* 0x000fe20000000f00 */
[----:B------:R-:W-:Y:S02]  /*7700*/  IMAD.MOV.U32 R50, RZ, RZ, R10 ;  /* 0x000000ffff327224 */ /* 0x000fe400078e000a */
[----:B------:R-:W-:Y:S02]  /*7710*/  IMAD.MOV.U32 R0, RZ, RZ, R11 ;  /* 0x000000ffff007224 */ /* 0x000fe400078e000b */
[----:B------:R-:W-:-:S07]  /*7720*/  IMAD.MOV.U32 R10, RZ, RZ, R13 ;  /* 0x000000ffff0a7224 */ /* 0x000fce00078e000d */
.L_x_9100:
[----:B------:R-:W-:Y:S05]  /*7730*/  BSYNC B0 ;  /* 0x0000000000007941 */ /* 0x000fea0003800000 */
.L_x_9098:
        /* <DEDUP_REMOVED lines=9> */
.L_x_9102:
[----:B------:R-:W-:Y:S01]  /*77d0*/  MOV R59, R19 ;  /* 0x00000013003b7202 */ /* 0x000fe20000000f00 */
[----:B------:R-:W-:Y:S02]  /*77e0*/  IMAD.MOV.U32 R63, RZ, RZ, R21 ;  /* 0x000000ffff3f7224 */ /* 0x000fe400078e0015 */
[----:B------:R-:W-:Y:S02]  /*77f0*/  IMAD.MOV.U32 R19, RZ, RZ, R0 ;  /* 0x000000ffff137224 */ /* 0x000fe400078e0000 */
[----:B------:R-:W-:-:S07]  /*7800*/  IMAD.MOV.U32 R21, RZ, RZ, R10 ;  /* 0x000000ffff157224 */ /* 0x000fce00078e000a */
.L_x_9103:
[----:B------:R-:W-:Y:S05]  /*7810*/  BSYNC B0 ;  /* 0x0000000000007941 */ /* 0x000fea0003800000 */
.L_x_9101:
        /* <DEDUP_REMOVED lines=9> */
.L_x_9105:
[----:B------:R-:W-:Y:S01]  /*78b0*/  MOV R0, R16 ;  /* 0x0000001000007202 */ /* 0x000fe20000000f00 */
[----:B------:R-:W-:Y:S02]  /*78c0*/  IMAD.MOV.U32 R56, RZ, RZ, R18 ;  /* 0x000000ffff387224 */ /* 0x000fe400078e0012 */
[----:B------:R-:W-:Y:S02]  /*78d0*/  IMAD.MOV.U32 R16, RZ, RZ, R19 ;  /* 0x000000ffff107224 */ /* 0x000fe400078e0013 */
[----:B------:R-:W-:-:S07]  /*78e0*/  IMAD.MOV.U32 R18, RZ, RZ, R21 ;  /* 0x000000ffff127224 */ /* 0x000fce00078e0015 */
.L_x_9106:
[----:B------:R-:W-:Y:S05]  /*78f0*/  BSYNC B0 ;  /* 0x0000000000007941 */ /* 0x000fea0003800000 */
.L_x_9104:
        /* <DEDUP_REMOVED lines=9> */
.L_x_9108:
[----:B------:R-:W-:Y:S01]  /*7990*/  MOV R19, R61 ;  /* 0x0000003d00137202 */ /* 0x000fe20000000f00 */
[----:B------:R-:W-:Y:S02]  /*79a0*/  IMAD.MOV.U32 R21, RZ, RZ, R70 ;  /* 0x000000ffff157224 */ /* 0x000fe400078e0046 */
[----:B------:R-:W-:Y:S02]  /*79b0*/  IMAD.MOV.U32 R70, RZ, RZ, R18 ;  /* 0x000000ffff467224 */ /* 0x000fe400078e0012 */
[----:B------:R-:W-:-:S07]  /*79c0*/  IMAD.MOV.U32 R61, RZ, RZ, R16 ;  /* 0x000000ffff3d7224 */ /* 0x000fce00078e0010 */
.L_x_9109:
[----:B------:R-:W-:Y:S05]  /*79d0*/  BSYNC B0 ;  /* 0x0000000000007941 */ /* 0x000fea0003800000 */
.L_x_9107:
        /* <DEDUP_REMOVED lines=11> */
.L_x_9111:
[----:B------:R-:W-:Y:S01]  /*7a90*/  MOV R3, R36 ;  /* 0x0000002400037202 */ /* 0x000fe20000000f00 */
[----:B------:R-:W-:Y:S02]  /*7aa0*/  IMAD.MOV.U32 R15, RZ, RZ, R38 ;  /* 0x000000ffff0f7224 */ /* 0x000fe400078e0026 */
[----:B------:R-:W-:Y:S02]  /*7ab0*/  IMAD.MOV.U32 R36, RZ, RZ, R9 ;  /* 0x000000ffff247224 */ /* 0x000fe400078e0009 */
[----:B-----5:R-:W-:-:S07]  /*7ac0*/  IMAD.MOV.U32 R38, RZ, RZ, R7 ;  /* 0x000000ffff267224 */ /* 0x020fce00078e0007 */
.L_x_9112:
[----:B------:R-:W-:Y:S05]  /*7ad0*/  BSYNC B0 ;  /* 0x0000000000007941 */ /* 0x000fea0003800000 */
.L_x_9110:
        /* <DEDUP_REMOVED lines=9> */
.L_x_9114:
[----:B------:R-:W-:Y:S01]  /*7b70*/  MOV R4, R39 ;  /* 0x0000002700047202 */ /* 0x000fe20000000f00 */
[----:B------:R-:W-:Y:S02]  /*7b80*/  IMAD.MOV.U32 R6, RZ, RZ, R41 ;  /* 0x000000ffff067224 */ /* 0x000fe400078e0029 */
[----:B------:R-:W-:Y:S02]  /*7b90*/  IMAD.MOV.U32 R39, RZ, RZ, R36 ;  /* 0x000000ffff277224 */ /* 0x000fe400078e0024 */
[----:B------:R-:W-:-:S07]  /*7ba0*/  IMAD.MOV.U32 R41, RZ, RZ, R38 ;  /* 0x000000ffff297224 */ /* 0x000fce00078e0026 */
.L_x_9115:
[----:B------:R-:W-:Y:S05]  /*7bb0*/  BSYNC B0 ;  /* 0x0000000000007941 */ /* 0x000fea0003800000 */
.L_x_9113:
        /* <DEDUP_REMOVED lines=9> */
.L_x_9117:
[----:B------:R-:W-:Y:S01]  /*7c50*/  MOV R7, R2 ;  /* 0x0000000200077202 */ /* 0x000fe20000000f00 */
[----:B------:R-:W-:Y:S02]  /*7c60*/  IMAD.MOV.U32 R9, RZ, RZ, R40 ;  /* 0x000000ffff097224 */ /* 0x000fe400078e0028 */
[----:B------:R-:W-:Y:S02]  /*7c70*/  IMAD.MOV.U32 R2, RZ, RZ, R39 ;  /* 0x000000ffff027224 */ /* 0x000fe400078e0027 */
[----:B------:R-:W-:-:S07]  /*7c80*/  IMAD.MOV.U32 R40, RZ, RZ, R41 ;  /* 0x000000ffff287224 */ /* 0x000fce00078e0029 */
.L_x_9118:
[----:B------:R-:W-:Y:S05]  /*7c90*/  BSYNC B0 ;  /* 0x0000000000007941 */ /* 0x000fea0003800000 */
.L_x_9116:
        /* <DEDUP_REMOVED lines=9> */
.L_x_9120:
[----:B------:R-:W-:Y:S01]  /*7d30*/  MOV R8, R35 ;  /* 0x0000002300087202 */ /* 0x000fe20000000f00 */
[----:B------:R-:W-:Y:S02]  /*7d40*/  IMAD.MOV.U32 R10, RZ, RZ, R37 ;  /* 0x000000ffff0a7224 */ /* 0x000fe400078e0025 */
[----:B------:R-:W-:Y:S02]  /*7d50*/  IMAD.MOV.U32 R35, RZ, RZ, R2 ;  /* 0x000000ffff237224 */ /* 0x000fe400078e0002 */
[----:B------:R-:W-:-:S07]  /*7d60*/  IMAD.MOV.U32 R37, RZ, RZ, R40 ;  /* 0x000000ffff257224 */ /* 0x000fce00078e0028 */
.L_x_9121:
[----:B------:R-:W-:Y:S05]  /*7d70*/  BSYNC B0 ;  /* 0x0000000000007941 */ /* 0x000fea0003800000 */
.L_x_9119:
        /* <DEDUP_REMOVED lines=9> */
.L_x_9123:
[----:B------:R-:W-:Y:S01]  /*7e10*/  MOV R11, R32 ;  /* 0x00000020000b7202 */ /* 0x000fe20000000f00 */
[----:B------:R-:W-:Y:S02]  /*7e20*/  IMAD.MOV.U32 R13, RZ, RZ, R34 ;  /* 0x000000ffff0d7224 */ /* 0x000fe400078e0022 */
[----:B------:R-:W-:Y:S02]  /*7e30*/  IMAD.MOV.U32 R32, RZ, RZ, R35 ;  /* 0x000000ffff207224 */ /* 0x000fe400078e0023 */
[----:B------:R-:W-:-:S07]  /*7e40*/  IMAD.MOV.U32 R34, RZ, RZ, R37 ;  /* 0x000000ffff227224 */ /* 0x000fce00078e0025 */
.L_x_9124:
[----:B------:R-:W-:Y:S05]  /*7e50*/  BSYNC B0 ;  /* 0x0000000000007941 */ /* 0x000fea0003800000 */
.L_x_9122:
        /* <DEDUP_REMOVED lines=9> */
.L_x_9126:
[----:B------:R-:W-:Y:S01]  /*7ef0*/  MOV R24, R17 ;  /* 0x0000001100187202 */ /* 0x000fe20000000f00 */
[----:B------:R-:W-:Y:S02]  /*7f00*/  IMAD.MOV.U32 R28, RZ, RZ, R43 ;  /* 0x000000ffff1c7224 */ /* 0x000fe400078e002b */
[----:B------:R-:W-:Y:S02]  /*7f10*/  IMAD.MOV.U32 R17, RZ, RZ, R32 ;  /* 0x000000ffff117224 */ /* 0x000fe400078e0020 */
[----:B------:R-:W-:-:S07]  /*7f20*/  IMAD.MOV.U32 R43, RZ, RZ, R34 ;  /* 0x000000ffff2b7224 */ /* 0x000fce00078e0022 */
.L_x_9127:
[----:B------:R-:W-:Y:S05]  /*7f30*/  BSYNC B0 ;  /* 0x0000000000007941 */ /* 0x000fea0003800000 */
.L_x_9125:
        /* <DEDUP_REMOVED lines=9> */
.L_x_9129:
[----:B------:R-:W-:Y:S01]  /*7fd0*/  MOV R29, R12 ;  /* 0x0000000c001d7202 */ /* 0x000fe20000000f00 */
[----:B------:R-:W-:Y:S02]  /*7fe0*/  IMAD.MOV.U32 R33, RZ, RZ, R14 ;  /* 0x000000ffff217224 */ /* 0x000fe400078e000e */
[----:B------:R-:W-:Y:S02]  /*7ff0*/  IMAD.MOV.U32 R12, RZ, RZ, R17 ;  /* 0x000000ffff0c7224 */ /* 0x000fe400078e0011 */
[----:B------:R-:W-:-:S07]  /*8000*/  IMAD.MOV.U32 R14, RZ, RZ, R43 ;  /* 0x000000ffff0e7224 */ /* 0x000fce00078e002b */
.L_x_9130:
[----:B------:R-:W-:Y:S05]  /*8010*/  BSYNC B0 ;  /* 0x0000000000007941 */ /* 0x000fea0003800000 */
.L_x_9128:
        /* <DEDUP_REMOVED lines=9> */
.L_x_9132:
[----:B------:R-:W-:Y:S01]  /*80b0*/  MOV R30, R31 ;  /* 0x0000001f001e7202 */ /* 0x000fe20000000f00 */
[----:B------:R-:W-:Y:S02]  /*80c0*/  IMAD.MOV.U32 R32, RZ, RZ, R45 ;  /* 0x000000ffff207224 */ /* 0x000fe400078e002d */
[----:B------:R-:W-:Y:S02]  /*80d0*/  IMAD.MOV.U32 R31, RZ, RZ, R12 ;  /* 0x000000ffff1f7224 */ /* 0x000fe400078e000c */
[----:B------:R-:W-:-:S07]  /*80e0*/  IMAD.MOV.U32 R45, RZ, RZ, R14 ;  /* 0x000000ffff2d7224 */ /* 0x000fce00078e000e */
.L_x_9133:
[----:B------:R-:W-:Y:S05]  /*80f0*/  BSYNC B0 ;  /* 0x0000000000007941 */ /* 0x000fea0003800000 */
.L_x_9131:
        /* <DEDUP_REMOVED lines=9> */
.L_x_9135:
[----:B------:R-:W-:Y:S01]  /*8190*/  MOV R35, R42 ;  /* 0x0000002a00237202 */ /* 0x000fe20000000f00 */
[----:B------:R-:W-:Y:S02]  /*81a0*/  IMAD.MOV.U32 R37, RZ, RZ, R44 ;  /* 0x000000ffff257224 */ /* 0x000fe400078e002c */
[----:B------:R-:W-:Y:S02]  /*81b0*/  IMAD.MOV.U32 R42, RZ, RZ, R31 ;  /* 0x000000ffff2a7224 */ /* 0x000fe400078e001f */
[----:B------:R-:W-:-:S07]  /*81c0*/  IMAD.MOV.U32 R44, RZ, RZ, R45 ;  /* 0x000000ffff2c7224 */ /* 0x000fce00078e002d */
.L_x_9136:
[----:B------:R-:W-:Y:S05]  /*81d0*/  BSYNC B0 ;  /* 0x0000000000007941 */ /* 0x000fea0003800000 */
.L_x_9134:
        /* <DEDUP_REMOVED lines=9> */
.L_x_9138:
[----:B------:R-:W-:Y:S01]  /*8270*/  MOV R34, R5 ;  /* 0x0000000500227202 */ /* 0x000fe20000000f00 */
[----:B------:R-:W-:Y:S02]  /*8280*/  IMAD.MOV.U32 R36, RZ, RZ, R47 ;  /* 0x000000ffff247224 */ /* 0x000fe400078e002f */
[----:B------:R-:W-:Y:S02]  /*8290*/  IMAD.MOV.U32 R5, RZ, RZ, R42 ;  /* 0x000000ffff057224 */ /* 0x000fe400078e002a */
[----:B------:R-:W-:-:S07]  /*82a0*/  IMAD.MOV.U32 R47, RZ, RZ, R44 ;  /* 0x000000ffff2f7224 */ /* 0x000fce00078e002c */
.L_x_9139:
[----:B------:R-:W-:Y:S05]  /*82b0*/  BSYNC B0 ;  /* 0x0000000000007941 */ /* 0x000fea0003800000 */
.L_x_9137:
        /* <DEDUP_REMOVED lines=9> */
.L_x_9141:
[----:B------:R-:W-:Y:S01]  /*8350*/  MOV R39, R46 ;  /* 0x0000002e00277202 */ /* 0x000fe20000000f00 */
[----:B------:R-:W-:Y:S02]  /*8360*/  IMAD.MOV.U32 R41, RZ, RZ, R48 ;  /* 0x000000ffff297224 */ /* 0x000fe400078e0030 */
[----:B------:R-:W-:Y:S02]  /*8370*/  IMAD.MOV.U32 R46, RZ, RZ, R5 ;  /* 0x000000ffff2e7224 */ /* 0x000fe400078e0005 */
[----:B------:R-:W-:-:S07]  /*8380*/  IMAD.MOV.U32 R48, RZ, RZ, R47 ;  /* 0x000000ffff307224 */ /* 0x000fce00078e002f */
.L_x_9142:
[----:B------:R-:W-:Y:S05]  /*8390*/  BSYNC B0 ;  /* 0x0000000000007941 */ /* 0x000fea0003800000 */
.L_x_9140:
        /* <DEDUP_REMOVED lines=9> */
.L_x_9144:
[----:B------:R-:W-:Y:S01]  /*8430*/  MOV R38, R25 ;  /* 0x0000001900267202 */ /* 0x000fe20000000f00 */
[----:B------:R-:W-:Y:S02]  /*8440*/  IMAD.MOV.U32 R40, RZ, RZ, R49 ;  /* 0x000000ffff287224 */ /* 0x000fe400078e0031 */
[----:B------:R-:W-:Y:S02]  /*8450*/  IMAD.MOV.U32 R25, RZ, RZ, R46 ;  /* 0x000000ffff197224 */ /* 0x000fe400078e002e */
[----:B------:R-:W-:-:S07]  /*8460*/  IMAD.MOV.U32 R49, RZ, RZ, R48 ;  /* 0x000000ffff317224 */ /* 0x000fce00078e0030 */
.L_x_9145:
[----:B------:R-:W-:Y:S05]  /*8470*/  BSYNC B0 ;  /* 0x0000000000007941 */ /* 0x000fea0003800000 */
.L_x_9143:
        /* <DEDUP_REMOVED lines=9> */
.L_x_9147:
[----:B------:R-:W-:Y:S01]  /*8510*/  MOV R51, R20 ;  /* 0x0000001400337202 */ /* 0x000fe20000000f00 */
[----:B------:R-:W-:Y:S02]  /*8520*/  IMAD.MOV.U32 R53, RZ, RZ, R50 ;  /* 0x000000ffff357224 */ /* 0x000fe400078e0032 */
[----:B------:R-:W-:Y:S02]  /*8530*/  IMAD.MOV.U32 R20, RZ, RZ, R25 ;  /* 0x000000ffff147224 */ /* 0x000fe400078e0019 */
[----:B------:R-:W-:-:S07]  /*8540*/  IMAD.MOV.U32 R50, RZ, RZ, R49 ;  /* 0x000000ffff327224 */ /* 0x000fce00078e0031 */
.L_x_9148:
[----:B------:R-:W-:Y:S05]  /*8550*/  BSYNC B0 ;  /* 0x0000000000007941 */ /* 0x000fea0003800000 */
.L_x_9146:
        /* <DEDUP_REMOVED lines=9> */
.L_x_9150:
[----:B------:R-:W-:Y:S01]  /*85f0*/  MOV R42, R59 ;  /* 0x0000003b002a7202 */ /* 0x000fe20000000f00 */
[----:B------:R-:W-:Y:S02]  /*8600*/  IMAD.MOV.U32 R52, RZ, RZ, R63 ;  /* 0x000000ffff347224 */ /* 0x000fe400078e003f */
[----:B------:R-:W-:Y:S02]  /*8610*/  IMAD.MOV.U32 R59, RZ, RZ, R20 ;  /* 0x000000ffff3b7224 */ /* 0x000fe400078e0014 */
[----:B------:R-:W-:-:S07]  /*8620*/  IMAD.MOV.U32 R63, RZ, RZ, R50 ;  /* 0x000000ffff3f7224 */ /* 0x000fce00078e0032 */
.L_x_9151:
[----:B------:R-:W-:Y:S05]  /*8630*/  BSYNC B0 ;  /* 0x0000000000007941 */ /* 0x000fea0003800000 */
.L_x_9149:
        /* <DEDUP_REMOVED lines=9> */
.L_x_9153:
[----:B------:R-:W-:Y:S01]  /*86d0*/  MOV R55, R0 ;  /* 0x0000000000377202 */ /* 0x000fe20000000f00 */
[----:B------:R-:W-:Y:S02]  /*86e0*/  IMAD.MOV.U32 R57, RZ, RZ, R56 ;  /* 0x000000ffff397224 */ /* 0x000fe400078e0038 */
[----:B------:R-:W-:Y:S02]  /*86f0*/  IMAD.MOV.U32 R0, RZ, RZ, R59 ;  /* 0x000000ffff007224 */ /* 0x000fe400078e003b */
[----:B------:R-:W-:-:S07]  /*8700*/  IMAD.MOV.U32 R56, RZ, RZ, R63 ;  /* 0x000000ffff387224 */ /* 0x000fce00078e003f */
.L_x_9154:
[----:B------:R-:W-:Y:S05]  /*8710*/  BSYNC B0 ;  /* 0x0000000000007941 */ /* 0x000fea0003800000 */
.L_x_9152:
        /* <DEDUP_REMOVED lines=9> */
.L_x_9156:
[----:B------:R-:W-:Y:S01]  /*87b0*/  MOV R54, R19 ;  /* 0x0000001300367202 */ /* 0x000fe20000000f00 */
[----:B------:R-:W-:Y:S02]  /*87c0*/  IMAD.MOV.U32 R60, RZ, RZ, R21 ;  /* 0x000000ffff3c7224 */ /* 0x000fe400078e0015 */
[----:B------:R-:W-:Y:S02]  /*87d0*/  IMAD.MOV.U32 R19, RZ, RZ, R0 ;  /* 0x000000ffff137224 */ /* 0x000fe400078e0000 */
[----:B------:R-:W-:-:S07]  /*87e0*/  IMAD.MOV.U32 R21, RZ, RZ, R56 ;  /* 0x000000ffff157224 */ /* 0x000fce00078e0038 */
.L_x_9157:
[----:B------:R-:W-:Y:S05]  /*87f0*/  BSYNC B0 ;  /* 0x0000000000007941 */ /* 0x000fea0003800000 */
.L_x_9155:
        /* <DEDUP_REMOVED lines=9> */
.L_x_9159:
[----:B------:R-:W-:Y:S01]  /*8890*/  MOV R62, R61 ;  /* 0x0000003d003e7202 */ /* 0x000fe20000000f00 */
[----:B------:R-:W-:Y:S02]  /*88a0*/  IMAD.MOV.U32 R67, RZ, RZ, R70 ;  /* 0x000000ffff437224 */ /* 0x000fe400078e0046 */
[----:B------:R-:W-:Y:S02]  /*88b0*/  IMAD.MOV.U32 R70, RZ, RZ, R21 ;  /* 0x000000ffff467224 */ /* 0x000fe400078e0015 */
[----:B------:R-:W-:-:S07]  /*88c0*/  IMAD.MOV.U32 R61, RZ, RZ, R19 ;  /* 0x000000ffff3d7224 */ /* 0x000fce00078e0013 */
.L_x_9160:
[----:B------:R-:W-:Y:S05]  /*88d0*/  BSYNC B0 ;  /* 0x0000000000007941 */ /* 0x000fea0003800000 */
.L_x_9158:
        /* <DEDUP_REMOVED lines=11> */
.L_x_9162:
[----:B------:R-:W-:Y:S01]  /*8990*/  MOV R5, R3 ;  /* 0x0000000300057202 */ /* 0x000fe20000000f00 */
[----:B------:R-:W-:Y:S02]  /*89a0*/  IMAD.MOV.U32 R2, RZ, RZ, R15 ;  /* 0x000000ffff027224 */ /* 0x000fe400078e000f */
[----:B------:R-:W-:Y:S02]  /*89b0*/  IMAD.MOV.U32 R3, RZ, RZ, R12 ;  /* 0x000000ffff037224 */ /* 0x000fe400078e000c */
[----:B-----5:R-:W-:-:S07]  /*89c0*/  IMAD.MOV.U32 R15, RZ, RZ, R0 ;  /* 0x000000ffff0f7224 */ /* 0x020fce00078e0000 */
.L_x_9163:
[----:B------:R-:W-:Y:S05]  /*89d0*/  BSYNC B0 ;  /* 0x0000000000007941 */ /* 0x000fea0003800000 */
.L_x_9161:
        /* <DEDUP_REMOVED lines=9> */
.L_x_9165:
[----:B------:R-:W-:Y:S01]  /*8a70*/  MOV R0, R4 ;  /* 0x0000000400007202 */ /* 0x000fe20000000f00 */
[----:B------:R-:W-:Y:S02]  /*8a80*/  IMAD.MOV.U32 R31, RZ, RZ, R6 ;  /* 0x000000ffff1f7224 */ /* 0x000fe400078e0006 */
[----:B------:R-:W-:Y:S02]  /*8a90*/  IMAD.MOV.U32 R4, RZ, RZ, R3 ;  /* 0x000000ffff047224 */ /* 0x000fe400078e0003 */
[----:B------:R-:W-:-:S07]  /*8aa0*/  IMAD.MOV.U32 R6, RZ, RZ, R15 ;  /* 0x000000ffff067224 */ /* 0x000fce00078e000f */
.L_x_9166:
[----:B------:R-:W-:Y:S05]  /*8ab0*/  BSYNC B0 ;  /* 0x0000000000007941 */ /* 0x000fea0003800000 */
.L_x_9164:
        /* <DEDUP_REMOVED lines=9> */
.L_x_9168:
[----:B------:R-:W-:Y:S01]  /*8b50*/  MOV R3, R7 ;  /* 0x0000000700037202 */ /* 0x000fe20000000f00 */
[----:B------:R-:W-:Y:S02]  /*8b60*/  IMAD.MOV.U32 R12, RZ, RZ, R9 ;  /* 0x000000ffff0c7224 */ /* 0x000fe400078e0009 */
[----:B------:R-:W-:Y:S02]  /*8b70*/  IMAD.MOV.U32 R7, RZ, RZ, R4 ;  /* 0x000000ffff077224 */ /* 0x000fe400078e0004 */
[----:B------:R-:W-:-:S07]  /*8b80*/  IMAD.MOV.U32 R9, RZ, RZ, R6 ;  /* 0x000000ffff097224 */ /* 0x000fce00078e0006 */
.L_x_9169:
[----:B------:R-:W-:Y:S05]  /*8b90*/  BSYNC B0 ;  /* 0x0000000000007941 */ /* 0x000fea0003800000 */
.L_x_9167:
        /* <DEDUP_REMOVED lines=9> */
.L_x_9171:
[----:B------:R-:W-:Y:S01]  /*8c30*/  MOV R14, R8 ;  /* 0x00000008000e7202 */ /* 0x000fe20000000f00 */
[----:B------:R-:W-:Y:S02]  /*8c40*/  IMAD.MOV.U32 R15, RZ, RZ, R10 ;  /* 0x000000ffff0f7224 */ /* 0x000fe400078e000a */
[----:B------:R-:W-:Y:S02]  /*8c50*/  IMAD.MOV.U32 R8, RZ, RZ, R7 ;  /* 0x000000ffff087224 */ /* 0x000fe400078e0007 */
[----:B------:R-:W-:-:S07]  /*8c60*/  IMAD.MOV.U32 R10, RZ, RZ, R9 ;  /* 0x000000ffff0a7224 */ /* 0x000fce00078e0009 */
.L_x_9172:
[----:B------:R-:W-:Y:S05]  /*8c70*/  BSYNC B0 ;  /* 0x0000000000007941 */ /* 0x000fea0003800000 */
.L_x_9170:
        /* <DEDUP_REMOVED lines=9> */
.L_x_9174:
[----:B------:R-:W-:Y:S01]  /*8d10*/  MOV R17, R11 ;  /* 0x0000000b00117202 */ /* 0x000fe20000000f00 */
[----:B------:R-:W-:Y:S02]  /*8d20*/  IMAD.MOV.U32 R16, RZ, RZ, R13 ;  /* 0x000000ffff107224 */ /* 0x000fe400078e000d */
[----:B------:R-:W-:Y:S02]  /*8d30*/  IMAD.MOV.U32 R11, RZ, RZ, R8 ;  /* 0x000000ffff0b7224 */ /* 0x000fe400078e0008 */
[----:B------:R-:W-:-:S07]  /*8d40*/  IMAD.MOV.U32 R13, RZ, RZ, R10 ;  /* 0x000000ffff0d7224 */ /* 0x000fce00078e000a */
.L_x_9175:
[----:B------:R-:W-:Y:S05]  /*8d50*/  BSYNC B0 ;  /* 0x0000000000007941 */ /* 0x000fea0003800000 */
.L_x_9173:
        /* <DEDUP_REMOVED lines=9> */
.L_x_9177:
[----:B------:R-:W-:Y:S01]  /*8df0*/  MOV R18, R24 ;  /* 0x0000001800127202 */ /* 0x000fe20000000f00 */
[----:B------:R-:W-:Y:S02]  /*8e00*/  IMAD.MOV.U32 R19, RZ, RZ, R28 ;  /* 0x000000ffff137224 */ /* 0x000fe400078e001c */
[----:B------:R-:W-:Y:S02]  /*8e10*/  IMAD.MOV.U32 R24, RZ, RZ, R11 ;  /* 0x000000ffff187224 */ /* 0x000fe400078e000b */
[----:B------:R-:W-:-:S07]  /*8e20*/  IMAD.MOV.U32 R28, RZ, RZ, R13 ;  /* 0x000000ffff1c7224 */ /* 0x000fce00078e000d */
.L_x_9178:
[----:B------:R-:W-:Y:S05]  /*8e30*/  BSYNC B0 ;  /* 0x0000000000007941 */ /* 0x000fea0003800000 */
.L_x_9176:
        /* <DEDUP_REMOVED lines=9> */
.L_x_9180:
[----:B------:R-:W-:Y:S01]  /*8ed0*/  MOV R21, R29 ;  /* 0x0000001d00157202 */ /* 0x000fe20000000f00 */
[----:B------:R-:W-:Y:S02]  /*8ee0*/  IMAD.MOV.U32 R20, RZ, RZ, R33 ;  /* 0x000000ffff147224 */ /* 0x000fe400078e0021 */
[----:B------:R-:W-:Y:S02]  /*8ef0*/  IMAD.MOV.U32 R29, RZ, RZ, R24 ;  /* 0x000000ffff1d7224 */ /* 0x000fe400078e0018 */
[----:B------:R-:W-:-:S07]  /*8f00*/  IMAD.MOV.U32 R33, RZ, RZ, R28 ;  /* 0x000000ffff217224 */ /* 0x000fce00078e001c */
.L_x_9181:
[----:B------:R-:W-:Y:S05]  /*8f10*/  BSYNC B0 ;  /* 0x0000000000007941 */ /* 0x000fea0003800000 */
.L_x_9179:
        /* <DEDUP_REMOVED lines=9> */
.L_x_9183:
[----:B------:R-:W-:Y:S01]  /*8fb0*/  MOV R24, R30 ;  /* 0x0000001e00187202 */ /* 0x000fe20000000f00 */
[----:B------:R-:W-:Y:S02]  /*8fc0*/  IMAD.MOV.U32 R25, RZ, RZ, R32 ;  /* 0x000000ffff197224 */ /* 0x000fe400078e0020 */
[----:B------:R-:W-:Y:S02]  /*8fd0*/  IMAD.MOV.U32 R30, RZ, RZ, R29 ;  /* 0x000000ffff1e7224 */ /* 0x000fe400078e001d */
[----:B------:R-:W-:-:S07]  /*8fe0*/  IMAD.MOV.U32 R32, RZ, RZ, R33 ;  /* 0x000000ffff207224 */ /* 0x000fce00078e0021 */
.L_x_9184:
[----:B------:R-:W-:Y:S05]  /*8ff0*/  BSYNC B0 ;  /* 0x0000000000007941 */ /* 0x000fea0003800000 */
.L_x_9182:
        /* <DEDUP_REMOVED lines=9> */
.L_x_9186:
[----:B------:R-:W-:Y:S01]  /*9090*/  MOV R29, R35 ;  /* 0x00000023001d7202 */ /* 0x000fe20000000f00 */
[----:B------:R-:W-:Y:S02]  /*90a0*/  IMAD.MOV.U32 R28, RZ, RZ, R37 ;  /* 0x000000ffff1c7224 */ /* 0x000fe400078e0025 */
[----:B------:R-:W-:Y:S02]  /*90b0*/  IMAD.MOV.U32 R35, RZ, RZ, R30 ;  /* 0x000000ffff237224 */ /* 0x000fe400078e001e */
[----:B------:R-:W-:-:S07]  /*90c0*/  IMAD.MOV.U32 R37, RZ, RZ, R32 ;  /* 0x000000ffff257224 */ /* 0x000fce00078e0020 */
.L_x_9187:
[----:B------:R-:W-:Y:S05]  /*90d0*/  BSYNC B0 ;  /* 0x0000000000007941 */ /* 0x000fea0003800000 */
.L_x_9185:
        /* <DEDUP_REMOVED lines=9> */
.L_x_9189:
[----:B------:R-:W-:Y:S01]  /*9170*/  MOV R30, R34 ;  /* 0x00000022001e7202 */ /* 0x000fe20000000f00 */
[----:B------:R-:W-:Y:S02]  /*9180*/  IMAD.MOV.U32 R43, RZ, RZ, R36 ;  /* 0x000000ffff2b7224 */ /* 0x000fe400078e0024 */
[----:B------:R-:W-:Y:S02]  /*9190*/  IMAD.MOV.U32 R34, RZ, RZ, R35 ;  /* 0x000000ffff227224 */ /* 0x000fe400078e0023 */
[----:B------:R-:W-:-:S07]  /*91a0*/  IMAD.MOV.U32 R36, RZ, RZ, R37 ;  /* 0x000000ffff247224 */ /* 0x000fce00078e0025 */
.L_x_9190:
[----:B------:R-:W-:Y:S05]  /*91b0*/  BSYNC B0 ;  /* 0x0000000000007941 */ /* 0x000fea0003800000 */
.L_x_9188:
        /* <DEDUP_REMOVED lines=9> */
.L_x_9192:
[----:B------:R-:W-:Y:S01]  /*9250*/  MOV R45, R39 ;  /* 0x00000027002d7202 */ /* 0x000fe20000000f00 */
[----:B------:R-:W-:Y:S02]  /*9260*/  IMAD.MOV.U32 R44, RZ, RZ, R41 ;  /* 0x000000ffff2c7224 */ /* 0x000fe400078e0029 */
[----:B------:R-:W-:Y:S02]  /*9270*/  IMAD.MOV.U32 R39, RZ, RZ, R34 ;  /* 0x000000ffff277224 */ /* 0x000fe400078e0022 */
[----:B------:R-:W-:-:S07]  /*9280*/  IMAD.MOV.U32 R41, RZ, RZ, R36 ;  /* 0x000000ffff297224 */ /* 0x000fce00078e0024 */
.L_x_9193:
[----:B------:R-:W-:Y:S05]  /*9290*/  BSYNC B0 ;  /* 0x0000000000007941 */ /* 0x000fea0003800000 */
.L_x_9191:
        /* <DEDUP_REMOVED lines=9> */
.L_x_9195:
[----:B------:R-:W-:Y:S01]  /*9330*/  MOV R46, R38 ;  /* 0x00000026002e7202 */ /* 0x000fe20000000f00 */
[----:B------:R-:W-:Y:S02]  /*9340*/  IMAD.MOV.U32 R47, RZ, RZ, R40 ;  /* 0x000000ffff2f7224 */ /* 0x000fe400078e0028 */
[----:B------:R-:W-:Y:S02]  /*9350*/  IMAD.MOV.U32 R38, RZ, RZ, R39 ;  /* 0x000000ffff267224 */ /* 0x000fe400078e0027 */
[----:B------:R-:W-:-:S07]  /*9360*/  IMAD.MOV.U32 R40, RZ, RZ, R41 ;  /* 0x000000ffff287224 */ /* 0x000fce00078e0029 */
.L_x_9196:
[----:B------:R-:W-:Y:S05]  /*9370*/  BSYNC B0 ;  /* 0x0000000000007941 */ /* 0x000fea0003800000 */
.L_x_9194:
        /* <DEDUP_REMOVED lines=9> */
.L_x_9198:
[----:B------:R-:W-:Y:S01]  /*9410*/  MOV R49, R51 ;  /* 0x0000003300317202 */ /* 0x000fe20000000f00 */
[----:B------:R-:W-:Y:S02]  /*9420*/  IMAD.MOV.U32 R48, RZ, RZ, R53 ;  /* 0x000000ffff307224 */ /* 0x000fe400078e0035 */
[----:B------:R-:W-:Y:S02]  /*9430*/  IMAD.MOV.U32 R51, RZ, RZ, R38 ;  /* 0x000000ffff337224 */ /* 0x000fe400078e0026 */
[----:B------:R-:W-:-:S07]  /*9440*/  IMAD.MOV.U32 R53, RZ, RZ, R40 ;  /* 0x000000ffff357224 */ /* 0x000fce00078e0028 */
.L_x_9199:
[----:B------:R-:W-:Y:S05]  /*9450*/  BSYNC B0 ;  /* 0x0000000000007941 */ /* 0x000fea0003800000 */
.L_x_9197:
        /* <DEDUP_REMOVED lines=9> */
.L_x_9201:
[----:B------:R-:W-:Y:S01]  /*94f0*/  MOV R50, R42 ;  /* 0x0000002a00327202 */ /* 0x000fe20000000f00 */
[----:B------:R-:W-:Y:S02]  /*9500*/  IMAD.MOV.U32 R59, RZ, RZ, R52 ;  /* 0x000000ffff3b7224 */ /* 0x000fe400078e0034 */
[----:B------:R-:W-:Y:S02]  /*9510*/  IMAD.MOV.U32 R42, RZ, RZ, R51 ;  /* 0x000000ffff2a7224 */ /* 0x000fe400078e0033 */
[----:B------:R-:W-:-:S07]  /*9520*/  IMAD.MOV.U32 R52, RZ, RZ, R53 ;  /* 0x000000ffff347224 */ /* 0x000fce00078e0035 */
.L_x_9202:
[----:B------:R-:W-:Y:S05]  /*9530*/  BSYNC B0 ;  /* 0x0000000000007941 */ /* 0x000fea0003800000 */
.L_x_9200:
        /* <DEDUP_REMOVED lines=9> */
.L_x_9204:
[----:B------:R-:W-:Y:S01]  /*95d0*/  MOV R63, R55 ;  /* 0x00000037003f7202 */ /* 0x000fe20000000f00 */
[----:B------:R-:W-:Y:S02]  /*95e0*/  IMAD.MOV.U32 R56, RZ, RZ, R57 ;  /* 0x000000ffff387224 */ /* 0x000fe400078e0039 */
[----:B------:R-:W-:Y:S02]  /*95f0*/  IMAD.MOV.U32 R55, RZ, RZ, R42 ;  /* 0x000000ffff377224 */ /* 0x000fe400078e002a */
[----:B------:R-:W-:-:S07]  /*9600*/  IMAD.MOV.U32 R57, RZ, RZ, R52 ;  /* 0x000000ffff397224 */ /* 0x000fce00078e0034 */
.L_x_9205:
[----:B------:R-:W-:Y:S05]  /*9610*/  BSYNC B0 ;  /* 0x0000000000007941 */ /* 0x000fea0003800000 */
.L_x_9203:
        /* <DEDUP_REMOVED lines=9> */
.L_x_9207:
[----:B------:R-:W-:Y:S01]  /*96b0*/  MOV R58, R54 ;  /* 0x00000036003a7202 */ /* 0x000fe20000000f00 */
[----:B------:R-:W-:Y:S02]  /*96c0*/  IMAD.MOV.U32 R65, RZ, RZ, R60 ;  /* 0x000000ffff417224 */ /* 0x000fe400078e003c */
[----:B------:R-:W-:Y:S02]  /*96d0*/  IMAD.MOV.U32 R54, RZ, RZ, R55 ;  /* 0x000000ffff367224 */ /* 0x000fe400078e0037 */
[----:B------:R-:W-:-:S07]  /*96e0*/  IMAD.MOV.U32 R60, RZ, RZ, R57 ;  /* 0x000000ffff3c7224 */ /* 0x000fce00078e0039 */
.L_x_9208:
[----:B------:R-:W-:Y:S05]  /*96f0*/  BSYNC B0 ;  /* 0x0000000000007941 */ /* 0x000fea0003800000 */
.L_x_9206:
        /* <DEDUP_REMOVED lines=9> */
.L_x_9210:
[----:B------:R-:W-:Y:S01]  /*9790*/  MOV R13, R62 ;  /* 0x0000003e000d7202 */ /* 0x000fe20000000f00 */
[----:B------:R-:W-:Y:S02]  /*97a0*/  IMAD.MOV.U32 R10, RZ, RZ, R67 ;  /* 0x000000ffff0a7224 */ /* 0x000fe400078e0043 */
[----:B------:R-:W-:Y:S02]  /*97b0*/  IMAD.MOV.U32 R62, RZ, RZ, R54 ;  /* 0x000000ffff3e7224 */ /* 0x000fe400078e0036 */
[----:B------:R-:W-:-:S07]  /*97c0*/  IMAD.MOV.U32 R67, RZ, RZ, R60 ;  /* 0x000000ffff437224 */ /* 0x000fce00078e003c */
.L_x_9211:
[----:B------:R-:W-:Y:S05]  /*97d0*/  BSYNC B0 ;  /* 0x0000000000007941 */ /* 0x000fea0003800000 */
.L_x_9209:
        /* <DEDUP_REMOVED lines=9> */
.L_x_9213:
[----:B------:R-:W-:Y:S01]  /*9870*/  MOV R8, R61 ;  /* 0x0000003d00087202 */ /* 0x000fe20000000f00 */
[----:B------:R-:W-:Y:S02]  /*9880*/  IMAD.MOV.U32 R11, RZ, RZ, R70 ;  /* 0x000000ffff0b7224 */ /* 0x000fe400078e0046 */
[----:B------:R-:W-:Y:S02]  /*9890*/  IMAD.MOV.U32 R70, RZ, RZ, R67 ;  /* 0x000000ffff467224 */ /* 0x000fe400078e0043 */
[----:B------:R-:W-:-:S07]  /*98a0*/  IMAD.MOV.U32 R61, RZ, RZ, R62 ;  /* 0x000000ffff3d7224 */ /* 0x000fce00078e003e */
.L_x_9214:
[----:B------:R-:W-:Y:S05]  /*98b0*/  BSYNC B0 ;  /* 0x0000000000007941 */ /* 0x000fea0003800000 */
.L_x_9212:
        /* <DEDUP_REMOVED lines=11> */
.L_x_9216:
[----:B------:R-:W-:Y:S01]  /*9970*/  MOV R7, R5 ;  /* 0x0000000500077202 */ /* 0x000fe20000000f00 */
[----:B------:R-:W-:Y:S02]  /*9980*/  IMAD.MOV.U32 R9, RZ, RZ, R2 ;  /* 0x000000ffff097224 */ /* 0x000fe400078e0002 */
[----:B------:R-:W-:Y:S02]  /*9990*/  IMAD.MOV.U32 R5, RZ, RZ, R4 ;  /* 0x000000ffff057224 */ /* 0x000fe400078e0004 */
[----:B-----5:R-:W-:-:S07]  /*99a0*/  IMAD.MOV.U32 R2, RZ, RZ, R33 ;  /* 0x000000ffff027224 */ /* 0x020fce00078e0021 */
.L_x_9217:
[----:B------:R-:W-:Y:S05]  /*99b0*/  BSYNC B0 ;  /* 0x0000000000007941 */ /* 0x000fea0003800000 */
.L_x_9215:
        /* <DEDUP_REMOVED lines=9> */
.L_x_9219:
[----:B------:R-:W-:Y:S01]  /*9a50*/  MOV R4, R0 ;  /* 0x0000000000047202 */ /* 0x000fe20000000f00 */
[----:B------:R-:W-:Y:S02]  /*9a60*/  IMAD.MOV.U32 R6, RZ, RZ, R31 ;  /* 0x000000ffff067224 */ /* 0x000fe400078e001f */
[----:B------:R-:W-:Y:S02]  /*9a70*/  IMAD.MOV.U32 R0, RZ, RZ, R5 ;  /* 0x000000ffff007224 */ /* 0x000fe400078e0005 */
[----:B------:R-:W-:-:S07]  /*9a80*/  IMAD.MOV.U32 R31, RZ, RZ, R2 ;  /* 0x000000ffff1f7224 */ /* 0x000fce00078e0002 */
.L_x_9220:
[----:B------:R-:W-:Y:S05]  /*9a90*/  BSYNC B0 ;  /* 0x0000000000007941 */ /* 0x000fea0003800000 */
.L_x_9218:
        /* <DEDUP_REMOVED lines=9> */
.L_x_9222:
[----:B------:R-:W-:Y:S01]  /*9b30*/  MOV R5, R3 ;  /* 0x0000000300057202 */ /* 0x000fe20000000f00 */
[----:B------:R-:W-:Y:S02]  /*9b40*/  IMAD.MOV.U32 R41, RZ, RZ, R12 ;  /* 0x000000ffff297224 */ /* 0x000fe400078e000c */
[----:B------:R-:W-:Y:S02]  /*9b50*/  IMAD.MOV.U32 R3, RZ, RZ, R0 ;  /* 0x000000ffff037224 */ /* 0x000fe400078e0000 */
[----:B------:R-:W-:-:S07]  /*9b60*/  IMAD.MOV.U32 R12, RZ, RZ, R31 ;  /* 0x000000ffff0c7224 */ /* 0x000fce00078e001f */
.L_x_9223:
[----:B------:R-:W-:Y:S05]  /*9b70*/  BSYNC B0 ;  /* 0x0000000000007941 */ /* 0x000fea0003800000 */
.L_x_9221:
        /* <DEDUP_REMOVED lines=9> */
.L_x_9225:
[----:B------:R-:W-:Y:S01]  /*9c10*/  MOV R0, R14 ;  /* 0x0000000e00007202 */ /* 0x000fe20000000f00 */
[----:B------:R-:W-:Y:S02]  /*9c20*/  IMAD.MOV.U32 R2, RZ, RZ, R15 ;  /* 0x000000ffff027224 */ /* 0x000fe400078e000f */
[----:B------:R-:W-:Y:S02]  /*9c30*/  IMAD.MOV.U32 R14, RZ, RZ, R3 ;  /* 0x000000ffff0e7224 */ /* 0x000fe400078e0003 */
[----:B------:R-:W-:-:S07]  /*9c40*/  IMAD.MOV.U32 R15, RZ, RZ, R12 ;  /* 0x000000ffff0f7224 */ /* 0x000fce00078e000c */
.L_x_9226:
[----:B------:R-:W-:Y:S05]  /*9c50*/  BSYNC B0 ;  /* 0x0000000000007941 */ /* 0x000fea0003800000 */
.L_x_9224:
        /* <DEDUP_REMOVED lines=9> */
.L_x_9228:
[----:B------:R-:W-:Y:S01]  /*9cf0*/  MOV R3, R17 ;  /* 0x0000001100037202 */ /* 0x000fe20000000f00 */
[----:B------:R-:W-:Y:S02]  /*9d00*/  IMAD.MOV.U32 R31, RZ, RZ, R16 ;  /* 0x000000ffff1f7224 */ /* 0x000fe400078e0010 */
[----:B------:R-:W-:Y:S02]  /*9d10*/  IMAD.MOV.U32 R17, RZ, RZ, R14 ;  /* 0x000000ffff117224 */ /* 0x000fe400078e000e */
[----:B------:R-:W-:-:S07]  /*9d20*/  IMAD.MOV.U32 R16, RZ, RZ, R15 ;  /* 0x000000ffff107224 */ /* 0x000fce00078e000f */
.L_x_9229:
[----:B------:R-:W-:Y:S05]  /*9d30*/  BSYNC B0 ;  /* 0x0000000000007941 */ /* 0x000fea0003800000 */
.L_x_9227:
        /* <DEDUP_REMOVED lines=9> */
.L_x_9231:
[----:B------:R-:W-:Y:S01]  /*9dd0*/  MOV R32, R18 ;  /* 0x0000001200207202 */ /* 0x000fe20000000f00 */
[----:B------:R-:W-:Y:S02]  /*9de0*/  IMAD.MOV.U32 R34, RZ, RZ, R19 ;  /* 0x000000ffff227224 */ /* 0x000fe400078e0013 */
[----:B------:R-:W-:Y:S02]  /*9df0*/  IMAD.MOV.U32 R18, RZ, RZ, R17 ;  /* 0x000000ffff127224 */ /* 0x000fe400078e0011 */
[----:B------:R-:W-:-:S07]  /*9e00*/  IMAD.MOV.U32 R19, RZ, RZ, R16 ;  /* 0x000000ffff137224 */ /* 0x000fce00078e0010 */
.L_x_9232:
[----:B------:R-:W-:Y:S05]  /*9e10*/  BSYNC B0 ;  /* 0x0000000000007941 */ /* 0x000fea0003800000 */
.L_x_9230:
        /* <DEDUP_REMOVED lines=9> */
.L_x_9234:
[----:B------:R-:W-:Y:S01]  /*9eb0*/  MOV R33, R21 ;  /* 0x0000001500217202 */ /* 0x000fe20000000f00 */
[----:B------:R-:W-:Y:S02]  /*9ec0*/  IMAD.MOV.U32 R35, RZ, RZ, R20 ;  /* 0x000000ffff237224 */ /* 0x000fe400078e0014 */
[----:B------:R-:W-:Y:S02]  /*9ed0*/  IMAD.MOV.U32 R21, RZ, RZ, R18 ;  /* 0x000000ffff157224 */ /* 0x000fe400078e0012 */
[----:B------:R-:W-:-:S07]  /*9ee0*/  IMAD.MOV.U32 R20, RZ, RZ, R19 ;  /* 0x000000ffff147224 */ /* 0x000fce00078e0013 */
.L_x_9235:
[----:B------:R-:W-:Y:S05]  /*9ef0*/  BSYNC B0 ;  /* 0x0000000000007941 */ /* 0x000fea0003800000 */
.L_x_9233:
        /* <DEDUP_REMOVED lines=9> */
.L_x_9237:
[----:B------:R-:W-:Y:S01]  /*9f90*/  MOV R36, R24 ;  /* 0x0000001800247202 */ /* 0x000fe20000000f00 */
[----:B------:R-:W-:Y:S02]  /*9fa0*/  IMAD.MOV.U32 R38, RZ, RZ, R25 ;  /* 0x000000ffff267224 */ /* 0x000fe400078e0019 */
[----:B------:R-:W-:Y:S02]  /*9fb0*/  IMAD.MOV.U32 R24, RZ, RZ, R21 ;  /* 0x000000ffff187224 */ /* 0x000fe400078e0015 */
[----:B------:R-:W-:-:S07]  /*9fc0*/  IMAD.MOV.U32 R25, RZ, RZ, R20 ;  /* 0x000000ffff197224 */ /* 0x000fce00078e0014 */
.L_x_9238:
[----:B------:R-:W-:Y:S05]  /*9fd0*/  BSYNC B0 ;  /* 0x0000000000007941 */ /* 0x000fea0003800000 */
.L_x_9236:
        /* <DEDUP_REMOVED lines=9> */
.L_x_9240:
[----:B------:R-:W-:Y:S01]  /*a070*/  MOV R37, R29 ;  /* 0x0000001d00257202 */ /* 0x000fe20000000f00 */
[----:B------:R-:W-:Y:S02]  /*a080*/  IMAD.MOV.U32 R39, RZ, RZ, R28 ;  /* 0x000000ffff277224 */ /* 0x000fe400078e001c */
[----:B------:R-:W-:Y:S02]  /*a090*/  IMAD.MOV.U32 R29, RZ, RZ, R24 ;  /* 0x000000ffff1d7224 */ /* 0x000fe400078e0018 */
[----:B------:R-:W-:-:S07]  /*a0a0*/  IMAD.MOV.U32 R28, RZ, RZ, R25 ;  /* 0x000000ffff1c7224 */ /* 0x000fce00078e0019 */
.L_x_9241:
[----:B------:R-:W-:Y:S05]  /*a0b0*/  BSYNC B0 ;  /* 0x0000000000007941 */ /* 0x000fea0003800000 */
.L_x_9239:
        /* <DEDUP_REMOVED lines=9> */
.L_x_9243:
[----:B------:R-:W-:Y:S01]  /*a150*/  MOV R40, R30 ;  /* 0x0000001e00287202 */ /* 0x000fe20000000f00 */
[----:B------:R-:W-:Y:S02]  /*a160*/  IMAD.MOV.U32 R42, RZ, RZ, R43 ;  /* 0x000000ffff2a7224 */ /* 0x000fe400078e002b */
[----:B------:R-:W-:Y:S02]  /*a170*/  IMAD.MOV.U32 R30, RZ, RZ, R29 ;  /* 0x000000ffff1e7224 */ /* 0x000fe400078e001d */
[----:B------:R-:W-:-:S07]  /*a180*/  IMAD.MOV.U32 R43, RZ, RZ, R28 ;  /* 0x000000ffff2b7224 */ /* 0x000fce00078e001c */
.L_x_9244:
[----:B------:R-:W-:Y:S05]  /*a190*/  BSYNC B0 ;  /* 0x0000000000007941 */ /* 0x000fea0003800000 */
.L_x_9242:
        /* <DEDUP_REMOVED lines=9> */
.L_x_9246:
[----:B------:R-:W-:Y:S01]  /*a230*/  MOV R51, R45 ;  /* 0x0000002d00337202 */ /* 0x000fe20000000f00 */
[----:B------:R-:W-:Y:S02]  /*a240*/  IMAD.MOV.U32 R53, RZ, RZ, R44 ;  /* 0x000000ffff357224 */ /* 0x000fe400078e002c */
[----:B------:R-:W-:Y:S02]  /*a250*/  IMAD.MOV.U32 R45, RZ, RZ, R30 ;  /* 0x000000ffff2d7224 */ /* 0x000fe400078e001e */
[----:B------:R-:W-:-:S07]  /*a260*/  IMAD.MOV.U32 R44, RZ, RZ, R43 ;  /* 0x000000ffff2c7224 */ /* 0x000fce00078e002b */
.L_x_9247:
[----:B------:R-:W-:Y:S05]  /*a270*/  BSYNC B0 ;  /* 0x0000000000007941 */ /* 0x000fea0003800000 */
.L_x_9245:
        /* <DEDUP_REMOVED lines=9> */
.L_x_9249:
[----:B------:R-:W-:Y:S01]  /*a310*/  MOV R52, R46 ;  /* 0x0000002e00347202 */ /* 0x000fe20000000f00 */
[----:B------:R-:W-:Y:S02]  /*a320*/  IMAD.MOV.U32 R54, RZ, RZ, R47 ;  /* 0x000000ffff367224 */ /* 0x000fe400078e002f */
[----:B------:R-:W-:Y:S02]  /*a330*/  IMAD.MOV.U32 R46, RZ, RZ, R45 ;  /* 0x000000ffff2e7224 */ /* 0x000fe400078e002d */
[----:B------:R-:W-:-:S07]  /*a340*/  IMAD.MOV.U32 R47, RZ, RZ, R44 ;  /* 0x000000ffff2f7224 */ /* 0x000fce00078e002c */
.L_x_9250:
[----:B------:R-:W-:Y:S05]  /*a350*/  BSYNC B0 ;  /* 0x0000000000007941 */ /* 0x000fea0003800000 */
.L_x_9248:
        /* <DEDUP_REMOVED lines=9> */
.L_x_9252:
[----:B------:R-:W-:Y:S01]  /*a3f0*/  MOV R55, R49 ;  /* 0x0000003100377202 */ /* 0x000fe20000000f00 */
[----:B------:R-:W-:Y:S02]  /*a400*/  IMAD.MOV.U32 R57, RZ, RZ, R48 ;  /* 0x000000ffff397224 */ /* 0x000fe400078e0030 */
[----:B------:R-:W-:Y:S02]  /*a410*/  IMAD.MOV.U32 R49, RZ, RZ, R46 ;  /* 0x000000ffff317224 */ /* 0x000fe400078e002e */
[----:B------:R-:W-:-:S07]  /*a420*/  IMAD.MOV.U32 R48, RZ, RZ, R47 ;  /* 0x000000ffff307224 */ /* 0x000fce00078e002f */
.L_x_9253:
[----:B------:R-:W-:Y:S05]  /*a430*/  BSYNC B0 ;  /* 0x0000000000007941 */ /* 0x000fea0003800000 */
.L_x_9251:
        /* <DEDUP_REMOVED lines=9> */
.L_x_9255:
[----:B------:R-:W-:Y:S01]  /*a4d0*/  MOV R29, R50 ;  /* 0x00000032001d7202 */ /* 0x000fe20000000f00 */
[----:B------:R-:W-:Y:S02]  /*a4e0*/  IMAD.MOV.U32 R30, RZ, RZ, R59 ;  /* 0x000000ffff1e7224 */ /* 0x000fe400078e003b */
[----:B------:R-:W-:Y:S02]  /*a4f0*/  IMAD.MOV.U32 R50, RZ, RZ, R49 ;  /* 0x000000ffff327224 */ /* 0x000fe400078e0031 */
[----:B------:R-:W-:-:S07]  /*a500*/  IMAD.MOV.U32 R59, RZ, RZ, R48 ;  /* 0x000000ffff3b7224 */ /* 0x000fce00078e0030 */
.L_x_9256:
[----:B------:R-:W-:Y:S05]  /*a510*/  BSYNC B0 ;  /* 0x0000000000007941 */ /* 0x000fea0003800000 */
.L_x_9254:
        /* <DEDUP_REMOVED lines=9> */
.L_x_9258:
[----:B------:R-:W-:Y:S01]  /*a5b0*/  MOV R28, R63 ;  /* 0x0000003f001c7202 */ /* 0x000fe20000000f00 */
[----:B------:R-:W-:Y:S02]  /*a5c0*/  IMAD.MOV.U32 R25, RZ, RZ, R56 ;  /* 0x000000ffff197224 */ /* 0x000fe400078e0038 */
[----:B------:R-:W-:Y:S02]  /*a5d0*/  IMAD.MOV.U32 R63, RZ, RZ, R50 ;  /* 0x000000ffff3f7224 */ /* 0x000fe400078e0032 */
[----:B------:R-:W-:-:S07]  /*a5e0*/  IMAD.MOV.U32 R56, RZ, RZ, R59 ;  /* 0x000000ffff387224 */ /* 0x000fce00078e003b */
.L_x_9259:
[----:B------:R-:W-:Y:S05]  /*a5f0*/  BSYNC B0 ;  /* 0x0000000000007941 */ /* 0x000fea0003800000 */
.L_x_9257:
        /* <DEDUP_REMOVED lines=9> */
.L_x_9261:
[----:B------:R-:W-:Y:S01]  /*a690*/  MOV R21, R58 ;  /* 0x0000003a00157202 */ /* 0x000fe20000000f00 */
[----:B------:R-:W-:Y:S02]  /*a6a0*/  IMAD.MOV.U32 R24, RZ, RZ, R65 ;  /* 0x000000ffff187224 */ /* 0x000fe400078e0041 */
[----:B------:R-:W-:Y:S02]  /*a6b0*/  IMAD.MOV.U32 R58, RZ, RZ, R63 ;  /* 0x000000ffff3a7224 */ /* 0x000fe400078e003f */
[----:B------:R-:W-:-:S07]  /*a6c0*/  IMAD.MOV.U32 R65, RZ, RZ, R56 ;  /* 0x000000ffff417224 */ /* 0x000fce00078e0038 */
.L_x_9262:
[----:B------:R-:W-:Y:S05]  /*a6d0*/  BSYNC B0 ;  /* 0x0000000000007941 */ /* 0x000fea0003800000 */
.L_x_9260:
        /* <DEDUP_REMOVED lines=9> */
.L_x_9264:
[----:B------:R-:W-:Y:S01]  /*a770*/  MOV R20, R13 ;  /* 0x0000000d00147202 */ /* 0x000fe20000000f00 */
[----:B------:R-:W-:Y:S02]  /*a780*/  IMAD.MOV.U32 R19, RZ, RZ, R10 ;  /* 0x000000ffff137224 */ /* 0x000fe400078e000a */
[----:B------:R-:W-:Y:S02]  /*a790*/  IMAD.MOV.U32 R13, RZ, RZ, R58 ;  /* 0x000000ffff0d7224 */ /* 0x000fe400078e003a */
[----:B------:R-:W-:-:S07]  /*a7a0*/  IMAD.MOV.U32 R10, RZ, RZ, R65 ;  /* 0x000000ffff0a7224 */ /* 0x000fce00078e0041 */
.L_x_9265:
[----:B------:R-:W-:Y:S05]  /*a7b0*/  BSYNC B0 ;  /* 0x0000000000007941 */ /* 0x000fea0003800000 */
.L_x_9263:
        /* <DEDUP_REMOVED lines=9> */
.L_x_9267:
[----:B------:R-:W-:Y:S01]  /*a850*/  MOV R17, R8 ;  /* 0x0000000800117202 */ /* 0x000fe20000000f00 */
[----:B------:R-:W-:Y:S02]  /*a860*/  IMAD.MOV.U32 R18, RZ, RZ, R11 ;  /* 0x000000ffff127224 */ /* 0x000fe400078e000b */
[----:B------:R-:W-:Y:S02]  /*a870*/  IMAD.MOV.U32 R8, RZ, RZ, R13 ;  /* 0x000000ffff087224 */ /* 0x000fe400078e000d */
[----:B------:R-:W-:-:S07]  /*a880*/  IMAD.MOV.U32 R11, RZ, RZ, R10 ;  /* 0x000000ffff0b7224 */ /* 0x000fce00078e000a */
.L_x_9268:
[----:B------:R-:W-:Y:S05]  /*a890*/  BSYNC B0 ;  /* 0x0000000000007941 */ /* 0x000fea0003800000 */
.L_x_9266:
        /* <DEDUP_REMOVED lines=9> */
.L_x_9270:
[----:B------:R-:W-:Y:S01]  /*a930*/  MOV R16, R61 ;  /* 0x0000003d00107202 */ /* 0x000fe20000000f00 */
[----:B------:R-:W-:Y:S02]  /*a940*/  IMAD.MOV.U32 R15, RZ, RZ, R70 ;  /* 0x000000ffff0f7224 */ /* 0x000fe400078e0046 */
[----:B------:R-:W-:Y:S02]  /*a950*/  IMAD.MOV.U32 R70, RZ, RZ, R11 ;  /* 0x000000ffff467224 */ /* 0x000fe400078e000b */
[----:B------:R-:W-:-:S07]  /*a960*/  IMAD.MOV.U32 R61, RZ, RZ, R8 ;  /* 0x000000ffff3d7224 */ /* 0x000fce00078e0008 */
.L_x_9271:
[----:B------:R-:W-:Y:S05]  /*a970*/  BSYNC B0 ;  /* 0x0000000000007941 */ /* 0x000fea0003800000 */
.L_x_9269:
[----:B------:R-:W2:Y:S04]  /*a980*/  LDG.E R10, desc[UR6][R26.64+0xa00] ;  /* 0x000a00061a0a7981 */ /* 0x000ea8000c1e1900 */
[----:B------:R0:W5:Y:S01]  /*a990*/  LDG.E R8, desc[UR6][R22.64+0xa00] ;  /* 0x000a000616087981 */ /* 0x000162000c1e1900 */
[----:B------:R-:W-:Y:S01]  /*a9a0*/  BSSY B0, `(.L_x_9272) ;  /* 0x000000d000007945 */ /* 0x000fe20003800000 */
[----:B--2---:R-:W-:-:S04]  /*a9b0*/  FSETP.GT.FTZ.AND P0, PT, R10, R7, PT ;  /* 0x000000070a00720b */ /* 0x004fc80003f14000 */
[----:B------:R-:W-:-:S13]  /*a9c0*/  ISETP.EQ.OR P0, PT, R9, -0x1, P0 ;  /* 0xffffffff0900780c */ /* 0x000fda0000702670 */
[----:B0-----:R-:W-:Y:S05]  /*a9d0*/  @P0 BRA `(.L_x_9273) ;  /* 0x0000000000140947 */ /* 0x001fea0003800000 */
[----:B------:R-:W-:Y:S01]  /*a9e0*/  FSETP.NEU.FTZ.AND P0, PT, R10, R7, PT ;  /* 0x000000070a00720b */ /* 0x000fe20003f1d000 */
[----:B------:R-:W-:Y:S01]  /*a9f0*/  IMAD.MOV.U32 R14, RZ, RZ, R10 ;  /* 0x000000ffff0e7224 */ /* 0x000fe200078e000a */
[----:B-----5:R-:W-:Y:S02]  /*aa00*/  MOV R13, R8 ;  /* 0x00000008000d7202 */ /* 0x020fe40000000f00 */
[----:B------:R-:W-:-:S13]  /*aa10*/  ISETP.GE.OR P0, PT, R8, R9, P0 ;  /* 0x000000090800720c */ /* 0x000fda0000706670 */
[----:B------:R-:W-:Y:S05]  /*aa20*/  @P0 BRA `(.L_x_9274) ;  /* 0x0000000000100947 */ /* 0x000fea0003800000 */
.L_x_9273:
[----:B------:R-:W-:Y:S02]  /*aa30*/  IMAD.MOV.U32 R14, RZ, RZ, R7 ;  /* 0x000000ffff0e7224 */ /* 0x000fe400078e0007 */
[----:B------:R-:W-:Y:S02]  /*aa40*/  IMAD.MOV.U32 R13, RZ, RZ, R9 ;  /* 0x000000ffff0d7224 */ /* 0x000fe400078e0009 */
[----:B------:R-:W-:Y:S02]  /*aa50*/  IMAD.MOV.U32 R7, RZ, RZ, R10 ;  /* 0x000000ffff077224 */ /* 0x000fe400078e000a */
[----:B-----5:R-:W-:-:S07]  /*aa60*/  IMAD.MOV.U32 R9, RZ, RZ, R8 ;  /* 0x000000ffff097224 */ /* 0x020fce00078e0008 */
.L_x_9274:
[----:B------:R-:W-:Y:S05]  /*aa70*/  BSYNC B0 ;  /* 0x0000000000007941 */ /* 0x000fea0003800000 */
.L_x_9272:
        /* <DEDUP_REMOVED lines=9> */
.L_x_9276:
[----:B------:R-:W-:Y:S02]  /*ab10*/  IMAD.MOV.U32 R11, RZ, RZ, R4 ;  /* 0x000000ffff0b7224 */ /* 0x000fe400078e0004 */
[----:B------:R-:W-:Y:S01]  /*ab20*/  IMAD.MOV.U32 R12, RZ, RZ, R6 ;  /* 0x000000ffff0c7224 */ /* 0x000fe200078e0006 */
[----:B------:R-:W-:Y:S01]  /*ab30*/  MOV R6, R9 ;  /* 0x0000000900067202 */ /* 0x000fe20000000f00 */
[----:B------:R-:W-:-:S07]  /*ab40*/  IMAD.MOV.U32 R4, RZ, RZ, R7 ;  /* 0x000000ffff047224 */ /* 0x000fce00078e0007 */
.L_x_9277:
[----:B------:R-:W-:Y:S05]  /*ab50*/  BSYNC B0 ;  /* 0x0000000000007941 */ /* 0x000fea0003800000 */
.L_x_9275:
        /* <DEDUP_REMOVED lines=9> */
.L_x_9279:
[----:B------:R-:W-:Y:S01]  /*abf0*/  IMAD.MOV.U32 R10, RZ, RZ, R5 ;  /* 0x000000ffff0a7224 */ /* 0x000fe200078e0005 */
[----:B------:R-:W-:Y:S01]  /*ac00*/  MOV R5, R4 ;  /* 0x0000000400057202 */ /* 0x000fe20000000f00 */
[----:B------:R-:W-:Y:S02]  /*ac10*/  IMAD.MOV.U32 R9, RZ, RZ, R41 ;  /* 0x000000ffff097224 */ /* 0x000fe400078e0029 */
[----:B------:R-:W-:-:S07]  /*ac20*/  IMAD.MOV.U32 R41, RZ, RZ, R6 ;  /* 0x000000ffff297224 */ /* 0x000fce00078e0006 */
.L_x_9280:
[----:B------:R-:W-:Y:S05]  /*ac30*/  BSYNC B0 ;  /* 0x0000000000007941 */ /* 0x000fea0003800000 */
.L_x_9278:
        /* <DEDUP_REMOVED lines=9> */
.L_x_9282:
[----:B------:R-:W-:Y:S01]  /*acd0*/  IMAD.MOV.U32 R7, RZ, RZ, R0 ;  /* 0x000000ffff077224 */ /* 0x000fe200078e0000 */
[----:B------:R-:W-:Y:S01]  /*ace0*/  MOV R6, R2 ;  /* 0x0000000200067202 */ /* 0x000fe20000000f00 */
[----:B------:R-:W-:Y:S02]  /*acf0*/  IMAD.MOV.U32 R0, RZ, RZ, R5 ;  /* 0x000000ffff007224 */ /* 0x000fe400078e0005 */
[----:B------:R-:W-:-:S07]  /*ad00*/  IMAD.MOV.U32 R2, RZ, RZ, R41 ;  /* 0x000000ffff027224 */ /* 0x000fce00078e0029 */
.L_x_9283:
[----:B------:R-:W-:Y:S05]  /*ad10*/  BSYNC B0 ;  /* 0x0000000000007941 */ /* 0x000fea0003800000 */
.L_x_9281:
        /* <DEDUP_REMOVED lines=9> */
.L_x_9285:
[----:B------:R-:W-:Y:S01]  /*adb0*/  MOV R4, R3 ;  /* 0x0000000300047202 */ /* 0x000fe20000000f00 */
[----:B------:R-:W-:Y:S02]  /*adc0*/  IMAD.MOV.U32 R5, RZ, RZ, R31 ;  /* 0x000000ffff057224 */ /* 0x000fe400078e001f */
[----:B------:R-:W-:Y:S02]  /*add0*/  IMAD.MOV.U32 R3, RZ, RZ, R0 ;  /* 0x000000ffff037224 */ /* 0x000fe400078e0000 */
[----:B------:R-:W-:-:S07]  /*ade0*/  IMAD.MOV.U32 R31, RZ, RZ, R2 ;  /* 0x000000ffff1f7224 */ /* 0x000fce00078e0002 */
.L_x_9286:
[----:B------:R-:W-:Y:S05]  /*adf0*/  BSYNC B0 ;  /* 0x0000000000007941 */ /* 0x000fea0003800000 */
.L_x_9284:
        /* <DEDUP_REMOVED lines=9> */
.L_x_9288:
[----:B------:R-:W-:Y:S02]  /*ae90*/  IMAD.MOV.U32 R47, RZ, RZ, R32 ;  /* 0x000000ffff2f7224 */ /* 0x000fe400078e0020 */
[----:B------:R-:W-:Y:S02]  /*aea0*/  IMAD.MOV.U32 R8, RZ, RZ, R34 ;  /* 0x000000ffff087224 */ /* 0x000fe400078e0022 */
[----:B------:R-:W-:Y:S02]  /*aeb0*/  IMAD.MOV.U32 R32, RZ, RZ, R3 ;  /* 0x000000ffff207224 */ /* 0x000fe400078e0003 */
[----:B------:R-:W-:-:S07]  /*aec0*/  IMAD.MOV.U32 R34, RZ, RZ, R31 ;  /* 0x000000ffff227224 */ /* 0x000fce00078e001f */
.L_x_9289:
[----:B------:R-:W-:Y:S05]  /*aed0*/  BSYNC B0 ;  /* 0x0000000000007941 */ /* 0x000fea0003800000 */
.L_x_9287:
        /* <DEDUP_REMOVED lines=9> */
.L_x_9291:
[----:B------:R-:W-:Y:S02]  /*af70*/  IMAD.MOV.U32 R46, RZ, RZ, R33 ;  /* 0x000000ffff2e7224 */ /* 0x000fe400078e0021 */
[----:B------:R-:W-:Y:S01]  /*af80*/  IMAD.MOV.U32 R49, RZ, RZ, R35 ;  /* 0x000000ffff317224 */ /* 0x000fe200078e0023 */
[----:B------:R-:W-:Y:S01]  /*af90*/  MOV R35, R34 ;  /* 0x0000002200237202 */ /* 0x000fe20000000f00 */
[----:B------:R-:W-:-:S07]  /*afa0*/  IMAD.MOV.U32 R33, RZ, RZ, R32 ;  /* 0x000000ffff217224 */ /* 0x000fce00078e0020 */
.L_x_9292:
[----:B------:R-:W-:Y:S05]  /*afb0*/  BSYNC B0 ;  /* 0x0000000000007941 */ /* 0x000fea0003800000 */
.L_x_9290:
        /* <DEDUP_REMOVED lines=9> */
.L_x_9294:
[----:B------:R-:W-:Y:S01]  /*b050*/  IMAD.MOV.U32 R48, RZ, RZ, R36 ;  /* 0x000000ffff307224 */ /* 0x000fe200078e0024 */
[----:B------:R-:W-:Y:S01]  /*b060*/  MOV R36, R33 ;  /* 0x0000002100247202 */ /* 0x000fe20000000f00 */
[----:B------:R-:W-:Y:S02]  /*b070*/  IMAD.MOV.U32 R50, RZ, RZ, R38 ;  /* 0x000000ffff327224 */ /* 0x000fe400078e0026 */
[----:B------:R-:W-:-:S07]  /*b080*/  IMAD.MOV.U32 R38, RZ, RZ, R35 ;  /* 0x000000ffff267224 */ /* 0x000fce00078e0023 */
.L_x_9295:
[----:B------:R-:W-:Y:S05]  /*b090*/  BSYNC B0 ;  /* 0x0000000000007941 */ /* 0x000fea0003800000 */
.L_x_9293:
        /* <DEDUP_REMOVED lines=9> */
.L_x_9297:
[----:B------:R-:W-:Y:S01]  /*b130*/  IMAD.MOV.U32 R45, RZ, RZ, R37 ;  /* 0x000000ffff2d7224 */ /* 0x000fe200078e0025 */
[----:B------:R-:W-:Y:S01]  /*b140*/  MOV R2, R39 ;  /* 0x0000002700027202 */ /* 0x000fe20000000f00 */
[----:B------:R-:W-:Y:S02]  /*b150*/  IMAD.MOV.U32 R37, RZ, RZ, R36 ;  /* 0x000000ffff257224 */ /* 0x000fe400078e0024 */
[----:B------:R-:W-:-:S07]  /*b160*/  IMAD.MOV.U32 R39, RZ, RZ, R38 ;  /* 0x000000ffff277224 */ /* 0x000fce00078e0026 */
.L_x_9298:
[----:B------:R-:W-:Y:S05]  /*b170*/  BSYNC B0 ;  /* 0x0000000000007941 */ /* 0x000fea0003800000 */
.L_x_9296:
        /* <DEDUP_REMOVED lines=9> */
.L_x_9300:
[----:B------:R-:W-:Y:S01]  /*b210*/  MOV R0, R40 ;  /* 0x0000002800007202 */ /* 0x000fe20000000f00 */
[----:B------:R-:W-:Y:S02]  /*b220*/  IMAD.MOV.U32 R3, RZ, RZ, R42 ;  /* 0x000000ffff037224 */ /* 0x000fe400078e002a */
[----:B------:R-:W-:Y:S02]  /*b230*/  IMAD.MOV.U32 R40, RZ, RZ, R37 ;  /* 0x000000ffff287224 */ /* 0x000fe400078e0025 */
[----:B------:R-:W-:-:S07]  /*b240*/  IMAD.MOV.U32 R42, RZ, RZ, R39 ;  /* 0x000000ffff2a7224 */ /* 0x000fce00078e0027 */
.L_x_9301:
[----:B------:R-:W-:Y:S05]  /*b250*/  BSYNC B0 ;  /* 0x0000000000007941 */ /* 0x000fea0003800000 */
.L_x_9299:
        /* <DEDUP_REMOVED lines=9> */
.L_x_9303:
[----:B------:R-:W-:Y:S02]  /*b2f0*/  IMAD.MOV.U32 R43, RZ, RZ, R51 ;  /* 0x000000ffff2b7224 */ /* 0x000fe400078e0033 */
[----:B------:R-:W-:Y:S02]  /*b300*/  IMAD.MOV.U32 R44, RZ, RZ, R53 ;  /* 0x000000ffff2c7224 */ /* 0x000fe400078e0035 */
[----:B------:R-:W-:Y:S02]  /*b310*/  IMAD.MOV.U32 R51, RZ, RZ, R40 ;  /* 0x000000ffff337224 */ /* 0x000fe400078e0028 */
[----:B------:R-:W-:-:S07]  /*b320*/  IMAD.MOV.U32 R53, RZ, RZ, R42 ;  /* 0x000000ffff357224 */ /* 0x000fce00078e002a */
.L_x_9304:
[----:B------:R-:W-:Y:S05]  /*b330*/  BSYNC B0 ;  /* 0x0000000000007941 */ /* 0x000fea0003800000 */
.L_x_9302:
        /* <DEDUP_REMOVED lines=9> */
.L_x_9306:
[----:B------:R-:W-:Y:S02]  /*b3d0*/  IMAD.MOV.U32 R42, RZ, RZ, R52 ;  /* 0x000000ffff2a7224 */ /* 0x000fe400078e0034 */
[----:B------:R-:W-:Y:S01]  /*b3e0*/  IMAD.MOV.U32 R41, RZ, RZ, R54 ;  /* 0x000000ffff297224 */ /* 0x000fe200078e0036 */
[----:B------:R-:W-:Y:S01]  /*b3f0*/  MOV R54, R53 ;  /* 0x0000003500367202 */ /* 0x000fe20000000f00 */
[----:B------:R-:W-:-:S07]  /*b400*/  IMAD.MOV.U32 R52, RZ, RZ, R51 ;  /* 0x000000ffff347224 */ /* 0x000fce00078e0033 */
.L_x_9307:
[----:B------:R-:W-:Y:S05]  /*b410*/  BSYNC B0 ;  /* 0x0000000000007941 */ /* 0x000fea0003800000 */
.L_x_9305:
        /* <DEDUP_REMOVED lines=9> */
.L_x_9309:
[----:B------:R-:W-:Y:S01]  /*b4b0*/  IMAD.MOV.U32 R39, RZ, RZ, R55 ;  /* 0x000000ffff277224 */ /* 0x000fe200078e0037 */
[----:B------:R-:W-:Y:S01]  /*b4c0*/  MOV R55, R52 ;  /* 0x0000003400377202 */ /* 0x000fe20000000f00 */
[----:B------:R-:W-:Y:S02]  /*b4d0*/  IMAD.MOV.U32 R40, RZ, RZ, R57 ;  /* 0x000000ffff287224 */ /* 0x000fe400078e0039 */
[----:B------:R-:W-:-:S07]  /*b4e0*/  IMAD.MOV.U32 R57, RZ, RZ, R54 ;  /* 0x000000ffff397224 */ /* 0x000fce00078e0036 */
.L_x_9310:
[----:B------:R-:W-:Y:S05]  /*b4f0*/  BSYNC B0 ;  /* 0x0000000000007941 */ /* 0x000fea0003800000 */
.L_x_9308:
        /* <DEDUP_REMOVED lines=9> */
.L_x_9312:
[----:B------:R-:W-:Y:S01]  /*b590*/  IMAD.MOV.U32 R38, RZ, RZ, R29 ;  /* 0x000000ffff267224 */ /* 0x000fe200078e001d */
[----:B------:R-:W-:Y:S01]  /*b5a0*/  MOV R37, R30 ;  /* 0x0000001e00257202 */ /* 0x000fe20000000f00 */
[----:B------:R-:W-:Y:S02]  /*b5b0*/  IMAD.MOV.U32 R29, RZ, RZ, R55 ;  /* 0x000000ffff1d7224 */ /* 0x000fe400078e0037 */
[----:B------:R-:W-:-:S07]  /*b5c0*/  IMAD.MOV.U32 R30, RZ, RZ, R57 ;  /* 0x000000ffff1e7224 */ /* 0x000fce00078e0039 */
.L_x_9313:
[----:B------:R-:W-:Y:S05]  /*b5d0*/  BSYNC B0 ;  /* 0x0000000000007941 */ /* 0x000fea0003800000 */
.L_x_9311:
        /* <DEDUP_REMOVED lines=9> */
.L_x_9315:
[----:B------:R-:W-:Y:S01]  /*b670*/  MOV R35, R28 ;  /* 0x0000001c00237202 */ /* 0x000fe20000000f00 */
[----:B------:R-:W-:Y:S02]  /*b680*/  IMAD.MOV.U32 R36, RZ, RZ, R25 ;  /* 0x000000ffff247224 */ /* 0x000fe400078e0019 */
[----:B------:R-:W-:Y:S02]  /*b690*/  IMAD.MOV.U32 R28, RZ, RZ, R29 ;  /* 0x000000ffff1c7224 */ /* 0x000fe400078e001d */
[----:B------:R-:W-:-:S07]  /*b6a0*/  IMAD.MOV.U32 R25, RZ, RZ, R30 ;  /* 0x000000ffff197224 */ /* 0x000fce00078e001e */
.L_x_9316:
[----:B------:R-:W-:Y:S05]  /*b6b0*/  BSYNC B0 ;  /* 0x0000000000007941 */ /* 0x000fea0003800000 */
.L_x_9314:
        /* <DEDUP_REMOVED lines=9> */
.L_x_9318:
[----:B------:R-:W-:Y:S02]  /*b750*/  IMAD.MOV.U32 R34, RZ, RZ, R21 ;  /* 0x000000ffff227224 */ /* 0x000fe400078e0015 */
[----:B------:R-:W-:Y:S02]  /*b760*/  IMAD.MOV.U32 R33, RZ, RZ, R24 ;  /* 0x000000ffff217224 */ /* 0x000fe400078e0018 */
[----:B------:R-:W-:Y:S02]  /*b770*/  IMAD.MOV.U32 R21, RZ, RZ, R28 ;  /* 0x000000ffff157224 */ /* 0x000fe400078e001c */
[----:B------:R-:W-:-:S07]  /*b780*/  IMAD.MOV.U32 R24, RZ, RZ, R25 ;  /* 0x000000ffff187224 */ /* 0x000fce00078e0019 */
.L_x_9319:
[----:B------:R-:W-:Y:S05]  /*b790*/  BSYNC B0 ;  /* 0x0000000000007941 */ /* 0x000fea0003800000 */
.L_x_9317:
        /* <DEDUP_REMOVED lines=9> */
.L_x_9321:
[----:B------:R-:W-:Y:S02]  /*b830*/  IMAD.MOV.U32 R31, RZ, RZ, R20 ;  /* 0x000000ffff1f7224 */ /* 0x000fe400078e0014 */
[----:B------:R-:W-:Y:S01]  /*b840*/  IMAD.MOV.U32 R32, RZ, RZ, R19 ;  /* 0x000000ffff207224 */ /* 0x000fe200078e0013 */
[----:B------:R-:W-:Y:S01]  /*b850*/  MOV R19, R24 ;  /* 0x0000001800137202 */ /* 0x000fe20000000f00 */
[----:B------:R-:W-:-:S07]  /*b860*/  IMAD.MOV.U32 R20, RZ, RZ, R21 ;  /* 0x000000ffff147224 */ /* 0x000fce00078e0015 */
.L_x_9322:
[----:B------:R-:W-:Y:S05]  /*b870*/  BSYNC B0 ;  /* 0x0000000000007941 */ /* 0x000fea0003800000 */
.L_x_9320:
        /* <DEDUP_REMOVED lines=9> */
.L_x_9324:
[----:B------:R-:W-:Y:S01]  /*b910*/  IMAD.MOV.U32 R30, RZ, RZ, R17 ;  /* 0x000000ffff1e7224 */ /* 0x000fe200078e0011 */
[----:B------:R-:W-:Y:S01]  /*b920*/  MOV R17, R20 ;  /* 0x0000001400117202 */ /* 0x000fe20000000f00 */
[----:B------:R-:W-:Y:S02]  /*b930*/  IMAD.MOV.U32 R29, RZ, RZ, R18 ;  /* 0x000000ffff1d7224 */ /* 0x000fe400078e0012 */
[----:B------:R-:W-:-:S07]  /*b940*/  IMAD.MOV.U32 R18, RZ, RZ, R19 ;  /* 0x000000ffff127224 */ /* 0x000fce00078e0013 */
.L_x_9325:
[----:B------:R-:W-:Y:S05]  /*b950*/  BSYNC B0 ;  /* 0x0000000000007941 */ /* 0x000fea0003800000 */
.L_x_9323:
        /* <DEDUP_REMOVED lines=9> */
.L_x_9327:
[----:B------:R-:W-:Y:S01]  /*b9f0*/  IMAD.MOV.U32 R25, RZ, RZ, R16 ;  /* 0x000000ffff197224 */ /* 0x000fe200078e0010 */
[----:B------:R-:W-:Y:S01]  /*ba00*/  MOV R28, R15 ;  /* 0x0000000f001c7202 */ /* 0x000fe20000000f00 */
[----:B------:R-:W-:Y:S02]  /*ba10*/  IMAD.MOV.U32 R16, RZ, RZ, R17 ;  /* 0x000000ffff107224 */ /* 0x000fe400078e0011 */
[----:B------:R-:W-:-:S07]  /*ba20*/  IMAD.MOV.U32 R15, RZ, RZ, R18 ;  /* 0x000000ffff0f7224 */ /* 0x000fce00078e0012 */
.L_x_9328:
[----:B------:R-:W-:Y:S05]  /*ba30*/  BSYNC B0 ;  /* 0x0000000000007941 */ /* 0x000fea0003800000 */
.L_x_9326:
        /* <DEDUP_REMOVED lines=9> */
.L_x_9330:
[----:B------:R-:W-:Y:S01]  /*bad0*/  MOV R24, R61 ;  /* 0x0000003d00187202 */ /* 0x000fe20000000f00 */
[----:B------:R-:W-:Y:S02]  /*bae0*/  IMAD.MOV.U32 R21, RZ, RZ, R70 ;  /* 0x000000ffff157224 */ /* 0x000fe400078e0046 */
[----:B------:R-:W-:Y:S02]  /*baf0*/  IMAD.MOV.U32 R70, RZ, RZ, R15 ;  /* 0x000000ffff467224 */ /* 0x000fe400078e000f */
[----:B------:R-:W-:-:S07]  /*bb00*/  IMAD.MOV.U32 R61, RZ, RZ, R16 ;  /* 0x000000ffff3d7224 */ /* 0x000fce00078e0010 */
.L_x_9331:
[----:B------:R-:W-:Y:S05]  /*bb10*/  BSYNC B0 ;  /* 0x0000000000007941 */ /* 0x000fea0003800000 */
.L_x_9329:
        /* <DEDUP_REMOVED lines=11> */
.L_x_9333:
[----:B------:R-:W-:Y:S02]  /*bbd0*/  IMAD.MOV.U32 R20, RZ, RZ, R14 ;  /* 0x000000ffff147224 */ /* 0x000fe400078e000e */
[----:B------:R-:W-:Y:S02]  /*bbe0*/  IMAD.MOV.U32 R19, RZ, RZ, R13 ;  /* 0x000000ffff137224 */ /* 0x000fe400078e000d */
[----:B------:R-:W-:Y:S02]  /*bbf0*/  IMAD.MOV.U32 R14, RZ, RZ, R15 ;  /* 0x000000ffff0e7224 */ /* 0x000fe400078e000f */
[----:B-----5:R-:W-:-:S07]  /*bc00*/  IMAD.MOV.U32 R13, RZ, RZ, R16 ;  /* 0x000000ffff0d7224 */ /* 0x020fce00078e0010 */
.L_x_9334:
[----:B------:R-:W-:Y:S05]  /*bc10*/  BSYNC B0 ;  /* 0x0000000000007941 */ /* 0x000fea0003800000 */
.L_x_9332:
        /* <DEDUP_REMOVED lines=9> */
.L_x_9336:
[----:B------:R-:W-:Y:S02]  /*bcb0*/  IMAD.MOV.U32 R15, RZ, RZ, R11 ;  /* 0x000000ffff0f7224 */ /* 0x000fe400078e000b */
[----:B------:R-:W-:Y:S01]  /*bcc0*/  IMAD.MOV.U32 R18, RZ, RZ, R12 ;  /* 0x000000ffff127224 */ /* 0x000fe200078e000c */
[----:B------:R-:W-:Y:S01]  /*bcd0*/  MOV R12, R13 ;  /* 0x0000000d000c7202 */ /* 0x000fe20000000f00 */
[----:B------:R-:W-:-:S07]  /*bce0*/  IMAD.MOV.U32 R11, RZ, RZ, R14 ;  /* 0x000000ffff0b7224 */ /* 0x000fce00078e000e */
.L_x_9337:
[----:B------:R-:W-:Y:S05]  /*bcf0*/  BSYNC B0 ;  /* 0x0000000000007941 */ /* 0x000fea0003800000 */
.L_x_9335:
        /* <DEDUP_REMOVED lines=9> */
.L_x_9339:
[----:B------:R-:W-:Y:S01]  /*bd90*/  IMAD.MOV.U32 R14, RZ, RZ, R10 ;  /* 0x000000ffff0e7224 */ /* 0x000fe200078e000a */
[----:B------:R-:W-:Y:S01]  /*bda0*/  MOV R10, R11 ;  /* 0x0000000b000a7202 */ /* 0x000fe20000000f00 */
[----:B------:R-:W-:Y:S02]  /*bdb0*/  IMAD.MOV.U32 R17, RZ, RZ, R9 ;  /* 0x000000ffff117224 */ /* 0x000fe400078e0009 */
[----:B------:R-:W-:-:S07]  /*bdc0*/  IMAD.MOV.U32 R9, RZ, RZ, R12 ;  /* 0x000000ffff097224 */ /* 0x000fce00078e000c */
.L_x_9340:
[----:B------:R-:W-:Y:S05]  /*bdd0*/  BSYNC B0 ;  /* 0x0000000000007941 */ /* 0x000fea0003800000 */
.L_x_9338:
        /* <DEDUP_REMOVED lines=9> */
.L_x_9342:
[----:B------:R-:W-:Y:S01]  /*be70*/  IMAD.MOV.U32 R13, RZ, RZ, R7 ;  /* 0x000000ffff0d7224 */ /* 0x000fe200078e0007 */
[----:B------:R-:W-:Y:S01]  /*be80*/  MOV R16, R6 ;  /* 0x0000000600107202 */ /* 0x000fe20000000f00 */
[----:B------:R-:W-:Y:S02]  /*be90*/  IMAD.MOV.U32 R7, RZ, RZ, R10 ;  /* 0x000000ffff077224 */ /* 0x000fe400078e000a */
[----:B------:R-:W-:-:S07]  /*bea0*/  IMAD.MOV.U32 R6, RZ, RZ, R9 ;  /* 0x000000ffff067224 */ /* 0x000fce00078e0009 */
.L_x_9343:
[----:B------:R-:W-:Y:S05]  /*beb0*/  BSYNC B0 ;  /* 0x0000000000007941 */ /* 0x000fea0003800000 */
.L_x_9341:
        /* <DEDUP_REMOVED lines=9> */
.L_x_9345:
[----:B------:R-:W-:Y:S01]  /*bf50*/  MOV R12, R4 ;  /* 0x00000004000c7202 */ /* 0x000fe20000000f00 */
[----:B------:R-:W-:Y:S02]  /*bf60*/  IMAD.MOV.U32 R11, RZ, RZ, R5 ;  /* 0x000000ffff0b7224 */ /* 0x000fe400078e0005 */
[----:B------:R-:W-:Y:S02]  /*bf70*/  IMAD.MOV.U32 R4, RZ, RZ, R7 ;  /* 0x000000ffff047224 */ /* 0x000fe400078e0007 */
[----:B------:R-:W-:-:S07]  /*bf80*/  IMAD.MOV.U32 R5, RZ, RZ, R6 ;  /* 0x000000ffff057224 */ /* 0x000fce00078e0006 */
.L_x_9346:
[----:B------:R-:W-:Y:S05]  /*bf90*/  BSYNC B0 ;  /* 0x0000000000007941 */ /* 0x000fea0003800000 */
.L_x_9344:
        /* <DEDUP_REMOVED lines=9> */
.L_x_9348:
[----:B------:R-:W-:Y:S02]  /*c030*/  IMAD.MOV.U32 R7, RZ, RZ, R47 ;  /* 0x000000ffff077224 */ /* 0x000fe400078e002f */
[----:B------:R-:W-:Y:S02]  /*c040*/  IMAD.MOV.U32 R10, RZ, RZ, R8 ;  /* 0x000000ffff0a7224 */ /* 0x000fe400078e0008 */
[----:B------:R-:W-:Y:S02]  /*c050*/  IMAD.MOV.U32 R47, RZ, RZ, R4 ;  /* 0x000000ffff2f7224 */ /* 0x000fe400078e0004 */
[----:B------:R-:W-:-:S07]  /*c060*/  IMAD.MOV.U32 R8, RZ, RZ, R5 ;  /* 0x000000ffff087224 */ /* 0x000fce00078e0005 */
.L_x_9349:
[----:B------:R-:W-:Y:S05]  /*c070*/  BSYNC B0 ;  /* 0x0000000000007941 */ /* 0x000fea0003800000 */
.L_x_9347:
        /* <DEDUP_REMOVED lines=9> */
.L_x_9351:
[----:B------:R-:W-:Y:S02]  /*c110*/  IMAD.MOV.U32 R6, RZ, RZ, R46 ;  /* 0x000000ffff067224 */ /* 0x000fe400078e002e */
[----:B------:R-:W-:Y:S01]  /*c120*/  IMAD.MOV.U32 R9, RZ, RZ, R49 ;  /* 0x000000ffff097224 */ /* 0x000fe200078e0031 */
[----:B------:R-:W-:Y:S01]  /*c130*/  MOV R49, R8 ;  /* 0x0000000800317202 */ /* 0x000fe20000000f00 */
[----:B------:R-:W-:-:S07]  /*c140*/  IMAD.MOV.U32 R46, RZ, RZ, R47 ;  /* 0x000000ffff2e7224 */ /* 0x000fce00078e002f */
.L_x_9352:
[----:B------:R-:W-:Y:S05]  /*c150*/  BSYNC B0 ;  /* 0x0000000000007941 */ /* 0x000fea0003800000 */
.L_x_9350:
        /* <DEDUP_REMOVED lines=9> */
.L_x_9354:
[----:B------:R-:W-:Y:S01]  /*c1f0*/  IMAD.MOV.U32 R5, RZ, RZ, R48 ;  /* 0x000000ffff057224 */ /* 0x000fe200078e0030 */
[----:B------:R-:W-:Y:S01]  /*c200*/  MOV R48, R46 ;  /* 0x0000002e00307202 */ /* 0x000fe20000000f00 */
[----:B------:R-:W-:Y:S02]  /*c210*/  IMAD.MOV.U32 R8, RZ, RZ, R50 ;  /* 0x000000ffff087224 */ /* 0x000fe400078e0032 */
[----:B------:R-:W-:-:S07]  /*c220*/  IMAD.MOV.U32 R50, RZ, RZ, R49 ;  /* 0x000000ffff327224 */ /* 0x000fce00078e0031 */
.L_x_9355:
[----:B------:R-:W-:Y:S05]  /*c230*/  BSYNC B0 ;  /* 0x0000000000007941 */ /* 0x000fea0003800000 */
.L_x_9353:
        /* <DEDUP_REMOVED lines=9> */
.L_x_9357:
[----:B------:R-:W-:Y:S01]  /*c2d0*/  IMAD.MOV.U32 R4, RZ, RZ, R45 ;  /* 0x000000ffff047224 */ /* 0x000fe200078e002d */
[----:B------:R-:W-:Y:S01]  /*c2e0*/  MOV R49, R2 ;  /* 0x0000000200317202 */ /* 0x000fe20000000f00 */
[----:B------:R-:W-:Y:S02]  /*c2f0*/  IMAD.MOV.U32 R45, RZ, RZ, R48 ;  /* 0x000000ffff2d7224 */ /* 0x000fe400078e0030 */
[----:B------:R-:W-:-:S07]  /*c300*/  IMAD.MOV.U32 R2, RZ, RZ, R50 ;  /* 0x000000ffff027224 */ /* 0x000fce00078e0032 */
.L_x_9358:
[----:B------:R-:W-:Y:S05]  /*c310*/  BSYNC B0 ;  /* 0x0000000000007941 */ /* 0x000fea0003800000 */
.L_x_9356:
        /* <DEDUP_REMOVED lines=9> */
.L_x_9360:
[----:B------:R-:W-:Y:S01]  /*c3b0*/  MOV R47, R0 ;  /* 0x00000000002f7202 */ /* 0x000fe20000000f00 */
[----:B------:R-:W-:Y:S02]  /*c3c0*/  IMAD.MOV.U32 R46, RZ, RZ, R3 ;  /* 0x000000ffff2e7224 */ /* 0x000fe400078e0003 */
[----:B------:R-:W-:Y:S02]  /*c3d0*/  IMAD.MOV.U32 R0, RZ, RZ, R45 ;  /* 0x000000ffff007224 */ /* 0x000fe400078e002d */
[----:B------:R-:W-:-:S07]  /*c3e0*/  IMAD.MOV.U32 R3, RZ, RZ, R2 ;  /* 0x000000ffff037224 */ /* 0x000fce00078e0002 */
.L_x_9361:
[----:B------:R-:W-:Y:S05]  /*c3f0*/  BSYNC B0 ;  /* 0x0000000000007941 */ /* 0x000fea0003800000 */
.L_x_9359:
        /* <DEDUP_REMOVED lines=9> */
.L_x_9363:
[----:B------:R-:W-:Y:S02]  /*c490*/  IMAD.MOV.U32 R2, RZ, RZ, R43 ;  /* 0x000000ffff027224 */ /* 0x000fe400078e002b */
[----:B------:R-:W-:Y:S02]  /*c4a0*/  IMAD.MOV.U32 R45, RZ, RZ, R44 ;  /* 0x000000ffff2d7224 */ /* 0x000fe400078e002c */
[----:B------:R-:W-:Y:S02]  /*c4b0*/  IMAD.MOV.U32 R43, RZ, RZ, R0 ;  /* 0x000000ffff2b7224 */ /* 0x000fe400078e0000 */
[----:B------:R-:W-:-:S07]  /*c4c0*/  IMAD.MOV.U32 R44, RZ, RZ, R3 ;  /* 0x000000ffff2c7224 */ /* 0x000fce00078e0003 */
.L_x_9364:
[----:B------:R-:W-:Y:S05]  /*c4d0*/  BSYNC B0 ;  /* 0x0000000000007941 */ /* 0x000fea0003800000 */
.L_x_9362:
        /* <DEDUP_REMOVED lines=9> */
.L_x_9366:
[----:B------:R-:W-:Y:S02]  /*c570*/  IMAD.MOV.U32 R3, RZ, RZ, R42 ;  /* 0x000000ffff037224 */ /* 0x000fe400078e002a */
[----:B------:R-:W-:Y:S01]  /*c580*/  IMAD.MOV.U32 R0, RZ, RZ, R41 ;  /* 0x000000ffff007224 */ /* 0x000fe200078e0029 */
[----:B------:R-:W-:Y:S01]  /*c590*/  MOV R41, R44 ;  /* 0x0000002c00297202 */ /* 0x000fe20000000f00 */
[----:B------:R-:W-:-:S07]  /*c5a0*/  IMAD.MOV.U32 R42, RZ, RZ, R43 ;  /* 0x000000ffff2a7224 */ /* 0x000fce00078e002b */
.L_x_9367:
[----:B------:R-:W-:Y:S05]  /*c5b0*/  BSYNC B0 ;  /* 0x0000000000007941 */ /* 0x000fea0003800000 */
.L_x_9365:
        /* <DEDUP_REMOVED lines=9> */
.L_x_9369:
[----:B------:R-:W-:Y:S01]  /*c650*/  IMAD.MOV.U32 R44, RZ, RZ, R39 ;  /* 0x000000ffff2c7224 */ /* 0x000fe200078e0027 */
[----:B------:R-:W-:Y:S01]  /*c660*/  MOV R39, R42 ;  /* 0x0000002a00277202 */ /* 0x000fe20000000f00 */
[----:B------:R-:W-:Y:S02]  /*c670*/  IMAD.MOV.U32 R43, RZ, RZ, R40 ;  /* 0x000000ffff2b7224 */ /* 0x000fe400078e0028 */
[----:B------:R-:W-:-:S07]  /*c680*/  IMAD.MOV.U32 R40, RZ, RZ, R41 ;  /* 0x000000ffff287224 */ /* 0x000fce00078e0029 */
.L_x_9370:
[----:B------:R-:W-:Y:S05]  /*c690*/  BSYNC B0 ;  /* 0x0000000000007941 */ /* 0x000fea0003800000 */
.L_x_9368:
        /* <DEDUP_REMOVED lines=9> */
.L_x_9372:
[----:B------:R-:W-:Y:S01]  /*c730*/  IMAD.MOV.U32 R41, RZ, RZ, R38 ;  /* 0x000000ffff297224 */ /* 0x000fe200078e0026 */
[----:B------:R-:W-:Y:S01]  /*c740*/  MOV R42, R37 ;  /* 0x00000025002a7202 */ /* 0x000fe20000000f00 */
[----:B------:R-:W-:Y:S02]  /*c750*/  IMAD.MOV.U32 R38, RZ, RZ, R39 ;  /* 0x000000ffff267224 */ /* 0x000fe400078e0027 */
[----:B------:R-:W-:-:S07]  /*c760*/  IMAD.MOV.U32 R37, RZ, RZ, R40 ;  /* 0x000000ffff257224 */ /* 0x000fce00078e0028 */
.L_x_9373:
[----:B------:R-:W-:Y:S05]  /*c770*/  BSYNC B0 ;  /* 0x0000000000007941 */ /* 0x000fea0003800000 */
.L_x_9371:
        /* <DEDUP_REMOVED lines=9> */
.L_x_9375:
[----:B------:R-:W-:Y:S01]  /*c810*/  MOV R40, R35 ;  /* 0x0000002300287202 */ /* 0x000fe20000000f00 */
[----:B------:R-:W-:Y:S02]  /*c820*/  IMAD.MOV.U32 R39, RZ, RZ, R36 ;  /* 0x000000ffff277224 */ /* 0x000fe400078e0024 */
[----:B------:R-:W-:Y:S02]  /*c830*/  IMAD.MOV.U32 R35, RZ, RZ, R38 ;  /* 0x000000ffff237224 */ /* 0x000fe400078e0026 */
[----:B------:R-:W-:-:S07]  /*c840*/  IMAD.MOV.U32 R36, RZ, RZ, R37 ;  /* 0x000000ffff247224 */ /* 0x000fce00078e0025 */
.L_x_9376:
[----:B------:R-:W-:Y:S05]  /*c850*/  BSYNC B0 ;  /* 0x0000000000007941 */ /* 0x000fea0003800000 */
.L_x_9374:
        /* <DEDUP_REMOVED lines=9> */
.L_x_9378:
[----:B------:R-:W-:Y:S02]  /*c8f0*/  IMAD.MOV.U32 R37, RZ, RZ, R34 ;  /* 0x000000ffff257224 */ /* 0x000fe400078e0022 */
[----:B------:R-:W-:Y:S02]  /*c900*/  IMAD.MOV.U32 R38, RZ, RZ, R33 ;  /* 0x000000ffff267224 */ /* 0x000fe400078e0021 */
[----:B------:R-:W-:Y:S02]  /*c910*/  IMAD.MOV.U32 R34, RZ, RZ, R35 ;  /* 0x000000ffff227224 */ /* 0x000fe400078e0023 */
[----:B------:R-:W-:-:S07]  /*c920*/  IMAD.MOV.U32 R33, RZ, RZ, R36 ;  /* 0x000000ffff217224 */ /* 0x000fce00078e0024 */
.L_x_9379:
[----:B------:R-:W-:Y:S05]  /*c930*/  BSYNC B0 ;  /* 0x0000000000007941 */ /* 0x000fea0003800000 */
.L_x_9377:
        /* <DEDUP_REMOVED lines=9> */
.L_x_9381:
[----:B------:R-:W-:Y:S02]  /*c9d0*/  IMAD.MOV.U32 R36, RZ, RZ, R31 ;  /* 0x000000ffff247224 */ /* 0x000fe400078e001f */
[----:B------:R-:W-:Y:S01]  /*c9e0*/  IMAD.MOV.U32 R35, RZ, RZ, R32 ;  /* 0x000000ffff237224 */ /* 0x000fe200078e0020 */
[----:B------:R-:W-:Y:S01]  /*c9f0*/  MOV R32, R33 ;  /* 0x0000002100207202 */ /* 0x000fe20000000f00 */
[----:B------:R-:W-:-:S07]  /*ca00*/  IMAD.MOV.U32 R31, RZ, RZ, R34 ;  /* 0x000000ffff1f7224 */ /* 0x000fce00078e0022 */
.L_x_9382:
[----:B------:R-:W-:Y:S05]  /*ca10*/  BSYNC B0 ;  /* 0x0000000000007941 */ /* 0x000fea0003800000 */
.L_x_9380:
        /* <DEDUP_REMOVED lines=9> */
.L_x_9384:
[----:B------:R-:W-:Y:S01]  /*cab0*/  IMAD.MOV.U32 R33, RZ, RZ, R30 ;  /* 0x000000ffff217224 */ /* 0x000fe200078e001e */
[----:B------:R-:W-:Y:S01]  /*cac0*/  MOV R30, R31 ;  /* 0x0000001f001e7202 */ /* 0x000fe20000000f00 */
[----:B------:R-:W-:Y:S02]  /*cad0*/  IMAD.MOV.U32 R34, RZ, RZ, R29 ;  /* 0x000000ffff227224 */ /* 0x000fe400078e001d */
[----:B------:R-:W-:-:S07]  /*cae0*/  IMAD.MOV.U32 R29, RZ, RZ, R32 ;  /* 0x000000ffff1d7224 */ /* 0x000fce00078e0020 */
.L_x_9385:
[----:B------:R-:W-:Y:S05]  /*caf0*/  BSYNC B0 ;  /* 0x0000000000007941 */ /* 0x000fea0003800000 */
.L_x_9383:
        /* <DEDUP_REMOVED lines=9> */
.L_x_9387:
[----:B------:R-:W-:Y:S01]  /*cb90*/  IMAD.MOV.U32 R32, RZ, RZ, R25 ;  /* 0x000000ffff207224 */ /* 0x000fe200078e0019 */
[----:B------:R-:W-:Y:S01]  /*cba0*/  MOV R31, R28 ;  /* 0x0000001c001f7202 */ /* 0x000fe20000000f00 */
[----:B------:R-:W-:Y:S02]  /*cbb0*/  IMAD.MOV.U32 R25, RZ, RZ, R30 ;  /* 0x000000ffff197224 */ /* 0x000fe400078e001e */
[----:B------:R-:W-:-:S07]  /*cbc0*/  IMAD.MOV.U32 R28, RZ, RZ, R29 ;  /* 0x000000ffff1c7224 */ /* 0x000fce00078e001d */
.L_x_9388:
[----:B------:R-:W-:Y:S05]  /*cbd0*/  BSYNC B0 ;  /* 0x0000000000007941 */ /* 0x000fea0003800000 */
.L_x_9386:
        /* <DEDUP_REMOVED lines=9> */
.L_x_9390:
[----:B------:R-:W-:Y:S01]  /*cc70*/  MOV R29, R24 ;  /* 0x00000018001d7202 */ /* 0x000fe20000000f00 */
[----:B------:R-:W-:Y:S02]  /*cc80*/  IMAD.MOV.U32 R30, RZ, RZ, R21 ;  /* 0x000000ffff1e7224 */ /* 0x000fe400078e0015 */
[----:B------:R-:W-:Y:S02]  /*cc90*/  IMAD.MOV.U32 R24, RZ, RZ, R25 ;  /* 0x000000ffff187224 */ /* 0x000fe400078e0019 */
[----:B------:R-:W-:-:S07]  /*cca0*/  IMAD.MOV.U32 R21, RZ, RZ, R28 ;  /* 0x000000ffff157224 */ /* 0x000fce00078e001c */
.L_x_9391:
[----:B------:R-:W-:Y:S05]  /*ccb0*/  BSYNC B0 ;  /* 0x0000000000007941 */ /* 0x000fea0003800000 */
.L_x_9389:
        /* <DEDUP_REMOVED lines=9> */
.L_x_9393:
[----:B------:R-:W-:Y:S02]  /*cd50*/  IMAD.MOV.U32 R28, RZ, RZ, R61 ;  /* 0x000000ffff1c7224 */ /* 0x000fe400078e003d */
[----:B------:R-:W-:Y:S02]  /*cd60*/  IMAD.MOV.U32 R51, RZ, RZ, R70 ;  /* 0x000000ffff337224 */ /* 0x000fe400078e0046 */
[----:B------:R-:W-:Y:S02]  /*cd70*/  IMAD.MOV.U32 R70, RZ, RZ, R21 ;  /* 0x000000ffff467224 */ /* 0x000fe400078e0015 */
[----:B------:R-:W-:-:S07]  /*cd80*/  IMAD.MOV.U32 R61, RZ, RZ, R24 ;  /* 0x000000ffff3d7224 */ /* 0x000fce00078e0018 */
.L_x_9394:
[----:B------:R-:W-:Y:S05]  /*cd90*/  BSYNC B0 ;  /* 0x0000000000007941 */ /* 0x000fea0003800000 */
.L_x_9392:
[----:B------:R-:W2:Y:S04]  /*cda0*/  LDG.E R21, desc[UR6][R26.64+0xb00] ;  /* 0x000b00061a157981 */ /* 0x000ea8000c1e1900 */
[----:B------:R0:W5:Y:S01]  /*cdb0*/  LDG.E R24, desc[UR6][R22.64+0xb00] ;  /* 0x000b000616187981 */ /* 0x000162000c1e1900 */
[----:B------:R-:W-:Y:S01]  /*cdc0*/  BSSY B0, `(.L_x_9395) ;  /* 0x000000d000007945 */ /* 0x000fe20003800000 */
[----:B--2---:R-:W-:-:S04]  /*cdd0*/  FSETP.GT.FTZ.AND P0, PT, R21, R20, PT ;  /* 0x000000141500720b */ /* 0x004fc80003f14000 */
[----:B------:R-:W-:-:S13]  /*cde0*/  ISETP.EQ.OR P0, PT, R19, -0x1, P0 ;  /* 0xffffffff1300780c */ /* 0x000fda0000702670 */
[----:B0-----:R-:W-:Y:S05]  /*cdf0*/  @P0 BRA `(.L_x_9396) ;  /* 0x0000000000140947 */ /* 0x001fea0003800000 */
[----:B------:R-:W-:Y:S01]  /*ce00*/  FSETP.NEU.FTZ.AND P0, PT, R21, R20, PT ;  /* 0x000000141500720b */ /* 0x000fe20003f1d000 */
[----:B-----5:R-:W-:Y:S01]  /*ce10*/  IMAD.MOV.U32 R48, RZ, RZ, R24 ;  /* 0x000000ffff307224 */ /* 0x020fe200078e0018 */
[----:B------:R-:W-:Y:S02]  /*ce20*/  MOV R25, R21 ;  /* 0x0000001500197202 */ /* 0x000fe40000000f00 */
[----:B------:R-:W-:-:S13]  /*ce30*/  ISETP.GE.OR P0, PT, R24, R19, P0 ;  /* 0x000000131800720c */ /* 0x000fda0000706670 */
[----:B------:R-:W-:Y:S05]  /*ce40*/  @P0 BRA `(.L_x_9397) ;  /* 0x0000000000100947 */ /* 0x000fea0003800000 */
.L_x_9396:
[----:B------:R-:W-:Y:S02]  /*ce50*/  IMAD.MOV.U32 R25, RZ, RZ, R20 ;  /* 0x000000ffff197224 */ /* 0x000fe400078e0014 */
[----:B------:R-:W-:Y:S01]  /*ce60*/  IMAD.MOV.U32 R48, RZ, RZ, R19 ;  /* 0x000000ffff307224 */ /* 0x000fe200078e0013 */
[----:B-----5:R-:W-:Y:S01]  /*ce70*/  MOV R19, R24 ;  /* 0x0000001800137202 */ /* 0x020fe20000000f00 */
[----:B------:R-:W-:-:S07]  /*ce80*/  IMAD.MOV.U32 R20, RZ, RZ, R21 ;  /* 0x000000ffff147224 */ /* 0x000fce00078e0015 */
.L_x_9397:
[----:B------:R-:W-:Y:S05]  /*ce90*/  BSYNC B0 ;  /* 0x0000000000007941 */ /* 0x000fea0003800000 */
.L_x_9395:
        /* <DEDUP_REMOVED lines=9> */
.L_x_9399:
[----:B------:R-:W-:Y:S01]  /*cf30*/  IMAD.MOV.U32 R24, RZ, RZ, R15 ;  /* 0x000000ffff187224 */ /* 0x000fe200078e000f */
[----:B------:R-:W-:Y:S01]  /*cf40*/  MOV R15, R20 ;  /* 0x00000014000f7202 */ /* 0x000fe20000000f00 */
[----:B------:R-:W-:Y:S02]  /*cf50*/  IMAD.MOV.U32 R21, RZ, RZ, R18 ;  /* 0x000000ffff157224 */ /* 0x000fe400078e0012 */
[----:B------:R-:W-:-:S07]  /*cf60*/  IMAD.MOV.U32 R18, RZ, RZ, R19 ;  /* 0x000000ffff127224 */ /* 0x000fce00078e0013 */
.L_x_9400:
[----:B------:R-:W-:Y:S05]  /*cf70*/  BSYNC B0 ;  /* 0x0000000000007941 */ /* 0x000fea0003800000 */
.L_x_9398:
        /* <DEDUP_REMOVED lines=9> */
.L_x_9402:
[----:B------:R-:W-:Y:S01]  /*d010*/  IMAD.MOV.U32 R19, RZ, RZ, R14 ;  /* 0x000000ffff137224 */ /* 0x000fe200078e000e */
[----:B------:R-:W-:Y:S01]  /*d020*/  MOV R20, R17 ;  /* 0x0000001100147202 */ /* 0x000fe20000000f00 */
[----:B------:R-:W-:Y:S02]  /*d030*/  IMAD.MOV.U32 R14, RZ, RZ, R15 ;  /* 0x000000ffff0e7224 */ /* 0x000fe400078e000f */
[----:B------:R-:W-:-:S07]  /*d040*/  IMAD.MOV.U32 R17, RZ, RZ, R18 ;  /* 0x000000ffff117224 */ /* 0x000fce00078e0012 */
.L_x_9403:
[----:B------:R-:W-:Y:S05]  /*d050*/  BSYNC B0 ;  /* 0x0000000000007941 */ /* 0x000fea0003800000 */
.L_x_9401:
        /* <DEDUP_REMOVED lines=9> */
.L_x_9405:
[----:B------:R-:W-:Y:S01]  /*d0f0*/  MOV R18, R13 ;  /* 0x0000000d00127202 */ /* 0x000fe20000000f00 */
[----:B------:R-:W-:Y:S02]  /*d100*/  IMAD.MOV.U32 R15, RZ, RZ, R16 ;  /* 0x000000ffff0f7224 */ /* 0x000fe400078e0010 */
[----:B------:R-:W-:Y:S02]  /*d110*/  IMAD.MOV.U32 R13, RZ, RZ, R14 ;  /* 0x000000ffff0d7224 */ /* 0x000fe400078e000e */
[----:B------:R-:W-:-:S07]  /*d120*/  IMAD.MOV.U32 R16, RZ, RZ, R17 ;  /* 0x000000ffff107224 */ /* 0x000fce00078e0011 */
.L_x_9406:
[----:B------:R-:W-:Y:S05]  /*d130*/  BSYNC B0 ;  /* 0x0000000000007941 */ /* 0x000fea0003800000 */
.L_x_9404:
        /* <DEDUP_REMOVED lines=9> */
.L_x_9408:
[----:B------:R-:W-:Y:S02]  /*d1d0*/  IMAD.MOV.U32 R17, RZ, RZ, R12 ;  /* 0x000000ffff117224 */ /* 0x000fe400078e000c */
[----:B------:R-:W-:Y:S02]  /*d1e0*/  IMAD.MOV.U32 R14, RZ, RZ, R11 ;  /* 0x000000ffff0e7224 */ /* 0x000fe400078e000b */
[----:B------:R-:W-:Y:S02]  /*d1f0*/  IMAD.MOV.U32 R12, RZ, RZ, R13 ;  /* 0x000000ffff0c7224 */ /* 0x000fe400078e000d */
[----:B------:R-:W-:-:S07]  /*d200*/  IMAD.MOV.U32 R11, RZ, RZ, R16 ;  /* 0x000000ffff0b7224 */ /* 0x000fce00078e0010 */
.L_x_9409:
[----:B------:R-:W-:Y:S05]  /*d210*/  BSYNC B0 ;  /* 0x0000000000007941 */ /* 0x000fea0003800000 */
.L_x_9407:
        /* <DEDUP_REMOVED lines=9> */
.L_x_9411:
[----:B------:R-:W-:Y:S02]  /*d2b0*/  IMAD.MOV.U32 R16, RZ, RZ, R7 ;  /* 0x000000ffff107224 */ /* 0x000fe400078e0007 */
[----:B------:R-:W-:Y:S01]  /*d2c0*/  IMAD.MOV.U32 R13, RZ, RZ, R10 ;  /* 0x000000ffff0d7224 */ /* 0x000fe200078e000a */
[----:B------:R-:W-:Y:S01]  /*d2d0*/  MOV R10, R11 ;  /* 0x0000000b000a7202 */ /* 0x000fe20000000f00 */
[----:B------:R-:W-:-:S07]  /*d2e0*/  IMAD.MOV.U32 R7, RZ, RZ, R12 ;  /* 0x000000ffff077224 */ /* 0x000fce00078e000c */
.L_x_9412:
[----:B------:R-:W-:Y:S05]  /*d2f0*/  BSYNC B0 ;  /* 0x0000000000007941 */ /* 0x000fea0003800000 */
.L_x_9410:
        /* <DEDUP_REMOVED lines=9> */
.L_x_9414:
[----:B------:R-:W-:Y:S01]  /*d390*/  IMAD.MOV.U32 R11, RZ, RZ, R6 ;  /* 0x000000ffff0b7224 */ /* 0x000fe200078e0006 */
[----:B------:R-:W-:Y:S01]  /*d3a0*/  MOV R6, R7 ;  /* 0x0000000700067202 */ /* 0x000fe20000000f00 */
[----:B------:R-:W-:Y:S02]  /*d3b0*/  IMAD.MOV.U32 R12, RZ, RZ, R9 ;  /* 0x000000ffff0c7224 */ /* 0x000fe400078e0009 */
[----:B------:R-:W-:-:S07]  /*d3c0*/  IMAD.MOV.U32 R9, RZ, RZ, R10 ;  /* 0x000000ffff097224 */ /* 0x000fce00078e000a */
.L_x_9415:
[----:B------:R-:W-:Y:S05]  /*d3d0*/  BSYNC B0 ;  /* 0x0000000000007941 */ /* 0x000fea0003800000 */
.L_x_9413:
        /* <DEDUP_REMOVED lines=9> */
.L_x_9417:
[----:B------:R-:W-:Y:S01]  /*d470*/  IMAD.MOV.U32 R10, RZ, RZ, R5 ;  /* 0x000000ffff0a7224 */ /* 0x000fe200078e0005 */
[----:B------:R-:W-:Y:S01]  /*d480*/  MOV R7, R8 ;  /* 0x0000000800077202 */ /* 0x000fe20000000f00 */
[----:B------:R-:W-:Y:S02]  /*d490*/  IMAD.MOV.U32 R5, RZ, RZ, R6 ;  /* 0x000000ffff057224 */ /* 0x000fe400078e0006 */
[----:B------:R-:W-:-:S07]  /*d4a0*/  IMAD.MOV.U32 R8, RZ, RZ, R9 ;  /* 0x000000ffff087224 */ /* 0x000fce00078e0009 */
.L_x_9418:
[----:B------:R-:W-:Y:S05]  /*d4b0*/  BSYNC B0 ;  /* 0x0000000000007941 */ /* 0x000fea0003800000 */
.L_x_9416:
        /* <DEDUP_REMOVED lines=9> */
.L_x_9420:
[----:B------:R-:W-:Y:S01]  /*d550*/  MOV R9, R4 ;  /* 0x0000000400097202 */ /* 0x000fe20000000f00 */
[----:B------:R-:W-:Y:S02]  /*d560*/  IMAD.MOV.U32 R6, RZ, RZ, R49 ;  /* 0x000000ffff067224 */ /* 0x000fe400078e0031 */
[----:B------:R-:W-:Y:S02]  /*d570*/  IMAD.MOV.U32 R4, RZ, RZ, R5 ;  /* 0x000000ffff047224 */ /* 0x000fe400078e0005 */
[----:B------:R-:W-:-:S07]  /*d580*/  IMAD.MOV.U32 R49, RZ, RZ, R8 ;  /* 0x000000ffff317224 */ /* 0x000fce00078e0008 */
.L_x_9421:
[----:B------:R-:W-:Y:S05]  /*d590*/  BSYNC B0 ;  /* 0x0000000000007941 */ /* 0x000fea0003800000 */
.L_x_9419:
        /* <DEDUP_REMOVED lines=9> */
.L_x_9423:
[----:B------:R-:W-:Y:S02]  /*d630*/  IMAD.MOV.U32 R8, RZ, RZ, R47 ;  /* 0x000000ffff087224 */ /* 0x000fe400078e002f */
[----:B------:R-:W-:Y:S02]  /*d640*/  IMAD.MOV.U32 R5, RZ, RZ, R46 ;  /* 0x000000ffff057224 */ /* 0x000fe400078e002e */
[----:B------:R-:W-:Y:S02]  /*d650*/  IMAD.MOV.U32 R47, RZ, RZ, R4 ;  /* 0x000000ffff2f7224 */ /* 0x000fe400078e0004 */
[----:B------:R-:W-:-:S07]  /*d660*/  IMAD.MOV.U32 R46, RZ, RZ, R49 ;  /* 0x000000ffff2e7224 */ /* 0x000fce00078e0031 */
.L_x_9424:
[----:B------:R-:W-:Y:S05]  /*d670*/  BSYNC B0 ;  /* 0x0000000000007941 */ /* 0x000fea0003800000 */
.L_x_9422:
        /* <DEDUP_REMOVED lines=9> */
.L_x_9426:
[----:B------:R-:W-:Y:S02]  /*d710*/  IMAD.MOV.U32 R49, RZ, RZ, R2 ;  /* 0x000000ffff317224 */ /* 0x000fe400078e0002 */
[----:B------:R-:W-:Y:S01]  /*d720*/  IMAD.MOV.U32 R4, RZ, RZ, R45 ;  /* 0x000000ffff047224 */ /* 0x000fe200078e002d */
[----:B------:R-:W-:Y:S01]  /*d730*/  MOV R45, R46 ;  /* 0x0000002e002d7202 */ /* 0x000fe20000000f00 */
[----:B------:R-:W-:-:S07]  /*d740*/  IMAD.MOV.U32 R2, RZ, RZ, R47 ;  /* 0x000000ffff027224 */ /* 0x000fce00078e002f */
.L_x_9427:
[----:B------:R-:W-:Y:S05]  /*d750*/  BSYNC B0 ;  /* 0x0000000000007941 */ /* 0x000fea0003800000 */
.L_x_9425:
        /* <DEDUP_REMOVED lines=9> */
.L_x_9429:
[----:B------:R-:W-:Y:S01]  /*d7f0*/  IMAD.MOV.U32 R46, RZ, RZ, R3 ;  /* 0x000000ffff2e7224 */ /* 0x000fe200078e0003 */
[----:B------:R-:W-:Y:S01]  /*d800*/  MOV R3, R2 ;  /* 0x0000000200037202 */ /* 0x000fe20000000f00 */
[----:B------:R-:W-:Y:S02]  /*d810*/  IMAD.MOV.U32 R47, RZ, RZ, R0 ;  /* 0x000000ffff2f7224 */ /* 0x000fe400078e0000 */
[----:B------:R-:W-:-:S07]  /*d820*/  IMAD.MOV.U32 R0, RZ, RZ, R45 ;  /* 0x000000ffff007224 */ /* 0x000fce00078e002d */
.L_x_9430:
[----:B------:R-:W-:Y:S05]  /*d830*/  BSYNC B0 ;  /* 0x0000000000007941 */ /* 0x000fea0003800000 */
.L_x_9428:
        /* <DEDUP_REMOVED lines=9> */
.L_x_9432:
[----:B------:R-:W-:Y:S01]  /*d8d0*/  IMAD.MOV.U32 R45, RZ, RZ, R44 ;  /* 0x000000ffff2d7224 */ /* 0x000fe200078e002c */
[----:B------:R-:W-:Y:S01]  /*d8e0*/  MOV R2, R43 ;  /* 0x0000002b00027202 */ /* 0x000fe20000000f00 */
[----:B------:R-:W-:Y:S02]  /*d8f0*/  IMAD.MOV.U32 R44, RZ, RZ, R3 ;  /* 0x000000ffff2c7224 */ /* 0x000fe400078e0003 */
[----:B------:R-:W-:-:S07]  /*d900*/  IMAD.MOV.U32 R43, RZ, RZ, R0 ;  /* 0x000000ffff2b7224 */ /* 0x000fce00078e0000 */
.L_x_9433:
[----:B------:R-:W-:Y:S05]  /*d910*/  BSYNC B0 ;  /* 0x0000000000007941 */ /* 0x000fea0003800000 */
.L_x_9431:
        /* <DEDUP_REMOVED lines=9> */
.L_x_9435:
[----:B------:R-:W-:Y:S01]  /*d9b0*/  MOV R0, R41 ;  /* 0x0000002900007202 */ /* 0x000fe20000000f00 */
[----:B------:R-:W-:Y:S02]  /*d9c0*/  IMAD.MOV.U32 R3, RZ, RZ, R42 ;  /* 0x000000ffff037224 */ /* 0x000fe400078e002a */
[----:B------:R-:W-:Y:S02]  /*d9d0*/  IMAD.MOV.U32 R41, RZ, RZ, R44 ;  /* 0x000000ffff297224 */ /* 0x000fe400078e002c */
[----:B------:R-:W-:-:S07]  /*d9e0*/  IMAD.MOV.U32 R42, RZ, RZ, R43 ;  /* 0x000000ffff2a7224 */ /* 0x000fce00078e002b */
.L_x_9436:
[----:B------:R-:W-:Y:S05]  /*d9f0*/  BSYNC B0 ;  /* 0x0000000000007941 */ /* 0x000fea0003800000 */
.L_x_9434:
        /* <DEDUP_REMOVED lines=9> */
.L_x_9438:
[----:B------:R-:W-:Y:S02]  /*da90*/  IMAD.MOV.U32 R43, RZ, RZ, R40 ;  /* 0x000000ffff2b7224 */ /* 0x000fe400078e0028 */
[----:B------:R-:W-:Y:S02]  /*daa0*/  IMAD.MOV.U32 R44, RZ, RZ, R39 ;  /* 0x000000ffff2c7224 */ /* 0x000fe400078e0027 */
[----:B------:R-:W-:Y:S02]  /*dab0*/  IMAD.MOV.U32 R40, RZ, RZ, R41 ;  /* 0x000000ffff287224 */ /* 0x000fe400078e0029 */
[----:B------:R-:W-:-:S07]  /*dac0*/  IMAD.MOV.U32 R39, RZ, RZ, R42 ;  /* 0x000000ffff277224 */ /* 0x000fce00078e002a */
.L_x_9439:
[----:B------:R-:W-:Y:S05]  /*dad0*/  BSYNC B0 ;  /* 0x0000000000007941 */ /* 0x000fea0003800000 */
.L_x_9437:
        /* <DEDUP_REMOVED lines=9> */
.L_x_9441:
[----:B------:R-:W-:Y:S02]  /*db70*/  IMAD.MOV.U32 R42, RZ, RZ, R37 ;  /* 0x000000ffff2a7224 */ /* 0x000fe400078e0025 */
[----:B------:R-:W-:Y:S01]  /*db80*/  IMAD.MOV.U32 R41, RZ, RZ, R38 ;  /* 0x000000ffff297224 */ /* 0x000fe200078e0026 */
[----:B------:R-:W-:Y:S01]  /*db90*/  MOV R38, R39 ;  /* 0x0000002700267202 */ /* 0x000fe20000000f00 */
[----:B------:R-:W-:-:S07]  /*dba0*/  IMAD.MOV.U32 R37, RZ, RZ, R40 ;  /* 0x000000ffff257224 */ /* 0x000fce00078e0028 */
.L_x_9442:
[----:B------:R-:W-:Y:S05]  /*dbb0*/  BSYNC B0 ;  /* 0x0000000000007941 */ /* 0x000fea0003800000 */
.L_x_9440:
        /* <DEDUP_REMOVED lines=9> */
.L_x_9444:
[----:B------:R-:W-:Y:S01]  /*dc50*/  IMAD.MOV.U32 R39, RZ, RZ, R36 ;  /* 0x000000ffff277224 */ /* 0x000fe200078e0024 */
[----:B------:R-:W-:Y:S01]  /*dc60*/  MOV R36, R37 ;  /* 0x0000002500247202 */ /* 0x000fe20000000f00 */
[----:B------:R-:W-:Y:S02]  /*dc70*/  IMAD.MOV.U32 R40, RZ, RZ, R35 ;  /* 0x000000ffff287224 */ /* 0x000fe400078e0023 */
[----:B------:R-:W-:-:S07]  /*dc80*/  IMAD.MOV.U32 R35, RZ, RZ, R38 ;  /* 0x000000ffff237224 */ /* 0x000fce00078e0026 */
.L_x_9445:
[----:B------:R-:W-:Y:S05]  /*dc90*/  BSYNC B0 ;  /* 0x0000000000007941 */ /* 0x000fea0003800000 */
.L_x_9443:
        /* <DEDUP_REMOVED lines=9> */
.L_x_9447:
[----:B------:R-:W-:Y:S01]  /*dd30*/  IMAD.MOV.U32 R38, RZ, RZ, R33 ;  /* 0x000000ffff267224 */ /* 0x000fe200078e0021 */
[----:B------:R-:W-:Y:S01]  /*dd40*/  MOV R37, R34 ;  /* 0x0000002200257202 */ /* 0x000fe20000000f00 */
[----:B------:R-:W-:Y:S02]  /*dd50*/  IMAD.MOV.U32 R33, RZ, RZ, R36 ;  /* 0x000000ffff217224 */ /* 0x000fe400078e0024 */
[----:B------:R-:W-:-:S07]  /*dd60*/  IMAD.MOV.U32 R34, RZ, RZ, R35 ;  /* 0x000000ffff227224 */ /* 0x000fce00078e0023 */
.L_x_9448:
[----:B------:R-:W-:Y:S05]  /*dd70*/  BSYNC B0 ;  /* 0x0000000000007941 */ /* 0x000fea0003800000 */
.L_x_9446:
        /* <DEDUP_REMOVED lines=9> */
.L_x_9450:
[----:B------:R-:W-:Y:S01]  /*de10*/  MOV R35, R32 ;  /* 0x0000002000237202 */ /* 0x000fe20000000f00 */
[----:B------:R-:W-:Y:S02]  /*de20*/  IMAD.MOV.U32 R36, RZ, RZ, R31 ;  /* 0x000000ffff247224 */ /* 0x000fe400078e001f */
[----:B------:R-:W-:Y:S02]  /*de30*/  IMAD.MOV.U32 R32, RZ, RZ, R33 ;  /* 0x000000ffff207224 */ /* 0x000fe400078e0021 */
[----:B------:R-:W-:-:S07]  /*de40*/  IMAD.MOV.U32 R31, RZ, RZ, R34 ;  /* 0x000000ffff1f7224 */ /* 0x000fce00078e0022 */
.L_x_9451:
[----:B------:R-:W-:Y:S05]  /*de50*/  BSYNC B0 ;  /* 0x0000000000007941 */ /* 0x000fea0003800000 */
.L_x_9449:
        /* <DEDUP_REMOVED lines=9> */
.L_x_9453:
[----:B------:R-:W-:Y:S02]  /*def0*/  IMAD.MOV.U32 R34, RZ, RZ, R29 ;  /* 0x000000ffff227224 */ /* 0x000fe400078e001d */
[----:B------:R-:W-:Y:S02]  /*df00*/  IMAD.MOV.U32 R33, RZ, RZ, R30 ;  /* 0x000000ffff217224 */ /* 0x000fe400078e001e */
[----:B------:R-:W-:Y:S02]  /*df10*/  IMAD.MOV.U32 R29, RZ, RZ, R32 ;  /* 0x000000ffff1d7224 */ /* 0x000fe400078e0020 */
[----:B------:R-:W-:-:S07]  /*df20*/  IMAD.MOV.U32 R30, RZ, RZ, R31 ;  /* 0x000000ffff1e7224 */ /* 0x000fce00078e001f */
.L_x_9454:
[----:B------:R-:W-:Y:S05]  /*df30*/  BSYNC B0 ;  /* 0x0000000000007941 */ /* 0x000fea0003800000 */
.L_x_9452:
        /* <DEDUP_REMOVED lines=9> */
.L_x_9456:
[----:B------:R-:W-:Y:S02]  /*dfd0*/  IMAD.MOV.U32 R31, RZ, RZ, R28 ;  /* 0x000000ffff1f7224 */ /* 0x000fe400078e001c */
[----:B------:R-:W-:Y:S01]  /*dfe0*/  IMAD.MOV.U32 R32, RZ, RZ, R51 ;  /* 0x000000ffff207224 */ /* 0x000fe200078e0033 */
[----:B------:R-:W-:Y:S01]  /*dff0*/  MOV R51, R30 ;  /* 0x0000001e00337202 */ /* 0x000fe20000000f00 */
[----:B------:R-:W-:-:S07]  /*e000*/  IMAD.MOV.U32 R28, RZ, RZ, R29 ;  /* 0x000000ffff1c7224 */ /* 0x000fce00078e001d */
.L_x_9457:
[----:B------:R-:W-:Y:S05]  /*e010*/  BSYNC B0 ;  /* 0x0000000000007941 */ /* 0x000fea0003800000 */
.L_x_9455:
        /* <DEDUP_REMOVED lines=9> */
.L_x_9459:
[----:B------:R-:W-:Y:S02]  /*e0b0*/  IMAD.MOV.U32 R30, RZ, RZ, R61 ;  /* 0x000000ffff1e7224 */ /* 0x000fe400078e003d */
[----:B------:R-:W-:Y:S01]  /*e0c0*/  IMAD.MOV.U32 R29, RZ, RZ, R70 ;  /* 0x000000ffff1d7224 */ /* 0x000fe200078e0046 */
[----:B------:R-:W-:Y:S01]  /*e0d0*/  MOV R70, R51 ;  /* 0x0000003300467202 */ /* 0x000fe20000000f00 */
[----:B------:R-:W-:-:S07]  /*e0e0*/  IMAD.MOV.U32 R61, RZ, RZ, R28 ;  /* 0x000000ffff3d7224 */ /* 0x000fce00078e001c */
.L_x_9460:
[----:B------:R-:W-:Y:S05]  /*e0f0*/  BSYNC B0 ;  /* 0x0000000000007941 */ /* 0x000fea0003800000 */
.L_x_9458:
        /* <DEDUP_REMOVED lines=11> */
.L_x_9462:
[----:B------:R-:W-:Y:S01]  /*e1b0*/  IMAD.MOV.U32 R28, RZ, RZ, R25 ;  /* 0x000000ffff1c7224 */ /* 0x000fe200078e0019 */
[----:B------:R-:W-:Y:S01]  /*e1c0*/  MOV R55, R48 ;  /* 0x0000003000377202 */ /* 0x000fe20000000f00 */
[----:B------:R-:W-:Y:S02]  /*e1d0*/  IMAD.MOV.U32 R25, RZ, RZ, R50 ;  /* 0x000000ffff197224 */ /* 0x000fe400078e0032 */
[----:B-----5:R-:W-:-:S07]  /*e1e0*/  IMAD.MOV.U32 R48, RZ, RZ, R51 ;  /* 0x000000ffff307224 */ /* 0x020fce00078e0033 */
.L_x_9463:
[----:B------:R-:W-:Y:S05]  /*e1f0*/  BSYNC B0 ;  /* 0x0000000000007941 */ /* 0x000fea0003800000 */
.L_x_9461:
        /* <DEDUP_REMOVED lines=9> */
.L_x_9465:
[----:B------:R-:W-:Y:S01]  /*e290*/  MOV R53, R24 ;  /* 0x0000001800357202 */ /* 0x000fe20000000f00 */
[----:B------:R-:W-:Y:S02]  /*e2a0*/  IMAD.MOV.U32 R52, RZ, RZ, R21 ;  /* 0x000000ffff347224 */ /* 0x000fe400078e0015 */
[----:B------:R-:W-:Y:S02]  /*e2b0*/  IMAD.MOV.U32 R24, RZ, RZ, R25 ;  /* 0x000000ffff187224 */ /* 0x000fe400078e0019 */
[----:B------:R-:W-:-:S07]  /*e2c0*/  IMAD.MOV.U32 R21, RZ, RZ, R48 ;  /* 0x000000ffff157224 */ /* 0x000fce00078e0030 */
.L_x_9466:
[----:B------:R-:W-:Y:S05]  /*e2d0*/  BSYNC B0 ;  /* 0x0000000000007941 */ /* 0x000fea0003800000 */
.L_x_9464:
        /* <DEDUP_REMOVED lines=9> */
.L_x_9468:
[----:B------:R-:W-:Y:S02]  /*e370*/  IMAD.MOV.U32 R50, RZ, RZ, R19 ;  /* 0x000000ffff327224 */ /* 0x000fe400078e0013 */
[----:B------:R-:W-:Y:S02]  /*e380*/  IMAD.MOV.U32 R25, RZ, RZ, R20 ;  /* 0x000000ffff197224 */ /* 0x000fe400078e0014 */
[----:B------:R-:W-:Y:S02]  /*e390*/  IMAD.MOV.U32 R19, RZ, RZ, R24 ;  /* 0x000000ffff137224 */ /* 0x000fe400078e0018 */
[----:B------:R-:W-:-:S07]  /*e3a0*/  IMAD.MOV.U32 R20, RZ, RZ, R21 ;  /* 0x000000ffff147224 */ /* 0x000fce00078e0015 */
.L_x_9469:
[----:B------:R-:W-:Y:S05]  /*e3b0*/  BSYNC B0 ;  /* 0x0000000000007941 */ /* 0x000fea0003800000 */
.L_x_9467:
        /* <DEDUP_REMOVED lines=9> */
.L_x_9471:
[----:B------:R-:W-:Y:S02]  /*e450*/  IMAD.MOV.U32 R21, RZ, RZ, R18 ;  /* 0x000000ffff157224 */ /* 0x000fe400078e0012 */
[----:B------:R-:W-:Y:S01]  /*e460*/  IMAD.MOV.U32 R24, RZ, RZ, R15 ;  /* 0x000000ffff187224 */ /* 0x000fe200078e000f */
[----:B------:R-:W-:Y:S01]  /*e470*/  MOV R15, R20 ;  /* 0x00000014000f7202 */ /* 0x000fe20000000f00 */
[----:B------:R-:W-:-:S07]  /*e480*/  IMAD.MOV.U32 R18, RZ, RZ, R19 ;  /* 0x000000ffff127224 */ /* 0x000fce00078e0013 */
.L_x_9472:
[----:B------:R-:W-:Y:S05]  /*e490*/  BSYNC B0 ;  /* 0x0000000000007941 */ /* 0x000fea0003800000 */
.L_x_9470:
        /* <DEDUP_REMOVED lines=9> */
.L_x_9474:
[----:B------:R-:W-:Y:S01]  /*e530*/  IMAD.MOV.U32 R20, RZ, RZ, R17 ;  /* 0x000000ffff147224 */ /* 0x000fe200078e0011 */
[----:B------:R-:W-:Y:S01]  /*e540*/  MOV R17, R18 ;  /* 0x0000001200117202 */ /* 0x000fe20000000f00 */
[----:B------:R-:W-:Y:S02]  /*e550*/  IMAD.MOV.U32 R19, RZ, RZ, R14 ;  /* 0x000000ffff137224 */ /* 0x000fe400078e000e */
[----:B------:R-:W-:-:S07]  /*e560*/  IMAD.MOV.U32 R14, RZ, RZ, R15 ;  /* 0x000000ffff0e7224 */ /* 0x000fce00078e000f */
.L_x_9475:
[----:B------:R-:W-:Y:S05]  /*e570*/  BSYNC B0 ;  /* 0x0000000000007941 */ /* 0x000fea0003800000 */
.L_x_9473:
        /* <DEDUP_REMOVED lines=9> */
.L_x_9477:
[----:B------:R-:W-:Y:S01]  /*e610*/  IMAD.MOV.U32 R15, RZ, RZ, R16 ;  /* 0x000000ffff0f7224 */ /* 0x000fe200078e0010 */
[----:B------:R-:W-:Y:S01]  /*e620*/  MOV R18, R13 ;  /* 0x0000000d00127202 */ /* 0x000fe20000000f00 */
[----:B------:R-:W-:Y:S02]  /*e630*/  IMAD.MOV.U32 R16, RZ, RZ, R17 ;  /* 0x000000ffff107224 */ /* 0x000fe400078e0011 */
[----:B------:R-:W-:-:S07]  /*e640*/  IMAD.MOV.U32 R13, RZ, RZ, R14 ;  /* 0x000000ffff0d7224 */ /* 0x000fce00078e000e */
.L_x_9478:
[----:B------:R-:W-:Y:S05]  /*e650*/  BSYNC B0 ;  /* 0x0000000000007941 */ /* 0x000fea0003800000 */
.L_x_9476:
        /* <DEDUP_REMOVED lines=9> */
.L_x_9480:
[----:B------:R-:W-:Y:S01]  /*e6f0*/  MOV R14, R11 ;  /* 0x0000000b000e7202 */ /* 0x000fe20000000f00 */
[----:B------:R-:W-:Y:S02]  /*e700*/  IMAD.MOV.U32 R17, RZ, RZ, R12 ;  /* 0x000000ffff117224 */ /* 0x000fe400078e000c */
[----:B------:R-:W-:Y:S02]  /*e710*/  IMAD.MOV.U32 R11, RZ, RZ, R16 ;  /* 0x000000ffff0b7224 */ /* 0x000fe400078e0010 */
[----:B------:R-:W-:-:S07]  /*e720*/  IMAD.MOV.U32 R12, RZ, RZ, R13 ;  /* 0x000000ffff0c7224 */ /* 0x000fce00078e000d */
.L_x_9481:
[----:B------:R-:W-:Y:S05]  /*e730*/  BSYNC B0 ;  /* 0x0000000000007941 */ /* 0x000fea0003800000 */
.L_x_9479:
        /* <DEDUP_REMOVED lines=9> */
.L_x_9483:
[----:B------:R-:W-:Y:S02]  /*e7d0*/  IMAD.MOV.U32 R13, RZ, RZ, R10 ;  /* 0x000000ffff0d7224 */ /* 0x000fe400078e000a */
[----:B------:R-:W-:Y:S02]  /*e7e0*/  IMAD.MOV.U32 R16, RZ, RZ, R7 ;  /* 0x000000ffff107224 */ /* 0x000fe400078e0007 */
[----:B------:R-:W-:Y:S02]  /*e7f0*/  IMAD.MOV.U32 R10, RZ, RZ, R11 ;  /* 0x000000ffff0a7224 */ /* 0x000fe400078e000b */
[----:B------:R-:W-:-:S07]  /*e800*/  IMAD.MOV.U32 R7, RZ, RZ, R12 ;  /* 0x000000ffff077224 */ /* 0x000fce00078e000c */
.L_x_9484:
[----:B------:R-:W-:Y:S05]  /*e810*/  BSYNC B0 ;  /* 0x0000000000007941 */ /* 0x000fea0003800000 */
.L_x_9482:
        /* <DEDUP_REMOVED lines=9> */
.L_x_9486:
[----:B------:R-:W-:Y:S02]  /*e8b0*/  IMAD.MOV.U32 R12, RZ, RZ, R9 ;  /* 0x000000ffff0c7224 */ /* 0x000fe400078e0009 */
[----:B------:R-:W-:Y:S01]  /*e8c0*/  IMAD.MOV.U32 R11, RZ, RZ, R6 ;  /* 0x000000ffff0b7224 */ /* 0x000fe200078e0006 */
[----:B------:R-:W-:Y:S01]  /*e8d0*/  MOV R6, R7 ;  /* 0x0000000700067202 */ /* 0x000fe20000000f00 */
[----:B------:R-:W-:-:S07]  /*e8e0*/  IMAD.MOV.U32 R9, RZ, RZ, R10 ;  /* 0x000000ffff097224 */ /* 0x000fce00078e000a */
.L_x_9487:
[----:B------:R-:W-:Y:S05]  /*e8f0*/  BSYNC B0 ;  /* 0x0000000000007941 */ /* 0x000fea0003800000 */
.L_x_9485:
        /* <DEDUP_REMOVED lines=9> */
.L_x_9489:
[----:B------:R-:W-:Y:S01]  /*e990*/  IMAD.MOV.U32 R7, RZ, RZ, R8 ;  /* 0x000000ffff077224 */ /* 0x000fe200078e0008 */
[----:B------:R-:W-:Y:S01]  /*e9a0*/  MOV R8, R9 ;  /* 0x0000000900087202 */ /* 0x000fe20000000f00 */
[----:B------:R-:W-:Y:S02]  /*e9b0*/  IMAD.MOV.U32 R10, RZ, RZ, R5 ;  /* 0x000000ffff0a7224 */ /* 0x000fe400078e0005 */
[----:B------:R-:W-:-:S07]  /*e9c0*/  IMAD.MOV.U32 R5, RZ, RZ, R6 ;  /* 0x000000ffff057224 */ /* 0x000fce00078e0006 */
.L_x_9490:
[----:B------:R-:W-:Y:S05]  /*e9d0*/  BSYNC B0 ;  /* 0x0000000000007941 */ /* 0x000fea0003800000 */
.L_x_9488:
        /* <DEDUP_REMOVED lines=9> */
.L_x_9492:
[----:B------:R-:W-:Y:S01]  /*ea70*/  IMAD.MOV.U32 R6, RZ, RZ, R49 ;  /* 0x000000ffff067224 */ /* 0x000fe200078e0031 */
[----:B------:R-:W-:Y:S01]  /*ea80*/  MOV R9, R4 ;  /* 0x0000000400097202 */ /* 0x000fe20000000f00 */
[----:B------:R-:W-:Y:S02]  /*ea90*/  IMAD.MOV.U32 R49, RZ, RZ, R8 ;  /* 0x000000ffff317224 */ /* 0x000fe400078e0008 */
[----:B------:R-:W-:-:S07]  /*eaa0*/  IMAD.MOV.U32 R4, RZ, RZ, R5 ;  /* 0x000000ffff047224 */ /* 0x000fce00078e0005 */
.L_x_9493:
[----:B------:R-:W-:Y:S05]  /*eab0*/  BSYNC B0 ;  /* 0x0000000000007941 */ /* 0x000fea0003800000 */
.L_x_9491:
        /* <DEDUP_REMOVED lines=9> */
.L_x_9495:
[----:B------:R-:W-:Y:S01]  /*eb50*/  MOV R5, R46 ;  /* 0x0000002e00057202 */ /* 0x000fe20000000f00 */
[----:B------:R-:W-:Y:S02]  /*eb60*/  IMAD.MOV.U32 R8, RZ, RZ, R47 ;  /* 0x000000ffff087224 */ /* 0x000fe400078e002f */
[----:B------:R-:W-:Y:S02]  /*eb70*/  IMAD.MOV.U32 R46, RZ, RZ, R49 ;  /* 0x000000ffff2e7224 */ /* 0x000fe400078e0031 */
[----:B------:R-:W-:-:S07]  /*eb80*/  IMAD.MOV.U32 R47, RZ, RZ, R4 ;  /* 0x000000ffff2f7224 */ /* 0x000fce00078e0004 */
.L_x_9496:
[----:B------:R-:W-:Y:S05]  /*eb90*/  BSYNC B0 ;  /* 0x0000000000007941 */ /* 0x000fea0003800000 */
.L_x_9494:
        /* <DEDUP_REMOVED lines=9> */
.L_x_9498:
[----:B------:R-:W-:Y:S02]  /*ec30*/  IMAD.MOV.U32 R4, RZ, RZ, R45 ;  /* 0x000000ffff047224 */ /* 0x000fe400078e002d */
[----:B------:R-:W-:Y:S02]  /*ec40*/  IMAD.MOV.U32 R51, RZ, RZ, R2 ;  /* 0x000000ffff337224 */ /* 0x000fe400078e0002 */
[----:B------:R-:W-:Y:S02]  /*ec50*/  IMAD.MOV.U32 R45, RZ, RZ, R46 ;  /* 0x000000ffff2d7224 */ /* 0x000fe400078e002e */
[----:B------:R-:W-:-:S07]  /*ec60*/  IMAD.MOV.U32 R2, RZ, RZ, R47 ;  /* 0x000000ffff027224 */ /* 0x000fce00078e002f */
.L_x_9499:
[----:B------:R-:W-:Y:S05]  /*ec70*/  BSYNC B0 ;  /* 0x0000000000007941 */ /* 0x000fea0003800000 */
.L_x_9497:
        /* <DEDUP_REMOVED lines=9> */
.L_x_9501:
[----:B------:R-:W-:Y:S02]  /*ed10*/  IMAD.MOV.U32 R49, RZ, RZ, R0 ;  /* 0x000000ffff317224 */ /* 0x000fe400078e0000 */
[----:B------:R-:W-:Y:S01]  /*ed20*/  IMAD.MOV.U32 R48, RZ, RZ, R3 ;  /* 0x000000ffff307224 */ /* 0x000fe200078e0003 */
[----:B------:R-:W-:Y:S01]  /*ed30*/  MOV R3, R2 ;  /* 0x0000000200037202 */ /* 0x000fe20000000f00 */
[----:B------:R-:W-:-:S07]  /*ed40*/  IMAD.MOV.U32 R0, RZ, RZ, R45 ;  /* 0x000000ffff007224 */ /* 0x000fce00078e002d */
.L_x_9502:
[----:B------:R-:W-:Y:S05]  /*ed50*/  BSYNC B0 ;  /* 0x0000000000007941 */ /* 0x000fea0003800000 */
.L_x_9500:
        /* <DEDUP_REMOVED lines=9> */
.L_x_9504:
[----:B------:R-:W-:Y:S01]  /*edf0*/  IMAD.MOV.U32 R2, RZ, RZ, R43 ;  /* 0x000000ffff027224 */ /* 0x000fe200078e002b */
[----:B------:R-:W-:Y:S01]  /*ee00*/  MOV R43, R0 ;  /* 0x00000000002b7202 */ /* 0x000fe20000000f00 */
[----:B------:R-:W-:Y:S02]  /*ee10*/  IMAD.MOV.U32 R47, RZ, RZ, R44 ;  /* 0x000000ffff2f7224 */ /* 0x000fe400078e002c */
[----:B------:R-:W-:-:S07]  /*ee20*/  IMAD.MOV.U32 R44, RZ, RZ, R3 ;  /* 0x000000ffff2c7224 */ /* 0x000fce00078e0003 */
.L_x_9505:
[----:B------:R-:W-:Y:S05]  /*ee30*/  BSYNC B0 ;  /* 0x0000000000007941 */ /* 0x000fea0003800000 */
.L_x_9503:
        /* <DEDUP_REMOVED lines=9> */
.L_x_9507:
[----:B------:R-:W-:Y:S01]  /*eed0*/  IMAD.MOV.U32 R3, RZ, RZ, R42 ;  /* 0x000000ffff037224 */ /* 0x000fe200078e002a */
[----:B------:R-:W-:Y:S01]  /*eee0*/  MOV R0, R41 ;  /* 0x0000002900007202 */ /* 0x000fe20000000f00 */
[----:B------:R-:W-:Y:S02]  /*eef0*/  IMAD.MOV.U32 R42, RZ, RZ, R43 ;  /* 0x000000ffff2a7224 */ /* 0x000fe400078e002b */
[----:B------:R-:W-:-:S07]  /*ef00*/  IMAD.MOV.U32 R41, RZ, RZ, R44 ;  /* 0x000000ffff297224 */ /* 0x000fce00078e002c */
.L_x_9508:
[----:B------:R-:W-:Y:S05]  /*ef10*/  BSYNC B0 ;  /* 0x0000000000007941 */ /* 0x000fea0003800000 */
.L_x_9506:
        /* <DEDUP_REMOVED lines=9> */
.L_x_9510:
[----:B------:R-:W-:Y:S01]  /*efb0*/  MOV R46, R39 ;  /* 0x00000027002e7202 */ /* 0x000fe20000000f00 */
[----:B------:R-:W-:Y:S02]  /*efc0*/  IMAD.MOV.U32 R45, RZ, RZ, R40 ;  /* 0x000000ffff2d7224 */ /* 0x000fe400078e0028 */
[----:B------:R-:W-:Y:S02]  /*efd0*/  IMAD.MOV.U32 R39, RZ, RZ, R42 ;  /* 0x000000ffff277224 */ /* 0x000fe400078e002a */
[----:B------:R-:W-:-:S07]  /*efe0*/  IMAD.MOV.U32 R40, RZ, RZ, R41 ;  /* 0x000000ffff287224 */ /* 0x000fce00078e0029 */
.L_x_9511:
[----:B------:R-:W-:Y:S05]  /*eff0*/  BSYNC B0 ;  /* 0x0000000000007941 */ /* 0x000fea0003800000 */
.L_x_9509:
        /* <DEDUP_REMOVED lines=9> */
.L_x_9513:
[----:B------:R-:W-:Y:S02]  /*f090*/  IMAD.MOV.U32 R43, RZ, RZ, R38 ;  /* 0x000000ffff2b7224 */ /* 0x000fe400078e0026 */
[----:B------:R-:W-:Y:S02]  /*f0a0*/  IMAD.MOV.U32 R44, RZ, RZ, R37 ;  /* 0x000000ffff2c7224 */ /* 0x000fe400078e0025 */
[----:B------:R-:W-:Y:S02]  /*f0b0*/  IMAD.MOV.U32 R38, RZ, RZ, R39 ;  /* 0x000000ffff267224 */ /* 0x000fe400078e0027 */
[----:B------:R-:W-:-:S07]  /*f0c0*/  IMAD.MOV.U32 R37, RZ, RZ, R40 ;  /* 0x000000ffff257224 */ /* 0x000fce00078e0028 */
.L_x_9514:
[----:B------:R-:W-:Y:S05]  /*f0d0*/  BSYNC B0 ;  /* 0x0000000000007941 */ /* 0x000fea0003800000 */
.L_x_9512:
        /* <DEDUP_REMOVED lines=9> */
.L_x_9516:
[----:B------:R-:W-:Y:S02]  /*f170*/  IMAD.MOV.U32 R42, RZ, RZ, R35 ;  /* 0x000000ffff2a7224 */ /* 0x000fe400078e0023 */
[----:B------:R-:W-:Y:S01]  /*f180*/  IMAD.MOV.U32 R41, RZ, RZ, R36 ;  /* 0x000000ffff297224 */ /* 0x000fe200078e0024 */
[----:B------:R-:W-:Y:S01]  /*f190*/  MOV R36, R37 ;  /* 0x0000002500247202 */ /* 0x000fe20000000f00 */
[----:B------:R-:W-:-:S07]  /*f1a0*/  IMAD.MOV.U32 R35, RZ, RZ, R38 ;  /* 0x000000ffff237224 */ /* 0x000fce00078e0026 */
.L_x_9517:
[----:B------:R-:W-:Y:S05]  /*f1b0*/  BSYNC B0 ;  /* 0x0000000000007941 */ /* 0x000fea0003800000 */
.L_x_9515:
        /* <DEDUP_REMOVED lines=9> */
.L_x_9519:
[----:B------:R-:W-:Y:S01]  /*f250*/  IMAD.MOV.U32 R39, RZ, RZ, R34 ;  /* 0x000000ffff277224 */ /* 0x000fe200078e0022 */
[----:B------:R-:W-:Y:S01]  /*f260*/  MOV R34, R35 ;  /* 0x0000002300227202 */ /* 0x000fe20000000f00 */
[----:B------:R-:W-:Y:S02]  /*f270*/  IMAD.MOV.U32 R40, RZ, RZ, R33 ;  /* 0x000000ffff287224 */ /* 0x000fe400078e0021 */
[----:B------:R-:W-:-:S07]  /*f280*/  IMAD.MOV.U32 R33, RZ, RZ, R36 ;  /* 0x000000ffff217224 */ /* 0x000fce00078e0024 */
.L_x_9520:
[----:B------:R-:W-:Y:S05]  /*f290*/  BSYNC B0 ;  /* 0x0000000000007941 */ /* 0x000fea0003800000 */
.L_x_9518:
        /* <DEDUP_REMOVED lines=9> */
.L_x_9522:
[----:B------:R-:W-:Y:S01]  /*f330*/  IMAD.MOV.U32 R38, RZ, RZ, R31 ;  /* 0x000000ffff267224 */ /* 0x000fe200078e001f */
[----:B------:R-:W-:Y:S01]  /*f340*/  MOV R37, R32 ;  /* 0x0000002000257202 */ /* 0x000fe20000000f00 */
[----:B------:R-:W-:Y:S02]  /*f350*/  IMAD.MOV.U32 R31, RZ, RZ, R34 ;  /* 0x000000ffff1f7224 */ /* 0x000fe400078e0022 */
[----:B------:R-:W-:-:S07]  /*f360*/  IMAD.MOV.U32 R32, RZ, RZ, R33 ;  /* 0x000000ffff207224 */ /* 0x000fce00078e0021 */
.L_x_9523:
[----:B------:R-:W-:Y:S05]  /*f370*/  BSYNC B0 ;  /* 0x0000000000007941 */ /* 0x000fea0003800000 */
.L_x_9521:
        /* <DEDUP_REMOVED lines=9> */
.L_x_9525:
[----:B------:R-:W-:Y:S01]  /*f410*/  MOV R35, R30 ;  /* 0x0000001e00237202 */ /* 0x000fe20000000f00 */
[----:B------:R-:W-:Y:S02]  /*f420*/  IMAD.MOV.U32 R36, RZ, RZ, R29 ;  /* 0x000000ffff247224 */ /* 0x000fe400078e001d */
[----:B------:R-:W-:Y:S02]  /*f430*/  IMAD.MOV.U32 R30, RZ, RZ, R31 ;  /* 0x000000ffff1e7224 */ /* 0x000fe400078e001f */
[----:B------:R-:W-:-:S07]  /*f440*/  IMAD.MOV.U32 R29, RZ, RZ, R32 ;  /* 0x000000ffff1d7224 */ /* 0x000fce00078e0020 */
.L_x_9526:
[----:B------:R-:W-:Y:S05]  /*f450*/  BSYNC B0 ;  /* 0x0000000000007941 */ /* 0x000fea0003800000 */
.L_x_9524:
        /* <DEDUP_REMOVED lines=9> */
.L_x_9528:
[----:B------:R-:W-:Y:S02]  /*f4f0*/  IMAD.MOV.U32 R34, RZ, RZ, R61 ;  /* 0x000000ffff227224 */ /* 0x000fe400078e003d */
[----:B------:R-:W-:Y:S02]  /*f500*/  IMAD.MOV.U32 R31, RZ, RZ, R70 ;  /* 0x000000ffff1f7224 */ /* 0x000fe400078e0046 */
[----:B------:R-:W-:Y:S02]  /*f510*/  IMAD.MOV.U32 R70, RZ, RZ, R29 ;  /* 0x000000ffff467224 */ /* 0x000fe400078e001d */
[----:B------:R-:W-:-:S07]  /*f520*/  IMAD.MOV.U32 R61, RZ, RZ, R30 ;  /* 0x000000ffff3d7224 */ /* 0x000fce00078e001e */
.L_x_9529:
[----:B------:R-:W-:Y:S05]  /*f530*/  BSYNC B0 ;  /* 0x0000000000007941 */ /* 0x000fea0003800000 */
.L_x_9527:
        /* <DEDUP_REMOVED lines=11> */
.L_x_9531:
[----:B------:R-:W-:Y:S02]  /*f5f0*/  IMAD.MOV.U32 R33, RZ, RZ, R28 ;  /* 0x000000ffff217224 */ /* 0x000fe400078e001c */
[----:B------:R-:W-:Y:S01]  /*f600*/  IMAD.MOV.U32 R30, RZ, RZ, R55 ;  /* 0x000000ffff1e7224 */ /* 0x000fe200078e0037 */
[----:B-----5:R-:W-:Y:S01]  /*f610*/  MOV R55, R32 ;  /* 0x0000002000377202 */ /* 0x020fe20000000f00 */
[----:B------:R-:W-:-:S07]  /*f620*/  IMAD.MOV.U32 R28, RZ, RZ, R29 ;  /* 0x000000ffff1c7224 */ /* 0x000fce00078e001d */
.L_x_9532:
[----:B------:R-:W-:Y:S05]  /*f630*/  BSYNC B0 ;  /* 0x0000000000007941 */ /* 0x000fea0003800000 */
.L_x_9530:
        /* <DEDUP_REMOVED lines=9> */
.L_x_9534:
[----:B------:R-:W-:Y:S01]  /*f6d0*/  IMAD.MOV.U32 R32, RZ, RZ, R53 ;  /* 0x000000ffff207224 */ /* 0x000fe200078e0035 */
[----:B------:R-:W-:Y:S01]  /*f6e0*/  MOV R53, R28 ;  /* 0x0000001c00357202 */ /* 0x000fe20000000f00 */
[----:B------:R-:W-:Y:S02]  /*f6f0*/  IMAD.MOV.U32 R29, RZ, RZ, R52 ;  /* 0x000000ffff1d7224 */ /* 0x000fe400078e0034 */
[----:B------:R-:W-:-:S07]  /*f700*/  IMAD.MOV.U32 R52, RZ, RZ, R55 ;  /* 0x000000ffff347224 */ /* 0x000fce00078e0037 */
.L_x_9535:
[----:B------:R-:W-:Y:S05]  /*f710*/  BSYNC B0 ;  /* 0x0000000000007941 */ /* 0x000fea0003800000 */
.L_x_9533:
        /* <DEDUP_REMOVED lines=9> */
.L_x_9537:
[----:B------:R-:W-:Y:S01]  /*f7b0*/  IMAD.MOV.U32 R57, RZ, RZ, R50 ;  /* 0x000000ffff397224 */ /* 0x000fe200078e0032 */
[----:B------:R-:W-:Y:S01]  /*f7c0*/  MOV R28, R25 ;  /* 0x00000019001c7202 */ /* 0x000fe20000000f00 */
[----:B------:R-:W-:Y:S02]  /*f7d0*/  IMAD.MOV.U32 R50, RZ, RZ, R53 ;  /* 0x000000ffff327224 */ /* 0x000fe400078e0035 */
[----:B------:R-:W-:-:S07]  /*f7e0*/  IMAD.MOV.U32 R25, RZ, RZ, R52 ;  /* 0x000000ffff197224 */ /* 0x000fce00078e0034 */
.L_x_9538:
[----:B------:R-:W-:Y:S05]  /*f7f0*/  BSYNC B0 ;  /* 0x0000000000007941 */ /* 0x000fea0003800000 */
.L_x_9536:
        /* <DEDUP_REMOVED lines=9> */
.L_x_9540:
[----:B------:R-:W-:Y:S01]  /*f890*/  MOV R54, R21 ;  /* 0x0000001500367202 */ /* 0x000fe20000000f00 */
[----:B------:R-:W-:Y:S02]  /*f8a0*/  IMAD.MOV.U32 R55, RZ, RZ, R24 ;  /* 0x000000ffff377224 */ /* 0x000fe400078e0018 */
[----:B------:R-:W-:Y:S02]  /*f8b0*/  IMAD.MOV.U32 R21, RZ, RZ, R50 ;  /* 0x000000ffff157224 */ /* 0x000fe400078e0032 */
[----:B------:R-:W-:-:S07]  /*f8c0*/  IMAD.MOV.U32 R24, RZ, RZ, R25 ;  /* 0x000000ffff187224 */ /* 0x000fce00078e0019 */
.L_x_9541:
[----:B------:R-:W-:Y:S05]  /*f8d0*/  BSYNC B0 ;  /* 0x0000000000007941 */ /* 0x000fea0003800000 */
.L_x_9539:
        /* <DEDUP_REMOVED lines=9> */
.L_x_9543:
[----:B------:R-:W-:Y:S02]  /*f970*/  IMAD.MOV.U32 R25, RZ, RZ, R20 ;  /* 0x000000ffff197224 */ /* 0x000fe400078e0014 */
[----:B------:R-:W-:Y:S02]  /*f980*/  IMAD.MOV.U32 R52, RZ, RZ, R19 ;  /* 0x000000ffff347224 */ /* 0x000fe400078e0013 */
[----:B------:R-:W-:Y:S02]  /*f990*/  IMAD.MOV.U32 R20, RZ, RZ, R21 ;  /* 0x000000ffff147224 */ /* 0x000fe400078e0015 */
[----:B------:R-:W-:-:S07]  /*f9a0*/  IMAD.MOV.U32 R19, RZ, RZ, R24 ;  /* 0x000000ffff137224 */ /* 0x000fce00078e0018 */
.L_x_9544:
[----:B------:R-:W-:Y:S05]  /*f9b0*/  BSYNC B0 ;  /* 0x0000000000007941 */ /* 0x000fea0003800000 */
.L_x_9542:
        /* <DEDUP_REMOVED lines=9> */
.L_x_9546:
[----:B------:R-:W-:Y:S02]  /*fa50*/  IMAD.MOV.U32 R24, RZ, RZ, R15 ;  /* 0x000000ffff187224 */ /* 0x000fe400078e000f */
[----:B------:R-:W-:Y:S01]  /*fa60*/  IMAD.MOV.U32 R21, RZ, RZ, R18 ;  /* 0x000000ffff157224 */ /* 0x000fe200078e0012 */
[----:B------:R-:W-:Y:S01]  /*fa70*/  MOV R18, R19 ;  /* 0x0000001300127202 */ /* 0x000fe20000000f00 */
[----:B------:R-:W-:-:S07]  /*fa80*/  IMAD.MOV.U32 R15, RZ, RZ, R20 ;  /* 0x000000ffff0f7224 */ /* 0x000fce00078e0014 */
.L_x_9547:
[----:B------:R-:W-:Y:S05]  /*fa90*/  BSYNC B0 ;  /* 0x0000000000007941 */ /* 0x000fea0003800000 */
.L_x_9545:
        /* <DEDUP_REMOVED lines=9> */
.L_x_9549:
[----:B------:R-:W-:Y:S01]  /*fb30*/  IMAD.MOV.U32 R19, RZ, RZ, R14 ;  /* 0x000000ffff137224 */ /* 0x000fe200078e000e */
[----:B------:R-:W-:Y:S01]  /*fb40*/  MOV R14, R15 ;  /* 0x0000000f000e7202 */ /* 0x000fe20000000f00 */
[----:B------:R-:W-:Y:S02]  /*fb50*/  IMAD.MOV.U32 R20, RZ, RZ, R17 ;  /* 0x000000ffff147224 */ /* 0x000fe400078e0011 */
[----:B------:R-:W-:-:S07]  /*fb60*/  IMAD.MOV.U32 R17, RZ, RZ, R18 ;  /* 0x000000ffff117224 */ /* 0x000fce00078e0012 */
.L_x_9550:
[----:B------:R-:W-:Y:S05]  /*fb70*/  BSYNC B0 ;  /* 0x0000000000007941 */ /* 0x000fea0003800000 */
.L_x_9548:
        /* <DEDUP_REMOVED lines=9> */
.L_x_9552:
[----:B------:R-:W-:Y:S01]  /*fc10*/  IMAD.MOV.U32 R18, RZ, RZ, R13 ;  /* 0x000000ffff127224 */ /* 0x000fe200078e000d */
[----:B------:R-:W-:Y:S01]  /*fc20*/  MOV R15, R16 ;  /* 0x00000010000f7202 */ /* 0x000fe20000000f00 */
[----:B------:R-:W-:Y:S02]  /*fc30*/  IMAD.MOV.U32 R13, RZ, RZ, R14 ;  /* 0x000000ffff0d7224 */ /* 0x000fe400078e000e */
[----:B------:R-:W-:-:S07]  /*fc40*/  IMAD.MOV.U32 R16, RZ, RZ, R17 ;  /* 0x000000ffff107224 */ /* 0x000fce00078e0011 */
.L_x_9553:
[----:B------:R-:W-:Y:S05]  /*fc50*/  BSYNC B0 ;  /* 0x0000000000007941 */ /* 0x000fea0003800000 */
.L_x_9551:
        /* <DEDUP_REMOVED lines=9> */
.L_x_9555:
[----:B------:R-:W-:Y:S01]  /*fcf0*/  MOV R17, R12 ;  /* 0x0000000c00117202 */ /* 0x000fe20000000f00 */
[----:B------:R-:W-:Y:S02]  /*fd00*/  IMAD.MOV.U32 R14, RZ, RZ, R11 ;  /* 0x000000ffff0e7224 */ /* 0x000fe400078e000b */
[----:B------:R-:W-:Y:S02]  /*fd10*/  IMAD.MOV.U32 R12, RZ, RZ, R13 ;  /* 0x000000ffff0c7224 */ /* 0x000fe400078e000d */
[----:B------:R-:W-:-:S07]  /*fd20*/  IMAD.MOV.U32 R11, RZ, RZ, R16 ;  /* 0x000000ffff0b7224 */ /* 0x000fce00078e0010 */
.L_x_9556:
[----:B------:R-:W-:Y:S05]  /*fd30*/  BSYNC B0 ;  /* 0x0000000000007941 */ /* 0x000fea0003800000 */
.L_x_9554:
        /* <DEDUP_REMOVED lines=9> */
.L_x_9558:
[----:B------:R-:W-:Y:S02]  /*fdd0*/  IMAD.MOV.U32 R16, RZ, RZ, R7 ;  /* 0x000000ffff107224 */ /* 0x000fe400078e0007 */
[----:B------:R-:W-:Y:S02]  /*fde0*/  IMAD.MOV.U32 R13, RZ, RZ, R10 ;  /* 0x000000ffff0d7224 */ /* 0x000fe400078e000a */
[----:B------:R-:W-:Y:S02]  /*fdf0*/  IMAD.MOV.U32 R7, RZ, RZ, R12 ;  /* 0x000000ffff077224 */ /* 0x000fe400078e000c */
[----:B------:R-:W-:-:S07]  /*fe00*/  IMAD.MOV.U32 R10, RZ, RZ, R11 ;  /* 0x000000ffff0a7224 */ /* 0x000fce00078e000b */
.L_x_9559:
[----:B------:R-:W-:Y:S05]  /*fe10*/  BSYNC B0 ;  /* 0x0000000000007941 */ /* 0x000fea0003800000 */
.L_x_9557:
        /* <DEDUP_REMOVED lines=9> */
.L_x_9561:
[----:B------:R-:W-:Y:S02]  /*feb0*/  IMAD.MOV.U32 R11, RZ, RZ, R6 ;  /* 0x000000ffff0b7224 */ /* 0x000fe400078e0006 */
[----:B------:R-:W-:Y:S01]  /*fec0*/  IMAD.MOV.U32 R12, RZ, RZ, R9 ;  /* 0x000000ffff0c7224 */ /* 0x000fe200078e0009 */
[----:B------:R-:W-:Y:S01]  /*fed0*/  MOV R9, R10 ;  /* 0x0000000a00097202 */ /* 0x000fe20000000f00 */
[----:B------:R-:W-:-:S07]  /*fee0*/  IMAD.MOV.U32 R6, RZ, RZ, R7 ;  /* 0x000000ffff067224 */ /* 0x000fce00078e0007 */
.L_x_9562:
[----:B------:R-:W-:Y:S05]  /*fef0*/  BSYNC B0 ;  /* 0x0000000000007941 */ /* 0x000fea0003800000 */
.L_x_9560:
        /* <DEDUP_REMOVED lines=9> */
.L_x_9564:
[----:B------:R-:W-:Y:S01]  /*ff90*/  IMAD.MOV.U32 R10, RZ, RZ, R5 ;  /* 0x000000ffff0a7224 */ /* 0x000fe200078e0005 */
[----:B------:R-:W-:Y:S01]  /*ffa0*/  MOV R5, R6 ;  /* 0x0000000600057202 */ /* 0x000fe20000000f00 */
[----:B------:R-:W-:Y:S02]  /*ffb0*/  IMAD.MOV.U32 R7, RZ, RZ, R8 ;  /* 0x000000ffff077224 */ /* 0x000fe400078e0008 */
[----:B------:R-:W-:-:S07]  /*ffc0*/  IMAD.MOV.U32 R8, RZ, RZ, R9 ;  /* 0x000000ffff087224 */ /* 0x000fce00078e0009 */
.L_x_9565:
[----:B------:R-:W-:Y:S05]  /*ffd0*/  BSYNC B0 ;  /* 0x0000000000007941 */ /* 0x000fea0003800000 */
.L_x_9563:
        /* <DEDUP_REMOVED lines=9> */
.L_x_9567:
[----:B------:R-:W-:Y:S01]  /*10070*/  IMAD.MOV.U32 R9, RZ, RZ, R4 ;  /* 0x000000ffff097224 */ /* 0x000fe200078e0004 */
[----:B------:R-:W-:Y:S01]  /*10080*/  MOV R6, R51 ;  /* 0x0000003300067202 */ /* 0x000fe20000000f00 */
[----:B------:R-:W-:Y:S02]  /*10090*/  IMAD.MOV.U32 R4, RZ, RZ, R5 ;  /* 0x000000ffff047224 */ /* 0x000fe400078e0005 */
[----:B------:R-:W-:-:S07]  /*100a0*/  IMAD.MOV.U32 R51, RZ, RZ, R8 ;  /* 0x000000ffff337224 */ /* 0x000fce00078e0008 */
.L_x_9568:
[----:B------:R-:W-:Y:S05]  /*100b0*/  BSYNC B0 ;  /* 0x0000000000007941 */ /* 0x000fea0003800000 */
.L_x_9566:
        /* <DEDUP_REMOVED lines=9> */
.L_x_9570:
[----:B------:R-:W-:Y:S01]  /*10150*/  MOV R8, R49 ;  /* 0x0000003100087202 */ /* 0x000fe20000000f00 */
[----:B------:R-:W-:Y:S02]  /*10160*/  IMAD.MOV.U32 R5, RZ, RZ, R48 ;  /* 0x000000ffff057224 */ /* 0x000fe400078e0030 */
[----:B------:R-:W-:Y:S02]  /*10170*/  IMAD.MOV.U32 R49, RZ, RZ, R4 ;  /* 0x000000ffff317224 */ /* 0x000fe400078e0004 */
[----:B------:R-:W-:-:S07]  /*10180*/  IMAD.MOV.U32 R48, RZ, RZ, R51 ;  /* 0x000000ffff307224 */ /* 0x000fce00078e0033 */
.L_x_9571:
[----:B------:R-:W-:Y:S05]  /*10190*/  BSYNC B0 ;  /* 0x0000000000007941 */ /* 0x000fea0003800000 */
.L_x_9569:
        /* <DEDUP_REMOVED lines=9> */
.L_x_9573:
[----:B------:R-:W-:Y:S02]  /*10230*/  IMAD.MOV.U32 R53, RZ, RZ, R2 ;  /* 0x000000ffff357224 */ /* 0x000fe400078e0002 */
[----:B------:R-:W-:Y:S02]  /*10240*/  IMAD.MOV.U32 R4, RZ, RZ, R47 ;  /* 0x000000ffff047224 */ /* 0x000fe400078e002f */
[----:B------:R-:W-:Y:S02]  /*10250*/  IMAD.MOV.U32 R2, RZ, RZ, R49 ;  /* 0x000000ffff027224 */ /* 0x000fe400078e0031 */
[----:B------:R-:W-:-:S07]  /*10260*/  IMAD.MOV.U32 R47, RZ, RZ, R48 ;  /* 0x000000ffff2f7224 */ /* 0x000fce00078e0030 */
.L_x_9574:
[----:B------:R-:W-:Y:S05]  /*10270*/  BSYNC B0 ;  /* 0x0000000000007941 */ /* 0x000fea0003800000 */
.L_x_9572:
        /* <DEDUP_REMOVED lines=9> */
.L_x_9576:
[----:B------:R-:W-:Y:S02]  /*10310*/  IMAD.MOV.U32 R50, RZ, RZ, R3 ;  /* 0x000000ffff327224 */ /* 0x000fe400078e0003 */
[----:B------:R-:W-:Y:S01]  /*10320*/  IMAD.MOV.U32 R51, RZ, RZ, R0 ;  /* 0x000000ffff337224 */ /* 0x000fe200078e0000 */
[----:B------:R-:W-:Y:S01]  /*10330*/  MOV R0, R47 ;  /* 0x0000002f00007202 */ /* 0x000fe20000000f00 */
[----:B------:R-:W-:-:S07]  /*10340*/  IMAD.MOV.U32 R3, RZ, RZ, R2 ;  /* 0x000000ffff037224 */ /* 0x000fce00078e0002 */
.L_x_9577:
[----:B------:R-:W-:Y:S05]  /*10350*/  BSYNC B0 ;  /* 0x0000000000007941 */ /* 0x000fea0003800000 */
.L_x_9575:
        /* <DEDUP_REMOVED lines=9> */
.L_x_9579:
[----:B------:R-:W-:Y:S01]  /*103f0*/  IMAD.MOV.U32 R49, RZ, RZ, R46 ;  /* 0x000000ffff317224 */ /* 0x000fe200078e002e */
[----:B------:R-:W-:Y:S01]  /*10400*/  MOV R46, R3 ;  /* 0x00000003002e7202 */ /* 0x000fe20000000f00 */
[----:B------:R-:W-:Y:S02]  /*10410*/  IMAD.MOV.U32 R2, RZ, RZ, R45 ;  /* 0x000000ffff027224 */ /* 0x000fe400078e002d */
[----:B------:R-:W-:-:S07]  /*10420*/  IMAD.MOV.U32 R45, RZ, RZ, R0 ;  /* 0x000000ffff2d7224 */ /* 0x000fce00078e0000 */
.L_x_9580:
[----:B------:R-:W-:Y:S05]  /*10430*/  BSYNC B0 ;  /* 0x0000000000007941 */ /* 0x000fea0003800000 */
.L_x_9578:
        /* <DEDUP_REMOVED lines=9> */
.L_x_9582:
[----:B------:R-:W-:Y:S01]  /*104d0*/  IMAD.MOV.U32 R0, RZ, RZ, R43 ;  /* 0x000000ffff007224 */ /* 0x000fe200078e002b */
[----:B------:R-:W-:Y:S01]  /*104e0*/  MOV R3, R44 ;  /* 0x0000002c00037202 */ /* 0x000fe20000000f00 */
[----:B------:R-:W-:Y:S02]  /*104f0*/  IMAD.MOV.U32 R43, RZ, RZ, R46 ;  /* 0x000000ffff2b7224 */ /* 0x000fe400078e002e */
[----:B------:R-:W-:-:S07]  /*10500*/  IMAD.MOV.U32 R44, RZ, RZ, R45 ;  /* 0x000000ffff2c7224 */ /* 0x000fce00078e002d */
.L_x_9583:
[----:B------:R-:W-:Y:S05]  /*10510*/  BSYNC B0 ;  /* 0x0000000000007941 */ /* 0x000fea0003800000 */
.L_x_9581:
        /* <DEDUP_REMOVED lines=9> */
.L_x_9585:
[----:B------:R-:W-:Y:S01]  /*105b0*/  MOV R47, R42 ;  /* 0x0000002a002f7202 */ /* 0x000fe20000000f00 */
[----:B------:R-:W-:Y:S02]  /*105c0*/  IMAD.MOV.U32 R48, RZ, RZ, R41 ;  /* 0x000000ffff307224 */ /* 0x000fe400078e0029 */
[----:B------:R-:W-:Y:S02]  /*105d0*/  IMAD.MOV.U32 R42, RZ, RZ, R43 ;  /* 0x000000ffff2a7224 */ /* 0x000fe400078e002b */
[----:B------:R-:W-:-:S07]  /*105e0*/  IMAD.MOV.U32 R41, RZ, RZ, R44 ;  /* 0x000000ffff297224 */ /* 0x000fce00078e002c */
.L_x_9586:
[----:B------:R-:W-:Y:S05]  /*105f0*/  BSYNC B0 ;  /* 0x0000000000007941 */ /* 0x000fea0003800000 */
.L_x_9584:
        /* <DEDUP_REMOVED lines=9> */
.L_x_9588:
[----:B------:R-:W-:Y:S02]  /*10690*/  IMAD.MOV.U32 R46, RZ, RZ, R39 ;  /* 0x000000ffff2e7224 */ /* 0x000fe400078e0027 */
[----:B------:R-:W-:Y:S02]  /*106a0*/  IMAD.MOV.U32 R45, RZ, RZ, R40 ;  /* 0x000000ffff2d7224 */ /* 0x000fe400078e0028 */
[----:B------:R-:W-:Y:S02]  /*106b0*/  IMAD.MOV.U32 R39, RZ, RZ, R42 ;  /* 0x000000ffff277224 */ /* 0x000fe400078e002a */
[----:B------:R-:W-:-:S07]  /*106c0*/  IMAD.MOV.U32 R40, RZ, RZ, R41 ;  /* 0x000000ffff287224 */ /* 0x000fce00078e0029 */
.L_x_9589:
[----:B------:R-:W-:Y:S05]  /*106d0*/  BSYNC B0 ;  /* 0x0000000000007941 */ /* 0x000fea0003800000 */
.L_x_9587:
        /* <DEDUP_REMOVED lines=9> */
.L_x_9591:
[----:B------:R-:W-:Y:S02]  /*10770*/  IMAD.MOV.U32 R43, RZ, RZ, R38 ;  /* 0x000000ffff2b7224 */ /* 0x000fe400078e0026 */
[----:B------:R-:W-:Y:S01]  /*10780*/  IMAD.MOV.U32 R44, RZ, RZ, R37 ;  /* 0x000000ffff2c7224 */ /* 0x000fe200078e0025 */
[----:B------:R-:W-:Y:S01]  /*10790*/  MOV R37, R40 ;  /* 0x0000002800257202 */ /* 0x000fe20000000f00 */
[----:B------:R-:W-:-:S07]  /*107a0*/  IMAD.MOV.U32 R38, RZ, RZ, R39 ;  /* 0x000000ffff267224 */ /* 0x000fce00078e0027 */
.L_x_9592:
[----:B------:R-:W-:Y:S05]  /*107b0*/  BSYNC B0 ;  /* 0x0000000000007941 */ /* 0x000fea0003800000 */
.L_x_9590:
        /* <DEDUP_REMOVED lines=9> */
.L_x_9594:
[----:B------:R-:W-:Y:S01]  /*10850*/  IMAD.MOV.U32 R42, RZ, RZ, R35 ;  /* 0x000000ffff2a7224 */ /* 0x000fe200078e0023 */
[----:B------:R-:W-:Y:S01]  /*10860*/  MOV R35, R38 ;  /* 0x0000002600237202 */ /* 0x000fe20000000f00 */
[----:B------:R-:W-:Y:S02]  /*10870*/  IMAD.MOV.U32 R41, RZ, RZ, R36 ;  /* 0x000000ffff297224 */ /* 0x000fe400078e0024 */
[----:B------:R-:W-:-:S07]  /*10880*/  IMAD.MOV.U32 R36, RZ, RZ, R37 ;  /* 0x000000ffff247224 */ /* 0x000fce00078e0025 */
.L_x_9595:
[----:B------:R-:W-:Y:S05]  /*10890*/  BSYNC B0 ;  /* 0x0000000000007941 */ /* 0x000fea0003800000 */
.L_x_9593:
        /* <DEDUP_REMOVED lines=9> */
.L_x_9597:
[----:B------:R-:W-:Y:S01]  /*10930*/  IMAD.MOV.U32 R39, RZ, RZ, R34 ;  /* 0x000000ffff277224 */ /* 0x000fe200078e0022 */
[----:B------:R-:W-:Y:S01]  /*10940*/  MOV R40, R31 ;  /* 0x0000001f00287202 */ /* 0x000fe20000000f00 */
[----:B------:R-:W-:Y:S02]  /*10950*/  IMAD.MOV.U32 R34, RZ, RZ, R35 ;  /* 0x000000ffff227224 */ /* 0x000fe400078e0023 */
[----:B------:R-:W-:-:S07]  /*10960*/  IMAD.MOV.U32 R31, RZ, RZ, R36 ;  /* 0x000000ffff1f7224 */ /* 0x000fce00078e0024 */
.L_x_9598:
[----:B------:R-:W-:Y:S05]  /*10970*/  BSYNC B0 ;  /* 0x0000000000007941 */ /* 0x000fea0003800000 */
.L_x_9596:
        /* <DEDUP_REMOVED lines=9> */
.L_x_9600:
[----:B------:R-:W-:Y:S01]  /*10a10*/  MOV R38, R61 ;  /* 0x0000003d00267202 */ /* 0x000fe20000000f00 */
[----:B------:R-:W-:Y:S02]  /*10a20*/  IMAD.MOV.U32 R37, RZ, RZ, R70 ;  /* 0x000000ffff257224 */ /* 0x000fe400078e0046 */
[----:B------:R-:W-:Y:S02]  /*10a30*/  IMAD.MOV.U32 R70, RZ, RZ, R31 ;  /* 0x000000ffff467224 */ /* 0x000fe400078e001f */
[----:B------:R-:W-:-:S07]  /*10a40*/  IMAD.MOV.U32 R61, RZ, RZ, R34 ;  /* 0x000000ffff3d7224 */ /* 0x000fce00078e0022 */
.L_x_9601:
[----:B------:R-:W-:Y:S05]  /*10a50*/  BSYNC B0 ;  /* 0x0000000000007941 */ /* 0x000fea0003800000 */
.L_x_9599:
        /* <DEDUP_REMOVED lines=11> */
.L_x_9603:
[----:B------:R-:W-:Y:S02]  /*10b10*/  IMAD.MOV.U32 R36, RZ, RZ, R33 ;  /* 0x000000ffff247224 */ /* 0x000fe400078e0021 */
[----:B------:R-:W-:Y:S02]  /*10b20*/  IMAD.MOV.U32 R35, RZ, RZ, R30 ;  /* 0x000000ffff237224 */ /* 0x000fe400078e001e */
[----:B------:R-:W-:Y:S02]  /*10b30*/  IMAD.MOV.U32 R33, RZ, RZ, R34 ;  /* 0x000000ffff217224 */ /* 0x000fe400078e0022 */
[----:B-----5:R-:W-:-:S07]  /*10b40*/  IMAD.MOV.U32 R30, RZ, RZ, R31 ;  /* 0x000000ffff1e7224 */ /* 0x020fce00078e001f */
.L_x_9604:
[----:B------:R-:W-:Y:S05]  /*10b50*/  BSYNC B0 ;  /* 0x0000000000007941 */ /* 0x000fea0003800000 */
.L_x_9602:
        /* <DEDUP_REMOVED lines=9> */
.L_x_9606:
[----:B------:R-:W-:Y:S02]  /*10bf0*/  IMAD.MOV.U32 R31, RZ, RZ, R32 ;  /* 0x000000ffff1f7224 */ /* 0x000fe400078e0020 */
[----:B------:R-:W-:Y:S01]  /*10c00*/  IMAD.MOV.U32 R34, RZ, RZ, R29 ;  /* 0x000000ffff227224 */ /* 0x000fe200078e001d */
[----:B------:R-:W-:Y:S01]  /*10c10*/  MOV R29, R30 ;  /* 0x0000001e001d7202 */ /* 0x000fe20000000f00 */
[----:B------:R-:W-:-:S07]  /*10c20*/  IMAD.MOV.U32 R32, RZ, RZ, R33 ;  /* 0x000000ffff207224 */ /* 0x000fce00078e0021 */
.L_x_9607:
[----:B------:R-:W-:Y:S05]  /*10c30*/  BSYNC B0 ;  /* 0x0000000000007941 */ /* 0x000fea0003800000 */
.L_x_9605:
        /* <DEDUP_REMOVED lines=9> */
.L_x_9609:
[----:B------:R-:W-:Y:S01]  /*10cd0*/  IMAD.MOV.U32 R30, RZ, RZ, R57 ;  /* 0x000000ffff1e7224 */ /* 0x000fe200078e0039 */
[----:B------:R-:W-:Y:S01]  /*10ce0*/  MOV R57, R32 ;  /* 0x0000002000397202 */ /* 0x000fe20000000f00 */
[----:B------:R-:W-:Y:S02]  /*10cf0*/  IMAD.MOV.U32 R33, RZ, RZ, R28 ;  /* 0x000000ffff217224 */ /* 0x000fe400078e001c */
[----:B------:R-:W-:-:S07]  /*10d00*/  IMAD.MOV.U32 R28, RZ, RZ, R29 ;  /* 0x000000ffff1c7224 */ /* 0x000fce00078e001d */
.L_x_9610:
[----:B------:R-:W-:Y:S05]  /*10d10*/  BSYNC B0 ;  /* 0x0000000000007941 */ /* 0x000fea0003800000 */
.L_x_9608:
        /* <DEDUP_REMOVED lines=9> */
.L_x_9612:
[----:B------:R-:W-:Y:S01]  /*10db0*/  IMAD.MOV.U32 R29, RZ, RZ, R54 ;  /* 0x000000ffff1d7224 */ /* 0x000fe200078e0036 */
[----:B------:R-:W-:Y:S01]  /*10dc0*/  MOV R32, R55 ;  /* 0x0000003700207202 */ /* 0x000fe20000000f00 */
[----:B------:R-:W-:Y:S02]  /*10dd0*/  IMAD.MOV.U32 R54, RZ, RZ, R57 ;  /* 0x000000ffff367224 */ /* 0x000fe400078e0039 */
[----:B------:R-:W-:-:S07]  /*10de0*/  IMAD.MOV.U32 R55, RZ, RZ, R28 ;  /* 0x000000ffff377224 */ /* 0x000fce00078e001c */
.L_x_9613:
[----:B------:R-:W-:Y:S05]  /*10df0*/  BSYNC B0 ;  /* 0x0000000000007941 */ /* 0x000fea0003800000 */
.L_x_9611:
        /* <DEDUP_REMOVED lines=9> */
.L_x_9615:
[----:B------:R-:W-:Y:S01]  /*10e90*/  MOV R28, R25 ;  /* 0x00000019001c7202 */ /* 0x000fe20000000f00 */
[----:B------:R-:W-:Y:S02]  /*10ea0*/  IMAD.MOV.U32 R59, RZ, RZ, R52 ;  /* 0x000000ffff3b7224 */ /* 0x000fe400078e0034 */
[----:B------:R-:W-:Y:S02]  /*10eb0*/  IMAD.MOV.U32 R25, RZ, RZ, R54 ;  /* 0x000000ffff197224 */ /* 0x000fe400078e0036 */
[----:B------:R-:W-:-:S07]  /*10ec0*/  IMAD.MOV.U32 R52, RZ, RZ, R55 ;  /* 0x000000ffff347224 */ /* 0x000fce00078e0037 */
.L_x_9616:
[----:B------:R-:W-:Y:S05]  /*10ed0*/  BSYNC B0 ;  /* 0x0000000000007941 */ /* 0x000fea0003800000 */
.L_x_9614:
        /* <DEDUP_REMOVED lines=9> */
.L_x_9618:
[----:B------:R-:W-:Y:S02]  /*10f70*/  IMAD.MOV.U32 R57, RZ, RZ, R24 ;  /* 0x000000ffff397224 */ /* 0x000fe400078e0018 */
[----:B------:R-:W-:Y:S02]  /*10f80*/  IMAD.MOV.U32 R56, RZ, RZ, R21 ;  /* 0x000000ffff387224 */ /* 0x000fe400078e0015 */
[----:B------:R-:W-:Y:S02]  /*10f90*/  IMAD.MOV.U32 R24, RZ, RZ, R25 ;  /* 0x000000ffff187224 */ /* 0x000fe400078e0019 */
[----:B------:R-:W-:-:S07]  /*10fa0*/  IMAD.MOV.U32 R21, RZ, RZ, R52 ;  /* 0x000000ffff157224 */ /* 0x000fce00078e0034 */
.L_x_9619:
[----:B------:R-:W-:Y:S05]  /*10fb0*/  BSYNC B0 ;  /* 0x0000000000007941 */ /* 0x000fea0003800000 */
.L_x_9617:
        /* <DEDUP_REMOVED lines=9> */
.L_x_9621:
[----:B------:R-:W-:Y:S02]  /*11050*/  IMAD.MOV.U32 R54, RZ, RZ, R19 ;  /* 0x000000ffff367224 */ /* 0x000fe400078e0013 */
[----:B------:R-:W-:Y:S01]  /*11060*/  IMAD.MOV.U32 R25, RZ, RZ, R20 ;  /* 0x000000ffff197224 */ /* 0x000fe200078e0014 */
[----:B------:R-:W-:Y:S01]  /*11070*/  MOV R20, R21 ;  /* 0x0000001500147202 */ /* 0x000fe20000000f00 */
[----:B------:R-:W-:-:S07]  /*11080*/  IMAD.MOV.U32 R19, RZ, RZ, R24 ;  /* 0x000000ffff137224 */ /* 0x000fce00078e0018 */
.L_x_9622:
[----:B------:R-:W-:Y:S05]  /*11090*/  BSYNC B0 ;  /* 0x0000000000007941 */ /* 0x000fea0003800000 */
.L_x_9620:
        /* <DEDUP_REMOVED lines=9> */
.L_x_9624:
[----:B------:R-:W-:Y:S01]  /*11130*/  IMAD.MOV.U32 R21, RZ, RZ, R18 ;  /* 0x000000ffff157224 */ /* 0x000fe200078e0012 */
[----:B------:R-:W-:Y:S01]  /*11140*/  MOV R18, R19 ;  /* 0x0000001300127202 */ /* 0x000fe20000000f00 */
[----:B------:R-:W-:Y:S02]  /*11150*/  IMAD.MOV.U32 R24, RZ, RZ, R15 ;  /* 0x000000ffff187224 */ /* 0x000fe400078e000f */
[----:B------:R-:W-:-:S07]  /*11160*/  IMAD.MOV.U32 R15, RZ, RZ, R20 ;  /* 0x000000ffff0f7224 */ /* 0x000fce00078e0014 */
.L_x_9625:
[----:B------:R-:W-:Y:S05]  /*11170*/  BSYNC B0 ;  /* 0x0000000000007941 */ /* 0x000fea0003800000 */
.L_x_9623:
        /* <DEDUP_REMOVED lines=9> */
.L_x_9627:
[----:B------:R-:W-:Y:S01]  /*11210*/  IMAD.MOV.U32 R20, RZ, RZ, R17 ;  /* 0x000000ffff147224 */ /* 0x000fe200078e0011 */
[----:B------:R-:W-:Y:S01]  /*11220*/  MOV R19, R14 ;  /* 0x0000000e00137202 */ /* 0x000fe20000000f00 */
[----:B------:R-:W-:Y:S02]  /*11230*/  IMAD.MOV.U32 R17, RZ, RZ, R18 ;  /* 0x000000ffff117224 */ /* 0x000fe400078e0012 */
[----:B------:R-:W-:-:S07]  /*11240*/  IMAD.MOV.U32 R14, RZ, RZ, R15 ;  /* 0x000000ffff0e7224 */ /* 0x000fce00078e000f */
.L_x_9628:
[----:B------:R-:W-:Y:S05]  /*11250*/  BSYNC B0 ;  /* 0x0000000000007941 */ /* 0x000fea0003800000 */
.L_x_9626:
        /* <DEDUP_REMOVED lines=9> */
.L_x_9630:
[----:B------:R-:W-:Y:S01]  /*112f0*/  MOV R15, R16 ;  /* 0x00000010000f7202 */ /* 0x000fe20000000f00 */
[----:B------:R-:W-:Y:S02]  /*11300*/  IMAD.MOV.U32 R18, RZ, RZ, R13 ;  /* 0x000000ffff127224 */ /* 0x000fe400078e000d */
[----:B------:R-:W-:Y:S02]  /*11310*/  IMAD.MOV.U32 R16, RZ, RZ, R17 ;  /* 0x000000ffff107224 */ /* 0x000fe400078e0011 */
[----:B------:R-:W-:-:S07]  /*11320*/  IMAD.MOV.U32 R13, RZ, RZ, R14 ;  /* 0x000000ffff0d7224 */ /* 0x000fce00078e000e */
.L_x_9631:
[----:B------:R-:W-:Y:S05]  /*11330*/  BSYNC B0 ;  /* 0x0000000000007941 */ /* 0x000fea0003800000 */
.L_x_9629:
        /* <DEDUP_REMOVED lines=9> */
.L_x_9633:
[----:B------:R-:W-:Y:S02]  /*113d0*/  IMAD.MOV.U32 R14, RZ, RZ, R11 ;  /* 0x000000ffff0e7224 */ /* 0x000fe400078e000b */
[----:B------:R-:W-:Y:S02]  /*113e0*/  IMAD.MOV.U32 R17, RZ, RZ, R12 ;  /* 0x000000ffff117224 */ /* 0x000fe400078e000c */
[----:B------:R-:W-:Y:S02]  /*113f0*/  IMAD.MOV.U32 R11, RZ, RZ, R16 ;  /* 0x000000ffff0b7224 */ /* 0x000fe400078e0010 */
[----:B------:R-:W-:-:S07]  /*11400*/  IMAD.MOV.U32 R12, RZ, RZ, R13 ;  /* 0x000000ffff0c7224 */ /* 0x000fce00078e000d */
.L_x_9634:
[----:B------:R-:W-:Y:S05]  /*11410*/  BSYNC B0 ;  /* 0x0000000000007941 */ /* 0x000fea0003800000 */
.L_x_9632:
        /* <DEDUP_REMOVED lines=9> */
.L_x_9636:
[----:B------:R-:W-:Y:S02]  /*114b0*/  IMAD.MOV.U32 R13, RZ, RZ, R10 ;  /* 0x000000ffff0d7224 */ /* 0x000fe400078e000a */
[----:B------:R-:W-:Y:S01]  /*114c0*/  IMAD.MOV.U32 R16, RZ, RZ, R7 ;  /* 0x000000ffff107224 */ /* 0x000fe200078e0007 */
[----:B------:R-:W-:Y:S01]  /*114d0*/  MOV R7, R12 ;  /* 0x0000000c00077202 */ /* 0x000fe20000000f00 */
[----:B------:R-:W-:-:S07]  /*114e0*/  IMAD.MOV.U32 R10, RZ, RZ, R11 ;  /* 0x000000ffff0a7224 */ /* 0x000fce00078e000b */
.L_x_9637:
[----:B------:R-:W-:Y:S05]  /*114f0*/  BSYNC B0 ;  /* 0x0000000000007941 */ /* 0x000fea0003800000 */
.L_x_9635:
        /* <DEDUP_REMOVED lines=9> */
.L_x_9639:
[----:B------:R-:W-:Y:S01]  /*11590*/  IMAD.MOV.U32 R12, RZ, RZ, R9 ;  /* 0x000000ffff0c7224 */ /* 0x000fe200078e0009 */
[----:B------:R-:W-:Y:S01]  /*115a0*/  MOV R9, R10 ;  /* 0x0000000a00097202 */ /* 0x000fe20000000f00 */
[----:B------:R-:W-:Y:S02]  /*115b0*/  IMAD.MOV.U32 R11, RZ, RZ, R6 ;  /* 0x000000ffff0b7224 */ /* 0x000fe400078e0006 */
[----:B------:R-:W-:-:S07]  /*115c0*/  IMAD.MOV.U32 R6, RZ, RZ, R7 ;  /* 0x000000ffff067224 */ /* 0x000fce00078e0007 */
.L_x_9640:
[----:B------:R-:W-:Y:S05]  /*115d0*/  BSYNC B0 ;  /* 0x0000000000007941 */ /* 0x000fea0003800000 */
.L_x_9638:
        /* <DEDUP_REMOVED lines=9> */
.L_x_9642:
[----:B------:R-:W-:Y:S01]  /*11670*/  IMAD.MOV.U32 R7, RZ, RZ, R8 ;  /* 0x000000ffff077224 */ /* 0x000fe200078e0008 */
[----:B------:R-:W-:Y:S01]  /*11680*/  MOV R10, R5 ;  /* 0x00000005000a7202 */ /* 0x000fe20000000f00 */
[----:B------:R-:W-:Y:S02]  /*11690*/  IMAD.MOV.U32 R8, RZ, RZ, R9 ;  /* 0x000000ffff087224 */ /* 0x000fe400078e0009 */
[----:B------:R-:W-:-:S07]  /*116a0*/  IMAD.MOV.U32 R5, RZ, RZ, R6 ;  /* 0x000000ffff057224 */ /* 0x000fce00078e0006 */
.L_x_9643:
[----:B------:R-:W-:Y:S05]  /*116b0*/  BSYNC B0 ;  /* 0x0000000000007941 */ /* 0x000fea0003800000 */
.L_x_9641:
        /* <DEDUP_REMOVED lines=9> */
.L_x_9645:
[----:B------:R-:W-:Y:S01]  /*11750*/  MOV R6, R53 ;  /* 0x0000003500067202 */ /* 0x000fe20000000f00 */
[----:B------:R-:W-:Y:S02]  /*11760*/  IMAD.MOV.U32 R9, RZ, RZ, R4 ;  /* 0x000000ffff097224 */ /* 0x000fe400078e0004 */
[----:B------:R-:W-:Y:S02]  /*11770*/  IMAD.MOV.U32 R53, RZ, RZ, R8 ;  /* 0x000000ffff357224 */ /* 0x000fe400078e0008 */
[----:B------:R-:W-:-:S07]  /*11780*/  IMAD.MOV.U32 R4, RZ, RZ, R5 ;  /* 0x000000ffff047224 */ /* 0x000fce00078e0005 */
.L_x_9646:
[----:B------:R-:W-:Y:S05]  /*11790*/  BSYNC B0 ;  /* 0x0000000000007941 */ /* 0x000fea0003800000 */
.L_x_9644:
        /* <DEDUP_REMOVED lines=9> */
.L_x_9648:
[----:B------:R-:W-:Y:S02]  /*11830*/  IMAD.MOV.U32 R5, RZ, RZ, R50 ;  /* 0x000000ffff057224 */ /* 0x000fe400078e0032 */
[----:B------:R-:W-:Y:S02]  /*11840*/  IMAD.MOV.U32 R8, RZ, RZ, R51 ;  /* 0x000000ffff087224 */ /* 0x000fe400078e0033 */
[----:B------:R-:W-:Y:S02]  /*11850*/  IMAD.MOV.U32 R50, RZ, RZ, R53 ;  /* 0x000000ffff327224 */ /* 0x000fe400078e0035 */
[----:B------:R-:W-:-:S07]  /*11860*/  IMAD.MOV.U32 R51, RZ, RZ, R4 ;  /* 0x000000ffff337224 */ /* 0x000fce00078e0004 */
.L_x_9649:
[----:B------:R-:W-:Y:S05]  /*11870*/  BSYNC B0 ;  /* 0x0000000000007941 */ /* 0x000fea0003800000 */
.L_x_9647:
        /* <DEDUP_REMOVED lines=9> */
.L_x_9651:
[----:B------:R-:W-:Y:S02]  /*11910*/  IMAD.MOV.U32 R4, RZ, RZ, R49 ;  /* 0x000000ffff047224 */ /* 0x000fe400078e0031 */
[----:B------:R-:W-:Y:S01]  /*11920*/  IMAD.MOV.U32 R55, RZ, RZ, R2 ;  /* 0x000000ffff377224 */ /* 0x000fe200078e0002 */
[----:B------:R-:W-:Y:S01]  /*11930*/  MOV R2, R51 ;  /* 0x0000003300027202 */ /* 0x000fe20000000f00 */
[----:B------:R-:W-:-:S07]  /*11940*/  IMAD.MOV.U32 R49, RZ, RZ, R50 ;  /* 0x000000ffff317224 */ /* 0x000fce00078e0032 */
.L_x_9652:
[----:B------:R-:W-:Y:S05]  /*11950*/  BSYNC B0 ;  /* 0x0000000000007941 */ /* 0x000fea0003800000 */
.L_x_9650:
        /* <DEDUP_REMOVED lines=9> */
.L_x_9654:
[----:B------:R-:W-:Y:S01]  /*119f0*/  IMAD.MOV.U32 R53, RZ, RZ, R0 ;  /* 0x000000ffff357224 */ /* 0x000fe200078e0000 */
[----:B------:R-:W-:Y:S01]  /*11a00*/  MOV R0, R49 ;  /* 0x0000003100007202 */ /* 0x000fe20000000f00 */
[----:B------:R-:W-:Y:S02]  /*11a10*/  IMAD.MOV.U32 R52, RZ, RZ, R3 ;  /* 0x000000ffff347224 */ /* 0x000fe400078e0003 */
[----:B------:R-:W-:-:S07]  /*11a20*/  IMAD.MOV.U32 R3, RZ, RZ, R2 ;  /* 0x000000ffff037224 */ /* 0x000fce00078e0002 */
.L_x_9655:
[----:B------:R-:W-:Y:S05]  /*11a30*/  BSYNC B0 ;  /* 0x0000000000007941 */ /* 0x000fea0003800000 */
.L_x_9653:
        /* <DEDUP_REMOVED lines=9> */
.L_x_9657:
[----:B------:R-:W-:Y:S01]  /*11ad0*/  IMAD.MOV.U32 R2, RZ, RZ, R47 ;  /* 0x000000ffff027224 */ /* 0x000fe200078e002f */
[----:B------:R-:W-:Y:S01]  /*11ae0*/  MOV R51, R48 ;  /* 0x0000003000337202 */ /* 0x000fe20000000f00 */
[----:B------:R-:W-:Y:S02]  /*11af0*/  IMAD.MOV.U32 R47, RZ, RZ, R0 ;  /* 0x000000ffff2f7224 */ /* 0x000fe400078e0000 */
[----:B------:R-:W-:-:S07]  /*11b00*/  IMAD.MOV.U32 R48, RZ, RZ, R3 ;  /* 0x000000ffff307224 */ /* 0x000fce00078e0003 */
.L_x_9658:
[----:B------:R-:W-:Y:S05]  /*11b10*/  BSYNC B0 ;  /* 0x0000000000007941 */ /* 0x000fea0003800000 */
.L_x_9656:
        /* <DEDUP_REMOVED lines=9> */
.L_x_9660:
[----:B------:R-:W-:Y:S01]  /*11bb0*/  MOV R3, R46 ;  /* 0x0000002e00037202 */ /* 0x000fe20000000f00 */
[----:B------:R-:W-:Y:S02]  /*11bc0*/  IMAD.MOV.U32 R0, RZ, RZ, R45 ;  /* 0x000000ffff007224 */ /* 0x000fe400078e002d */
[----:B------:R-:W-:Y:S02]  /*11bd0*/  IMAD.MOV.U32 R46, RZ, RZ, R47 ;  /* 0x000000ffff2e7224 */ /* 0x000fe400078e002f */
[----:B------:R-:W-:-:S07]  /*11be0*/  IMAD.MOV.U32 R45, RZ, RZ, R48 ;  /* 0x000000ffff2d7224 */ /* 0x000fce00078e0030 */
.L_x_9661:
[----:B------:R-:W-:Y:S05]  /*11bf0*/  BSYNC B0 ;  /* 0x0000000000007941 */ /* 0x000fea0003800000 */
.L_x_9659:
        /* <DEDUP_REMOVED lines=9> */
.L_x_9663:
[----:B------:R-:W-:Y:S02]  /*11c90*/  IMAD.MOV.U32 R50, RZ, RZ, R43 ;  /* 0x000000ffff327224 */ /* 0x000fe400078e002b */
[----:B------:R-:W-:Y:S02]  /*11ca0*/  IMAD.MOV.U32 R49, RZ, RZ, R44 ;  /* 0x000000ffff317224 */ /* 0x000fe400078e002c */
[----:B------:R-:W-:Y:S02]  /*11cb0*/  IMAD.MOV.U32 R43, RZ, RZ, R46 ;  /* 0x000000ffff2b7224 */ /* 0x000fe400078e002e */
[----:B------:R-:W-:-:S07]  /*11cc0*/  IMAD.MOV.U32 R44, RZ, RZ, R45 ;  /* 0x000000ffff2c7224 */ /* 0x000fce00078e002d */
.L_x_9664:
[----:B------:R-:W-:Y:S05]  /*11cd0*/  BSYNC B0 ;  /* 0x0000000000007941 */ /* 0x000fea0003800000 */
.L_x_9662:
        /* <DEDUP_REMOVED lines=9> */
.L_x_9666:
[----:B------:R-:W-:Y:S02]  /*11d70*/  IMAD.MOV.U32 R47, RZ, RZ, R42 ;  /* 0x000000ffff2f7224 */ /* 0x000fe400078e002a */
[----:B------:R-:W-:Y:S01]  /*11d80*/  IMAD.MOV.U32 R48, RZ, RZ, R41 ;  /* 0x000000ffff307224 */ /* 0x000fe200078e0029 */
[----:B------:R-:W-:Y:S01]  /*11d90*/  MOV R41, R44 ;  /* 0x0000002c00297202 */ /* 0x000fe20000000f00 */
[----:B------:R-:W-:-:S07]  /*11da0*/  IMAD.MOV.U32 R42, RZ, RZ, R43 ;  /* 0x000000ffff2a7224 */ /* 0x000fce00078e002b */
.L_x_9667:
[----:B------:R-:W-:Y:S05]  /*11db0*/  BSYNC B0 ;  /* 0x0000000000007941 */ /* 0x000fea0003800000 */
.L_x_9665:
        /* <DEDUP_REMOVED lines=9> */
.L_x_9669:
[----:B------:R-:W-:Y:S01]  /*11e50*/  IMAD.MOV.U32 R46, RZ, RZ, R39 ;  /* 0x000000ffff2e7224 */ /* 0x000fe200078e0027 */
[----:B------:R-:W-:Y:S01]  /*11e60*/  MOV R39, R42 ;  /* 0x0000002a00277202 */ /* 0x000fe20000000f00 */
[----:B------:R-:W-:Y:S02]  /*11e70*/  IMAD.MOV.U32 R45, RZ, RZ, R40 ;  /* 0x000000ffff2d7224 */ /* 0x000fe400078e0028 */
[----:B------:R-:W-:-:S07]  /*11e80*/  IMAD.MOV.U32 R40, RZ, RZ, R41 ;  /* 0x000000ffff287224 */ /* 0x000fce00078e0029 */
.L_x_9670:
[----:B------:R-:W-:Y:S05]  /*11e90*/  BSYNC B0 ;  /* 0x0000000000007941 */ /* 0x000fea0003800000 */
.L_x_9668:
        /* <DEDUP_REMOVED lines=9> */
.L_x_9672:
[----:B------:R-:W-:Y:S01]  /*11f30*/  IMAD.MOV.U32 R43, RZ, RZ, R38 ;  /* 0x000000ffff2b7224 */ /* 0x000fe200078e0026 */
[----:B------:R-:W-:Y:S01]  /*11f40*/  MOV R44, R37 ;  /* 0x00000025002c7202 */ /* 0x000fe20000000f00 */
[----:B------:R-:W-:Y:S02]  /*11f50*/  IMAD.MOV.U32 R38, RZ, RZ, R39 ;  /* 0x000000ffff267224 */ /* 0x000fe400078e0027 */
[----:B------:R-:W-:-:S07]  /*11f60*/  IMAD.MOV.U32 R37, RZ, RZ, R40 ;  /* 0x000000ffff257224 */ /* 0x000fce00078e0028 */
.L_x_9673:
[----:B------:R-:W-:Y:S05]  /*11f70*/  BSYNC B0 ;  /* 0x0000000000007941 */ /* 0x000fea0003800000 */
.L_x_9671:
        /* <DEDUP_REMOVED lines=9> */
.L_x_9675:
[----:B------:R-:W-:Y:S01]  /*12010*/  MOV R42, R61 ;  /* 0x0000003d002a7202 */ /* 0x000fe20000000f00 */
[----:B------:R-:W-:Y:S02]  /*12020*/  IMAD.MOV.U32 R39, RZ, RZ, R70 ;  /* 0x000000ffff277224 */ /* 0x000fe400078e0046 */
[----:B------:R-:W-:Y:S02]  /*12030*/  IMAD.MOV.U32 R70, RZ, RZ, R37 ;  /* 0x000000ffff467224 */ /* 0x000fe400078e0025 */
[----:B------:R-:W-:-:S07]  /*12040*/  IMAD.MOV.U32 R61, RZ, RZ, R38 ;  /* 0x000000ffff3d7224 */ /* 0x000fce00078e0026 */
.L_x_9676:
[----:B------:R-:W-:Y:S05]  /*12050*/  BSYNC B0 ;  /* 0x0000000000007941 */ /* 0x000fea0003800000 */
.L_x_9674:
        /* <DEDUP_REMOVED lines=11> */
.L_x_9678:
[----:B------:R-:W-:Y:S02]  /*12110*/  IMAD.MOV.U32 R41, RZ, RZ, R36 ;  /* 0x000000ffff297224 */ /* 0x000fe400078e0024 */
[----:B------:R-:W-:Y:S02]  /*12120*/  IMAD.MOV.U32 R38, RZ, RZ, R35 ;  /* 0x000000ffff267224 */ /* 0x000fe400078e0023 */
[----:B------:R-:W-:Y:S02]  /*12130*/  IMAD.MOV.U32 R36, RZ, RZ, R37 ;  /* 0x000000ffff247224 */ /* 0x000fe400078e0025 */
[----:B-----5:R-:W-:-:S07]  /*12140*/  IMAD.MOV.U32 R35, RZ, RZ, R40 ;  /* 0x000000ffff237224 */ /* 0x020fce00078e0028 */
.L_x_9679:
[----:B------:R-:W-:Y:S05]  /*12150*/  BSYNC B0 ;  /* 0x0000000000007941 */ /* 0x000fea0003800000 */
.L_x_9677:
        /* <DEDUP_REMOVED lines=9> */
.L_x_9681:
[----:B------:R-:W-:Y:S02]  /*121f0*/  IMAD.MOV.U32 R40, RZ, RZ, R31 ;  /* 0x000000ffff287224 */ /* 0x000fe400078e001f */
[----:B------:R-:W-:Y:S01]  /*12200*/  IMAD.MOV.U32 R37, RZ, RZ, R34 ;  /* 0x000000ffff257224 */ /* 0x000fe200078e0022 */
[----:B------:R-:W-:Y:S01]  /*12210*/  MOV R34, R35 ;  /* 0x0000002300227202 */ /* 0x000fe20000000f00 */
[----:B------:R-:W-:-:S07]  /*12220*/  IMAD.MOV.U32 R31, RZ, RZ, R36 ;  /* 0x000000ffff1f7224 */ /* 0x000fce00078e0024 */
.L_x_9682:
[----:B------:R-:W-:Y:S05]  /*12230*/  BSYNC B0 ;  /* 0x0000000000007941 */ /* 0x000fea0003800000 */
.L_x_9680:
        /* <DEDUP_REMOVED lines=9> */
.L_x_9684:
[----:B------:R-:W-:Y:S01]  /*122d0*/  IMAD.MOV.U32 R35, RZ, RZ, R30 ;  /* 0x000000ffff237224 */ /* 0x000fe200078e001e */
[----:B------:R-:W-:Y:S01]  /*122e0*/  MOV R30, R31 ;  /* 0x0000001f001e7202 */ /* 0x000fe20000000f00 */
[----:B------:R-:W-:Y:S02]  /*122f0*/  IMAD.MOV.U32 R36, RZ, RZ, R33 ;  /* 0x000000ffff247224 */ /* 0x000fe400078e0021 */
[----:B------:R-:W-:-:S07]  /*12300*/  IMAD.MOV.U32 R33, RZ, RZ, R34 ;  /* 0x000000ffff217224 */ /* 0x000fce00078e0022 */
.L_x_9685:
[----:B------:R-:W-:Y:S05]  /*12310*/  BSYNC B0 ;  /* 0x0000000000007941 */ /* 0x000fea0003800000 */
.L_x_9683:
        /* <DEDUP_REMOVED lines=9> */
.L_x_9687:
[----:B------:R-:W-:Y:S01]  /*123b0*/  IMAD.MOV.U32 R34, RZ, RZ, R29 ;  /* 0x000000ffff227224 */ /* 0x000fe200078e001d */
[----:B------:R-:W-:Y:S01]  /*123c0*/  MOV R31, R32 ;  /* 0x00000020001f7202 */ /* 0x000fe20000000f00 */
[----:B------:R-:W-:Y:S02]  /*123d0*/  IMAD.MOV.U32 R29, RZ, RZ, R30 ;  /* 0x000000ffff1d7224 */ /* 0x000fe400078e001e */
[----:B------:R-:W-:-:S07]  /*123e0*/  IMAD.MOV.U32 R32, RZ, RZ, R33 ;  /* 0x000000ffff207224 */ /* 0x000fce00078e0021 */
.L_x_9688:
[----:B------:R-:W-:Y:S05]  /*123f0*/  BSYNC B0 ;  /* 0x0000000000007941 */ /* 0x000fea0003800000 */
.L_x_9686:
        /* <DEDUP_REMOVED lines=9> */
.L_x_9690:
[----:B------:R-:W-:Y:S01]  /*12490*/  MOV R33, R28 ;  /* 0x0000001c00217202 */ /* 0x000fe20000000f00 */
[----:B------:R-:W-:Y:S02]  /*124a0*/  IMAD.MOV.U32 R30, RZ, RZ, R59 ;  /* 0x000000ffff1e7224 */ /* 0x000fe400078e003b */
[----:B------:R-:W-:Y:S02]  /*124b0*/  IMAD.MOV.U32 R28, RZ, RZ, R29 ;  /* 0x000000ffff1c7224 */ /* 0x000fe400078e001d */
[----:B------:R-:W-:-:S07]  /*124c0*/  IMAD.MOV.U32 R59, RZ, RZ, R32 ;  /* 0x000000ffff3b7224 */ /* 0x000fce00078e0020 */
.L_x_9691:
[----:B------:R-:W-:Y:S05]  /*124d0*/  BSYNC B0 ;  /* 0x0000000000007941 */ /* 0x000fea0003800000 */
.L_x_9689:
        /* <DEDUP_REMOVED lines=9> */
.L_x_9693:
[----:B------:R-:W-:Y:S02]  /*12570*/  IMAD.MOV.U32 R32, RZ, RZ, R57 ;  /* 0x000000ffff207224 */ /* 0x000fe400078e0039 */
[----:B------:R-:W-:Y:S02]  /*12580*/  IMAD.MOV.U32 R29, RZ, RZ, R56 ;  /* 0x000000ffff1d7224 */ /* 0x000fe400078e0038 */
[----:B------:R-:W-:Y:S02]  /*12590*/  IMAD.MOV.U32 R57, RZ, RZ, R28 ;  /* 0x000000ffff397224 */ /* 0x000fe400078e001c */
[----:B------:R-:W-:-:S07]  /*125a0*/  IMAD.MOV.U32 R56, RZ, RZ, R59 ;  /* 0x000000ffff387224 */ /* 0x000fce00078e003b */
.L_x_9694:
[----:B------:R-:W-:Y:S05]  /*125b0*/  BSYNC B0 ;  /* 0x0000000000007941 */ /* 0x000fea0003800000 */
.L_x_9692:
        /* <DEDUP_REMOVED lines=9> */
.L_x_9696:
[----:B------:R-:W-:Y:S02]  /*12650*/  IMAD.MOV.U32 R63, RZ, RZ, R54 ;  /* 0x000000ffff3f7224 */ /* 0x000fe400078e0036 */
[----:B------:R-:W-:Y:S01]  /*12660*/  IMAD.MOV.U32 R28, RZ, RZ, R25 ;  /* 0x000000ffff1c7224 */ /* 0x000fe200078e0019 */
[----:B------:R-:W-:Y:S01]  /*12670*/  MOV R25, R56 ;  /* 0x0000003800197202 */ /* 0x000fe20000000f00 */
[----:B------:R-:W-:-:S07]  /*12680*/  IMAD.MOV.U32 R54, RZ, RZ, R57 ;  /* 0x000000ffff367224 */ /* 0x000fce00078e0039 */
.L_x_9697:
[----:B------:R-:W-:Y:S05]  /*12690*/  BSYNC B0 ;  /* 0x0000000000007941 */ /* 0x000fea0003800000 */
.L_x_9695:
        /* <DEDUP_REMOVED lines=9> */
.L_x_9699:
[----:B------:R-:W-:Y:S01]  /*12730*/  IMAD.MOV.U32 R58, RZ, RZ, R21 ;  /* 0x000000ffff3a7224 */ /* 0x000fe200078e0015 */
[----:B------:R-:W-:Y:S01]  /*12740*/  MOV R21, R54 ;  /* 0x0000003600157202 */ /* 0x000fe20000000f00 */
[----:B------:R-:W-:Y:S02]  /*12750*/  IMAD.MOV.U32 R59, RZ, RZ, R24 ;  /* 0x000000ffff3b7224 */ /* 0x000fe400078e0018 */
[----:B------:R-:W-:-:S07]  /*12760*/  IMAD.MOV.U32 R24, RZ, RZ, R25 ;  /* 0x000000ffff187224 */ /* 0x000fce00078e0019 */
.L_x_9700:
[----:B------:R-:W-:Y:S05]  /*12770*/  BSYNC B0 ;  /* 0x0000000000007941 */ /* 0x000fea0003800000 */
.L_x_9698:
        /* <DEDUP_REMOVED lines=9> */
.L_x_9702:
[----:B------:R-:W-:Y:S01]  /*12810*/  IMAD.MOV.U32 R25, RZ, RZ, R20 ;  /* 0x000000ffff197224 */ /* 0x000fe200078e0014 */
[----:B------:R-:W-:Y:S01]  /*12820*/  MOV R56, R19 ;  /* 0x0000001300387202 */ /* 0x000fe20000000f00 */
[----:B------:R-:W-:Y:S02]  /*12830*/  IMAD.MOV.U32 R20, RZ, RZ, R21 ;  /* 0x000000ffff147224 */ /* 0x000fe400078e0015 */
[----:B------:R-:W-:-:S07]  /*12840*/  IMAD.MOV.U32 R19, RZ, RZ, R24 ;  /* 0x000000ffff137224 */ /* 0x000fce00078e0018 */
.L_x_9703:
[----:B------:R-:W-:Y:S05]  /*12850*/  BSYNC B0 ;  /* 0x0000000000007941 */ /* 0x000fea0003800000 */
.L_x_9701:
        /* <DEDUP_REMOVED lines=9> */
.L_x_9705:
[----:B------:R-:W-:Y:S01]  /*128f0*/  MOV R24, R15 ;  /* 0x0000000f00187202 */ /* 0x000fe20000000f00 */
[----:B------:R-:W-:Y:S02]  /*12900*/  IMAD.MOV.U32 R21, RZ, RZ, R18 ;  /* 0x000000ffff157224 */ /* 0x000fe400078e0012 */
[----:B------:R-:W-:Y:S02]  /*12910*/  IMAD.MOV.U32 R15, RZ, RZ, R20 ;  /* 0x000000ffff0f7224 */ /* 0x000fe400078e0014 */
[----:B------:R-:W-:-:S07]  /*12920*/  IMAD.MOV.U32 R18, RZ, RZ, R19 ;  /* 0x000000ffff127224 */ /* 0x000fce00078e0013 */
.L_x_9706:
[----:B------:R-:W-:Y:S05]  /*12930*/  BSYNC B0 ;  /* 0x0000000000007941 */ /* 0x000fea0003800000 */
.L_x_9704:
        /* <DEDUP_REMOVED lines=9> */
.L_x_9708:
[----:B------:R-:W-:Y:S02]  /*129d0*/  IMAD.MOV.U32 R19, RZ, RZ, R14 ;  /* 0x000000ffff137224 */ /* 0x000fe400078e000e */
[----:B------:R-:W-:Y:S02]  /*129e0*/  IMAD.MOV.U32 R20, RZ, RZ, R17 ;  /* 0x000000ffff147224 */ /* 0x000fe400078e0011 */
[----:B------:R-:W-:Y:S02]  /*129f0*/  IMAD.MOV.U32 R14, RZ, RZ, R15 ;  /* 0x000000ffff0e7224 */ /* 0x000fe400078e000f */
[----:B------:R-:W-:-:S07]  /*12a00*/  IMAD.MOV.U32 R17, RZ, RZ, R18 ;  /* 0x000000ffff117224 */ /* 0x000fce00078e0012 */
.L_x_9709:
[----:B------:R-:W-:Y:S05]  /*12a10*/  BSYNC B0 ;  /* 0x0000000000007941 */ /* 0x000fea0003800000 */
.L_x_9707:
        /* <DEDUP_REMOVED lines=9> */
.L_x_9711:
[----:B------:R-:W-:Y:S02]  /*12ab0*/  IMAD.MOV.U32 R18, RZ, RZ, R13 ;  /* 0x000000ffff127224 */ /* 0x000fe400078e000d */
[----:B------:R-:W-:Y:S01]  /*12ac0*/  IMAD.MOV.U32 R15, RZ, RZ, R16 ;  /* 0x000000ffff0f7224 */ /* 0x000fe200078e0010 */
[----:B------:R-:W-:Y:S01]  /*12ad0*/  MOV R16, R17 ;  /* 0x0000001100107202 */ /* 0x000fe20000000f00 */
[----:B------:R-:W-:-:S07]  /*12ae0*/  IMAD.MOV.U32 R13, RZ, RZ, R14 ;  /* 0x000000ffff0d7224 */ /* 0x000fce00078e000e */
.L_x_9712:
[----:B------:R-:W-:Y:S05]  /*12af0*/  BSYNC B0 ;  /* 0x0000000000007941 */ /* 0x000fea0003800000 */
.L_x_9710:
        /* <DEDUP_REMOVED lines=9> */
.L_x_9714:
[----:B------:R-:W-:Y:S01]  /*12b90*/  IMAD.MOV.U32 R17, RZ, RZ, R12 ;  /* 0x000000ffff117224 */ /* 0x000fe200078e000c */
[----:B------:R-:W-:Y:S01]  /*12ba0*/  MOV R12, R13 ;  /* 0x0000000d000c7202 */ /* 0x000fe20000000f00 */
[----:B------:R-:W-:Y:S02]  /*12bb0*/  IMAD.MOV.U32 R14, RZ, RZ, R11 ;  /* 0x000000ffff0e7224 */ /* 0x000fe400078e000b */
[----:B------:R-:W-:-:S07]  /*12bc0*/  IMAD.MOV.U32 R11, RZ, RZ, R16 ;  /* 0x000000ffff0b7224 */ /* 0x000fce00078e0010 */
.L_x_9715:
[----:B------:R-:W-:Y:S05]  /*12bd0*/  BSYNC B0 ;  /* 0x0000000000007941 */ /* 0x000fea0003800000 */
.L_x_9713:
        /* <DEDUP_REMOVED lines=9> */
.L_x_9717:
[----:B------:R-:W-:Y:S01]  /*12c70*/  IMAD.MOV.U32 R16, RZ, RZ, R7 ;  /* 0x000000ffff107224 */ /* 0x000fe200078e0007 */
[----:B------:R-:W-:Y:S01]  /*12c80*/  MOV R13, R10 ;  /* 0x0000000a000d7202 */ /* 0x000fe20000000f00 */
[----:B------:R-:W-:Y:S02]  /*12c90*/  IMAD.MOV.U32 R7, RZ, RZ, R12 ;  /* 0x000000ffff077224 */ /* 0x000fe400078e000c */
[----:B------:R-:W-:-:S07]  /*12ca0*/  IMAD.MOV.U32 R10, RZ, RZ, R11 ;  /* 0x000000ffff0a7224 */ /* 0x000fce00078e000b */
.L_x_9718:
[----:B------:R-:W-:Y:S05]  /*12cb0*/  BSYNC B0 ;  /* 0x0000000000007941 */ /* 0x000fea0003800000 */
.L_x_9716:
        /* <DEDUP_REMOVED lines=9> */
.L_x_9720:
[----:B------:R-:W-:Y:S01]  /*12d50*/  MOV R11, R6 ;  /* 0x00000006000b7202 */ /* 0x000fe20000000f00 */
[----:B------:R-:W-:Y:S02]  /*12d60*/  IMAD.MOV.U32 R12, RZ, RZ, R9 ;  /* 0x000000ffff0c7224 */ /* 0x000fe400078e0009 */
[----:B------:R-:W-:Y:S02]  /*12d70*/  IMAD.MOV.U32 R6, RZ, RZ, R7 ;  /* 0x000000ffff067224 */ /* 0x000fe400078e0007 */
[----:B------:R-:W-:-:S07]  /*12d80*/  IMAD.MOV.U32 R9, RZ, RZ, R10 ;  /* 0x000000ffff097224 */ /* 0x000fce00078e000a */
.L_x_9721:
[----:B------:R-:W-:Y:S05]  /*12d90*/  BSYNC B0 ;  /* 0x0000000000007941 */ /* 0x000fea0003800000 */
.L_x_9719:
        /* <DEDUP_REMOVED lines=9> */
.L_x_9723:
[----:B------:R-:W-:Y:S02]  /*12e30*/  IMAD.MOV.U32 R10, RZ, RZ, R5 ;  /* 0x000000ffff0a7224 */ /* 0x000fe400078e0005 */
[----:B------:R-:W-:Y:S02]  /*12e40*/  IMAD.MOV.U32 R7, RZ, RZ, R8 ;  /* 0x000000ffff077224 */ /* 0x000fe400078e0008 */
[----:B------:R-:W-:Y:S02]  /*12e50*/  IMAD.MOV.U32 R5, RZ, RZ, R6 ;  /* 0x000000ffff057224 */ /* 0x000fe400078e0006 */
[----:B------:R-:W-:-:S07]  /*12e60*/  IMAD.MOV.U32 R8, RZ, RZ, R9 ;  /* 0x000000ffff087224 */ /* 0x000fce00078e0009 */
.L_x_9724:
[----:B------:R-:W-:Y:S05]  /*12e70*/  BSYNC B0 ;  /* 0x0000000000007941 */ /* 0x000fea0003800000 */
.L_x_9722:
        /* <DEDUP_REMOVED lines=9> */
.L_x_9726:
[----:B------:R-:W-:Y:S02]  /*12f10*/  IMAD.MOV.U32 R9, RZ, RZ, R4 ;  /* 0x000000ffff097224 */ /* 0x000fe400078e0004 */
[----:B------:R-:W-:Y:S01]  /*12f20*/  IMAD.MOV.U32 R6, RZ, RZ, R55 ;  /* 0x000000ffff067224 */ /* 0x000fe200078e0037 */
[----:B------:R-:W-:Y:S01]  /*12f30*/  MOV R55, R8 ;  /* 0x0000000800377202 */ /* 0x000fe20000000f00 */
[----:B------:R-:W-:-:S07]  /*12f40*/  IMAD.MOV.U32 R4, RZ, RZ, R5 ;  /* 0x000000ffff047224 */ /* 0x000fce00078e0005 */
.L_x_9727:
[----:B------:R-:W-:Y:S05]  /*12f50*/  BSYNC B0 ;  /* 0x0000000000007941 */ /* 0x000fea0003800000 */
.L_x_9725:
        /* <DEDUP_REMOVED lines=9> */
.L_x_9729:
[----:B------:R-:W-:Y:S01]  /*12ff0*/  IMAD.MOV.U32 R8, RZ, RZ, R53 ;  /* 0x000000ffff087224 */ /* 0x000fe200078e0035 */
[----:B------:R-:W-:Y:S01]  /*13000*/  MOV R53, R4 ;  /* 0x0000000400357202 */ /* 0x000fe20000000f00 */
[----:B------:R-:W-:Y:S02]  /*13010*/  IMAD.MOV.U32 R5, RZ, RZ, R52 ;  /* 0x000000ffff057224 */ /* 0x000fe400078e0034 */
[----:B------:R-:W-:-:S07]  /*13020*/  IMAD.MOV.U32 R52, RZ, RZ, R55 ;  /* 0x000000ffff347224 */ /* 0x000fce00078e0037 */
.L_x_9730:
[----:B------:R-:W-:Y:S05]  /*13030*/  BSYNC B0 ;  /* 0x0000000000007941 */ /* 0x000fea0003800000 */
.L_x_9728:
        /* <DEDUP_REMOVED lines=9> */
.L_x_9732:
[----:B------:R-:W-:Y:S01]  /*130d0*/  IMAD.MOV.U32 R57, RZ, RZ, R2 ;  /* 0x000000ffff397224 */ /* 0x000fe200078e0002 */
[----:B------:R-:W-:Y:S01]  /*130e0*/  MOV R4, R51 ;  /* 0x0000003300047202 */ /* 0x000fe20000000f00 */
[----:B------:R-:W-:Y:S02]  /*130f0*/  IMAD.MOV.U32 R2, RZ, RZ, R53 ;  /* 0x000000ffff027224 */ /* 0x000fe400078e0035 */
[----:B------:R-:W-:-:S07]  /*13100*/  IMAD.MOV.U32 R51, RZ, RZ, R52 ;  /* 0x000000ffff337224 */ /* 0x000fce00078e0034 */
.L_x_9733:
[----:B------:R-:W-:Y:S05]  /*13110*/  BSYNC B0 ;  /* 0x0000000000007941 */ /* 0x000fea0003800000 */
.L_x_9731:
        /* <DEDUP_REMOVED lines=9> */
.L_x_9735:
[----:B------:R-:W-:Y:S01]  /*131b0*/  MOV R54, R3 ;  /* 0x0000000300367202 */ /* 0x000fe20000000f00 */
[----:B------:R-:W-:Y:S02]  /*131c0*/  IMAD.MOV.U32 R55, RZ, RZ, R0 ;  /* 0x000000ffff377224 */ /* 0x000fe400078e0000 */
[----:B------:R-:W-:Y:S02]  /*131d0*/  IMAD.MOV.U32 R3, RZ, RZ, R2 ;  /* 0x000000ffff037224 */ /* 0x000fe400078e0002 */
[----:B------:R-:W-:-:S07]  /*131e0*/  IMAD.MOV.U32 R0, RZ, RZ, R51 ;  /* 0x000000ffff007224 */ /* 0x000fce00078e0033 */
.L_x_9736:
[----:B------:R-:W-:Y:S05]  /*131f0*/  BSYNC B0 ;  /* 0x0000000000007941 */ /* 0x000fea0003800000 */
.L_x_9734:
        /* <DEDUP_REMOVED lines=9> */
.L_x_9738:
[----:B------:R-:W-:Y:S02]  /*13290*/  IMAD.MOV.U32 R53, RZ, RZ, R50 ;  /* 0x000000ffff357224 */ /* 0x000fe400078e0032 */
[----:B------:R-:W-:Y:S02]  /*132a0*/  IMAD.MOV.U32 R2, RZ, RZ, R49 ;  /* 0x000000ffff027224 */ /* 0x000fe400078e0031 */
[----:B------:R-:W-:Y:S02]  /*132b0*/  IMAD.MOV.U32 R50, RZ, RZ, R3 ;  /* 0x000000ffff327224 */ /* 0x000fe400078e0003 */
[----:B------:R-:W-:-:S07]  /*132c0*/  IMAD.MOV.U32 R49, RZ, RZ, R0 ;  /* 0x000000ffff317224 */ /* 0x000fce00078e0000 */
.L_x_9739:
[----:B------:R-:W-:Y:S05]  /*132d0*/  BSYNC B0 ;  /* 0x0000000000007941 */ /* 0x000fea0003800000 */
.L_x_9737:
        /* <DEDUP_REMOVED lines=9> */
.L_x_9741:
[----:B------:R-:W-:Y:S02]  /*13370*/  IMAD.MOV.U32 R0, RZ, RZ, R47 ;  /* 0x000000ffff007224 */ /* 0x000fe400078e002f */
[----:B------:R-:W-:Y:S01]  /*13380*/  IMAD.MOV.U32 R3, RZ, RZ, R48 ;  /* 0x000000ffff037224 */ /* 0x000fe200078e0030 */
[----:B------:R-:W-:Y:S01]  /*13390*/  MOV R48, R49 ;  /* 0x0000003100307202 */ /* 0x000fe20000000f00 */
[----:B------:R-:W-:-:S07]  /*133a0*/  IMAD.MOV.U32 R47, RZ, RZ, R50 ;  /* 0x000000ffff2f7224 */ /* 0x000fce00078e0032 */
.L_x_9742:
[----:B------:R-:W-:Y:S05]  /*133b0*/  BSYNC B0 ;  /* 0x0000000000007941 */ /* 0x000fea0003800000 */
.L_x_9740:
        /* <DEDUP_REMOVED lines=9> */
.L_x_9744:
[----:B------:R-:W-:Y:S01]  /*13450*/  IMAD.MOV.U32 R51, RZ, RZ, R46 ;  /* 0x000000ffff337224 */ /* 0x000fe200078e002e */
[----:B------:R-:W-:Y:S01]  /*13460*/  MOV R46, R47 ;  /* 0x0000002f002e7202 */ /* 0x000fe20000000f00 */
[----:B------:R-:W-:Y:S02]  /*13470*/  IMAD.MOV.U32 R52, RZ, RZ, R45 ;  /* 0x000000ffff347224 */ /* 0x000fe400078e002d */
[----:B------:R-:W-:-:S07]  /*13480*/  IMAD.MOV.U32 R45, RZ, RZ, R48 ;  /* 0x000000ffff2d7224 */ /* 0x000fce00078e0030 */
.L_x_9745:
[----:B------:R-:W-:Y:S05]  /*13490*/  BSYNC B0 ;  /* 0x0000000000007941 */ /* 0x000fea0003800000 */
.L_x_9743:
        /* <DEDUP_REMOVED lines=9> */
.L_x_9747:
[----:B------:R-:W-:Y:S01]  /*13530*/  IMAD.MOV.U32 R50, RZ, RZ, R43 ;  /* 0x000000ffff327224 */ /* 0x000fe200078e002b */
[----:B------:R-:W-:Y:S01]  /*13540*/  MOV R49, R44 ;  /* 0x0000002c00317202 */ /* 0x000fe20000000f00 */
[----:B------:R-:W-:Y:S02]  /*13550*/  IMAD.MOV.U32 R43, RZ, RZ, R46 ;  /* 0x000000ffff2b7224 */ /* 0x000fe400078e002e */
[----:B------:R-:W-:-:S07]  /*13560*/  IMAD.MOV.U32 R44, RZ, RZ, R45 ;  /* 0x000000ffff2c7224 */ /* 0x000fce00078e002d */
.L_x_9748:
[----:B------:R-:W-:Y:S05]  /*13570*/  BSYNC B0 ;  /* 0x0000000000007941 */ /* 0x000fea0003800000 */
.L_x_9746:
        /* <DEDUP_REMOVED lines=9> */
.L_x_9750:
[----:B------:R-:W-:Y:S01]  /*13610*/  MOV R47, R42 ;  /* 0x0000002a002f7202 */ /* 0x000fe20000000f00 */
[----:B------:R-:W-:Y:S02]  /*13620*/  IMAD.MOV.U32 R48, RZ, RZ, R39 ;  /* 0x000000ffff307224 */ /* 0x000fe400078e0027 */
[----:B------:R-:W-:Y:S02]  /*13630*/  IMAD.MOV.U32 R42, RZ, RZ, R43 ;  /* 0x000000ffff2a7224 */ /* 0x000fe400078e002b */
[----:B------:R-:W-:-:S07]  /*13640*/  IMAD.MOV.U32 R39, RZ, RZ, R44 ;  /* 0x000000ffff277224 */ /* 0x000fce00078e002c */
.L_x_9751:
[----:B------:R-:W-:Y:S05]  /*13650*/  BSYNC B0 ;  /* 0x0000000000007941 */ /* 0x000fea0003800000 */
.L_x_9749:
        /* <DEDUP_REMOVED lines=9> */
.L_x_9753:
[----:B------:R-:W-:Y:S02]  /*136f0*/  IMAD.MOV.U32 R46, RZ, RZ, R61 ;  /* 0x000000ffff2e7224 */ /* 0x000fe400078e003d */
[----:B------:R-:W-:Y:S02]  /*13700*/  IMAD.MOV.U32 R45, RZ, RZ, R70 ;  /* 0x000000ffff2d7224 */ /* 0x000fe400078e0046 */
[----:B------:R-:W-:Y:S02]  /*13710*/  IMAD.MOV.U32 R70, RZ, RZ, R39 ;  /* 0x000000ffff467224 */ /* 0x000fe400078e0027 */
[----:B------:R-:W-:-:S07]  /*13720*/  IMAD.MOV.U32 R61, RZ, RZ, R42 ;  /* 0x000000ffff3d7224 */ /* 0x000fce00078e002a */
.L_x_9754:
[----:B------:R-:W-:Y:S05]  /*13730*/  BSYNC B0 ;  /* 0x0000000000007941 */ /* 0x000fea0003800000 */
.L_x_9752:
        /* <DEDUP_REMOVED lines=11> */
.L_x_9756:
[----:B------:R-:W-:Y:S02]  /*137f0*/  IMAD.MOV.U32 R44, RZ, RZ, R41 ;  /* 0x000000ffff2c7224 */ /* 0x000fe400078e0029 */
[----:B------:R-:W-:Y:S01]  /*13800*/  IMAD.MOV.U32 R43, RZ, RZ, R38 ;  /* 0x000000ffff2b7224 */ /* 0x000fe200078e0026 */
[----:B-----5:R-:W-:Y:S01]  /*13810*/  MOV R38, R39 ;  /* 0x0000002700267202 */ /* 0x020fe20000000f00 */
[----:B------:R-:W-:-:S07]  /*13820*/  IMAD.MOV.U32 R41, RZ, RZ, R42 ;  /* 0x000000ffff297224 */ /* 0x000fce00078e002a */
.L_x_9757:
[----:B------:R-:W-:Y:S05]  /*13830*/  BSYNC B0 ;  /* 0x0000000000007941 */ /* 0x000fea0003800000 */
.L_x_9755:
        /* <DEDUP_REMOVED lines=9> */
.L_x_9759:
[----:B------:R-:W-:Y:S01]  /*138d0*/  IMAD.MOV.U32 R39, RZ, RZ, R40 ;  /* 0x000000ffff277224 */ /* 0x000fe200078e0028 */
[----:B------:R-:W-:Y:S01]  /*138e0*/  MOV R40, R41 ;  /* 0x0000002900287202 */ /* 0x000fe20000000f00 */
[----:B------:R-:W-:Y:S02]  /*138f0*/  IMAD.MOV.U32 R42, RZ, RZ, R37 ;  /* 0x000000ffff2a7224 */ /* 0x000fe400078e0025 */
[----:B------:R-:W-:-:S07]  /*13900*/  IMAD.MOV.U32 R37, RZ, RZ, R38 ;  /* 0x000000ffff257224 */ /* 0x000fce00078e0026 */
.L_x_9760:
[----:B------:R-:W-:Y:S05]  /*13910*/  BSYNC B0 ;  /* 0x0000000000007941 */ /* 0x000fea0003800000 */
.L_x_9758:
        /* <DEDUP_REMOVED lines=9> */
.L_x_9762:
[----:B------:R-:W-:Y:S01]  /*139b0*/  IMAD.MOV.U32 R38, RZ, RZ, R35 ;  /* 0x000000ffff267224 */ /* 0x000fe200078e0023 */
[----:B------:R-:W-:Y:S01]  /*139c0*/  MOV R41, R36 ;  /* 0x0000002400297202 */ /* 0x000fe20000000f00 */
[----:B------:R-:W-:Y:S02]  /*139d0*/  IMAD.MOV.U32 R35, RZ, RZ, R40 ;  /* 0x000000ffff237224 */ /* 0x000fe400078e0028 */
[----:B------:R-:W-:-:S07]  /*139e0*/  IMAD.MOV.U32 R36, RZ, RZ, R37 ;  /* 0x000000ffff247224 */ /* 0x000fce00078e0025 */
.L_x_9763:
[----:B------:R-:W-:Y:S05]  /*139f0*/  BSYNC B0 ;  /* 0x0000000000007941 */ /* 0x000fea0003800000 */
.L_x_9761:
        /* <DEDUP_REMOVED lines=9> */
.L_x_9765:
[----:B------:R-:W-:Y:S01]  /*13a90*/  MOV R37, R34 ;  /* 0x0000002200257202 */ /* 0x000fe20000000f00 */
[----:B------:R-:W-:Y:S02]  /*13aa0*/  IMAD.MOV.U32 R40, RZ, RZ, R31 ;  /* 0x000000ffff287224 */ /* 0x000fe400078e001f */
[----:B------:R-:W-:Y:S02]  /*13ab0*/  IMAD.MOV.U32 R34, RZ, RZ, R35 ;  /* 0x000000ffff227224 */ /* 0x000fe400078e0023 */
[----:B------:R-:W-:-:S07]  /*13ac0*/  IMAD.MOV.U32 R31, RZ, RZ, R36 ;  /* 0x000000ffff1f7224 */ /* 0x000fce00078e0024 */
.L_x_9766:
[----:B------:R-:W-:Y:S05]  /*13ad0*/  BSYNC B0 ;  /* 0x0000000000007941 */ /* 0x000fea0003800000 */
.L_x_9764:
        /* <DEDUP_REMOVED lines=9> */
.L_x_9768:
[----:B------:R-:W-:Y:S02]  /*13b70*/  IMAD.MOV.U32 R36, RZ, RZ, R33 ;  /* 0x000000ffff247224 */ /* 0x000fe400078e0021 */
[----:B------:R-:W-:Y:S02]  /*13b80*/  IMAD.MOV.U32 R35, RZ, RZ, R30 ;  /* 0x000000ffff237224 */ /* 0x000fe400078e001e */
[----:B------:R-:W-:Y:S02]  /*13b90*/  IMAD.MOV.U32 R33, RZ, RZ, R34 ;  /* 0x000000ffff217224 */ /* 0x000fe400078e0022 */
[----:B------:R-:W-:-:S07]  /*13ba0*/  IMAD.MOV.U32 R30, RZ, RZ, R31 ;  /* 0x000000ffff1e7224 */ /* 0x000fce00078e001f */
.L_x_9769:
[----:B------:R-:W-:Y:S05]  /*13bb0*/  BSYNC B0 ;  /* 0x0000000000007941 */ /* 0x000fea0003800000 */
.L_x_9767:
        /* <DEDUP_REMOVED lines=9> */
.L_x_9771:
[----:B------:R-:W-:Y:S02]  /*13c50*/  IMAD.MOV.U32 R31, RZ, RZ, R32 ;  /* 0x000000ffff1f7224 */ /* 0x000fe400078e0020 */
[----:B------:R-:W-:Y:S01]  /*13c60*/  IMAD.MOV.U32 R34, RZ, RZ, R29 ;  /* 0x000000ffff227224 */ /* 0x000fe200078e001d */
[----:B------:R-:W-:Y:S01]  /*13c70*/  MOV R29, R30 ;  /* 0x0000001e001d7202 */ /* 0x000fe20000000f00 */
[----:B------:R-:W-:-:S07]  /*13c80*/  IMAD.MOV.U32 R32, RZ, RZ, R33 ;  /* 0x000000ffff207224 */ /* 0x000fce00078e0021 */
.L_x_9772:
[----:B------:R-:W-:Y:S05]  /*13c90*/  BSYNC B0 ;  /* 0x0000000000007941 */ /* 0x000fea0003800000 */
.L_x_9770:
        /* <DEDUP_REMOVED lines=9> */
.L_x_9774:
[----:B------:R-:W-:Y:S01]  /*13d30*/  IMAD.MOV.U32 R30, RZ, RZ, R63 ;  /* 0x000000ffff1e7224 */ /* 0x000fe200078e003f */
[----:B------:R-:W-:Y:S01]  /*13d40*/  MOV R63, R32 ;  /* 0x00000020003f7202 */ /* 0x000fe20000000f00 */
[----:B------:R-:W-:Y:S02]  /*13d50*/  IMAD.MOV.U32 R33, RZ, RZ, R28 ;  /* 0x000000ffff217224 */ /* 0x000fe400078e001c */
[----:B------:R-:W-:-:S07]  /*13d60*/  IMAD.MOV.U32 R28, RZ, RZ, R29 ;  /* 0x000000ffff1c7224 */ /* 0x000fce00078e001d */
.L_x_9775:
[----:B------:R-:W-:Y:S05]  /*13d70*/  BSYNC B0 ;  /* 0x0000000000007941 */ /* 0x000fea0003800000 */
.L_x_9773:
        /* <DEDUP_REMOVED lines=9> */
.L_x_9777:
[----:B------:R-:W-:Y:S01]  /*13e10*/  IMAD.MOV.U32 R29, RZ, RZ, R58 ;  /* 0x000000ffff1d7224 */ /* 0x000fe200078e003a */
[----:B------:R-:W-:Y:S01]  /*13e20*/  MOV R32, R59 ;  /* 0x0000003b00207202 */ /* 0x000fe20000000f00 */
[----:B------:R-:W-:Y:S02]  /*13e30*/  IMAD.MOV.U32 R58, RZ, RZ, R63 ;  /* 0x000000ffff3a7224 */ /* 0x000fe400078e003f */
[----:B------:R-:W-:-:S07]  /*13e40*/  IMAD.MOV.U32 R59, RZ, RZ, R28 ;  /* 0x000000ffff3b7224 */ /* 0x000fce00078e001c */
.L_x_9778:
[----:B------:R-:W-:Y:S05]  /*13e50*/  BSYNC B0 ;  /* 0x0000000000007941 */ /* 0x000fea0003800000 */
.L_x_9776:
        /* <DEDUP_REMOVED lines=9> */
.L_x_9780:
[----:B------:R-:W-:Y:S01]  /*13ef0*/  MOV R28, R25 ;  /* 0x00000019001c7202 */ /* 0x000fe20000000f00 */
[----:B------:R-:W-:Y:S02]  /*13f00*/  IMAD.MOV.U32 R65, RZ, RZ, R56 ;  /* 0x000000ffff417224 */ /* 0x000fe400078e0038 */
[----:B------:R-:W-:Y:S02]  /*13f10*/  IMAD.MOV.U32 R25, RZ, RZ, R58 ;  /* 0x000000ffff197224 */ /* 0x000fe400078e003a */
[----:B------:R-:W-:-:S07]  /*13f20*/  IMAD.MOV.U32 R56, RZ, RZ, R59 ;  /* 0x000000ffff387224 */ /* 0x000fce00078e003b */
.L_x_9781:
[----:B------:R-:W-:Y:S05]  /*13f30*/  BSYNC B0 ;  /* 0x0000000000007941 */ /* 0x000fea0003800000 */
.L_x_9779:
        /* <DEDUP_REMOVED lines=9> */
.L_x_9783:
[----:B------:R-:W-:Y:S02]  /*13fd0*/  IMAD.MOV.U32 R63, RZ, RZ, R24 ;  /* 0x000000ffff3f7224 */ /* 0x000fe400078e0018 */
[----:B------:R-:W-:Y:S02]  /*13fe0*/  IMAD.MOV.U32 R60, RZ, RZ, R21 ;  /* 0x000000ffff3c7224 */ /* 0x000fe400078e0015 */
[----:B------:R-:W-:Y:S02]  /*13ff0*/  IMAD.MOV.U32 R24, RZ, RZ, R25 ;  /* 0x000000ffff187224 */ /* 0x000fe400078e0019 */
[----:B------:R-:W-:-:S07]  /*14000*/  IMAD.MOV.U32 R21, RZ, RZ, R56 ;  /* 0x000000ffff157224 */ /* 0x000fce00078e0038 */
.L_x_9784:
[----:B------:R-:W-:Y:S05]  /*14010*/  BSYNC B0 ;  /* 0x0000000000007941 */ /* 0x000fea0003800000 */
.L_x_9782:
        /* <DEDUP_REMOVED lines=9> */
.L_x_9786:
[----:B------:R-:W-:Y:S02]  /*140b0*/  IMAD.MOV.U32 R58, RZ, RZ, R19 ;  /* 0x000000ffff3a7224 */ /* 0x000fe400078e0013 */
[----:B------:R-:W-:Y:S01]  /*140c0*/  IMAD.MOV.U32 R25, RZ, RZ, R20 ;  /* 0x000000ffff197224 */ /* 0x000fe200078e0014 */
[----:B------:R-:W-:Y:S01]  /*140d0*/  MOV R20, R21 ;  /* 0x0000001500147202 */ /* 0x000fe20000000f00 */
[----:B------:R-:W-:-:S07]  /*140e0*/  IMAD.MOV.U32 R19, RZ, RZ, R24 ;  /* 0x000000ffff137224 */ /* 0x000fce00078e0018 */
.L_x_9787:
[----:B------:R-:W-:Y:S05]  /*140f0*/  BSYNC B0 ;  /* 0x0000000000007941 */ /* 0x000fea0003800000 */
.L_x_9785:
        /* <DEDUP_REMOVED lines=9> */
.L_x_9789:
[----:B------:R-:W-:Y:S01]  /*14190*/  IMAD.MOV.U32 R21, RZ, RZ, R18 ;  /* 0x000000ffff157224 */ /* 0x000fe200078e0012 */
[----:B------:R-:W-:Y:S01]  /*141a0*/  MOV R18, R19 ;  /* 0x0000001300127202 */ /* 0x000fe20000000f00 */
[----:B------:R-:W-:Y:S02]  /*141b0*/  IMAD.MOV.U32 R24, RZ, RZ, R15 ;  /* 0x000000ffff187224 */ /* 0x000fe400078e000f */
[----:B------:R-:W-:-:S07]  /*141c0*/  IMAD.MOV.U32 R15, RZ, RZ, R20 ;  /* 0x000000ffff0f7224 */ /* 0x000fce00078e0014 */
.L_x_9790:
[----:B------:R-:W-:Y:S05]  /*141d0*/  BSYNC B0 ;  /* 0x0000000000007941 */ /* 0x000fea0003800000 */
.L_x_9788:
        /* <DEDUP_REMOVED lines=9> */
.L_x_9792:
[----:B------:R-:W-:Y:S01]  /*14270*/  IMAD.MOV.U32 R20, RZ, RZ, R17 ;  /* 0x000000ffff147224 */ /* 0x000fe200078e0011 */
[----:B------:R-:W-:Y:S01]  /*14280*/  MOV R19, R14 ;  /* 0x0000000e00137202 */ /* 0x000fe20000000f00 */
[----:B------:R-:W-:Y:S02]  /*14290*/  IMAD.MOV.U32 R17, RZ, RZ, R18 ;  /* 0x000000ffff117224 */ /* 0x000fe400078e0012 */
[----:B------:R-:W-:-:S07]  /*142a0*/  IMAD.MOV.U32 R14, RZ, RZ, R15 ;  /* 0x000000ffff0e7224 */ /* 0x000fce00078e000f */
.L_x_9793:
[----:B------:R-:W-:Y:S05]  /*142b0*/  BSYNC B0 ;  /* 0x0000000000007941 */ /* 0x000fea0003800000 */
.L_x_9791:
        /* <DEDUP_REMOVED lines=9> */
.L_x_9795:
[----:B------:R-:W-:Y:S01]  /*14350*/  MOV R15, R16 ;  /* 0x00000010000f7202 */ /* 0x000fe20000000f00 */
[----:B------:R-:W-:Y:S02]  /*14360*/  IMAD.MOV.U32 R18, RZ, RZ, R13 ;  /* 0x000000ffff127224 */ /* 0x000fe400078e000d */
[----:B------:R-:W-:Y:S02]  /*14370*/  IMAD.MOV.U32 R16, RZ, RZ, R17 ;  /* 0x000000ffff107224 */ /* 0x000fe400078e0011 */
[----:B------:R-:W-:-:S07]  /*14380*/  IMAD.MOV.U32 R13, RZ, RZ, R14 ;  /* 0x000000ffff0d7224 */ /* 0x000fce00078e000e */
.L_x_9796:
[----:B------:R-:W-:Y:S05]  /*14390*/  BSYNC B0 ;  /* 0x0000000000007941 */ /* 0x000fea0003800000 */
.L_x_9794:
        /* <DEDUP_REMOVED lines=9> */
.L_x_9798:
[----:B------:R-:W-:Y:S02]  /*14430*/  IMAD.MOV.U32 R14, RZ, RZ, R11 ;  /* 0x000000ffff0e7224 */ /* 0x000fe400078e000b */
[----:B------:R-:W-:Y:S02]  /*14440*/  IMAD.MOV.U32 R17, RZ, RZ, R12 ;  /* 0x000000ffff117224 */ /* 0x000fe400078e000c */
[----:B------:R-:W-:Y:S02]  /*14450*/  IMAD.MOV.U32 R11, RZ, RZ, R16 ;  /* 0x000000ffff0b7224 */ /* 0x000fe400078e0010 */
[----:B------:R-:W-:-:S07]  /*14460*/  IMAD.MOV.U32 R12, RZ, RZ, R13 ;  /* 0x000000ffff0c7224 */ /* 0x000fce00078e000d */
.L_x_9799:
[----:B------:R-:W-:Y:S05]  /*14470*/  BSYNC B0 ;  /* 0x0000000000007941 */ /* 0x000fea0003800000 */
.L_x_9797:
        /* <DEDUP_REMOVED lines=9> */
.L_x_9801:
[----:B------:R-:W-:Y:S02]  /*14510*/  IMAD.MOV.U32 R13, RZ, RZ, R10 ;  /* 0x000000ffff0d7224 */ /* 0x000fe400078e000a */
[----:B------:R-:W-:Y:S01]  /*14520*/  IMAD.MOV.U32 R16, RZ, RZ, R7 ;  /* 0x000000ffff107224 */ /* 0x000fe200078e0007 */
[----:B------:R-:W-:Y:S01]  /*14530*/  MOV R7, R12 ;  /* 0x0000000c00077202 */ /* 0x000fe20000000f00 */
[----:B------:R-:W-:-:S07]  /*14540*/  IMAD.MOV.U32 R10, RZ, RZ, R11 ;  /* 0x000000ffff0a7224 */ /* 0x000fce00078e000b */
.L_x_9802:
[----:B------:R-:W-:Y:S05]  /*14550*/  BSYNC B0 ;  /* 0x0000000000007941 */ /* 0x000fea0003800000 */
.L_x_9800:
        /* <DEDUP_REMOVED lines=9> */
.L_x_9804:
[----:B------:R-:W-:Y:S01]  /*145f0*/  IMAD.MOV.U32 R12, RZ, RZ, R9 ;  /* 0x000000ffff0c7224 */ /* 0x000fe200078e0009 */
[----:B------:R-:W-:Y:S01]  /*14600*/  MOV R9, R10 ;  /* 0x0000000a00097202 */ /* 0x000fe20000000f00 */
[----:B------:R-:W-:Y:S02]  /*14610*/  IMAD.MOV.U32 R11, RZ, RZ, R6 ;  /* 0x000000ffff0b7224 */ /* 0x000fe400078e0006 */
[----:B------:R-:W-:-:S07]  /*14620*/  IMAD.MOV.U32 R6, RZ, RZ, R7 ;  /* 0x000000ffff067224 */ /* 0x000fce00078e0007 */
.L_x_9805:
[----:B------:R-:W-:Y:S05]  /*14630*/  BSYNC B0 ;  /* 0x0000000000007941 */ /* 0x000fea0003800000 */
.L_x_9803:
        /* <DEDUP_REMOVED lines=9> */
.L_x_9807:
[----:B------:R-:W-:Y:S01]  /*146d0*/  IMAD.MOV.U32 R7, RZ, RZ, R8 ;  /* 0x000000ffff077224 */ /* 0x000fe200078e0008 */
[----:B------:R-:W-:Y:S01]  /*146e0*/  MOV R10, R5 ;  /* 0x00000005000a7202 */ /* 0x000fe20000000f00 */
[----:B------:R-:W-:Y:S02]  /*146f0*/  IMAD.MOV.U32 R8, RZ, RZ, R9 ;  /* 0x000000ffff087224 */ /* 0x000fe400078e0009 */
[----:B------:R-:W-:-:S07]  /*14700*/  IMAD.MOV.U32 R5, RZ, RZ, R6 ;  /* 0x000000ffff057224 */ /* 0x000fce00078e0006 */
.L_x_9808:
[----:B------:R-:W-:Y:S05]  /*14710*/  BSYNC B0 ;  /* 0x0000000000007941 */ /* 0x000fea0003800000 */
.L_x_9806:
        /* <DEDUP_REMOVED lines=9> */
.L_x_9810:
[----:B------:R-:W-:Y:S01]  /*147b0*/  MOV R6, R57 ;  /* 0x0000003900067202 */ /* 0x000fe20000000f00 */
[----:B------:R-:W-:Y:S02]  /*147c0*/  IMAD.MOV.U32 R9, RZ, RZ, R4 ;  /* 0x000000ffff097224 */ /* 0x000fe400078e0004 */
[----:B------:R-:W-:Y:S02]  /*147d0*/  IMAD.MOV.U32 R57, RZ, RZ, R8 ;  /* 0x000000ffff397224 */ /* 0x000fe400078e0008 */
[----:B------:R-:W-:-:S07]  /*147e0*/  IMAD.MOV.U32 R4, RZ, RZ, R5 ;  /* 0x000000ffff047224 */ /* 0x000fce00078e0005 */
.L_x_9811:
[----:B------:R-:W-:Y:S05]  /*147f0*/  BSYNC B0 ;  /* 0x0000000000007941 */ /* 0x000fea0003800000 */
.L_x_9809:
        /* <DEDUP_REMOVED lines=9> */
.L_x_9813:
[----:B------:R-:W-:Y:S02]  /*14890*/  IMAD.MOV.U32 R5, RZ, RZ, R54 ;  /* 0x000000ffff057224 */ /* 0x000fe400078e0036 */
[----:B------:R-:W-:Y:S02]  /*148a0*/  IMAD.MOV.U32 R8, RZ, RZ, R55 ;  /* 0x000000ffff087224 */ /* 0x000fe400078e0037 */
[----:B------:R-:W-:Y:S02]  /*148b0*/  IMAD.MOV.U32 R54, RZ, RZ, R57 ;  /* 0x000000ffff367224 */ /* 0x000fe400078e0039 */
[----:B------:R-:W-:-:S07]  /*148c0*/  IMAD.MOV.U32 R55, RZ, RZ, R4 ;  /* 0x000000ffff377224 */ /* 0x000fce00078e0004 */
.L_x_9814:
[----:B------:R-:W-:Y:S05]  /*148d0*/  BSYNC B0 ;  /* 0x0000000000007941 */ /* 0x000fea0003800000 */
.L_x_9812:
        /* <DEDUP_REMOVED lines=9> */
.L_x_9816:
[----:B------:R-:W-:Y:S02]  /*14970*/  IMAD.MOV.U32 R4, RZ, RZ, R53 ;  /* 0x000000ffff047224 */ /* 0x000fe400078e0035 */
[----:B------:R-:W-:Y:S01]  /*14980*/  IMAD.MOV.U32 R59, RZ, RZ, R2 ;  /* 0x000000ffff3b7224 */ /* 0x000fe200078e0002 */
[----:B------:R-:W-:Y:S01]  /*14990*/  MOV R2, R55 ;  /* 0x0000003700027202 */ /* 0x000fe20000000f00 */
[----:B------:R-:W-:-:S07]  /*149a0*/  IMAD.MOV.U32 R53, RZ, RZ, R54 ;  /* 0x000000ffff357224 */ /* 0x000fce00078e0036 */
.L_x_9817:
[----:B------:R-:W-:Y:S05]  /*149b0*/  BSYNC B0 ;  /* 0x0000000000007941 */ /* 0x000fea0003800000 */
.L_x_9815:
        /* <DEDUP_REMOVED lines=9> */
.L_x_9819:
[----:B------:R-:W-:Y:S01]  /*14a50*/  IMAD.MOV.U32 R57, RZ, RZ, R0 ;  /* 0x000000ffff397224 */ /* 0x000fe200078e0000 */
[----:B------:R-:W-:Y:S01]  /*14a60*/  MOV R0, R53 ;  /* 0x0000003500007202 */ /* 0x000fe20000000f00 */
[----:B------:R-:W-:Y:S02]  /*14a70*/  IMAD.MOV.U32 R56, RZ, RZ, R3 ;  /* 0x000000ffff387224 */ /* 0x000fe400078e0003 */
[----:B------:R-:W-:-:S07]  /*14a80*/  IMAD.MOV.U32 R3, RZ, RZ, R2 ;  /* 0x000000ffff037224 */ /* 0x000fce00078e0002 */
.L_x_9820:
[----:B------:R-:W-:Y:S05]  /*14a90*/  BSYNC B0 ;  /* 0x0000000000007941 */ /* 0x000fea0003800000 */
.L_x_9818:
        /* <DEDUP_REMOVED lines=9> */
.L_x_9822:
[----:B------:R-:W-:Y:S01]  /*14b30*/  IMAD.MOV.U32 R2, RZ, RZ, R51 ;  /* 0x000000ffff027224 */ /* 0x000fe200078e0033 */
[----:B------:R-:W-:Y:S01]  /*14b40*/  MOV R55, R52 ;  /* 0x0000003400377202 */ /* 0x000fe20000000f00 */
[----:B------:R-:W-:Y:S02]  /*14b50*/  IMAD.MOV.U32 R51, RZ, RZ, R0 ;  /* 0x000000ffff337224 */ /* 0x000fe400078e0000 */
[----:B------:R-:W-:-:S07]  /*14b60*/  IMAD.MOV.U32 R52, RZ, RZ, R3 ;  /* 0x000000ffff347224 */ /* 0x000fce00078e0003 */
.L_x_9823:
[----:B------:R-:W-:Y:S05]  /*14b70*/  BSYNC B0 ;  /* 0x0000000000007941 */ /* 0x000fea0003800000 */
.L_x_9821:
        /* <DEDUP_REMOVED lines=9> */
.L_x_9825:
[----:B------:R-:W-:Y:S01]  /*14c10*/  MOV R3, R50 ;  /* 0x0000003200037202 */ /* 0x000fe20000000f00 */
[----:B------:R-:W-:Y:S02]  /*14c20*/  IMAD.MOV.U32 R0, RZ, RZ, R49 ;  /* 0x000000ffff007224 */ /* 0x000fe400078e0031 */
[----:B------:R-:W-:Y:S02]  /*14c30*/  IMAD.MOV.U32 R50, RZ, RZ, R51 ;  /* 0x000000ffff327224 */ /* 0x000fe400078e0033 */
[----:B------:R-:W-:-:S07]  /*14c40*/  IMAD.MOV.U32 R49, RZ, RZ, R52 ;  /* 0x000000ffff317224 */ /* 0x000fce00078e0034 */
.L_x_9826:
[----:B------:R-:W-:Y:S05]  /*14c50*/  BSYNC B0 ;  /* 0x0000000000007941 */ /* 0x000fea0003800000 */
.L_x_9824:
        /* <DEDUP_REMOVED lines=9> */
.L_x_9828:
[----:B------:R-:W-:Y:S02]  /*14cf0*/  IMAD.MOV.U32 R54, RZ, RZ, R47 ;  /* 0x000000ffff367224 */ /* 0x000fe400078e002f */
[----:B------:R-:W-:Y:S02]  /*14d00*/  IMAD.MOV.U32 R53, RZ, RZ, R48 ;  /* 0x000000ffff357224 */ /* 0x000fe400078e0030 */
[----:B------:R-:W-:Y:S02]  /*14d10*/  IMAD.MOV.U32 R47, RZ, RZ, R50 ;  /* 0x000000ffff2f7224 */ /* 0x000fe400078e0032 */
[----:B------:R-:W-:-:S07]  /*14d20*/  IMAD.MOV.U32 R48, RZ, RZ, R49 ;  /* 0x000000ffff307224 */ /* 0x000fce00078e0031 */
.L_x_9829:
[----:B------:R-:W-:Y:S05]  /*14d30*/  BSYNC B0 ;  /* 0x0000000000007941 */ /* 0x000fea0003800000 */
.L_x_9827:
        /* <DEDUP_REMOVED lines=9> */
.L_x_9831:
[----:B------:R-:W-:Y:S02]  /*14dd0*/  IMAD.MOV.U32 R51, RZ, RZ, R46 ;  /* 0x000000ffff337224 */ /* 0x000fe400078e002e */
[----:B------:R-:W-:Y:S01]  /*14de0*/  IMAD.MOV.U32 R52, RZ, RZ, R45 ;  /* 0x000000ffff347224 */ /* 0x000fe200078e002d */
[----:B------:R-:W-:Y:S01]  /*14df0*/  MOV R45, R48 ;  /* 0x00000030002d7202 */ /* 0x000fe20000000f00 */
[----:B------:R-:W-:-:S07]  /*14e00*/  IMAD.MOV.U32 R46, RZ, RZ, R47 ;  /* 0x000000ffff2e7224 */ /* 0x000fce00078e002f */
.L_x_9832:
[----:B------:R-:W-:Y:S05]  /*14e10*/  BSYNC B0 ;  /* 0x0000000000007941 */ /* 0x000fea0003800000 */
.L_x_9830:
        /* <DEDUP_REMOVED lines=9> */
.L_x_9834:
[----:B------:R-:W-:Y:S02]  /*14eb0*/  IMAD.MOV.U32 R50, RZ, RZ, R61 ;  /* 0x000000ffff327224 */ /* 0x000fe400078e003d */
[----:B------:R-:W-:Y:S01]  /*14ec0*/  IMAD.MOV.U32 R47, RZ, RZ, R70 ;  /* 0x000000ffff2f7224 */ /* 0x000fe200078e0046 */
[----:B------:R-:W-:Y:S01]  /*14ed0*/  MOV R70, R45 ;  /* 0x0000002d00467202 */ /* 0x000fe20000000f00 */
[----:B------:R-:W-:-:S07]  /*14ee0*/  IMAD.MOV.U32 R61, RZ, RZ, R46 ;  /* 0x000000ffff3d7224 */ /* 0x000fce00078e002e */
.L_x_9835:
[----:B------:R-:W-:Y:S05]  /*14ef0*/  BSYNC B0 ;  /* 0x0000000000007941 */ /* 0x000fea0003800000 */
.L_x_9833:
        /* <DEDUP_REMOVED lines=11> */
.L_x_9837:
[----:B------:R-:W-:Y:S01]  /*14fb0*/  IMAD.MOV.U32 R49, RZ, RZ, R44 ;  /* 0x000000ffff317224 */ /* 0x000fe200078e002c */
[----:B------:R-:W-:Y:S01]  /*14fc0*/  MOV R46, R43 ;  /* 0x0000002b002e7202 */ /* 0x000fe20000000f00 */
[----:B------:R-:W-:Y:S02]  /*14fd0*/  IMAD.MOV.U32 R44, RZ, RZ, R45 ;  /* 0x000000ffff2c7224 */ /* 0x000fe400078e002d */
[----:B-----5:R-:W-:-:S07]  /*14fe0*/  IMAD.MOV.U32 R43, RZ, RZ, R48 ;  /* 0x000000ffff2b7224 */ /* 0x020fce00078e0030 */
.L_x_9838:
[----:B------:R-:W-:Y:S05]  /*14ff0*/  BSYNC B0 ;  /* 0x0000000000007941 */ /* 0x000fea0003800000 */
.L_x_9836:
        /* <DEDUP_REMOVED lines=9> */
.L_x_9840:
[----:B------:R-:W-:Y:S01]  /*15090*/  MOV R48, R39 ;  /* 0x0000002700307202 */ /* 0x000fe20000000f00 */
[----:B------:R-:W-:Y:S02]  /*150a0*/  IMAD.MOV.U32 R45, RZ, RZ, R42 ;  /* 0x000000ffff2d7224 */ /* 0x000fe400078e002a */
[----:B------:R-:W-:Y:S02]  /*150b0*/  IMAD.MOV.U32 R39, RZ, RZ, R44 ;  /* 0x000000ffff277224 */ /* 0x000fe400078e002c */
[----:B------:R-:W-:-:S07]  /*150c0*/  IMAD.MOV.U32 R42, RZ, RZ, R43 ;  /* 0x000000ffff2a7224 */ /* 0x000fce00078e002b */
.L_x_9841:
[----:B------:R-:W-:Y:S05]  /*150d0*/  BSYNC B0 ;  /* 0x0000000000007941 */ /* 0x000fea0003800000 */
.L_x_9839:
        /* <DEDUP_REMOVED lines=9> */
.L_x_9843:
[----:B------:R-:W-:Y:S02]  /*15170*/  IMAD.MOV.U32 R43, RZ, RZ, R38 ;  /* 0x000000ffff2b7224 */ /* 0x000fe400078e0026 */
[----:B------:R-:W-:Y:S02]  /*15180*/  IMAD.MOV.U32 R44, RZ, RZ, R41 ;  /* 0x000000ffff2c7224 */ /* 0x000fe400078e0029 */
[----:B------:R-:W-:Y:S02]  /*15190*/  IMAD.MOV.U32 R38, RZ, RZ, R39 ;  /* 0x000000ffff267224 */ /* 0x000fe400078e0027 */
[----:B------:R-:W-:-:S07]  /*151a0*/  IMAD.MOV.U32 R41, RZ, RZ, R42 ;  /* 0x000000ffff297224 */ /* 0x000fce00078e002a */
.L_x_9844:
[----:B------:R-:W-:Y:S05]  /*151b0*/  BSYNC B0 ;  /* 0x0000000000007941 */ /* 0x000fea0003800000 */
.L_x_9842:
        /* <DEDUP_REMOVED lines=9> */
.L_x_9846:
[----:B------:R-:W-:Y:S02]  /*15250*/  IMAD.MOV.U32 R42, RZ, RZ, R37 ;  /* 0x000000ffff2a7224 */ /* 0x000fe400078e0025 */
[----:B------:R-:W-:Y:S01]  /*15260*/  IMAD.MOV.U32 R39, RZ, RZ, R40 ;  /* 0x000000ffff277224 */ /* 0x000fe200078e0028 */
[----:B------:R-:W-:Y:S01]  /*15270*/  MOV R40, R41 ;  /* 0x0000002900287202 */ /* 0x000fe20000000f00 */
[----:B------:R-:W-:-:S07]  /*15280*/  IMAD.MOV.U32 R37, RZ, RZ, R38 ;  /* 0x000000ffff257224 */ /* 0x000fce00078e0026 */
.L_x_9847:
[----:B------:R-:W-:Y:S05]  /*15290*/  BSYNC B0 ;  /* 0x0000000000007941 */ /* 0x000fea0003800000 */
.L_x_9845:
        /* <DEDUP_REMOVED lines=9> */
.L_x_9849:
[----:B------:R-:W-:Y:S01]  /*15330*/  IMAD.MOV.U32 R41, RZ, RZ, R36 ;  /* 0x000000ffff297224 */ /* 0x000fe200078e0024 */
[----:B------:R-:W-:Y:S01]  /*15340*/  MOV R36, R37 ;  /* 0x0000002500247202 */ /* 0x000fe20000000f00 */
[----:B------:R-:W-:Y:S02]  /*15350*/  IMAD.MOV.U32 R38, RZ, RZ, R35 ;  /* 0x000000ffff267224 */ /* 0x000fe400078e0023 */
[----:B------:R-:W-:-:S07]  /*15360*/  IMAD.MOV.U32 R35, RZ, RZ, R40 ;  /* 0x000000ffff237224 */ /* 0x000fce00078e0028 */
.L_x_9850:
[----:B------:R-:W-:Y:S05]  /*15370*/  BSYNC B0 ;  /* 0x0000000000007941 */ /* 0x000fea0003800000 */
.L_x_9848:
        /* <DEDUP_REMOVED lines=9> */
.L_x_9852:
[----:B------:R-:W-:Y:S01]  /*15410*/  IMAD.MOV.U32 R40, RZ, RZ, R31 ;  /* 0x000000ffff287224 */ /* 0x000fe200078e001f */
[----:B------:R-:W-:Y:S01]  /*15420*/  MOV R37, R34 ;  /* 0x0000002200257202 */ /* 0x000fe20000000f00 */
[----:B------:R-:W-:Y:S02]  /*15430*/  IMAD.MOV.U32 R31, RZ, RZ, R36 ;  /* 0x000000ffff1f7224 */ /* 0x000fe400078e0024 */
[----:B------:R-:W-:-:S07]  /*15440*/  IMAD.MOV.U32 R34, RZ, RZ, R35 ;  /* 0x000000ffff227224 */ /* 0x000fce00078e0023 */
.L_x_9853:
[----:B------:R-:W-:Y:S05]  /*15450*/  BSYNC B0 ;  /* 0x0000000000007941 */ /* 0x000fea0003800000 */
.L_x_9851:
        /* <DEDUP_REMOVED lines=9> */
.L_x_9855:
[----:B------:R-:W-:Y:S01]  /*154f0*/  MOV R35, R30 ;  /* 0x0000001e00237202 */ /* 0x000fe20000000f00 */
[----:B------:R-:W-:Y:S02]  /*15500*/  IMAD.MOV.U32 R36, RZ, RZ, R33 ;  /* 0x000000ffff247224 */ /* 0x000fe400078e0021 */
[----:B------:R-:W-:Y:S02]  /*15510*/  IMAD.MOV.U32 R30, RZ, RZ, R31 ;  /* 0x000000ffff1e7224 */ /* 0x000fe400078e001f */
[----:B------:R-:W-:-:S07]  /*15520*/  IMAD.MOV.U32 R33, RZ, RZ, R34 ;  /* 0x000000ffff217224 */ /* 0x000fce00078e0022 */
.L_x_9856:
[----:B------:R-:W-:Y:S05]  /*15530*/  BSYNC B0 ;  /* 0x0000000000007941 */ /* 0x000fea0003800000 */
.L_x_9854:
        /* <DEDUP_REMOVED lines=9> */
.L_x_9858:
[----:B------:R-:W-:Y:S02]  /*155d0*/  IMAD.MOV.U32 R34, RZ, RZ, R29 ;  /* 0x000000ffff227224 */ /* 0x000fe400078e001d */
[----:B------:R-:W-:Y:S02]  /*155e0*/  IMAD.MOV.U32 R31, RZ, RZ, R32 ;  /* 0x000000ffff1f7224 */ /* 0x000fe400078e0020 */
[----:B------:R-:W-:Y:S02]  /*155f0*/  IMAD.MOV.U32 R29, RZ, RZ, R30 ;  /* 0x000000ffff1d7224 */ /* 0x000fe400078e001e */
[----:B------:R-:W-:-:S07]  /*15600*/  IMAD.MOV.U32 R32, RZ, RZ, R33 ;  /* 0x000000ffff207224 */ /* 0x000fce00078e0021 */
.L_x_9859:
[----:B------:R-:W-:Y:S05]  /*15610*/  BSYNC B0 ;  /* 0x0000000000007941 */ /* 0x000fea0003800000 */
.L_x_9857:
        /* <DEDUP_REMOVED lines=9> */
.L_x_9861:
[----:B------:R-:W-:Y:S02]  /*156b0*/  IMAD.MOV.U32 R33, RZ, RZ, R28 ;  /* 0x000000ffff217224 */ /* 0x000fe400078e001c */
[----:B------:R-:W-:Y:S01]  /*156c0*/  IMAD.MOV.U32 R30, RZ, RZ, R65 ;  /* 0x000000ffff1e7224 */ /* 0x000fe200078e0041 */
[----:B------:R-:W-:Y:S01]  /*156d0*/  MOV R65, R32 ;  /* 0x0000002000417202 */ /* 0x000fe20000000f00 */
[----:B------:R-:W-:-:S07]  /*156e0*/  IMAD.MOV.U32 R28, RZ, RZ, R29 ;  /* 0x000000ffff1c7224 */ /* 0x000fce00078e001d */
.L_x_9862:
[----:B------:R-:W-:Y:S05]  /*156f0*/  BSYNC B0 ;  /* 0x0000000000007941 */ /* 0x000fea0003800000 */
.L_x_9860:
        /* <DEDUP_REMOVED lines=9> */
.L_x_9864:
[----:B------:R-:W-:Y:S01]  /*15790*/  IMAD.MOV.U32 R32, RZ, RZ, R63 ;  /* 0x000000ffff207224 */ /* 0x000fe200078e003f */
[----:B------:R-:W-:Y:S01]  /*157a0*/  MOV R63, R28 ;  /* 0x0000001c003f7202 */ /* 0x000fe20000000f00 */
[----:B------:R-:W-:Y:S02]  /*157b0*/  IMAD.MOV.U32 R29, RZ, RZ, R60 ;  /* 0x000000ffff1d7224 */ /* 0x000fe400078e003c */
[----:B------:R-:W-:-:S07]  /*157c0*/  IMAD.MOV.U32 R60, RZ, RZ, R65 ;  /* 0x000000ffff3c7224 */ /* 0x000fce00078e0041 */
.L_x_9865:
[----:B------:R-:W-:Y:S05]  /*157d0*/  BSYNC B0 ;  /* 0x0000000000007941 */ /* 0x000fea0003800000 */
.L_x_9863:
        /* <DEDUP_REMOVED lines=9> */
.L_x_9867:
[----:B------:R-:W-:Y:S01]  /*15870*/  IMAD.MOV.U32 R67, RZ, RZ, R58 ;  /* 0x000000ffff437224 */ /* 0x000fe200078e003a */
[----:B------:R-:W-:Y:S01]  /*15880*/  MOV R28, R25 ;  /* 0x00000019001c7202 */ /* 0x000fe20000000f00 */
[----:B------:R-:W-:Y:S02]  /*15890*/  IMAD.MOV.U32 R58, RZ, RZ, R63 ;  /* 0x000000ffff3a7224 */ /* 0x000fe400078e003f */
[----:B------:R-:W-:-:S07]  /*158a0*/  IMAD.MOV.U32 R25, RZ, RZ, R60 ;  /* 0x000000ffff197224 */ /* 0x000fce00078e003c */
.L_x_9868:
[----:B------:R-:W-:Y:S05]  /*158b0*/  BSYNC B0 ;  /* 0x0000000000007941 */ /* 0x000fea0003800000 */
.L_x_9866:
        /* <DEDUP_REMOVED lines=9> */
.L_x_9870:
[----:B------:R-:W-:Y:S01]  /*15950*/  MOV R62, R21 ;  /* 0x00000015003e7202 */ /* 0x000fe20000000f00 */
[----:B------:R-:W-:Y:S02]  /*15960*/  IMAD.MOV.U32 R65, RZ, RZ, R24 ;  /* 0x000000ffff417224 */ /* 0x000fe400078e0018 */
[----:B------:R-:W-:Y:S02]  /*15970*/  IMAD.MOV.U32 R21, RZ, RZ, R58 ;  /* 0x000000ffff157224 */ /* 0x000fe400078e003a */
[----:B------:R-:W-:-:S07]  /*15980*/  IMAD.MOV.U32 R24, RZ, RZ, R25 ;  /* 0x000000ffff187224 */ /* 0x000fce00078e0019 */
.L_x_9871:
[----:B------:R-:W-:Y:S05]  /*15990*/  BSYNC B0 ;  /* 0x0000000000007941 */ /* 0x000fea0003800000 */
.L_x_9869:
        /* <DEDUP_REMOVED lines=9> */
.L_x_9873:
[----:B------:R-:W-:Y:S02]  /*15a30*/  IMAD.MOV.U32 R25, RZ, RZ, R20 ;  /* 0x000000ffff197224 */ /* 0x000fe400078e0014 */
[----:B------:R-:W-:Y:S02]  /*15a40*/  IMAD.MOV.U32 R60, RZ, RZ, R19 ;  /* 0x000000ffff3c7224 */ /* 0x000fe400078e0013 */
[----:B------:R-:W-:Y:S02]  /*15a50*/  IMAD.MOV.U32 R20, RZ, RZ, R21 ;  /* 0x000000ffff147224 */ /* 0x000fe400078e0015 */
[----:B------:R-:W-:-:S07]  /*15a60*/  IMAD.MOV.U32 R19, RZ, RZ, R24 ;  /* 0x000000ffff137224 */ /* 0x000fce00078e0018 */
.L_x_9874:
[----:B------:R-:W-:Y:S05]  /*15a70*/  BSYNC B0 ;  /* 0x0000000000007941 */ /* 0x000fea0003800000 */
.L_x_9872:
        /* <DEDUP_REMOVED lines=9> */
.L_x_9876:
[----:B------:R-:W-:Y:S02]  /*15b10*/  IMAD.MOV.U32 R24, RZ, RZ, R15 ;  /* 0x000000ffff187224 */ /* 0x000fe400078e000f */
[----:B------:R-:W-:Y:S01]  /*15b20*/  IMAD.MOV.U32 R21, RZ, RZ, R18 ;  /* 0x000000ffff157224 */ /* 0x000fe200078e0012 */
[----:B------:R-:W-:Y:S01]  /*15b30*/  MOV R18, R19 ;  /* 0x0000001300127202 */ /* 0x000fe20000000f00 */
[----:B------:R-:W-:-:S07]  /*15b40*/  IMAD.MOV.U32 R15, RZ, RZ, R20 ;  /* 0x000000ffff0f7224 */ /* 0x000fce00078e0014 */
.L_x_9877:
[----:B------:R-:W-:Y:S05]  /*15b50*/  BSYNC B0 ;  /* 0x0000000000007941 */ /* 0x000fea0003800000 */
.L_x_9875:
        /* <DEDUP_REMOVED lines=9> */
.L_x_9879:
[----:B------:R-:W-:Y:S01]  /*15bf0*/  IMAD.MOV.U32 R19, RZ, RZ, R14 ;  /* 0x000000ffff137224 */ /* 0x000fe200078e000e */
[----:B------:R-:W-:Y:S01]  /*15c00*/  MOV R14, R15 ;  /* 0x0000000f000e7202 */ /* 0x000fe20000000f00 */
[----:B------:R-:W-:Y:S02]  /*15c10*/  IMAD.MOV.U32 R20, RZ, RZ, R17 ;  /* 0x000000ffff147224 */ /* 0x000fe400078e0011 */
[----:B------:R-:W-:-:S07]  /*15c20*/  IMAD.MOV.U32 R17, RZ, RZ, R18 ;  /* 0x000000ffff117224 */ /* 0x000fce00078e0012 */
.L_x_9880:
[----:B------:R-:W-:Y:S05]  /*15c30*/  BSYNC B0 ;  /* 0x0000000000007941 */ /* 0x000fea0003800000 */
.L_x_9878:
        /* <DEDUP_REMOVED lines=9> */
.L_x_9882:
[----:B------:R-:W-:Y:S01]  /*15cd0*/  IMAD.MOV.U32 R18, RZ, RZ, R13 ;  /* 0x000000ffff127224 */ /* 0x000fe200078e000d */
[----:B------:R-:W-:Y:S01]  /*15ce0*/  MOV R15, R16 ;  /* 0x00000010000f7202 */ /* 0x000fe20000000f00 */
[----:B------:R-:W-:Y:S02]  /*15cf0*/  IMAD.MOV.U32 R13, RZ, RZ, R14 ;  /* 0x000000ffff0d7224 */ /* 0x000fe400078e000e */
[----:B------:R-:W-:-:S07]  /*15d00*/  IMAD.MOV.U32 R16, RZ, RZ, R17 ;  /* 0x000000ffff107224 */ /* 0x000fce00078e0011 */
.L_x_9883:
[----:B------:R-:W-:Y:S05]  /*15d10*/  BSYNC B0 ;  /* 0x0000000000007941 */ /* 0x000fea0003800000 */
.L_x_9881:
        /* <DEDUP_REMOVED lines=9> */
.L_x_9885:
[----:B------:R-:W-:Y:S01]  /*15db0*/  MOV R17, R12 ;  /* 0x0000000c00117202 */ /* 0x000fe20000000f00 */
[----:B------:R-:W-:Y:S02]  /*15dc0*/  IMAD.MOV.U32 R14, RZ, RZ, R11 ;  /* 0x000000ffff0e7224 */ /* 0x000fe400078e000b */
[----:B------:R-:W-:Y:S02]  /*15dd0*/  IMAD.MOV.U32 R12, RZ, RZ, R13 ;  /* 0x000000ffff0c7224 */ /* 0x000fe400078e000d */
[----:B------:R-:W-:-:S07]  /*15de0*/  IMAD.MOV.U32 R11, RZ, RZ, R16 ;  /* 0x000000ffff0b7224 */ /* 0x000fce00078e0010 */
.L_x_9886:
[----:B------:R-:W-:Y:S05]  /*15df0*/  BSYNC B0 ;  /* 0x0000000000007941 */ /* 0x000fea0003800000 */
.L_x_9884:
        /* <DEDUP_REMOVED lines=9> */
.L_x_9888:
[----:B------:R-:W-:Y:S02]  /*15e90*/  IMAD.MOV.U32 R16, RZ, RZ, R7 ;  /* 0x000000ffff107224 */ /* 0x000fe400078e0007 */
[----:B------:R-:W-:Y:S02]  /*15ea0*/  IMAD.MOV.U32 R13, RZ, RZ, R10 ;  /* 0x000000ffff0d7224 */ /* 0x000fe400078e000a */
[----:B------:R-:W-:Y:S02]  /*15eb0*/  IMAD.MOV.U32 R7, RZ, RZ, R12 ;  /* 0x000000ffff077224 */ /* 0x000fe400078e000c */
[----:B------:R-:W-:-:S07]  /*15ec0*/  IMAD.MOV.U32 R10, RZ, RZ, R11 ;  /* 0x000000ffff0a7224 */ /* 0x000fce00078e000b */
.L_x_9889:
[----:B------:R-:W-:Y:S05]  /*15ed0*/  BSYNC B0 ;  /* 0x0000000000007941 */ /* 0x000fea0003800000 */
.L_x_9887:
        /* <DEDUP_REMOVED lines=9> */
.L_x_9891:
[----:B------:R-:W-:Y:S02]  /*15f70*/  IMAD.MOV.U32 R11, RZ, RZ, R6 ;  /* 0x000000ffff0b7224 */ /* 0x000fe400078e0006 */
[----:B------:R-:W-:Y:S01]  /*15f80*/  IMAD.MOV.U32 R12, RZ, RZ, R9 ;  /* 0x000000ffff0c7224 */ /* 0x000fe200078e0009 */
[----:B------:R-:W-:Y:S01]  /*15f90*/  MOV R9, R10 ;  /* 0x0000000a00097202 */ /* 0x000fe20000000f00 */
[----:B------:R-:W-:-:S07]  /*15fa0*/  IMAD.MOV.U32 R6, RZ, RZ, R7 ;  /* 0x000000ffff067224 */ /* 0x000fce00078e0007 */
.L_x_9892:
[----:B------:R-:W-:Y:S05]  /*15fb0*/  BSYNC B0 ;  /* 0x0000000000007941 */ /* 0x000fea0003800000 */
.L_x_9890:
        /* <DEDUP_REMOVED lines=9> */
.L_x_9894:
[----:B------:R-:W-:Y:S01]  /*16050*/  IMAD.MOV.U32 R10, RZ, RZ, R5 ;  /* 0x000000ffff0a7224 */ /* 0x000fe200078e0005 */
[----:B------:R-:W-:Y:S01]  /*16060*/  MOV R5, R6 ;  /* 0x0000000600057202 */ /* 0x000fe20000000f00 */
[----:B------:R-:W-:Y:S02]  /*16070*/  IMAD.MOV.U32 R7, RZ, RZ, R8 ;  /* 0x000000ffff077224 */ /* 0x000fe400078e0008 */
[----:B------:R-:W-:-:S07]  /*16080*/  IMAD.MOV.U32 R8, RZ, RZ, R9 ;  /* 0x000000ffff087224 */ /* 0x000fce00078e0009 */
.L_x_9895:
[----:B------:R-:W-:Y:S05]  /*16090*/  BSYNC B0 ;  /* 0x0000000000007941 */ /* 0x000fea0003800000 */
.L_x_9893:
        /* <DEDUP_REMOVED lines=9> */
.L_x_9897:
[----:B------:R-:W-:Y:S01]  /*16130*/  IMAD.MOV.U32 R9, RZ, RZ, R4 ;  /* 0x000000ffff097224 */ /* 0x000fe200078e0004 */
[----:B------:R-:W-:Y:S01]  /*16140*/  MOV R6, R59 ;  /* 0x0000003b00067202 */ /* 0x000fe20000000f00 */
[----:B------:R-:W-:Y:S02]  /*16150*/  IMAD.MOV.U32 R4, RZ, RZ, R5 ;  /* 0x000000ffff047224 */ /* 0x000fe400078e0005 */
[----:B------:R-:W-:-:S07]  /*16160*/  IMAD.MOV.U32 R59, RZ, RZ, R8 ;  /* 0x000000ffff3b7224 */ /* 0x000fce00078e0008 */
.L_x_9898:
[----:B------:R-:W-:Y:S05]  /*16170*/  BSYNC B0 ;  /* 0x0000000000007941 */ /* 0x000fea0003800000 */
.L_x_9896:
        /* <DEDUP_REMOVED lines=9> */
.L_x_9900:
[----:B------:R-:W-:Y:S01]  /*16210*/  MOV R8, R57 ;  /* 0x0000003900087202 */ /* 0x000fe20000000f00 */
[----:B------:R-:W-:Y:S02]  /*16220*/  IMAD.MOV.U32 R5, RZ, RZ, R56 ;  /* 0x000000ffff057224 */ /* 0x000fe400078e0038 */
[----:B------:R-:W-:Y:S02]  /*16230*/  IMAD.MOV.U32 R57, RZ, RZ, R4 ;  /* 0x000000ffff397224 */ /* 0x000fe400078e0004 */
[----:B------:R-:W-:-:S07]  /*16240*/  IMAD.MOV.U32 R56, RZ, RZ, R59 ;  /* 0x000000ffff387224 */ /* 0x000fce00078e003b */
.L_x_9901:
[----:B------:R-:W-:Y:S05]  /*16250*/  BSYNC B0 ;  /* 0x0000000000007941 */ /* 0x000fea0003800000 */
.L_x_9899:
        /* <DEDUP_REMOVED lines=9> */
.L_x_9903:
[----:B------:R-:W-:Y:S02]  /*162f0*/  IMAD.MOV.U32 R63, RZ, RZ, R2 ;  /* 0x000000ffff3f7224 */ /* 0x000fe400078e0002 */
[----:B------:R-:W-:Y:S02]  /*16300*/  IMAD.MOV.U32 R4, RZ, RZ, R55 ;  /* 0x000000ffff047224 */ /* 0x000fe400078e0037 */
[----:B------:R-:W-:Y:S02]  /*16310*/  IMAD.MOV.U32 R2, RZ, RZ, R57 ;  /* 0x000000ffff027224 */ /* 0x000fe400078e0039 */
[----:B------:R-:W-:-:S07]  /*16320*/  IMAD.MOV.U32 R55, RZ, RZ, R56 ;  /* 0x000000ffff377224 */ /* 0x000fce00078e0038 */
.L_x_9904:
[----:B------:R-:W-:Y:S05]  /*16330*/  BSYNC B0 ;  /* 0x0000000000007941 */ /* 0x000fea0003800000 */
.L_x_9902:
        /* <DEDUP_REMOVED lines=9> */
.L_x_9906:
[----:B------:R-:W-:Y:S02]  /*163d0*/  IMAD.MOV.U32 R58, RZ, RZ, R3 ;  /* 0x000000ffff3a7224 */ /* 0x000fe400078e0003 */
[----:B------:R-:W-:Y:S01]  /*163e0*/  IMAD.MOV.U32 R59, RZ, RZ, R0 ;  /* 0x000000ffff3b7224 */ /* 0x000fe200078e0000 */
[----:B------:R-:W-:Y:S01]  /*163f0*/  MOV R0, R55 ;  /* 0x0000003700007202 */ /* 0x000fe20000000f00 */
[----:B------:R-:W-:-:S07]  /*16400*/  IMAD.MOV.U32 R3, RZ, RZ, R2 ;  /* 0x000000ffff037224 */ /* 0x000fce00078e0002 */
.L_x_9907:
[----:B------:R-:W-:Y:S05]  /*16410*/  BSYNC B0 ;  /* 0x0000000000007941 */ /* 0x000fea0003800000 */
.L_x_9905:
        /* <DEDUP_REMOVED lines=9> */
.L_x_9909:
[----:B------:R-:W-:Y:S01]  /*164b0*/  IMAD.MOV.U32 R57, RZ, RZ, R54 ;  /* 0x000000ffff397224 */ /* 0x000fe200078e0036 */
[----:B------:R-:W-:Y:S01]  /*164c0*/  MOV R54, R3 ;  /* 0x0000000300367202 */ /* 0x000fe20000000f00 */
[----:B------:R-:W-:Y:S02]  /*164d0*/  IMAD.MOV.U32 R2, RZ, RZ, R53 ;  /* 0x000000ffff027224 */ /* 0x000fe400078e0035 */
[----:B------:R-:W-:-:S07]  /*164e0*/  IMAD.MOV.U32 R53, RZ, RZ, R0 ;  /* 0x000000ffff357224 */ /* 0x000fce00078e0000 */
.L_x_9910:
[----:B------:R-:W-:Y:S05]  /*164f0*/  BSYNC B0 ;  /* 0x0000000000007941 */ /* 0x000fea0003800000 */
.L_x_9908:
        /* <DEDUP_REMOVED lines=9> */
.L_x_9912:
[----:B------:R-:W-:Y:S01]  /*16590*/  IMAD.MOV.U32 R0, RZ, RZ, R51 ;  /* 0x000000ffff007224 */ /* 0x000fe200078e0033 */
[----:B------:R-:W-:Y:S01]  /*165a0*/  MOV R3, R52 ;  /* 0x0000003400037202 */ /* 0x000fe20000000f00 */
[----:B------:R-:W-:Y:S02]  /*165b0*/  IMAD.MOV.U32 R51, RZ, RZ, R54 ;  /* 0x000000ffff337224 */ /* 0x000fe400078e0036 */
[----:B------:R-:W-:-:S07]  /*165c0*/  IMAD.MOV.U32 R52, RZ, RZ, R53 ;  /* 0x000000ffff347224 */ /* 0x000fce00078e0035 */
.L_x_9913:
[----:B------:R-:W-:Y:S05]  /*165d0*/  BSYNC B0 ;  /* 0x0000000000007941 */ /* 0x000fea0003800000 */
.L_x_9911:
        /* <DEDUP_REMOVED lines=9> */
.L_x_9915:
[----:B------:R-:W-:Y:S01]  /*16670*/  MOV R55, R50 ;  /* 0x0000003200377202 */ /* 0x000fe20000000f00 */
[----:B------:R-:W-:Y:S02]  /*16680*/  IMAD.MOV.U32 R56, RZ, RZ, R47 ;  /* 0x000000ffff387224 */ /* 0x000fe400078e002f */
[----:B------:R-:W-:Y:S02]  /*16690*/  IMAD.MOV.U32 R50, RZ, RZ, R51 ;  /* 0x000000ffff327224 */ /* 0x000fe400078e0033 */
[----:B------:R-:W-:-:S07]  /*166a0*/  IMAD.MOV.U32 R47, RZ, RZ, R52 ;  /* 0x000000ffff2f7224 */ /* 0x000fce00078e0034 */
.L_x_9916:
[----:B------:R-:W-:Y:S05]  /*166b0*/  BSYNC B0 ;  /* 0x0000000000007941 */ /* 0x000fea0003800000 */
.L_x_9914:
        /* <DEDUP_REMOVED lines=9> */
.L_x_9918:
[----:B------:R-:W-:Y:S02]  /*16750*/  IMAD.MOV.U32 R54, RZ, RZ, R61 ;  /* 0x000000ffff367224 */ /* 0x000fe400078e003d */
[----:B------:R-:W-:Y:S02]  /*16760*/  IMAD.MOV.U32 R53, RZ, RZ, R70 ;  /* 0x000000ffff357224 */ /* 0x000fe400078e0046 */
[----:B------:R-:W-:Y:S02]  /*16770*/  IMAD.MOV.U32 R70, RZ, RZ, R47 ;  /* 0x000000ffff467224 */ /* 0x000fe400078e002f */
[----:B------:R-:W-:-:S07]  /*16780*/  IMAD.MOV.U32 R61, RZ, RZ, R50 ;  /* 0x000000ffff3d7224 */ /* 0x000fce00078e0032 */
.L_x_9919:
[----:B------:R-:W-:Y:S05]  /*16790*/  BSYNC B0 ;  /* 0x0000000000007941 */ /* 0x000fea0003800000 */
.L_x_9917:
        /* <DEDUP_REMOVED lines=11> */
.L_x_9921:
[----:B------:R-:W-:Y:S02]  /*16850*/  IMAD.MOV.U32 R52, RZ, RZ, R49 ;  /* 0x000000ffff347224 */ /* 0x000fe400078e0031 */
[----:B------:R-:W-:Y:S01]  /*16860*/  IMAD.MOV.U32 R51, RZ, RZ, R46 ;  /* 0x000000ffff337224 */ /* 0x000fe200078e002e */
[----:B-----5:R-:W-:Y:S01]  /*16870*/  MOV R46, R47 ;  /* 0x0000002f002e7202 */ /* 0x020fe20000000f00 */
[----:B------:R-:W-:-:S07]  /*16880*/  IMAD.MOV.U32 R49, RZ, RZ, R50 ;  /* 0x000000ffff317224 */ /* 0x000fce00078e0032 */
.L_x_9922:
[----:B------:R-:W-:Y:S05]  /*16890*/  BSYNC B0 ;  /* 0x0000000000007941 */ /* 0x000fea0003800000 */
.L_x_9920:
        /* <DEDUP_REMOVED lines=9> */
.L_x_9924:
[----:B------:R-:W-:Y:S01]  /*16930*/  IMAD.MOV.U32 R47, RZ, RZ, R48 ;  /* 0x000000ffff2f7224 */ /* 0x000fe200078e0030 */
[----:B------:R-:W-:Y:S01]  /*16940*/  MOV R48, R49 ;  /* 0x0000003100307202 */ /* 0x000fe20000000f00 */
[----:B------:R-:W-:Y:S02]  /*16950*/  IMAD.MOV.U32 R50, RZ, RZ, R45 ;  /* 0x000000ffff327224 */ /* 0x000fe400078e002d */
[----:B------:R-:W-:-:S07]  /*16960*/  IMAD.MOV.U32 R45, RZ, RZ, R46 ;  /* 0x000000ffff2d7224 */ /* 0x000fce00078e002e */
.L_x_9925:
[----:B------:R-:W-:Y:S05]  /*16970*/  BSYNC B0 ;  /* 0x0000000000007941 */ /* 0x000fea0003800000 */
.L_x_9923:
        /* <DEDUP_REMOVED lines=9> */
.L_x_9927:
[----:B------:R-:W-:Y:S01]  /*16a10*/  IMAD.MOV.U32 R46, RZ, RZ, R43 ;  /* 0x000000ffff2e7224 */ /* 0x000fe200078e002b */
[----:B------:R-:W-:Y:S01]  /*16a20*/  MOV R49, R44 ;  /* 0x0000002c00317202 */ /* 0x000fe20000000f00 */
[----:B------:R-:W-:Y:S02]  /*16a30*/  IMAD.MOV.U32 R43, RZ, RZ, R48 ;  /* 0x000000ffff2b7224 */ /* 0x000fe400078e0030 */
[----:B------:R-:W-:-:S07]  /*16a40*/  IMAD.MOV.U32 R44, RZ, RZ, R45 ;  /* 0x000000ffff2c7224 */ /* 0x000fce00078e002d */
.L_x_9928:
[----:B------:R-:W-:Y:S05]  /*16a50*/  BSYNC B0 ;  /* 0x0000000000007941 */ /* 0x000fea0003800000 */
.L_x_9926:
        /* <DEDUP_REMOVED lines=9> */
.L_x_9930:
[----:B------:R-:W-:Y:S01]  /*16af0*/  MOV R45, R42 ;  /* 0x0000002a002d7202 */ /* 0x000fe20000000f00 */
[----:B------:R-:W-:Y:S02]  /*16b00*/  IMAD.MOV.U32 R48, RZ, RZ, R39 ;  /* 0x000000ffff307224 */ /* 0x000fe400078e0027 */
[----:B------:R-:W-:Y:S02]  /*16b10*/  IMAD.MOV.U32 R42, RZ, RZ, R43 ;  /* 0x000000ffff2a7224 */ /* 0x000fe400078e002b */
[----:B------:R-:W-:-:S07]  /*16b20*/  IMAD.MOV.U32 R39, RZ, RZ, R44 ;  /* 0x000000ffff277224 */ /* 0x000fce00078e002c */
.L_x_9931:
[----:B------:R-:W-:Y:S05]  /*16b30*/  BSYNC B0 ;  /* 0x0000000000007941 */ /* 0x000fea0003800000 */
.L_x_9929:
        /* <DEDUP_REMOVED lines=9> */
.L_x_9933:
[----:B------:R-:W-:Y:S02]  /*16bd0*/  IMAD.MOV.U32 R44, RZ, RZ, R41 ;  /* 0x000000ffff2c7224 */ /* 0x000fe400078e0029 */
[----:B------:R-:W-:Y:S02]  /*16be0*/  IMAD.MOV.U32 R43, RZ, RZ, R38 ;  /* 0x000000ffff2b7224 */ /* 0x000fe400078e0026 */
[----:B------:R-:W-:Y:S02]  /*16bf0*/  IMAD.MOV.U32 R41, RZ, RZ, R42 ;  /* 0x000000ffff297224 */ /* 0x000fe400078e002a */
[----:B------:R-:W-:-:S07]  /*16c00*/  IMAD.MOV.U32 R38, RZ, RZ, R39 ;  /* 0x000000ffff267224 */ /* 0x000fce00078e0027 */
.L_x_9934:
[----:B------:R-:W-:Y:S05]  /*16c10*/  BSYNC B0 ;  /* 0x0000000000007941 */ /* 0x000fea0003800000 */
.L_x_9932:
        /* <DEDUP_REMOVED lines=9> */
.L_x_9936:
[----:B------:R-:W-:Y:S02]  /*16cb0*/  IMAD.MOV.U32 R39, RZ, RZ, R40 ;  /* 0x000000ffff277224 */ /* 0x000fe400078e0028 */
[----:B------:R-:W-:Y:S01]  /*16cc0*/  IMAD.MOV.U32 R42, RZ, RZ, R37 ;  /* 0x000000ffff2a7224 */ /* 0x000fe200078e0025 */
[----:B------:R-:W-:Y:S01]  /*16cd0*/  MOV R37, R38 ;  /* 0x0000002600257202 */ /* 0x000fe20000000f00 */
[----:B------:R-:W-:-:S07]  /*16ce0*/  IMAD.MOV.U32 R40, RZ, RZ, R41 ;  /* 0x000000ffff287224 */ /* 0x000fce00078e0029 */
.L_x_9937:
[----:B------:R-:W-:Y:S05]  /*16cf0*/  BSYNC B0 ;  /* 0x0000000000007941 */ /* 0x000fea0003800000 */
.L_x_9935:
        /* <DEDUP_REMOVED lines=9> */
.L_x_9939:
[----:B------:R-:W-:Y:S01]  /*16d90*/  IMAD.MOV.U32 R38, RZ, RZ, R35 ;  /* 0x000000ffff267224 */ /* 0x000fe200078e0023 */
[----:B------:R-:W-:Y:S01]  /*16da0*/  MOV R35, R40 ;  /* 0x0000002800237202 */ /* 0x000fe20000000f00 */
[----:B------:R-:W-:Y:S02]  /*16db0*/  IMAD.MOV.U32 R41, RZ, RZ, R36 ;  /* 0x000000ffff297224 */ /* 0x000fe400078e0024 */
[----:B------:R-:W-:-:S07]  /*16dc0*/  IMAD.MOV.U32 R36, RZ, RZ, R37 ;  /* 0x000000ffff247224 */ /* 0x000fce00078e0025 */
.L_x_9940:
[----:B------:R-:W-:Y:S05]  /*16dd0*/  BSYNC B0 ;  /* 0x0000000000007941 */ /* 0x000fea0003800000 */
.L_x_9938:
        /* <DEDUP_REMOVED lines=9> */
.L_x_9942:
[----:B------:R-:W-:Y:S01]  /*16e70*/  IMAD.MOV.U32 R37, RZ, RZ, R34 ;  /* 0x000000ffff257224 */ /* 0x000fe200078e0022 */
[----:B------:R-:W-:Y:S01]  /*16e80*/  MOV R40, R31 ;  /* 0x0000001f00287202 */ /* 0x000fe20000000f00 */
[----:B------:R-:W-:Y:S02]  /*16e90*/  IMAD.MOV.U32 R34, RZ, RZ, R35 ;  /* 0x000000ffff227224 */ /* 0x000fe400078e0023 */
[----:B------:R-:W-:-:S07]  /*16ea0*/  IMAD.MOV.U32 R31, RZ, RZ, R36 ;  /* 0x000000ffff1f7224 */ /* 0x000fce00078e0024 */
.L_x_9943:
[----:B------:R-:W-:Y:S05]  /*16eb0*/  BSYNC B0 ;  /* 0x0000000000007941 */ /* 0x000fea0003800000 */
.L_x_9941:
        /* <DEDUP_REMOVED lines=9> */
.L_x_9945:
[----:B------:R-:W-:Y:S01]  /*16f50*/  MOV R36, R33 ;  /* 0x0000002100247202 */ /* 0x000fe20000000f00 */
[----:B------:R-:W-:Y:S02]  /*16f60*/  IMAD.MOV.U32 R35, RZ, RZ, R30 ;  /* 0x000000ffff237224 */ /* 0x000fe400078e001e */
[----:B------:R-:W-:Y:S02]  /*16f70*/  IMAD.MOV.U32 R33, RZ, RZ, R34 ;  /* 0x000000ffff217224 */ /* 0x000fe400078e0022 */
[----:B------:R-:W-:-:S07]  /*16f80*/  IMAD.MOV.U32 R30, RZ, RZ, R31 ;  /* 0x000000ffff1e7224 */ /* 0x000fce00078e001f */
.L_x_9946:
[----:B------:R-:W-:Y:S05]  /*16f90*/  BSYNC B0 ;  /* 0x0000000000007941 */ /* 0x000fea0003800000 */
.L_x_9944:
        /* <DEDUP_REMOVED lines=9> */
.L_x_9948:
[----:B------:R-:W-:Y:S02]  /*17030*/  IMAD.MOV.U32 R31, RZ, RZ, R32 ;  /* 0x000000ffff1f7224 */ /* 0x000fe400078e0020 */
[----:B------:R-:W-:Y:S02]  /*17040*/  IMAD.MOV.U32 R34, RZ, RZ, R29 ;  /* 0x000000ffff227224 */ /* 0x000fe400078e001d */
[----:B------:R-:W-:Y:S02]  /*17050*/  IMAD.MOV.U32 R32, RZ, RZ, R33 ;  /* 0x000000ffff207224 */ /* 0x000fe400078e0021 */
[----:B------:R-:W-:-:S07]  /*17060*/  IMAD.MOV.U32 R29, RZ, RZ, R30 ;  /* 0x000000ffff1d7224 */ /* 0x000fce00078e001e */
.L_x_9949:
[----:B------:R-:W-:Y:S05]  /*17070*/  BSYNC B0 ;  /* 0x0000000000007941 */ /* 0x000fea0003800000 */
.L_x_9947:
        /* <DEDUP_REMOVED lines=9> */
.L_x_9951:
[----:B------:R-:W-:Y:S02]  /*17110*/  IMAD.MOV.U32 R30, RZ, RZ, R67 ;  /* 0x000000ffff1e7224 */ /* 0x000fe400078e0043 */
[----:B------:R-:W-:Y:S01]  /*17120*/  IMAD.MOV.U32 R33, RZ, RZ, R28 ;  /* 0x000000ffff217224 */ /* 0x000fe200078e001c */
[----:B------:R-:W-:Y:S01]  /*17130*/  MOV R28, R29 ;  /* 0x0000001d001c7202 */ /* 0x000fe20000000f00 */
[----:B------:R-:W-:-:S07]  /*17140*/  IMAD.MOV.U32 R67, RZ, RZ, R32 ;  /* 0x000000ffff437224 */ /* 0x000fce00078e0020 */
.L_x_9952:
[----:B------:R-:W-:Y:S05]  /*17150*/  BSYNC B0 ;  /* 0x0000000000007941 */ /* 0x000fea0003800000 */
.L_x_9950:
        /* <DEDUP_REMOVED lines=9> */
.L_x_9954:
[----:B------:R-:W-:Y:S01]  /*171f0*/  IMAD.MOV.U32 R29, RZ, RZ, R62 ;  /* 0x000000ffff1d7224 */ /* 0x000fe200078e003e */
[----:B------:R-:W-:Y:S01]  /*17200*/  MOV R62, R67 ;  /* 0x00000043003e7202 */ /* 0x000fe20000000f00 */
[----:B------:R-:W-:Y:S02]  /*17210*/  IMAD.MOV.U32 R32, RZ, RZ, R65 ;  /* 0x000000ffff207224 */ /* 0x000fe400078e0041 */
[----:B------:R-:W-:-:S07]  /*17220*/  IMAD.MOV.U32 R65, RZ, RZ, R28 ;  /* 0x000000ffff417224 */ /* 0x000fce00078e001c */
.L_x_9955:
[----:B------:R-:W-:Y:S05]  /*17230*/  BSYNC B0 ;  /* 0x0000000000007941 */ /* 0x000fea0003800000 */
.L_x_9953:
        /* <DEDUP_REMOVED lines=9> */
.L_x_9957:
[----:B------:R-:W-:Y:S01]  /*172d0*/  IMAD.MOV.U32 R28, RZ, RZ, R25 ;  /* 0x000000ffff1c7224 */ /* 0x000fe200078e0019 */
[----:B------:R-:W-:Y:S01]  /*172e0*/  MOV R69, R60 ;  /* 0x0000003c00457202 */ /* 0x000fe20000000f00 */
[----:B------:R-:W-:Y:S02]  /*172f0*/  IMAD.MOV.U32 R25, RZ, RZ, R62 ;  /* 0x000000ffff197224 */ /* 0x000fe400078e003e */
[----:B------:R-:W-:-:S07]  /*17300*/  IMAD.MOV.U32 R60, RZ, RZ, R65 ;  /* 0x000000ffff3c7224 */ /* 0x000fce00078e0041 */
.L_x_9958:
[----:B------:R-:W-:Y:S05]  /*17310*/  BSYNC B0 ;  /* 0x0000000000007941 */ /* 0x000fea0003800000 */
.L_x_9956:
        /* <DEDUP_REMOVED lines=9> */
.L_x_9960:
[----:B------:R-:W-:Y:S01]  /*173b0*/  MOV R67, R24 ;  /* 0x0000001800437202 */ /* 0x000fe20000000f00 */
[----:B------:R-:W-:Y:S02]  /*173c0*/  IMAD.MOV.U32 R64, RZ, RZ, R21 ;  /* 0x000000ffff407224 */ /* 0x000fe400078e0015 */
[----:B------:R-:W-:Y:S02]  /*173d0*/  IMAD.MOV.U32 R24, RZ, RZ, R25 ;  /* 0x000000ffff187224 */ /* 0x000fe400078e0019 */
[----:B------:R-:W-:-:S07]  /*173e0*/  IMAD.MOV.U32 R21, RZ, RZ, R60 ;  /* 0x000000ffff157224 */ /* 0x000fce00078e003c */
.L_x_9961:
[----:B------:R-:W-:Y:S05]  /*173f0*/  BSYNC B0 ;  /* 0x0000000000007941 */ /* 0x000fea0003800000 */
.L_x_9959:
        /* <DEDUP_REMOVED lines=9> */
.L_x_9963:
[----:B------:R-:W-:Y:S02]  /*17490*/  IMAD.MOV.U32 R62, RZ, RZ, R19 ;  /* 0x000000ffff3e7224 */ /* 0x000fe400078e0013 */
[----:B------:R-:W-:Y:S02]  /*174a0*/  IMAD.MOV.U32 R25, RZ, RZ, R20 ;  /* 0x000000ffff197224 */ /* 0x000fe400078e0014 */
[----:B------:R-:W-:Y:S02]  /*174b0*/  IMAD.MOV.U32 R19, RZ, RZ, R24 ;  /* 0x000000ffff137224 */ /* 0x000fe400078e0018 */
[----:B------:R-:W-:-:S07]  /*174c0*/  IMAD.MOV.U32 R20, RZ, RZ, R21 ;  /* 0x000000ffff147224 */ /* 0x000fce00078e0015 */
.L_x_9964:
[----:B------:R-:W-:Y:S05]  /*174d0*/  BSYNC B0 ;  /* 0x0000000000007941 */ /* 0x000fea0003800000 */
.L_x_9962:
        /* <DEDUP_REMOVED lines=9> */
.L_x_9966:
[----:B------:R-:W-:Y:S02]  /*17570*/  IMAD.MOV.U32 R21, RZ, RZ, R18 ;  /* 0x000000ffff157224 */ /* 0x000fe400078e0012 */
[----:B------:R-:W-:Y:S01]  /*17580*/  IMAD.MOV.U32 R24, RZ, RZ, R15 ;  /* 0x000000ffff187224 */ /* 0x000fe200078e000f */
[----:B------:R-:W-:Y:S01]  /*17590*/  MOV R15, R20 ;  /* 0x00000014000f7202 */ /* 0x000fe20000000f00 */
[----:B------:R-:W-:-:S07]  /*175a0*/  IMAD.MOV.U32 R18, RZ, RZ, R19 ;  /* 0x000000ffff127224 */ /* 0x000fce00078e0013 */
.L_x_9967:
[----:B------:R-:W-:Y:S05]  /*175b0*/  BSYNC B0 ;  /* 0x0000000000007941 */ /* 0x000fea0003800000 */
.L_x_9965:
        /* <DEDUP_REMOVED lines=9> */
.L_x_9969:
[----:B------:R-:W-:Y:S01]  /*17650*/  IMAD.MOV.U32 R20, RZ, RZ, R17 ;  /* 0x000000ffff147224 */ /* 0x000fe200078e0011 */
[----:B------:R-:W-:Y:S01]  /*17660*/  MOV R17, R18 ;  /* 0x0000001200117202 */ /* 0x000fe20000000f00 */
[----:B------:R-:W-:Y:S02]  /*17670*/  IMAD.MOV.U32 R19, RZ, RZ, R14 ;  /* 0x000000ffff137224 */ /* 0x000fe400078e000e */
[----:B------:R-:W-:-:S07]  /*17680*/  IMAD.MOV.U32 R14, RZ, RZ, R15 ;  /* 0x000000ffff0e7224 */ /* 0x000fce00078e000f */
.L_x_9970:
[----:B------:R-:W-:Y:S05]  /*17690*/  BSYNC B0 ;  /* 0x0000000000007941 */ /* 0x000fea0003800000 */
.L_x_9968:
        /* <DEDUP_REMOVED lines=9> */
.L_x_9972:
[----:B------:R-:W-:Y:S01]  /*17730*/  IMAD.MOV.U32 R15, RZ, RZ, R16 ;  /* 0x000000ffff0f7224 */ /* 0x000fe200078e0010 */
[----:B------:R-:W-:Y:S01]  /*17740*/  MOV R18, R13 ;  /* 0x0000000d00127202 */ /* 0x000fe20000000f00 */
[----:B------:R-:W-:Y:S02]  /*17750*/  IMAD.MOV.U32 R16, RZ, RZ, R17 ;  /* 0x000000ffff107224 */ /* 0x000fe400078e0011 */
[----:B------:R-:W-:-:S07]  /*17760*/  IMAD.MOV.U32 R13, RZ, RZ, R14 ;  /* 0x000000ffff0d7224 */ /* 0x000fce00078e000e */
.L_x_9973:
[----:B------:R-:W-:Y:S05]  /*17770*/  BSYNC B0 ;  /* 0x0000000000007941 */ /* 0x000fea0003800000 */
.L_x_9971:
        /* <DEDUP_REMOVED lines=9> */
.L_x_9975:
[----:B------:R-:W-:Y:S01]  /*17810*/  MOV R14, R11 ;  /* 0x0000000b000e7202 */ /* 0x000fe20000000f00 */
[----:B------:R-:W-:Y:S02]  /*17820*/  IMAD.MOV.U32 R17, RZ, RZ, R12 ;  /* 0x000000ffff117224 */ /* 0x000fe400078e000c */
[----:B------:R-:W-:Y:S02]  /*17830*/  IMAD.MOV.U32 R11, RZ, RZ, R16 ;  /* 0x000000ffff0b7224 */ /* 0x000fe400078e0010 */
[----:B------:R-:W-:-:S07]  /*17840*/  IMAD.MOV.U32 R12, RZ, RZ, R13 ;  /* 0x000000ffff0c7224 */ /* 0x000fce00078e000d */
.L_x_9976:
[----:B------:R-:W-:Y:S05]  /*17850*/  BSYNC B0 ;  /* 0x0000000000007941 */ /* 0x000fea0003800000 */
.L_x_9974:
        /* <DEDUP_REMOVED lines=9> */
.L_x_9978:
[----:B------:R-:W-:Y:S02]  /*178f0*/  IMAD.MOV.U32 R13, RZ, RZ, R10 ;  /* 0x000000ffff0d7224 */ /* 0x000fe400078e000a */
[----:B------:R-:W-:Y:S02]  /*17900*/  IMAD.MOV.U32 R16, RZ, RZ, R7 ;  /* 0x000000ffff107224 */ /* 0x000fe400078e0007 */
[----:B------:R-:W-:Y:S02]  /*17910*/  IMAD.MOV.U32 R10, RZ, RZ, R11 ;  /* 0x000000ffff0a7224 */ /* 0x000fe400078e000b */
[----:B------:R-:W-:-:S07]  /*17920*/  IMAD.MOV.U32 R7, RZ, RZ, R12 ;  /* 0x000000ffff077224 */ /* 0x000fce00078e000c */
.L_x_9979:
[----:B------:R-:W-:Y:S05]  /*17930*/  BSYNC B0 ;  /* 0x0000000000007941 */ /* 0x000fea0003800000 */
.L_x_9977:
        /* <DEDUP_REMOVED lines=9> */
.L_x_9981:
[----:B------:R-:W-:Y:S02]  /*179d0*/  IMAD.MOV.U32 R12, RZ, RZ, R9 ;  /* 0x000000ffff0c7224 */ /* 0x000fe400078e0009 */
[----:B------:R-:W-:Y:S01]  /*179e0*/  IMAD.MOV.U32 R11, RZ, RZ, R6 ;  /* 0x000000ffff0b7224 */ /* 0x000fe200078e0006 */
[----:B------:R-:W-:Y:S01]  /*179f0*/  MOV R6, R7 ;  /* 0x0000000700067202 */ /* 0x000fe20000000f00 */
[----:B------:R-:W-:-:S07]  /*17a00*/  IMAD.MOV.U32 R9, RZ, RZ, R10 ;  /* 0x000000ffff097224 */ /* 0x000fce00078e000a */
.L_x_9982:
[----:B------:R-:W-:Y:S05]  /*17a10*/  BSYNC B0 ;  /* 0x0000000000007941 */ /* 0x000fea0003800000 */
.L_x_9980:
        /* <DEDUP_REMOVED lines=9> */
.L_x_9984:
[----:B------:R-:W-:Y:S01]  /*17ab0*/  IMAD.MOV.U32 R7, RZ, RZ, R8 ;  /* 0x000000ffff077224 */ /* 0x000fe200078e0008 */
[----:B------:R-:W-:Y:S01]  /*17ac0*/  MOV R8, R9 ;  /* 0x0000000900087202 */ /* 0x000fe20000000f00 */
[----:B------:R-:W-:Y:S02]  /*17ad0*/  IMAD.MOV.U32 R10, RZ, RZ, R5 ;  /* 0x000000ffff0a7224 */ /* 0x000fe400078e0005 */
[----:B------:R-:W-:-:S07]  /*17ae0*/  IMAD.MOV.U32 R5, RZ, RZ, R6 ;  /* 0x000000ffff057224 */ /* 0x000fce00078e0006 */
.L_x_9985:
[----:B------:R-:W-:Y:S05]  /*17af0*/  BSYNC B0 ;  /* 0x0000000000007941 */ /* 0x000fea0003800000 */
.L_x_9983:
        /* <DEDUP_REMOVED lines=9> */
.L_x_9987:
[----:B------:R-:W-:Y:S01]  /*17b90*/  IMAD.MOV.U32 R6, RZ, RZ, R63 ;  /* 0x000000ffff067224 */ /* 0x000fe200078e003f */
[----:B------:R-:W-:Y:S01]  /*17ba0*/  MOV R9, R4 ;  /* 0x0000000400097202 */ /* 0x000fe20000000f00 */
[----:B------:R-:W-:Y:S02]  /*17bb0*/  IMAD.MOV.U32 R63, RZ, RZ, R8 ;  /* 0x000000ffff3f7224 */ /* 0x000fe400078e0008 */
[----:B------:R-:W-:-:S07]  /*17bc0*/  IMAD.MOV.U32 R4, RZ, RZ, R5 ;  /* 0x000000ffff047224 */ /* 0x000fce00078e0005 */
.L_x_9988:
[----:B------:R-:W-:Y:S05]  /*17bd0*/  BSYNC B0 ;  /* 0x0000000000007941 */ /* 0x000fea0003800000 */
.L_x_9986:
        /* <DEDUP_REMOVED lines=9> */
.L_x_9990:
[----:B------:R-:W-:Y:S01]  /*17c70*/  MOV R5, R58 ;  /* 0x0000003a00057202 */ /* 0x000fe20000000f00 */
[----:B------:R-:W-:Y:S02]  /*17c80*/  IMAD.MOV.U32 R8, RZ, RZ, R59 ;  /* 0x000000ffff087224 */ /* 0x000fe400078e003b */
[----:B------:R-:W-:Y:S02]  /*17c90*/  IMAD.MOV.U32 R58, RZ, RZ, R63 ;  /* 0x000000ffff3a7224 */ /* 0x000fe400078e003f */
[----:B------:R-:W-:-:S07]  /*17ca0*/  IMAD.MOV.U32 R59, RZ, RZ, R4 ;  /* 0x000000ffff3b7224 */ /* 0x000fce00078e0004 */
.L_x_9991:
[----:B------:R-:W-:Y:S05]  /*17cb0*/  BSYNC B0 ;  /* 0x0000000000007941 */ /* 0x000fea0003800000 */
.L_x_9989:
        /* <DEDUP_REMOVED lines=9> */
.L_x_9993:
[----:B------:R-:W-:Y:S02]  /*17d50*/  IMAD.MOV.U32 R4, RZ, RZ, R57 ;  /* 0x000000ffff047224 */ /* 0x000fe400078e0039 */
[----:B------:R-:W-:Y:S02]  /*17d60*/  IMAD.MOV.U32 R65, RZ, RZ, R2 ;  /* 0x000000ffff417224 */ /* 0x000fe400078e0002 */
[----:B------:R-:W-:Y:S02]  /*17d70*/  IMAD.MOV.U32 R57, RZ, RZ, R58 ;  /* 0x000000ffff397224 */ /* 0x000fe400078e003a */
[----:B------:R-:W-:-:S07]  /*17d80*/  IMAD.MOV.U32 R2, RZ, RZ, R59 ;  /* 0x000000ffff027224 */ /* 0x000fce00078e003b */
.L_x_9994:
[----:B------:R-:W-:Y:S05]  /*17d90*/  BSYNC B0 ;  /* 0x0000000000007941 */ /* 0x000fea0003800000 */
.L_x_9992:
        /* <DEDUP_REMOVED lines=9> */
.L_x_9996:
[----:B------:R-:W-:Y:S02]  /*17e30*/  IMAD.MOV.U32 R63, RZ, RZ, R0 ;  /* 0x000000ffff3f7224 */ /* 0x000fe400078e0000 */
[----:B------:R-:W-:Y:S01]  /*17e40*/  IMAD.MOV.U32 R60, RZ, RZ, R3 ;  /* 0x000000ffff3c7224 */ /* 0x000fe200078e0003 */
[----:B------:R-:W-:Y:S01]  /*17e50*/  MOV R3, R2 ;  /* 0x0000000200037202 */ /* 0x000fe20000000f00 */
[----:B------:R-:W-:-:S07]  /*17e60*/  IMAD.MOV.U32 R0, RZ, RZ, R57 ;  /* 0x000000ffff007224 */ /* 0x000fce00078e0039 */
.L_x_9997:
[----:B------:R-:W-:Y:S05]  /*17e70*/  BSYNC B0 ;  /* 0x0000000000007941 */ /* 0x000fea0003800000 */
.L_x_9995:
        /* <DEDUP_REMOVED lines=9> */
.L_x_9999:
[----:B------:R-:W-:Y:S01]  /*17f10*/  IMAD.MOV.U32 R2, RZ, RZ, R55 ;  /* 0x000000ffff027224 */ /* 0x000fe200078e0037 */
[----:B------:R-:W-:Y:S01]  /*17f20*/  MOV R55, R0 ;  /* 0x0000000000377202 */ /* 0x000fe20000000f00 */
[----:B------:R-:W-:Y:S02]  /*17f30*/  IMAD.MOV.U32 R59, RZ, RZ, R56 ;  /* 0x000000ffff3b7224 */ /* 0x000fe400078e0038 */
[----:B------:R-:W-:-:S07]  /*17f40*/  IMAD.MOV.U32 R56, RZ, RZ, R3 ;  /* 0x000000ffff387224 */ /* 0x000fce00078e0003 */
.L_x_10000:
[----:B------:R-:W-:Y:S05]  /*17f50*/  BSYNC B0 ;  /* 0x0000000000007941 */ /* 0x000fea0003800000 */
.L_x_9998:
        /* <DEDUP_REMOVED lines=9> */
.L_x_10002:
[----:B------:R-:W-:Y:S01]  /*17ff0*/  IMAD.MOV.U32 R3, RZ, RZ, R54 ;  /* 0x000000ffff037224 */ /* 0x000fe200078e0036 */
[----:B------:R-:W-:Y:S01]  /*18000*/  MOV R0, R53 ;  /* 0x0000003500007202 */ /* 0x000fe20000000f00 */
[----:B------:R-:W-:Y:S02]  /*18010*/  IMAD.MOV.U32 R54, RZ, RZ, R55 ;  /* 0x000000ffff367224 */ /* 0x000fe400078e0037 */
[----:B------:R-:W-:-:S07]  /*18020*/  IMAD.MOV.U32 R53, RZ, RZ, R56 ;  /* 0x000000ffff357224 */ /* 0x000fce00078e0038 */
.L_x_10003:
[----:B------:R-:W-:Y:S05]  /*18030*/  BSYNC B0 ;  /* 0x0000000000007941 */ /* 0x000fea0003800000 */
.L_x_10001:
        /* <DEDUP_REMOVED lines=9> */
.L_x_10005:
[----:B------:R-:W-:Y:S01]  /*180d0*/  MOV R58, R61 ;  /* 0x0000003d003a7202 */ /* 0x000fe20000000f00 */
[----:B------:R-:W-:Y:S02]  /*180e0*/  IMAD.MOV.U32 R55, RZ, RZ, R70 ;  /* 0x000000ffff377224 */ /* 0x000fe400078e0046 */
[----:B------:R-:W-:Y:S02]  /*180f0*/  IMAD.MOV.U32 R70, RZ, RZ, R53 ;  /* 0x000000ffff467224 */ /* 0x000fe400078e0035 */
[----:B------:R-:W-:-:S07]  /*18100*/  IMAD.MOV.U32 R61, RZ, RZ, R54 ;  /* 0x000000ffff3d7224 */ /* 0x000fce00078e0036 */
.L_x_10006:
[----:B------:R-:W-:Y:S05]  /*18110*/  BSYNC B0 ;  /* 0x0000000000007941 */ /* 0x000fea0003800000 */
.L_x_10004:
        /* <DEDUP_REMOVED lines=11> */
.L_x_10008:
[----:B------:R-:W-:Y:S02]  /*181d0*/  IMAD.MOV.U32 R57, RZ, RZ, R52 ;  /* 0x000000ffff397224 */ /* 0x000fe400078e0034 */
[----:B------:R-:W-:Y:S02]  /*181e0*/  IMAD.MOV.U32 R54, RZ, RZ, R51 ;  /* 0x000000ffff367224 */ /* 0x000fe400078e0033 */
[----:B------:R-:W-:Y:S02]  /*181f0*/  IMAD.MOV.U32 R52, RZ, RZ, R53 ;  /* 0x000000ffff347224 */ /* 0x000fe400078e0035 */
[----:B-----5:R-:W-:-:S07]  /*18200*/  IMAD.MOV.U32 R51, RZ, RZ, R56 ;  /* 0x000000ffff337224 */ /* 0x020fce00078e0038 */
.L_x_10009:
[----:B------:R-:W-:Y:S05]  /*18210*/  BSYNC B0 ;  /* 0x0000000000007941 */ /* 0x000fea0003800000 */
.L_x_10007:
        /* <DEDUP_REMOVED lines=9> */
.L_x_10011:
[----:B------:R-:W-:Y:S02]  /*182b0*/  IMAD.MOV.U32 R56, RZ, RZ, R47 ;  /* 0x000000ffff387224 */ /* 0x000fe400078e002f */
[----:B------:R-:W-:Y:S01]  /*182c0*/  IMAD.MOV.U32 R53, RZ, RZ, R50 ;  /* 0x000000ffff357224 */ /* 0x000fe200078e0032 */
[----:B------:R-:W-:Y:S01]  /*182d0*/  MOV R50, R51 ;  /* 0x0000003300327202 */ /* 0x000fe20000000f00 */
[----:B------:R-:W-:-:S07]  /*182e0*/  IMAD.MOV.U32 R47, RZ, RZ, R52 ;  /* 0x000000ffff2f7224 */ /* 0x000fce00078e0034 */
.L_x_10012:
[----:B------:R-:W-:Y:S05]  /*182f0*/  BSYNC B0 ;  /* 0x0000000000007941 */ /* 0x000fea0003800000 */
.L_x_10010:
        /* <DEDUP_REMOVED lines=9> */
.L_x_10014:
[----:B------:R-:W-:Y:S01]  /*18390*/  IMAD.MOV.U32 R51, RZ, RZ, R46 ;  /* 0x000000ffff337224 */ /* 0x000fe200078e002e */
[----:B------:R-:W-:Y:S01]  /*183a0*/  MOV R46, R47 ;  /* 0x0000002f002e7202 */ /* 0x000fe20000000f00 */
[----:B------:R-:W-:Y:S02]  /*183b0*/  IMAD.MOV.U32 R52, RZ, RZ, R49 ;  /* 0x000000ffff347224 */ /* 0x000fe400078e0031 */
[----:B------:R-:W-:-:S07]  /*183c0*/  IMAD.MOV.U32 R49, RZ, RZ, R50 ;  /* 0x000000ffff317224 */ /* 0x000fce00078e0032 */
.L_x_10015:
[----:B------:R-:W-:Y:S05]  /*183d0*/  BSYNC B0 ;  /* 0x0000000000007941 */ /* 0x000fea0003800000 */
.L_x_10013:
        /* <DEDUP_REMOVED lines=9> */
.L_x_10017:
[----:B------:R-:W-:Y:S01]  /*18470*/  IMAD.MOV.U32 R50, RZ, RZ, R45 ;  /* 0x000000ffff327224 */ /* 0x000fe200078e002d */
[----:B------:R-:W-:Y:S01]  /*18480*/  MOV R47, R48 ;  /* 0x00000030002f7202 */ /* 0x000fe20000000f00 */
[----:B------:R-:W-:Y:S02]  /*18490*/  IMAD.MOV.U32 R45, RZ, RZ, R46 ;  /* 0x000000ffff2d7224 */ /* 0x000fe400078e002e */
[----:B------:R-:W-:-:S07]  /*184a0*/  IMAD.MOV.U32 R48, RZ, RZ, R49 ;  /* 0x000000ffff307224 */ /* 0x000fce00078e0031 */
.L_x_10018:
[----:B------:R-:W-:Y:S05]  /*184b0*/  BSYNC B0 ;  /* 0x0000000000007941 */ /* 0x000fea0003800000 */
.L_x_10016:
        /* <DEDUP_REMOVED lines=9> */
.L_x_10020:
[----:B------:R-:W-:Y:S01]  /*18550*/  MOV R49, R44 ;  /* 0x0000002c00317202 */ /* 0x000fe20000000f00 */
[----:B------:R-:W-:Y:S02]  /*18560*/  IMAD.MOV.U32 R46, RZ, RZ, R43 ;  /* 0x000000ffff2e7224 */ /* 0x000fe400078e002b */
[----:B------:R-:W-:Y:S02]  /*18570*/  IMAD.MOV.U32 R44, RZ, RZ, R45 ;  /* 0x000000ffff2c7224 */ /* 0x000fe400078e002d */
[----:B------:R-:W-:-:S07]  /*18580*/  IMAD.MOV.U32 R43, RZ, RZ, R48 ;  /* 0x000000ffff2b7224 */ /* 0x000fce00078e0030 */
.L_x_10021:
[----:B------:R-:W-:Y:S05]  /*18590*/  BSYNC B0 ;  /* 0x0000000000007941 */ /* 0x000fea0003800000 */
.L_x_10019:
        /* <DEDUP_REMOVED lines=9> */
.L_x_10023:
[----:B------:R-:W-:Y:S02]  /*18630*/  IMAD.MOV.U32 R48, RZ, RZ, R39 ;  /* 0x000000ffff307224 */ /* 0x000fe400078e0027 */
[----:B------:R-:W-:Y:S02]  /*18640*/  IMAD.MOV.U32 R45, RZ, RZ, R42 ;  /* 0x000000ffff2d7224 */ /* 0x000fe400078e002a */
[----:B------:R-:W-:Y:S02]  /*18650*/  IMAD.MOV.U32 R39, RZ, RZ, R44 ;  /* 0x000000ffff277224 */ /* 0x000fe400078e002c */
[----:B------:R-:W-:-:S07]  /*18660*/  IMAD.MOV.U32 R42, RZ, RZ, R43 ;  /* 0x000000ffff2a7224 */ /* 0x000fce00078e002b */
.L_x_10024:
[----:B------:R-:W-:Y:S05]  /*18670*/  BSYNC B0 ;  /* 0x0000000000007941 */ /* 0x000fea0003800000 */
.L_x_10022:
        /* <DEDUP_REMOVED lines=9> */
.L_x_10026:
[----:B------:R-:W-:Y:S02]  /*18710*/  IMAD.MOV.U32 R43, RZ, RZ, R38 ;  /* 0x000000ffff2b7224 */ /* 0x000fe400078e0026 */
[----:B------:R-:W-:Y:S01]  /*18720*/  IMAD.MOV.U32 R44, RZ, RZ, R41 ;  /* 0x000000ffff2c7224 */ /* 0x000fe200078e0029 */
[----:B------:R-:W-:Y:S01]  /*18730*/  MOV R41, R42 ;  /* 0x0000002a00297202 */ /* 0x000fe20000000f00 */
[----:B------:R-:W-:-:S07]  /*18740*/  IMAD.MOV.U32 R38, RZ, RZ, R39 ;  /* 0x000000ffff267224 */ /* 0x000fce00078e0027 */
.L_x_10027:
[----:B------:R-:W-:Y:S05]  /*18750*/  BSYNC B0 ;  /* 0x0000000000007941 */ /* 0x000fea0003800000 */
.L_x_10025:
        /* <DEDUP_REMOVED lines=9> */
.L_x_10029:
[----:B------:R-:W-:Y:S01]  /*187f0*/  IMAD.MOV.U32 R42, RZ, RZ, R37 ;  /* 0x000000ffff2a7224 */ /* 0x000fe200078e0025 */
[----:B------:R-:W-:Y:S01]  /*18800*/  MOV R37, R38 ;  /* 0x0000002600257202 */ /* 0x000fe20000000f00 */
[----:B------:R-:W-:Y:S02]  /*18810*/  IMAD.MOV.U32 R39, RZ, RZ, R40 ;  /* 0x000000ffff277224 */ /* 0x000fe400078e0028 */
[----:B------:R-:W-:-:S07]  /*18820*/  IMAD.MOV.U32 R40, RZ, RZ, R41 ;  /* 0x000000ffff287224 */ /* 0x000fce00078e0029 */
.L_x_10030:
[----:B------:R-:W-:Y:S05]  /*18830*/  BSYNC B0 ;  /* 0x0000000000007941 */ /* 0x000fea0003800000 */
.L_x_10028:
        /* <DEDUP_REMOVED lines=9> */
.L_x_10032:
[----:B------:R-:W-:Y:S01]  /*188d0*/  IMAD.MOV.U32 R41, RZ, RZ, R36 ;  /* 0x000000ffff297224 */ /* 0x000fe200078e0024 */
[----:B------:R-:W-:Y:S01]  /*188e0*/  MOV R38, R35 ;  /* 0x0000002300267202 */ /* 0x000fe20000000f00 */
[----:B------:R-:W-:Y:S02]  /*188f0*/  IMAD.MOV.U32 R36, RZ, RZ, R37 ;  /* 0x000000ffff247224 */ /* 0x000fe400078e0025 */
[----:B------:R-:W-:-:S07]  /*18900*/  IMAD.MOV.U32 R35, RZ, RZ, R40 ;  /* 0x000000ffff237224 */ /* 0x000fce00078e0028 */
.L_x_10033:
[----:B------:R-:W-:Y:S05]  /*18910*/  BSYNC B0 ;  /* 0x0000000000007941 */ /* 0x000fea0003800000 */
.L_x_10031:
        /* <DEDUP_REMOVED lines=9> */
.L_x_10035:
[----:B------:R-:W-:Y:S01]  /*189b0*/  MOV R40, R31 ;  /* 0x0000001f00287202 */ /* 0x000fe20000000f00 */
[----:B------:R-:W-:Y:S02]  /*189c0*/  IMAD.MOV.U32 R37, RZ, RZ, R34 ;  /* 0x000000ffff257224 */ /* 0x000fe400078e0022 */
[----:B------:R-:W-:Y:S02]  /*189d0*/  IMAD.MOV.U32 R31, RZ, RZ, R36 ;  /* 0x000000ffff1f7224 */ /* 0x000fe400078e0024 */
[----:B------:R-:W-:-:S07]  /*189e0*/  IMAD.MOV.U32 R34, RZ, RZ, R35 ;  /* 0x000000ffff227224 */ /* 0x000fce00078e0023 */
.L_x_10036:
[----:B------:R-:W-:Y:S05]  /*189f0*/  BSYNC B0 ;  /* 0x0000000000007941 */ /* 0x000fea0003800000 */
.L_x_10034:
        /* <DEDUP_REMOVED lines=9> */
.L_x_10038:
[----:B------:R-:W-:Y:S02]  /*18a90*/  IMAD.MOV.U32 R35, RZ, RZ, R30 ;  /* 0x000000ffff237224 */ /* 0x000fe400078e001e */
[----:B------:R-:W-:Y:S02]  /*18aa0*/  IMAD.MOV.U32 R36, RZ, RZ, R33 ;  /* 0x000000ffff247224 */ /* 0x000fe400078e0021 */
[----:B------:R-:W-:Y:S02]  /*18ab0*/  IMAD.MOV.U32 R30, RZ, RZ, R31 ;  /* 0x000000ffff1e7224 */ /* 0x000fe400078e001f */
[----:B------:R-:W-:-:S07]  /*18ac0*/  IMAD.MOV.U32 R33, RZ, RZ, R34 ;  /* 0x000000ffff217224 */ /* 0x000fce00078e0022 */
.L_x_10039:
[----:B------:R-:W-:Y:S05]  /*18ad0*/  BSYNC B0 ;  /* 0x0000000000007941 */ /* 0x000fea0003800000 */
.L_x_10037:
        /* <DEDUP_REMOVED lines=9> */
.L_x_10041:
[----:B------:R-:W-:Y:S02]  /*18b70*/  IMAD.MOV.U32 R34, RZ, RZ, R29 ;  /* 0x000000ffff227224 */ /* 0x000fe400078e001d */
[----:B------:R-:W-:Y:S01]  /*18b80*/  IMAD.MOV.U32 R31, RZ, RZ, R32 ;  /* 0x000000ffff1f7224 */ /* 0x000fe200078e0020 */
[----:B------:R-:W-:Y:S01]  /*18b90*/  MOV R32, R33 ;  /* 0x0000002100207202 */ /* 0x000fe20000000f00 */
[----:B------:R-:W-:-:S07]  /*18ba0*/  IMAD.MOV.U32 R29, RZ, RZ, R30 ;  /* 0x000000ffff1d7224 */ /* 0x000fce00078e001e */
.L_x_10042:
[----:B------:R-:W-:Y:S05]  /*18bb0*/  BSYNC B0 ;  /* 0x0000000000007941 */ /* 0x000fea0003800000 */
.L_x_10040:
        /* <DEDUP_REMOVED lines=9> */
.L_x_10044:
[----:B------:R-:W-:Y:S01]  /*18c50*/  IMAD.MOV.U32 R33, RZ, RZ, R28 ;  /* 0x000000ffff217224 */ /* 0x000fe200078e001c */
[----:B------:R-:W-:Y:S01]  /*18c60*/  MOV R28, R29 ;  /* 0x0000001d001c7202 */ /* 0x000fe20000000f00 */
[----:B------:R-:W-:Y:S02]  /*18c70*/  IMAD.MOV.U32 R30, RZ, RZ, R69 ;  /* 0x000000ffff1e7224 */ /* 0x000fe400078e0045 */
[----:B------:R-:W-:-:S07]  /*18c80*/  IMAD.MOV.U32 R69, RZ, RZ, R32 ;  /* 0x000000ffff457224 */ /* 0x000fce00078e0020 */
.L_x_10045:
[----:B------:R-:W-:Y:S05]  /*18c90*/  BSYNC B0 ;  /* 0x0000000000007941 */ /* 0x000fea0003800000 */
.L_x_10043:
        /* <DEDUP_REMOVED lines=9> */
.L_x_10047:
[----:B------:R-:W-:Y:S01]  /*18d30*/  IMAD.MOV.U32 R32, RZ, RZ, R67 ;  /* 0x000000ffff207224 */ /* 0x000fe200078e0043 */
[----:B------:R-:W-:Y:S01]  /*18d40*/  MOV R29, R64 ;  /* 0x00000040001d7202 */ /* 0x000fe20000000f00 */
[----:B------:R-:W-:Y:S02]  /*18d50*/  IMAD.MOV.U32 R67, RZ, RZ, R28 ;  /* 0x000000ffff437224 */ /* 0x000fe400078e001c */
[----:B------:R-:W-:-:S07]  /*18d60*/  IMAD.MOV.U32 R64, RZ, RZ, R69 ;  /* 0x000000ffff407224 */ /* 0x000fce00078e0045 */
.L_x_10048:
[----:B------:R-:W-:Y:S05]  /*18d70*/  BSYNC B0 ;  /* 0x0000000000007941 */ /* 0x000fea0003800000 */
.L_x_10046:
        /* <DEDUP_REMOVED lines=9> */
.L_x_10050:
[----:B------:R-:W-:Y:S01]  /*18e10*/  MOV R73, R62 ;  /* 0x0000003e00497202 */ /* 0x000fe20000000f00 */
[----:B------:R-:W-:Y:S02]  /*18e20*/  IMAD.MOV.U32 R28, RZ, RZ, R25 ;  /* 0x000000ffff1c7224 */ /* 0x000fe400078e0019 */
[----:B------:R-:W-:Y:S02]  /*18e30*/  IMAD.MOV.U32 R62, RZ, RZ, R67 ;  /* 0x000000ffff3e7224 */ /* 0x000fe400078e0043 */
[----:B------:R-:W-:-:S07]  /*18e40*/  IMAD.MOV.U32 R25, RZ, RZ, R64 ;  /* 0x000000ffff197224 */ /* 0x000fce00078e0040 */
.L_x_10051:
[----:B------:R-:W-:Y:S05]  /*18e50*/  BSYNC B0 ;  /* 0x0000000000007941 */ /* 0x000fea0003800000 */
.L_x_10049:
        /* <DEDUP_REMOVED lines=9> */
.L_x_10053:
[----:B------:R-:W-:Y:S02]  /*18ef0*/  IMAD.MOV.U32 R66, RZ, RZ, R21 ;  /* 0x000000ffff427224 */ /* 0x000fe400078e0015 */
[----:B------:R-:W-:Y:S02]  /*18f00*/  IMAD.MOV.U32 R69, RZ, RZ, R24 ;  /* 0x000000ffff457224 */ /* 0x000fe400078e0018 */
[----:B------:R-:W-:Y:S02]  /*18f10*/  IMAD.MOV.U32 R21, RZ, RZ, R62 ;  /* 0x000000ffff157224 */ /* 0x000fe400078e003e */
[----:B------:R-:W-:-:S07]  /*18f20*/  IMAD.MOV.U32 R24, RZ, RZ, R25 ;  /* 0x000000ffff187224 */ /* 0x000fce00078e0019 */
.L_x_10054:
[----:B------:R-:W-:Y:S05]  /*18f30*/  BSYNC B0 ;  /* 0x0000000000007941 */ /* 0x000fea0003800000 */
.L_x_10052:
        /* <DEDUP_REMOVED lines=9> */
.L_x_10056:
[----:B------:R-:W-:Y:S02]  /*18fd0*/  IMAD.MOV.U32 R25, RZ, RZ, R20 ;  /* 0x000000ffff197224 */ /* 0x000fe400078e0014 */
[----:B------:R-:W-:Y:S01]  /*18fe0*/  IMAD.MOV.U32 R64, RZ, RZ, R19 ;  /* 0x000000ffff407224 */ /* 0x000fe200078e0013 */
[----:B------:R-:W-:Y:S01]  /*18ff0*/  MOV R19, R24 ;  /* 0x0000001800137202 */ /* 0x000fe20000000f00 */
[----:B------:R-:W-:-:S07]  /*19000*/  IMAD.MOV.U32 R20, RZ, RZ, R21 ;  /* 0x000000ffff147224 */ /* 0x000fce00078e0015 */
.L_x_10057:
[----:B------:R-:W-:Y:S05]  /*19010*/  BSYNC B0 ;  /* 0x0000000000007941 */ /* 0x000fea0003800000 */
.L_x_10055:
        /* <DEDUP_REMOVED lines=9> */
.L_x_10059:
[----:B------:R-:W-:Y:S01]  /*190b0*/  IMAD.MOV.U32 R24, RZ, RZ, R15 ;  /* 0x000000ffff187224 */ /* 0x000fe200078e000f */
[----:B------:R-:W-:Y:S01]  /*190c0*/  MOV R15, R20 ;  /* 0x00000014000f7202 */ /* 0x000fe20000000f00 */
[----:B------:R-:W-:Y:S02]  /*190d0*/  IMAD.MOV.U32 R21, RZ, RZ, R18 ;  /* 0x000000ffff157224 */ /* 0x000fe400078e0012 */
[----:B------:R-:W-:-:S07]  /*190e0*/  IMAD.MOV.U32 R18, RZ, RZ, R19 ;  /* 0x000000ffff127224 */ /* 0x000fce00078e0013 */
.L_x_10060:
[----:B------:R-:W-:Y:S05]  /*190f0*/  BSYNC B0 ;  /* 0x0000000000007941 */ /* 0x000fea0003800000 */
.L_x_10058:
        /* <DEDUP_REMOVED lines=9> */
.L_x_10062:
[----:B------:R-:W-:Y:S01]  /*19190*/  IMAD.MOV.U32 R19, RZ, RZ, R14 ;  /* 0x000000ffff137224 */ /* 0x000fe200078e000e */
[----:B------:R-:W-:Y:S01]  /*191a0*/  MOV R20, R17 ;  /* 0x0000001100147202 */ /* 0x000fe20000000f00 */
[----:B------:R-:W-:Y:S02]  /*191b0*/  IMAD.MOV.U32 R14, RZ, RZ, R15 ;  /* 0x000000ffff0e7224 */ /* 0x000fe400078e000f */
[----:B------:R-:W-:-:S07]  /*191c0*/  IMAD.MOV.U32 R17, RZ, RZ, R18 ;  /* 0x000000ffff117224 */ /* 0x000fce00078e0012 */
.L_x_10063:
[----:B------:R-:W-:Y:S05]  /*191d0*/  BSYNC B0 ;  /* 0x0000000000007941 */ /* 0x000fea0003800000 */
.L_x_10061:
        /* <DEDUP_REMOVED lines=9> */
.L_x_10065:
[----:B------:R-:W-:Y:S01]  /*19270*/  MOV R18, R13 ;  /* 0x0000000d00127202 */ /* 0x000fe20000000f00 */
[----:B------:R-:W-:Y:S02]  /*19280*/  IMAD.MOV.U32 R15, RZ, RZ, R16 ;  /* 0x000000ffff0f7224 */ /* 0x000fe400078e0010 */
[----:B------:R-:W-:Y:S02]  /*19290*/  IMAD.MOV.U32 R13, RZ, RZ, R14 ;  /* 0x000000ffff0d7224 */ /* 0x000fe400078e000e */
[----:B------:R-:W-:-:S07]  /*192a0*/  IMAD.MOV.U32 R16, RZ, RZ, R17 ;  /* 0x000000ffff107224 */ /* 0x000fce00078e0011 */
.L_x_10066:
[----:B------:R-:W-:Y:S05]  /*192b0*/  BSYNC B0 ;  /* 0x0000000000007941 */ /* 0x000fea0003800000 */
.L_x_10064:
        /* <DEDUP_REMOVED lines=9> */
.L_x_10068:
[----:B------:R-:W-:Y:S02]  /*19350*/  IMAD.MOV.U32 R17, RZ, RZ, R12 ;  /* 0x000000ffff117224 */ /* 0x000fe400078e000c */
[----:B------:R-:W-:Y:S02]  /*19360*/  IMAD.MOV.U32 R14, RZ, RZ, R11 ;  /* 0x000000ffff0e7224 */ /* 0x000fe400078e000b */
[----:B------:R-:W-:Y:S02]  /*19370*/  IMAD.MOV.U32 R12, RZ, RZ, R13 ;  /* 0x000000ffff0c7224 */ /* 0x000fe400078e000d */
[----:B------:R-:W-:-:S07]  /*19380*/  IMAD.MOV.U32 R11, RZ, RZ, R16 ;  /* 0x000000ffff0b7224 */ /* 0x000fce00078e0010 */
.L_x_10069:
[----:B------:R-:W-:Y:S05]  /*19390*/  BSYNC B0 ;  /* 0x0000000000007941 */ /* 0x000fea0003800000 */
.L_x_10067:
        /* <DEDUP_REMOVED lines=9> */
.L_x_10071:
[----:B------:R-:W-:Y:S02]  /*19430*/  IMAD.MOV.U32 R16, RZ, RZ, R7 ;  /* 0x000000ffff107224 */ /* 0x000fe400078e0007 */
[----:B------:R-:W-:Y:S01]  /*19440*/  IMAD.MOV.U32 R13, RZ, RZ, R10 ;  /* 0x000000ffff0d7224 */ /* 0x000fe200078e000a */
[----:B------:R-:W-:Y:S01]  /*19450*/  MOV R10, R11 ;  /* 0x0000000b000a7202 */ /* 0x000fe20000000f00 */
[----:B------:R-:W-:-:S07]  /*19460*/  IMAD.MOV.U32 R7, RZ, RZ, R12 ;  /* 0x000000ffff077224 */ /* 0x000fce00078e000c */
.L_x_10072:
[----:B------:R-:W-:Y:S05]  /*19470*/  BSYNC B0 ;  /* 0x0000000000007941 */ /* 0x000fea0003800000 */
.L_x_10070:
        /* <DEDUP_REMOVED lines=9> */
.L_x_10074:
[----:B------:R-:W-:Y:S01]  /*19510*/  IMAD.MOV.U32 R11, RZ, RZ, R6 ;  /* 0x000000ffff0b7224 */ /* 0x000fe200078e0006 */
[----:B------:R-:W-:Y:S01]  /*19520*/  MOV R6, R7 ;  /* 0x0000000700067202 */ /* 0x000fe20000000f00 */
[----:B------:R-:W-:Y:S02]  /*19530*/  IMAD.MOV.U32 R12, RZ, RZ, R9 ;  /* 0x000000ffff0c7224 */ /* 0x000fe400078e0009 */
[----:B------:R-:W-:-:S07]  /*19540*/  IMAD.MOV.U32 R9, RZ, RZ, R10 ;  /* 0x000000ffff097224 */ /* 0x000fce00078e000a */
.L_x_10075:
[----:B------:R-:W-:Y:S05]  /*19550*/  BSYNC B0 ;  /* 0x0000000000007941 */ /* 0x000fea0003800000 */
.L_x_10073:
        /* <DEDUP_REMOVED lines=9> */
.L_x_10077:
[----:B------:R-:W-:Y:S01]  /*195f0*/  IMAD.MOV.U32 R10, RZ, RZ, R5 ;  /* 0x000000ffff0a7224 */ /* 0x000fe200078e0005 */
[----:B------:R-:W-:Y:S01]  /*19600*/  MOV R7, R8 ;  /* 0x0000000800077202 */ /* 0x000fe20000000f00 */
[----:B------:R-:W-:Y:S02]  /*19610*/  IMAD.MOV.U32 R5, RZ, RZ, R6 ;  /* 0x000000ffff057224 */ /* 0x000fe400078e0006 */
[----:B------:R-:W-:-:S07]  /*19620*/  IMAD.MOV.U32 R8, RZ, RZ, R9 ;  /* 0x000000ffff087224 */ /* 0x000fce00078e0009 */
.L_x_10078:
[----:B------:R-:W-:Y:S05]  /*19630*/  BSYNC B0 ;  /* 0x0000000000007941 */ /* 0x000fea0003800000 */
.L_x_10076:
        /* <DEDUP_REMOVED lines=9> */
.L_x_10080:
[----:B------:R-:W-:Y:S01]  /*196d0*/  MOV R9, R4 ;  /* 0x0000000400097202 */ /* 0x000fe20000000f00 */
[----:B------:R-:W-:Y:S02]  /*196e0*/  IMAD.MOV.U32 R6, RZ, RZ, R65 ;  /* 0x000000ffff067224 */ /* 0x000fe400078e0041 */
[----:B------:R-:W-:Y:S02]  /*196f0*/  IMAD.MOV.U32 R4, RZ, RZ, R5 ;  /* 0x000000ffff047224 */ /* 0x000fe400078e0005 */
[----:B------:R-:W-:-:S07]  /*19700*/  IMAD.MOV.U32 R65, RZ, RZ, R8 ;  /* 0x000000ffff417224 */ /* 0x000fce00078e0008 */
.L_x_10081:
[----:B------:R-:W-:Y:S05]  /*19710*/  BSYNC B0 ;  /* 0x0000000000007941 */ /* 0x000fea0003800000 */
.L_x_10079:
        /* <DEDUP_REMOVED lines=9> */
.L_x_10083:
[----:B------:R-:W-:Y:S02]  /*197b0*/  IMAD.MOV.U32 R8, RZ, RZ, R63 ;  /* 0x000000ffff087224 */ /* 0x000fe400078e003f */
[----:B------:R-:W-:Y:S02]  /*197c0*/  IMAD.MOV.U32 R5, RZ, RZ, R60 ;  /* 0x000000ffff057224 */ /* 0x000fe400078e003c */
[----:B------:R-:W-:Y:S02]  /*197d0*/  IMAD.MOV.U32 R63, RZ, RZ, R4 ;  /* 0x000000ffff3f7224 */ /* 0x000fe400078e0004 */
[----:B------:R-:W-:-:S07]  /*197e0*/  IMAD.MOV.U32 R60, RZ, RZ, R65 ;  /* 0x000000ffff3c7224 */ /* 0x000fce00078e0041 */
.L_x_10084:
[----:B------:R-:W-:Y:S05]  /*197f0*/  BSYNC B0 ;  /* 0x0000000000007941 */ /* 0x000fea0003800000 */
.L_x_10082:
        /* <DEDUP_REMOVED lines=9> */
.L_x_10086:
[----:B------:R-:W-:Y:S02]  /*19890*/  IMAD.MOV.U32 R67, RZ, RZ, R2 ;  /* 0x000000ffff437224 */ /* 0x000fe400078e0002 */
[----:B------:R-:W-:Y:S01]  /*198a0*/  IMAD.MOV.U32 R4, RZ, RZ, R59 ;  /* 0x000000ffff047224 */ /* 0x000fe200078e003b */
[----:B------:R-:W-:Y:S01]  /*198b0*/  MOV R59, R60 ;  /* 0x0000003c003b7202 */ /* 0x000fe20000000f00 */
[----:B------:R-:W-:-:S07]  /*198c0*/  IMAD.MOV.U32 R2, RZ, RZ, R63 ;  /* 0x000000ffff027224 */ /* 0x000fce00078e003f */
.L_x_10087:
[----:B------:R-:W-:Y:S05]  /*198d0*/  BSYNC B0 ;  /* 0x0000000000007941 */ /* 0x000fea0003800000 */
.L_x_10085:
        /* <DEDUP_REMOVED lines=9> */
.L_x_10089:
[----:B------:R-:W-:Y:S01]  /*19970*/  IMAD.MOV.U32 R62, RZ, RZ, R3 ;  /* 0x000000ffff3e7224 */ /* 0x000fe200078e0003 */
[----:B------:R-:W-:Y:S01]  /*19980*/  MOV R3, R2 ;  /* 0x0000000200037202 */ /* 0x000fe20000000f00 */
[----:B------:R-:W-:Y:S02]  /*19990*/  IMAD.MOV.U32 R63, RZ, RZ, R0 ;  /* 0x000000ffff3f7224 */ /* 0x000fe400078e0000 */
[----:B------:R-:W-:-:S07]  /*199a0*/  IMAD.MOV.U32 R0, RZ, RZ, R59 ;  /* 0x000000ffff007224 */ /* 0x000fce00078e003b */
.L_x_10090:
[----:B------:R-:W-:Y:S05]  /*199b0*/  BSYNC B0 ;  /* 0x0000000000007941 */ /* 0x000fea0003800000 */
.L_x_10088:
        /* <DEDUP_REMOVED lines=9> */
.L_x_10092:
[----:B------:R-:W-:Y:S01]  /*19a50*/  IMAD.MOV.U32 R65, RZ, RZ, R58 ;  /* 0x000000ffff417224 */ /* 0x000fe200078e003a */
[----:B------:R-:W-:Y:S01]  /*19a60*/  MOV R2, R55 ;  /* 0x0000003700027202 */ /* 0x000fe20000000f00 */
[----:B------:R-:W-:Y:S02]  /*19a70*/  IMAD.MOV.U32 R58, RZ, RZ, R3 ;  /* 0x000000ffff3a7224 */ /* 0x000fe400078e0003 */
[----:B------:R-:W-:-:S07]  /*19a80*/  IMAD.MOV.U32 R55, RZ, RZ, R0 ;  /* 0x000000ffff377224 */ /* 0x000fce00078e0000 */
.L_x_10093:
[----:B------:R-:W-:Y:S05]  /*19a90*/  BSYNC B0 ;  /* 0x0000000000007941 */ /* 0x000fea0003800000 */
.L_x_10091:
        /* <DEDUP_REMOVED lines=9> */
.L_x_10095:
[----:B------:R-:W-:Y:S01]  /*19b30*/  MOV R0, R61 ;  /* 0x0000003d00007202 */ /* 0x000fe20000000f00 */
[----:B------:R-:W-:Y:S02]  /*19b40*/  IMAD.MOV.U32 R3, RZ, RZ, R70 ;  /* 0x000000ffff037224 */ /* 0x000fe400078e0046 */
[----:B------:R-:W-:Y:S02]  /*19b50*/  IMAD.MOV.U32 R70, RZ, RZ, R55 ;  /* 0x000000ffff467224 */ /* 0x000fe400078e0037 */
[----:B------:R-:W-:-:S07]  /*19b60*/  IMAD.MOV.U32 R61, RZ, RZ, R58 ;  /* 0x000000ffff3d7224 */ /* 0x000fce00078e003a */
.L_x_10096:
[----:B------:R-:W-:Y:S05]  /*19b70*/  BSYNC B0 ;  /* 0x0000000000007941 */ /* 0x000fea0003800000 */
.L_x_10094:
        /* <DEDUP_REMOVED lines=11> */
.L_x_10098:
[----:B------:R-:W-:Y:S02]  /*19c30*/  IMAD.MOV.U32 R72, RZ, RZ, R57 ;  /* 0x000000ffff487224 */ /* 0x000fe400078e0039 */
[----:B------:R-:W-:Y:S02]  /*19c40*/  IMAD.MOV.U32 R60, RZ, RZ, R54 ;  /* 0x000000ffff3c7224 */ /* 0x000fe400078e0036 */
[----:B------:R-:W-:Y:S02]  /*19c50*/  IMAD.MOV.U32 R57, RZ, RZ, R26 ;  /* 0x000000ffff397224 */ /* 0x000fe400078e001a */
[----:B-----5:R-:W-:-:S07]  /*19c60*/  IMAD.MOV.U32 R54, RZ, RZ, R23 ;  /* 0x000000ffff367224 */ /* 0x020fce00078e0017 */
.L_x_10099:
[----:B------:R-:W-:Y:S05]  /*19c70*/  BSYNC B0 ;  /* 0x0000000000007941 */ /* 0x000fea0003800000 */
.L_x_10097:
        /* <DEDUP_REMOVED lines=9> */
.L_x_10101:
[----:B------:R-:W-:Y:S02]  /*19d10*/  IMAD.MOV.U32 R59, RZ, RZ, R56 ;  /* 0x000000ffff3b7224 */ /* 0x000fe400078e0038 */
[----:B------:R-:W-:Y:S01]  /*19d20*/  IMAD.MOV.U32 R55, RZ, RZ, R53 ;  /* 0x000000ffff377224 */ /* 0x000fe200078e0035 */
[----:B------:R-:W-:Y:S01]  /*19d30*/  MOV R53, R54 ;  /* 0x0000003600357202 */ /* 0x000fe20000000f00 */
[----:B------:R-:W-:-:S07]  /*19d40*/  IMAD.MOV.U32 R56, RZ, RZ, R57 ;  /* 0x000000ffff387224 */ /* 0x000fce00078e0039 */
.L_x_10102:
[----:B------:R-:W-:Y:S05]  /*19d50*/  BSYNC B0 ;  /* 0x0000000000007941 */ /* 0x000fea0003800000 */
.L_x_10100:
        /* <DEDUP_REMOVED lines=9> */
.L_x_10104:
[----:B------:R-:W-:Y:S01]  /*19df0*/  IMAD.MOV.U32 R58, RZ, RZ, R51 ;  /* 0x000000ffff3a7224 */ /* 0x000fe200078e0033 */
[----:B------:R-:W-:Y:S01]  /*19e00*/  MOV R51, R56 ;  /* 0x0000003800337202 */ /* 0x000fe20000000f00 */
[----:B------:R-:W-:Y:S02]  /*19e10*/  IMAD.MOV.U32 R54, RZ, RZ, R52 ;  /* 0x000000ffff367224 */ /* 0x000fe400078e0034 */
[----:B------:R-:W-:-:S07]  /*19e20*/  IMAD.MOV.U32 R52, RZ, RZ, R53 ;  /* 0x000000ffff347224 */ /* 0x000fce00078e0035 */
.L_x_10105:
[----:B------:R-:W-:Y:S05]  /*19e30*/  BSYNC B0 ;  /* 0x0000000000007941 */ /* 0x000fea0003800000 */
.L_x_10103:
        /* <DEDUP_REMOVED lines=9> */
.L_x_10107:
[----:B------:R-:W-:Y:S01]  /*19ed0*/  IMAD.MOV.U32 R57, RZ, RZ, R50 ;  /* 0x000000ffff397224 */ /* 0x000fe200078e0032 */
[----:B------:R-:W-:Y:S01]  /*19ee0*/  MOV R53, R47 ;  /* 0x0000002f00357202 */ /* 0x000fe20000000f00 */
[----:B------:R-:W-:Y:S02]  /*19ef0*/  IMAD.MOV.U32 R50, RZ, RZ, R51 ;  /* 0x000000ffff327224 */ /* 0x000fe400078e0033 */
[----:B------:R-:W-:-:S07]  /*19f00*/  IMAD.MOV.U32 R47, RZ, RZ, R52 ;  /* 0x000000ffff2f7224 */ /* 0x000fce00078e0034 */
.L_x_10108:
[----:B------:R-:W-:Y:S05]  /*19f10*/  BSYNC B0 ;  /* 0x0000000000007941 */ /* 0x000fea0003800000 */
.L_x_10106:
        /* <DEDUP_REMOVED lines=9> */
.L_x_10110:
[----:B------:R-:W-:Y:S01]  /*19fb0*/  MOV R56, R49 ;  /* 0x0000003100387202 */ /* 0x000fe20000000f00 */
[----:B------:R-:W-:Y:S02]  /*19fc0*/  IMAD.MOV.U32 R52, RZ, RZ, R46 ;  /* 0x000000ffff347224 */ /* 0x000fe400078e002e */
[----:B------:R-:W-:Y:S02]  /*19fd0*/  IMAD.MOV.U32 R49, RZ, RZ, R50 ;  /* 0x000000ffff317224 */ /* 0x000fe400078e0032 */
[----:B------:R-:W-:-:S07]  /*19fe0*/  IMAD.MOV.U32 R46, RZ, RZ, R47 ;  /* 0x000000ffff2e7224 */ /* 0x000fce00078e002f */
.L_x_10111:
[----:B------:R-:W-:Y:S05]  /*19ff0*/  BSYNC B0 ;  /* 0x0000000000007941 */ /* 0x000fea0003800000 */
.L_x_10109:
        /* <DEDUP_REMOVED lines=9> */
.L_x_10113:
[----:B------:R-:W-:Y:S02]  /*1a090*/  IMAD.MOV.U32 R51, RZ, RZ, R48 ;  /* 0x000000ffff337224 */ /* 0x000fe400078e0030 */
[----:B------:R-:W-:Y:S02]  /*1a0a0*/  IMAD.MOV.U32 R47, RZ, RZ, R45 ;  /* 0x000000ffff2f7224 */ /* 0x000fe400078e002d */
[----:B------:R-:W-:Y:S02]  /*1a0b0*/  IMAD.MOV.U32 R48, RZ, RZ, R49 ;  /* 0x000000ffff307224 */ /* 0x000fe400078e0031 */
[----:B------:R-:W-:-:S07]  /*1a0c0*/  IMAD.MOV.U32 R45, RZ, RZ, R46 ;  /* 0x000000ffff2d7224 */ /* 0x000fce00078e002e */
.L_x_10114:
[----:B------:R-:W-:Y:S05]  /*1a0d0*/  BSYNC B0 ;  /* 0x0000000000007941 */ /* 0x000fea0003800000 */
.L_x_10112:
        /* <DEDUP_REMOVED lines=9> */
.L_x_10116:
[----:B------:R-:W-:Y:S02]  /*1a170*/  IMAD.MOV.U32 R50, RZ, RZ, R43 ;  /* 0x000000ffff327224 */ /* 0x000fe400078e002b */
[----:B------:R-:W-:Y:S01]  /*1a180*/  IMAD.MOV.U32 R46, RZ, RZ, R44 ;  /* 0x000000ffff2e7224 */ /* 0x000fe200078e002c */
[----:B------:R-:W-:Y:S01]  /*1a190*/  MOV R44, R45 ;  /* 0x0000002d002c7202 */ /* 0x000fe20000000f00 */
[----:B------:R-:W-:-:S07]  /*1a1a0*/  IMAD.MOV.U32 R43, RZ, RZ, R48 ;  /* 0x000000ffff2b7224 */ /* 0x000fce00078e0030 */
.L_x_10117:
[----:B------:R-:W-:Y:S05]  /*1a1b0*/  BSYNC B0 ;  /* 0x0000000000007941 */ /* 0x000fea0003800000 */
.L_x_10115:
        /* <DEDUP_REMOVED lines=9> */
.L_x_10119:
[----:B------:R-:W-:Y:S01]  /*1a250*/  IMAD.MOV.U32 R49, RZ, RZ, R42 ;  /* 0x000000ffff317224 */ /* 0x000fe200078e002a */
[----:B------:R-:W-:Y:S01]  /*1a260*/  MOV R42, R43 ;  /* 0x0000002b002a7202 */ /* 0x000fe20000000f00 */
[----:B------:R-:W-:Y:S02]  /*1a270*/  IMAD.MOV.U32 R45, RZ, RZ, R39 ;  /* 0x000000ffff2d7224 */ /* 0x000fe400078e0027 */
[----:B------:R-:W-:-:S07]  /*1a280*/  IMAD.MOV.U32 R39, RZ, RZ, R44 ;  /* 0x000000ffff277224 */ /* 0x000fce00078e002c */
.L_x_10120:
[----:B------:R-:W-:Y:S05]  /*1a290*/  BSYNC B0 ;  /* 0x0000000000007941 */ /* 0x000fea0003800000 */
.L_x_10118:
        /* <DEDUP_REMOVED lines=9> */
.L_x_10122:
[----:B------:R-:W-:Y:S01]  /*1a330*/  IMAD.MOV.U32 R48, RZ, RZ, R41 ;  /* 0x000000ffff307224 */ /* 0x000fe200078e0029 */
[----:B------:R-:W-:Y:S01]  /*1a340*/  MOV R44, R38 ;  /* 0x00000026002c7202 */ /* 0x000fe20000000f00 */
[----:B------:R-:W-:Y:S02]  /*1a350*/  IMAD.MOV.U32 R41, RZ, RZ, R42 ;  /* 0x000000ffff297224 */ /* 0x000fe400078e002a */
[----:B------:R-:W-:-:S07]  /*1a360*/  IMAD.MOV.U32 R38, RZ, RZ, R39 ;  /* 0x000000ffff267224 */ /* 0x000fce00078e0027 */
.L_x_10123:
[----:B------:R-:W-:Y:S05]  /*1a370*/  BSYNC B0 ;  /* 0x0000000000007941 */ /* 0x000fea0003800000 */
.L_x_10121:
        /* <DEDUP_REMOVED lines=9> */
.L_x_10125:
[----:B------:R-:W-:Y:S01]  /*1a410*/  MOV R43, R40 ;  /* 0x00000028002b7202 */ /* 0x000fe20000000f00 */
[----:B------:R-:W-:Y:S02]  /*1a420*/  IMAD.MOV.U32 R39, RZ, RZ, R37 ;  /* 0x000000ffff277224 */ /* 0x000fe400078e0025 */
[----:B------:R-:W-:Y:S02]  /*1a430*/  IMAD.MOV.U32 R40, RZ, RZ, R41 ;  /* 0x000000ffff287224 */ /* 0x000fe400078e0029 */
[----:B------:R-:W-:-:S07]  /*1a440*/  IMAD.MOV.U32 R37, RZ, RZ, R38 ;  /* 0x000000ffff257224 */ /* 0x000fce00078e0026 */
.L_x_10126:
[----:B------:R-:W-:Y:S05]  /*1a450*/  BSYNC B0 ;  /* 0x0000000000007941 */ /* 0x000fea0003800000 */
.L_x_10124:
        /* <DEDUP_REMOVED lines=9> */
.L_x_10128:
[----:B------:R-:W-:Y:S02]  /*1a4f0*/  IMAD.MOV.U32 R42, RZ, RZ, R35 ;  /* 0x000000ffff2a7224 */ /* 0x000fe400078e0023 */
[----:B------:R-:W-:Y:S02]  /*1a500*/  IMAD.MOV.U32 R38, RZ, RZ, R36 ;  /* 0x000000ffff267224 */ /* 0x000fe400078e0024 */
[----:B------:R-:W-:Y:S02]  /*1a510*/  IMAD.MOV.U32 R35, RZ, RZ, R40 ;  /* 0x000000ffff237224 */ /* 0x000fe400078e0028 */
[----:B------:R-:W-:-:S07]  /*1a520*/  IMAD.MOV.U32 R36, RZ, RZ, R37 ;  /* 0x000000ffff247224 */ /* 0x000fce00078e0025 */
.L_x_10129:
[----:B------:R-:W-:Y:S05]  /*1a530*/  BSYNC B0 ;  /* 0x0000000000007941 */ /* 0x000fea0003800000 */
.L_x_10127:
        /* <DEDUP_REMOVED lines=9> */
.L_x_10131:
[----:B------:R-:W-:Y:S02]  /*1a5d0*/  IMAD.MOV.U32 R41, RZ, RZ, R34 ;  /* 0x000000ffff297224 */ /* 0x000fe400078e0022 */
[----:B------:R-:W-:Y:S01]  /*1a5e0*/  IMAD.MOV.U32 R37, RZ, RZ, R31 ;  /* 0x000000ffff257224 */ /* 0x000fe200078e001f */
[----:B------:R-:W-:Y:S01]  /*1a5f0*/  MOV R31, R36 ;  /* 0x00000024001f7202 */ /* 0x000fe20000000f00 */
[----:B------:R-:W-:-:S07]  /*1a600*/  IMAD.MOV.U32 R34, RZ, RZ, R35 ;  /* 0x000000ffff227224 */ /* 0x000fce00078e0023 */
.L_x_10132:
[----:B------:R-:W-:Y:S05]  /*1a610*/  BSYNC B0 ;  /* 0x0000000000007941 */ /* 0x000fea0003800000 */
.L_x_10130:
        /* <DEDUP_REMOVED lines=9> */
.L_x_10134:
[----:B------:R-:W-:Y:S01]  /*1a6b0*/  IMAD.MOV.U32 R40, RZ, RZ, R33 ;  /* 0x000000ffff287224 */ /* 0x000fe200078e0021 */
[----:B------:R-:W-:Y:S01]  /*1a6c0*/  MOV R33, R34 ;  /* 0x0000002200217202 */ /* 0x000fe20000000f00 */
[----:B------:R-:W-:Y:S02]  /*1a6d0*/  IMAD.MOV.U32 R36, RZ, RZ, R30 ;  /* 0x000000ffff247224 */ /* 0x000fe400078e001e */
[----:B------:R-:W-:-:S07]  /*1a6e0*/  IMAD.MOV.U32 R30, RZ, RZ, R31 ;  /* 0x000000ffff1e7224 */ /* 0x000fce00078e001f */
.L_x_10135:
[----:B------:R-:W-:Y:S05]  /*1a6f0*/  BSYNC B0 ;  /* 0x0000000000007941 */ /* 0x000fea0003800000 */
.L_x_10133:
        /* <DEDUP_REMOVED lines=9> */
.L_x_10137:
[----:B------:R-:W-:Y:S01]  /*1a790*/  IMAD.MOV.U32 R35, RZ, RZ, R32 ;  /* 0x000000ffff237224 */ /* 0x000fe200078e0020 */
[----:B------:R-:W-:Y:S01]  /*1a7a0*/  MOV R31, R29 ;  /* 0x0000001d001f7202 */ /* 0x000fe20000000f00 */
[----:B------:R-:W-:Y:S02]  /*1a7b0*/  IMAD.MOV.U32 R32, RZ, RZ, R33 ;  /* 0x000000ffff207224 */ /* 0x000fe400078e0021 */
[----:B------:R-:W-:-:S07]  /*1a7c0*/  IMAD.MOV.U32 R29, RZ, RZ, R30 ;  /* 0x000000ffff1d7224 */ /* 0x000fce00078e001e */
.L_x_10138:
[----:B------:R-:W-:Y:S05]  /*1a7d0*/  BSYNC B0 ;  /* 0x0000000000007941 */ /* 0x000fea0003800000 */
.L_x_10136:
        /* <DEDUP_REMOVED lines=9> */
.L_x_10140:
[----:B------:R-:W-:Y:S01]  /*1a870*/  MOV R34, R73 ;  /* 0x0000004900227202 */ /* 0x000fe20000000f00 */
[----:B------:R-:W-:Y:S02]  /*1a880*/  IMAD.MOV.U32 R30, RZ, RZ, R28 ;  /* 0x000000ffff1e7224 */ /* 0x000fe400078e001c */
[----:B------:R-:W-:Y:S02]  /*1a890*/  IMAD.MOV.U32 R73, RZ, RZ, R32 ;  /* 0x000000ffff497224 */ /* 0x000fe400078e0020 */
[----:B------:R-:W-:-:S07]  /*1a8a0*/  IMAD.MOV.U32 R28, RZ, RZ, R29 ;  /* 0x000000ffff1c7224 */ /* 0x000fce00078e001d */
.L_x_10141:
[----:B------:R-:W-:Y:S05]  /*1a8b0*/  BSYNC B0 ;  /* 0x0000000000007941 */ /* 0x000fea0003800000 */
.L_x_10139:
        /* <DEDUP_REMOVED lines=9> */
.L_x_10143:
[----:B------:R-:W-:Y:S02]  /*1a950*/  IMAD.MOV.U32 R33, RZ, RZ, R66 ;  /* 0x000000ffff217224 */ /* 0x000fe400078e0042 */
[----:B------:R-:W-:Y:S02]  /*1a960*/  IMAD.MOV.U32 R29, RZ, RZ, R69 ;  /* 0x000000ffff1d7224 */ /* 0x000fe400078e0045 */
[----:B------:R-:W-:Y:S02]  /*1a970*/  IMAD.MOV.U32 R66, RZ, RZ, R73 ;  /* 0x000000ffff427224 */ /* 0x000fe400078e0049 */
[----:B------:R-:W-:-:S07]  /*1a980*/  IMAD.MOV.U32 R69, RZ, RZ, R28 ;  /* 0x000000ffff457224 */ /* 0x000fce00078e001c */
.L_x_10144:
[----:B------:R-:W-:Y:S05]  /*1a990*/  BSYNC B0 ;  /* 0x0000000000007941 */ /* 0x000fea0003800000 */
.L_x_10142:
        /* <DEDUP_REMOVED lines=9> */
.L_x_10146:
[----:B------:R-:W-:Y:S02]  /*1aa30*/  IMAD.MOV.U32 R32, RZ, RZ, R25 ;  /* 0x000000ffff207224 */ /* 0x000fe400078e0019 */
[----:B------:R-:W-:Y:S01]  /*1aa40*/  IMAD.MOV.U32 R28, RZ, RZ, R64 ;  /* 0x000000ffff1c7224 */ /* 0x000fe200078e0040 */
[----:B------:R-:W-:Y:S01]  /*1aa50*/  MOV R64, R69 ;  /* 0x0000004500407202 */ /* 0x000fe20000000f00 */
[----:B------:R-:W-:-:S07]  /*1aa60*/  IMAD.MOV.U32 R25, RZ, RZ, R66 ;  /* 0x000000ffff197224 */ /* 0x000fce00078e0042 */
.L_x_10147:
[----:B------:R-:W-:Y:S05]  /*1aa70*/  BSYNC B0 ;  /* 0x0000000000007941 */ /* 0x000fea0003800000 */
.L_x_10145:
        /* <DEDUP_REMOVED lines=9> */
.L_x_10149:
[----:B------:R-:W-:Y:S01]  /*1ab10*/  IMAD.MOV.U32 R27, RZ, RZ, R24 ;  /* 0x000000ffff1b7224 */ /* 0x000fe200078e0018 */
[----:B------:R-:W-:Y:S01]  /*1ab20*/  MOV R24, R25 ;  /* 0x0000001900187202 */ /* 0x000fe20000000f00 */
[----:B------:R-:W-:Y:S02]  /*1ab30*/  IMAD.MOV.U32 R23, RZ, RZ, R21 ;  /* 0x000000ffff177224 */ /* 0x000fe400078e0015 */
[----:B------:R-:W-:-:S07]  /*1ab40*/  IMAD.MOV.U32 R21, RZ, RZ, R64 ;  /* 0x000000ffff157224 */ /* 0x000fce00078e0040 */
.L_x_10150:
[----:B------:R-:W-:Y:S05]  /*1ab50*/  BSYNC B0 ;  /* 0x0000000000007941 */ /* 0x000fea0003800000 */
.L_x_10148:
        /* <DEDUP_REMOVED lines=9> */
.L_x_10152:
[----:B------:R-:W-:Y:S01]  /*1abf0*/  IMAD.MOV.U32 R26, RZ, RZ, R19 ;  /* 0x000000ffff1a7224 */ /* 0x000fe200078e0013 */
[----:B------:R-:W-:Y:S01]  /*1ac00*/  MOV R22, R20 ;  /* 0x0000001400167202 */ /* 0x000fe20000000f00 */
[----:B------:R-:W-:Y:S02]  /*1ac10*/  IMAD.MOV.U32 R19, RZ, RZ, R24 ;  /* 0x000000ffff137224 */ /* 0x000fe400078e0018 */
[----:B------:R-:W-:-:S07]  /*1ac20*/  IMAD.MOV.U32 R20, RZ, RZ, R21 ;  /* 0x000000ffff147224 */ /* 0x000fce00078e0015 */
.L_x_10153:
[----:B------:R-:W-:Y:S05]  /*1ac30*/  BSYNC B0 ;  /* 0x0000000000007941 */ /* 0x000fea0003800000 */
.L_x_10151:
        /* <DEDUP_REMOVED lines=9> */
.L_x_10155:
[----:B------:R-:W-:Y:S01]  /*1acd0*/  MOV R25, R18 ;  /* 0x0000001200197202 */ /* 0x000fe20000000f00 */
[----:B------:R-:W-:Y:S02]  /*1ace0*/  IMAD.MOV.U32 R21, RZ, RZ, R15 ;  /* 0x000000ffff157224 */ /* 0x000fe400078e000f */
[----:B------:R-:W-:Y:S02]  /*1acf0*/  IMAD.MOV.U32 R18, RZ, RZ, R19 ;  /* 0x000000ffff127224 */ /* 0x000fe400078e0013 */
[----:B------:R-:W-:-:S07]  /*1ad00*/  IMAD.MOV.U32 R15, RZ, RZ, R20 ;  /* 0x000000ffff0f7224 */ /* 0x000fce00078e0014 */
.L_x_10156:
[----:B------:R-:W-:Y:S05]  /*1ad10*/  BSYNC B0 ;  /* 0x0000000000007941 */ /* 0x000fea0003800000 */
.L_x_10154:
        /* <DEDUP_REMOVED lines=9> */
.L_x_10158:
[----:B------:R-:W-:Y:S02]  /*1adb0*/  IMAD.MOV.U32 R24, RZ, RZ, R17 ;  /* 0x000000ffff187224 */ /* 0x000fe400078e0011 */
[----:B------:R-:W-:Y:S02]  /*1adc0*/  IMAD.MOV.U32 R20, RZ, RZ, R14 ;  /* 0x000000ffff147224 */ /* 0x000fe400078e000e */
[----:B------:R-:W-:Y:S02]  /*1add0*/  IMAD.MOV.U32 R17, RZ, RZ, R18 ;  /* 0x000000ffff117224 */ /* 0x000fe400078e0012 */
[----:B------:R-:W-:-:S07]  /*1ade0*/  IMAD.MOV.U32 R14, RZ, RZ, R15 ;  /* 0x000000ffff0e7224 */ /* 0x000fce00078e000f */
.L_x_10159:
[----:B------:R-:W-:Y:S05]  /*1adf0*/  BSYNC B0 ;  /* 0x0000000000007941 */ /* 0x000fea0003800000 */
.L_x_10157:
        /* <DEDUP_REMOVED lines=9> */
.L_x_10161:
[----:B------:R-:W-:Y:S02]  /*1ae90*/  IMAD.MOV.U32 R19, RZ, RZ, R16 ;  /* 0x000000ffff137224 */ /* 0x000fe400078e0010 */
[----:B------:R-:W-:Y:S01]  /*1aea0*/  IMAD.MOV.U32 R15, RZ, RZ, R13 ;  /* 0x000000ffff0f7224 */ /* 0x000fe200078e000d */
[----:B------:R-:W-:Y:S01]  /*1aeb0*/  MOV R13, R14 ;  /* 0x0000000e000d7202 */ /* 0x000fe20000000f00 */
[----:B------:R-:W-:-:S07]  /*1aec0*/  IMAD.MOV.U32 R16, RZ, RZ, R17 ;  /* 0x000000ffff107224 */ /* 0x000fce00078e0011 */
.L_x_10162:
[----:B------:R-:W-:Y:S05]  /*1aed0*/  BSYNC B0 ;  /* 0x0000000000007941 */ /* 0x000fea0003800000 */
.L_x_10160:
        /* <DEDUP_REMOVED lines=9> */
.L_x_10164:
[----:B------:R-:W-:Y:S01]  /*1af70*/  IMAD.MOV.U32 R18, RZ, RZ, R11 ;  /* 0x000000ffff127224 */ /* 0x000fe200078e000b */
[----:B------:R-:W-:Y:S01]  /*1af80*/  MOV R11, R16 ;  /* 0x00000010000b7202 */ /* 0x000fe20000000f00 */
[----:B------:R-:W-:Y:S02]  /*1af90*/  IMAD.MOV.U32 R14, RZ, RZ, R12 ;  /* 0x000000ffff0e7224 */ /* 0x000fe400078e000c */
[----:B------:R-:W-:-:S07]  /*1afa0*/  IMAD.MOV.U32 R12, RZ, RZ, R13 ;  /* 0x000000ffff0c7224 */ /* 0x000fce00078e000d */
.L_x_10165:
[----:B------:R-:W-:Y:S05]  /*1afb0*/  BSYNC B0 ;  /* 0x0000000000007941 */ /* 0x000fea0003800000 */
.L_x_10163:
        /* <DEDUP_REMOVED lines=9> */
.L_x_10167:
[----:B------:R-:W-:Y:S01]  /*1b050*/  IMAD.MOV.U32 R17, RZ, RZ, R10 ;  /* 0x000000ffff117224 */ /* 0x000fe200078e000a */
[----:B------:R-:W-:Y:S01]  /*1b060*/  MOV R13, R7 ;  /* 0x00000007000d7202 */ /* 0x000fe20000000f00 */
[----:B------:R-:W-:Y:S02]  /*1b070*/  IMAD.MOV.U32 R10, RZ, RZ, R11 ;  /* 0x000000ffff0a7224 */ /* 0x000fe400078e000b */
[----:B------:R-:W-:-:S07]  /*1b080*/  IMAD.MOV.U32 R7, RZ, RZ, R12 ;  /* 0x000000ffff077224 */ /* 0x000fce00078e000c */
.L_x_10168:
[----:B------:R-:W-:Y:S05]  /*1b090*/  BSYNC B0 ;  /* 0x0000000000007941 */ /* 0x000fea0003800000 */
.L_x_10166:
        /* <DEDUP_REMOVED lines=9> */
.L_x_10170:
[----:B------:R-:W-:Y:S01]  /*1b130*/  MOV R16, R9 ;  /* 0x0000000900107202 */ /* 0x000fe20000000f00 */
[----:B------:R-:W-:Y:S02]  /*1b140*/  IMAD.MOV.U32 R12, RZ, RZ, R6 ;  /* 0x000000ffff0c7224 */ /* 0x000fe400078e0006 */
[----:B------:R-:W-:Y:S02]  /*1b150*/  IMAD.MOV.U32 R9, RZ, RZ, R10 ;  /* 0x000000ffff097224 */ /* 0x000fe400078e000a */
[----:B------:R-:W-:-:S07]  /*1b160*/  IMAD.MOV.U32 R6, RZ, RZ, R7 ;  /* 0x000000ffff067224 */ /* 0x000fce00078e0007 */
.L_x_10171:
[----:B------:R-:W-:Y:S05]  /*1b170*/  BSYNC B0 ;  /* 0x0000000000007941 */ /* 0x000fea0003800000 */
.L_x_10169:
        /* <DEDUP_REMOVED lines=9> */
.L_x_10173:
[----:B------:R-:W-:Y:S02]  /*1b210*/  IMAD.MOV.U32 R11, RZ, RZ, R8 ;  /* 0x000000ffff0b7224 */ /* 0x000fe400078e0008 */
[----:B------:R-:W-:Y:S02]  /*1b220*/  IMAD.MOV.U32 R7, RZ, RZ, R5 ;  /* 0x000000ffff077224 */ /* 0x000fe400078e0005 */
[----:B------:R-:W-:Y:S02]  /*1b230*/  IMAD.MOV.U32 R8, RZ, RZ, R9 ;  /* 0x000000ffff087224 */ /* 0x000fe400078e0009 */
[----:B------:R-:W-:-:S07]  /*1b240*/  IMAD.MOV.U32 R5, RZ, RZ, R6 ;  /* 0x000000ffff057224 */ /* 0x000fce00078e0006 */
.L_x_10174:
[----:B------:R-:W-:Y:S05]  /*1b250*/  BSYNC B0 ;  /* 0x0000000000007941 */ /* 0x000fea0003800000 */
.L_x_10172:
        /* <DEDUP_REMOVED lines=9> */
.L_x_10176:
[----:B------:R-:W-:Y:S02]  /*1b2f0*/  IMAD.MOV.U32 R10, RZ, RZ, R67 ;  /* 0x000000ffff0a7224 */ /* 0x000fe400078e0043 */
[----:B------:R-:W-:Y:S01]  /*1b300*/  IMAD.MOV.U32 R6, RZ, RZ, R4 ;  /* 0x000000ffff067224 */ /* 0x000fe200078e0004 */
[----:B------:R-:W-:Y:S01]  /*1b310*/  MOV R4, R5 ;  /* 0x0000000500047202 */ /* 0x000fe20000000f00 */
[----:B------:R-:W-:-:S07]  /*1b320*/  IMAD.MOV.U32 R67, RZ, RZ, R8 ;  /* 0x000000ffff437224 */ /* 0x000fce00078e0008 */
.L_x_10177:
[----:B------:R-:W-:Y:S05]  /*1b330*/  BSYNC B0 ;  /* 0x0000000000007941 */ /* 0x000fea0003800000 */
.L_x_10175:
        /* <DEDUP_REMOVED lines=9> */
.L_x_10179:
[----:B------:R-:W-:Y:S01]  /*1b3d0*/  IMAD.MOV.U32 R9, RZ, RZ, R62 ;  /* 0x000000ffff097224 */ /* 0x000fe200078e003e */
[----:B------:R-:W-:Y:S01]  /*1b3e0*/  MOV R62, R67 ;  /* 0x00000043003e7202 */ /* 0x000fe20000000f00 */
[----:B------:R-:W-:Y:S02]  /*1b3f0*/  IMAD.MOV.U32 R5, RZ, RZ, R63 ;  /* 0x000000ffff057224 */ /* 0x000fe400078e003f */
[----:B------:R-:W-:-:S07]  /*1b400*/  IMAD.MOV.U32 R63, RZ, RZ, R4 ;  /* 0x000000ffff3f7224 */ /* 0x000fce00078e0004 */
.L_x_10180:
[----:B------:R-:W-:Y:S05]  /*1b410*/  BSYNC B0 ;  /* 0x0000000000007941 */ /* 0x000fea0003800000 */
.L_x_10178:
        /* <DEDUP_REMOVED lines=9> */
.L_x_10182:
[----:B------:R-:W-:Y:S01]  /*1b4b0*/  IMAD.MOV.U32 R8, RZ, RZ, R65 ;  /* 0x000000ffff087224 */ /* 0x000fe200078e0041 */
[----:B------:R-:W-:Y:S01]  /*1b4c0*/  MOV R4, R2 ;  /* 0x0000000200047202 */ /* 0x000fe20000000f00 */
[----:B------:R-:W-:Y:S02]  /*1b4d0*/  IMAD.MOV.U32 R65, RZ, RZ, R62 ;  /* 0x000000ffff417224 */ /* 0x000fe400078e003e */
[----:B------:R-:W-:-:S07]  /*1b4e0*/  IMAD.MOV.U32 R2, RZ, RZ, R63 ;  /* 0x000000ffff027224 */ /* 0x000fce00078e003f */
.L_x_10183:
[----:B------:R-:W-:Y:S05]  /*1b4f0*/  BSYNC B0 ;  /* 0x0000000000007941 */ /* 0x000fea0003800000 */
.L_x_10181:
        /* <DEDUP_REMOVED lines=9> */
.L_x_10185:
[----:B------:R-:W-:Y:S01]  /*1b590*/  MOV R67, R3 ;  /* 0x0000000300437202 */ /* 0x000fe20000000f00 */
[----:B------:R-:W-:Y:S02]  /*1b5a0*/  IMAD.MOV.U32 R63, RZ, RZ, R0 ;  /* 0x000000ffff3f7224 */ /* 0x000fe400078e0000 */
[----:B------:R-:W-:Y:S02]  /*1b5b0*/  IMAD.MOV.U32 R0, RZ, RZ, R65 ;  /* 0x000000ffff007224 */ /* 0x000fe400078e0041 */
[----:B------:R-:W-:-:S07]  /*1b5c0*/  IMAD.MOV.U32 R3, RZ, RZ, R2 ;  /* 0x000000ffff037224 */ /* 0x000fce00078e0002 */
.L_x_10186:
[----:B------:R-:W-:Y:S05]  /*1b5d0*/  BSYNC B0 ;  /* 0x0000000000007941 */ /* 0x000fea0003800000 */
.L_x_10184:
        /* <DEDUP_REMOVED lines=9> */
.L_x_10188:
[----:B------:R-:W-:Y:S02]  /*1b670*/  IMAD.MOV.U32 R66, RZ, RZ, R70 ;  /* 0x000000ffff427224 */ /* 0x000fe400078e0046 */
[----:B------:R-:W-:Y:S02]  /*1b680*/  IMAD.MOV.U32 R62, RZ, RZ, R61 ;  /* 0x000000ffff3e7224 */ /* 0x000fe400078e003d */
[----:B------:R-:W-:Y:S02]  /*1b690*/  IMAD.MOV.U32 R70, RZ, RZ, R3 ;  /* 0x000000ffff467224 */ /* 0x000fe400078e0003 */
[----:B------:R-:W-:-:S07]  /*1b6a0*/  IMAD.MOV.U32 R61, RZ, RZ, R0 ;  /* 0x000000ffff3d7224 */ /* 0x000fce00078e0000 */
.L_x_10189:
[----:B------:R-:W-:Y:S05]  /*1b6b0*/  BSYNC B0 ;  /* 0x0000000000007941 */ /* 0x000fea0003800000 */
.L_x_10187:
        /* <DEDUP_REMOVED lines=9> */
[----:B------:R-:W-:Y:S04]  /*1b750*/  SHFL.DOWN PT, R64, R15, 0x1, 0x1f ;  /* 0x08201f000f407f89 */ /* 0x000fe800000e0000 */
[----:B-1----:R-:W-:Y:S04]  /*1b760*/  STL.64 [R1+0x8], R2 ;  /* 0x0000080201007387 */ /* 0x002fe80000100a00 */
[----:B------:R-:W0:Y:S04]  /*1b770*/  SHFL.DOWN PT, R65, R20, 0x1, 0x1f ;  /* 0x08201f0014417f89 */ /* 0x000e2800000e0000 */
[----:B------:R-:W-:Y:S04]  /*1b780*/  SHFL.DOWN PT, R2, R21, 0x1, 0x1f ;  /* 0x08201f0015027f89 */ /* 0x000fe800000e0000 */
[----:B------:R-:W1:Y:S04]  /*1b790*/  SHFL.DOWN PT, R3, R22, 0x1, 0x1f ;  /* 0x08201f0016037f89 */ /* 0x000e6800000e0000 */
[----:B--2---:R-:W-:Y:S04]  /*1b7a0*/  STL.64 [R1+0x10], R68 ;  /* 0x0000104401007387 */ /* 0x004fe80000100a00 */
[----:B------:R-:W2:Y:S04]  /*1b7b0*/  SHFL.DOWN PT, R75, R12, 0x1, 0x1f ;  /* 0x08201f000c4b7f89 */ /* 0x000ea800000e0000 */
[----:B------:R-:W-:Y:S04]  /*1b7c0*/  SHFL.DOWN PT, R76, R13, 0x1, 0x1f ;  /* 0x08201f000d4c7f89 */ /* 0x000fe800000e0000 */
[----:B0-----:R-:W-:Y:S04]  /*1b7d0*/  STL.64 [R1+0x28], R64 ;  /* 0x0000284001007387 */ /* 0x001fe80000100a00 */
[----:B------:R-:W-:Y:S04]  /*1b7e0*/  SHFL.DOWN PT, R64, R39, 0x1, 0x1f ;  /* 0x08201f0027407f89 */ /* 0x000fe800000e0000 */
[----:B-1----:R-:W-:Y:S04]  /*1b7f0*/  STL.64 [R1+0x30], R2 ;  /* 0x0000300201007387 */ /* 0x002fe80000100a00 */
[----:B------:R-:W-:Y:S04]  /*1b800*/  SHFL.DOWN PT, R2, R37, 0x1, 0x1f ;  /* 0x08201f0025027f89 */ /* 0x000fe800000e0000 */
[----:B------:R-:W0:Y:S04]  /*1b810*/  SHFL.DOWN PT, R3, R38, 0x1, 0x1f ;  /* 0x08201f0026037f89 */ /* 0x000e2800000e0000 */
[----:B------:R-:W1:Y:S04]  /*1b820*/  SHFL.DOWN PT, R65, R44, 0x1, 0x1f ;  /* 0x08201f002c417f89 */ /* 0x000e6800000e0000 */
[----:B------:R-:W3:Y:S04]  /*1b830*/  SHFL.DOWN PT, R77, R14, 0x1, 0x1f ;  /* 0x08201f000e4d7f89 */ /* 0x000ee800000e0000 */
[----:B------:R-:W-:Y:S04]  /*1b840*/  SHFL.DOWN PT, R68, R23, 0x1, 0x1f ;  /* 0x08201f0017447f89 */ /* 0x000fe800000e0000 */
[----:B------:R-:W4:Y:S04]  /*1b850*/  SHFL.DOWN PT, R69, R28, 0x1, 0x1f ;  /* 0x08201f001c457f89 */ /* 0x000f2800000e0000 */
[----:B--2---:R-:W-:Y:S04]  /*1b860*/  STL.64 [R1+0x18], R74 ;  /* 0x0000184a01007387 */ /* 0x004fe80000100a00 */
[----:B0-----:R-:W-:Y:S04]  /*1b870*/  STL.64 [R1+0x50], R2 ;  /* 0x0000500201007387 */ /* 0x001fe80000100a00 */
[----:B-1----:R-:W-:Y:S04]  /*1b880*/  STL.64 [R1+0x58], R64 ;  /* 0x0000584001007387 */ /* 0x002fe80000100a00 */
[----:B------:R-:W-:Y:S04]  /*1b890*/  SHFL.DOWN PT, R2, R53, 0x1, 0x1f ;  /* 0x08201f0035027f89 */ /* 0x000fe800000e0000 */
[----:B------:R-:W0:Y:S04]  /*1b8a0*/  SHFL.DOWN PT, R3, R54, 0x1, 0x1f ;  /* 0x08201f0036037f89 */ /* 0x000e2800000e0000 */
[----:B------:R-:W-:Y:S04]  /*1b8b0*/  SHFL.DOWN PT, R64, R55, 0x1, 0x1f ;  /* 0x08201f0037407f89 */ /* 0x000fe800000e0000 */
[----:B------:R-:W1:Y:S04]  /*1b8c0*/  SHFL.DOWN PT, R65, R60, 0x1, 0x1f ;  /* 0x08201f003c417f89 */ /* 0x000e6800000e0000 */
[----:B---3--:R-:W-:Y:S04]  /*1b8d0*/  STL.64 [R1+0x20], R76 ;  /* 0x0000204c01007387 */ /* 0x008fe80000100a00 */
[----:B----4-:R-:W-:Y:S04]  /*1b8e0*/  STL.64 [R1+0x38], R68 ;  /* 0x0000384401007387 */ /* 0x010fe80000100a00 */
[----:B------:R-:W-:Y:S04]  /*1b8f0*/  SHFL.DOWN PT, R74, R29, 0x1, 0x1f ;  /* 0x08201f001d4a7f89 */ /* 0x000fe800000e0000 */
[----:B0-----:R-:W-:Y:S04]  /*1b900*/  STL.64 [R1+0x70], R2 ;  /* 0x0000700201007387 */ /* 0x001fe80000100a00 */
[----:B------:R-:W0:Y:S04]  /*1b910*/  SHFL.DOWN PT, R75, R30, 0x1, 0x1f ;  /* 0x08201f001e4b7f89 */ /* 0x000e2800000e0000 */
[----:B-1----:R-:W-:Y:S04]  /*1b920*/  STL.64 [R1+0x78], R64 ;  /* 0x0000784001007387 */ /* 0x002fe80000100a00 */
        /* <DEDUP_REMOVED lines=8> */
[----:B0-----:R-:W-:Y:S04]  /*1b9b0*/  STL.64 [R1+0x40], R74 ;  /* 0x0000404a01007387 */ /* 0x001fe80000100a00 */
[----:B-1----:R-:W-:Y:S04]  /*1b9c0*/  STL.64 [R1+0x48], R76 ;  /* 0x0000484c01007387 */ /* 0x002fe80000100a00 */
[----:B--2---:R-:W-:Y:S04]  /*1b9d0*/  STL.64 [R1+0x60], R68 ;  /* 0x0000604401007387 */ /* 0x004fe80000100a00 */
[----:B---3--:R-:W-:Y:S04]  /*1b9e0*/  STL.64 [R1+0x90], R2 ;  /* 0x0000900201007387 */ /* 0x008fe80000100a00 */
[----:B------:R-:W-:Y:S04]  /*1b9f0*/  SHFL.DOWN PT, R74, R47, 0x1, 0x1f ;  /* 0x08201f002f4a7f89 */ /* 0x000fe800000e0000 */
[----:B----4-:R-:W-:Y:S04]  /*1ba00*/  STL.64 [R1+0x98], R64 ;  /* 0x0000984001007387 */ /* 0x010fe80000100a00 */
        /* <DEDUP_REMOVED lines=23> */
[----:B------:R-:W4:Y:S01]  /*1bb80*/  SHFL.DOWN PT, R65, R48, 0x1, 0x1f ;  /* 0x08201f0030417f89 */ /* 0x000f2200000e0000 */
[----:B------:R-:W5:Y:S03]  /*1bb90*/  S2R R0, SR_LANEID ;  /* 0x0000000000007919 */ /* 0x000f660000000000 */
[----:B0-----:R-:W-:Y:S04]  /*1bba0*/  STL.64 [R1+0xa0], R74 ;  /* 0x0000a04a01007387 */ /* 0x001fe80000100a00 */
[----:B-1----:R-:W-:Y:S04]  /*1bbb0*/  STL.64 [R1+0xa8], R76 ;  /* 0x0000a84c01007387 */ /* 0x002fe80000100a00 */
[----:B--2---:R-:W-:Y:S04]  /*1bbc0*/  STL.64 [R1+0xc0], R68 ;  /* 0x0000c04401007387 */ /* 0x004fe80000100a00 */
[----:B---3--:R-:W-:Y:S04]  /*1bbd0*/  STL.64 [R1+0xd0], R2 ;  /* 0x0000d00201007387 */ /* 0x008fe80000100a00 */
[----:B----4-:R-:W-:Y:S04]  /*1bbe0*/  STL.64 [R1+0xd8], R64 ;  /* 0x0000d84001007387 */ /* 0x010fe80000100a00 */
[----:B------:R-:W-:Y:S04]  /*1bbf0*/  SHFL.DOWN PT, R74, R35, 0x1, 0x1f ;  /* 0x08201f00234a7f89 */ /* 0x000fe800000e0000 */
[----:B------:R-:W0:Y:S04]  /*1bc00*/  SHFL.DOWN PT, R75, R40, 0x1, 0x1f ;  /* 0x08201f00284b7f89 */ /* 0x000e2800000e0000 */
[----:B------:R-:W-:Y:S01]  /*1bc10*/  SHFL.DOWN PT, R76, R49, 0x1, 0x1f ;  /* 0x08201f00314c7f89 */ /* 0x000fe200000e0000 */
[----:B-----5:R-:W-:-:S03]  /*1bc20*/  ISETP.GT.AND P0, PT, R0, 0x1e, PT ;  /* 0x0000001e0000780c */ /* 0x020fc60003f04270 */
[----:B------:R-:W1:Y:S04]  /*1bc30*/  SHFL.DOWN PT, R77, R50, 0x1, 0x1f ;  /* 0x08201f00324d7f89 */ /* 0x000e6800000e0000 */
[----:B------:R-:W-:Y:S04]  /*1bc40*/  SHFL.DOWN PT, R68, R51, 0x1, 0x1f ;  /* 0x08201f0033447f89 */ /* 0x000fe800000e0000 */
[----:B------:R-:W2:Y:S04]  /*1bc50*/  SHFL.DOWN PT, R69, R56, 0x1, 0x1f ;  /* 0x08201f0038457f89 */ /* 0x000ea800000e0000 */
[----:B------:R-:W-:Y:S04]  /*1bc60*/  SHFL.DOWN PT, R2, R57, 0x1, 0x1f ;  /* 0x08201f0039027f89 */ /* 0x000fe800000e0000 */
[----:B------:R-:W3:Y:S04]  /*1bc70*/  SHFL.DOWN PT, R3, R58, 0x1, 0x1f ;  /* 0x08201f003a037f89 */ /* 0x000ee800000e0000 */
[----:B------:R-:W-:Y:S04]  /*1bc80*/  SHFL.DOWN PT, R64, R59, 0x1, 0x1f ;  /* 0x08201f003b407f89 */ /* 0x000fe800000e0000 */
[----:B------:R-:W4:Y:S04]  /*1bc90*/  SHFL.DOWN PT, R65, R72, 0x1, 0x1f ;  /* 0x08201f0048417f89 */ /* 0x000f2800000e0000 */
[----:B0-----:R0:W-:Y:S04]  /*1bca0*/  STL.64 [R1+0xc8], R74 ;  /* 0x0000c84a01007387 */ /* 0x0011e80000100a00 */
[----:B-1----:R0:W-:Y:S04]  /*1bcb0*/  STL.64 [R1+0xe0], R76 ;  /* 0x0000e04c01007387 */ /* 0x0021e80000100a00 */
[----:B--2---:R0:W-:Y:S04]  /*1bcc0*/  STL.64 [R1+0xe8], R68 ;  /* 0x0000e84401007387 */ /* 0x0041e80000100a00 */
[----:B---3--:R0:W-:Y:S04]  /*1bcd0*/  STL.64 [R1+0xf0], R2 ;  /* 0x0000f00201007387 */ /* 0x0081e80000100a00 */
[----:B----4-:R0:W-:Y:S01]  /*1bce0*/  STL.64 [R1+0xf8], R64 ;  /* 0x0000f84001007387 */ /* 0x0101e20000100a00 */
[----:B------:R-:W-:Y:S05]  /*1bcf0*/  @P0 BRA `(.L_x_10191) ;  /* 0x0000002000040947 */ /* 0x000fea0003800000 */
[----:B0-----:R-:W-:Y:S01]  /*1bd00*/  MOV R2, R1 ;  /* 0x0000000100027202 */ /* 0x001fe20000000f00 */
[----:B------:R-:W-:-:S07]  /*1bd10*/  IMAD.MOV.U32 R3, RZ, RZ, RZ ;  /* 0x000000ffff037224 */ /* 0x000fce00078e00ff */
.L_x_10285:
        /* <DEDUP_REMOVED lines=20> */
.L_x_10193:
[----:B------:R-:W-:Y:S01]  /*1be60*/  IMAD.MOV.U32 R65, RZ, RZ, R60 ;  /* 0x000000ffff417224 */ /* 0x000fe200078e003c */
[----:B------:R-:W-:Y:S01]  /*1be70*/  MOV R60, R55 ;  /* 0x00000037003c7202 */ /* 0x000fe20000000f00 */
[----:B------:R-:W-:Y:S02]  /*1be80*/  IMAD.MOV.U32 R69, RZ, RZ, R72 ;  /* 0x000000ffff457224 */ /* 0x000fe400078e0048 */
[----:B------:R-:W-:-:S07]  /*1be90*/  IMAD.MOV.U32 R72, RZ, RZ, R59 ;  /* 0x000000ffff487224 */ /* 0x000fce00078e003b */
.L_x_10194:
[----:B------:R-:W-:Y:S05]  /*1bea0*/  BSYNC B1 ;  /* 0x0000000000017941 */ /* 0x000fea0003800000 */
.L_x_10192:
        /* <DEDUP_REMOVED lines=11> */
.L_x_10196:
[----:B------:R-:W-:Y:S01]  /*1bf60*/  MOV R64, R65 ;  /* 0x0000004100407202 */ /* 0x000fe20000000f00 */
[----:B------:R-:W-:Y:S02]  /*1bf70*/  IMAD.MOV.U32 R68, RZ, RZ, R69 ;  /* 0x000000ffff447224 */ /* 0x000fe400078e0045 */
[----:B------:R-:W-:Y:S02]  /*1bf80*/  IMAD.MOV.U32 R55, RZ, RZ, R54 ;  /* 0x000000ffff377224 */ /* 0x000fe400078e0036 */
[----:B------:R-:W-:-:S07]  /*1bf90*/  IMAD.MOV.U32 R59, RZ, RZ, R58 ;  /* 0x000000ffff3b7224 */ /* 0x000fce00078e003a */
.L_x_10197:
[----:B------:R-:W-:Y:S05]  /*1bfa0*/  BSYNC B1 ;  /* 0x0000000000017941 */ /* 0x000fea0003800000 */
.L_x_10195:
        /* <DEDUP_REMOVED lines=11> */
.L_x_10199:
[----:B------:R-:W-:Y:S01]  /*1c060*/  IMAD.MOV.U32 R65, RZ, RZ, R64 ;  /* 0x000000ffff417224 */ /* 0x000fe200078e0040 */
[----:B------:R-:W-:Y:S01]  /*1c070*/  MOV R54, R53 ;  /* 0x0000003500367202 */ /* 0x000fe20000000f00 */
[----:B------:R-:W-:Y:S02]  /*1c080*/  IMAD.MOV.U32 R69, RZ, RZ, R68 ;  /* 0x000000ffff457224 */ /* 0x000fe400078e0044 */
[----:B------:R-:W-:-:S07]  /*1c090*/  IMAD.MOV.U32 R58, RZ, RZ, R57 ;  /* 0x000000ffff3a7224 */ /* 0x000fce00078e0039 */
.L_x_10200:
[----:B------:R-:W-:Y:S05]  /*1c0a0*/  BSYNC B1 ;  /* 0x0000000000017941 */ /* 0x000fea0003800000 */
.L_x_10198:
        /* <DEDUP_REMOVED lines=11> */
.L_x_10202:
[----:B------:R-:W-:Y:S02]  /*1c160*/  IMAD.MOV.U32 R64, RZ, RZ, R65 ;  /* 0x000000ffff407224 */ /* 0x000fe400078e0041 */
[----:B------:R-:W-:Y:S02]  /*1c170*/  IMAD.MOV.U32 R68, RZ, RZ, R69 ;  /* 0x000000ffff447224 */ /* 0x000fe400078e0045 */
[----:B------:R-:W-:Y:S02]  /*1c180*/  IMAD.MOV.U32 R53, RZ, RZ, R52 ;  /* 0x000000ffff357224 */ /* 0x000fe400078e0034 */
[----:B------:R-:W-:-:S07]  /*1c190*/  IMAD.MOV.U32 R57, RZ, RZ, R56 ;  /* 0x000000ffff397224 */ /* 0x000fce00078e0038 */
.L_x_10203:
[----:B------:R-:W-:Y:S05]  /*1c1a0*/  BSYNC B1 ;  /* 0x0000000000017941 */ /* 0x000fea0003800000 */
.L_x_10201:
        /* <DEDUP_REMOVED lines=11> */
.L_x_10205:
[----:B------:R-:W-:Y:S01]  /*1c260*/  IMAD.MOV.U32 R65, RZ, RZ, R64 ;  /* 0x000000ffff417224 */ /* 0x000fe200078e0040 */
[----:B------:R-:W-:Y:S01]  /*1c270*/  MOV R69, R68 ;  /* 0x0000004400457202 */ /* 0x000fe20000000f00 */
[----:B------:R-:W-:Y:S02]  /*1c280*/  IMAD.MOV.U32 R52, RZ, RZ, R47 ;  /* 0x000000ffff347224 */ /* 0x000fe400078e002f */
[----:B------:R-:W-:-:S07]  /*1c290*/  IMAD.MOV.U32 R56, RZ, RZ, R51 ;  /* 0x000000ffff387224 */ /* 0x000fce00078e0033 */
.L_x_10206:
[----:B------:R-:W-:Y:S05]  /*1c2a0*/  BSYNC B1 ;  /* 0x0000000000017941 */ /* 0x000fea0003800000 */
.L_x_10204:
        /* <DEDUP_REMOVED lines=11> */
.L_x_10208:
[----:B------:R-:W-:Y:S01]  /*1c360*/  IMAD.MOV.U32 R64, RZ, RZ, R65 ;  /* 0x000000ffff407224 */ /* 0x000fe200078e0041 */
[----:B------:R-:W-:Y:S01]  /*1c370*/  MOV R51, R50 ;  /* 0x0000003200337202 */ /* 0x000fe20000000f00 */
[----:B------:R-:W-:Y:S02]  /*1c380*/  IMAD.MOV.U32 R68, RZ, RZ, R69 ;  /* 0x000000ffff447224 */ /* 0x000fe400078e0045 */
[----:B------:R-:W-:-:S07]  /*1c390*/  IMAD.MOV.U32 R47, RZ, RZ, R46 ;  /* 0x000000ffff2f7224 */ /* 0x000fce00078e002e */
.L_x_10209:
[----:B------:R-:W-:Y:S05]  /*1c3a0*/  BSYNC B1 ;  /* 0x0000000000017941 */ /* 0x000fea0003800000 */
.L_x_10207:
        /* <DEDUP_REMOVED lines=11> */
.L_x_10211:
[----:B------:R-:W-:Y:S01]  /*1c460*/  MOV R65, R64 ;  /* 0x0000004000417202 */ /* 0x000fe20000000f00 */
[----:B------:R-:W-:Y:S02]  /*1c470*/  IMAD.MOV.U32 R69, RZ, RZ, R68 ;  /* 0x000000ffff457224 */ /* 0x000fe400078e0044 */
[----:B------:R-:W-:Y:S02]  /*1c480*/  IMAD.MOV.U32 R46, RZ, RZ, R45 ;  /* 0x000000ffff2e7224 */ /* 0x000fe400078e002d */
[----:B------:R-:W-:-:S07]  /*1c490*/  IMAD.MOV.U32 R50, RZ, RZ, R49 ;  /* 0x000000ffff327224 */ /* 0x000fce00078e0031 */
.L_x_10212:
[----:B------:R-:W-:Y:S05]  /*1c4a0*/  BSYNC B1 ;  /* 0x0000000000017941 */ /* 0x000fea0003800000 */
.L_x_10210:
        /* <DEDUP_REMOVED lines=11> */
.L_x_10214:
[----:B------:R-:W-:Y:S01]  /*1c560*/  IMAD.MOV.U32 R64, RZ, RZ, R65 ;  /* 0x000000ffff407224 */ /* 0x000fe200078e0041 */
[----:B------:R-:W-:Y:S01]  /*1c570*/  MOV R45, R44 ;  /* 0x0000002c002d7202 */ /* 0x000fe20000000f00 */
[----:B------:R-:W-:Y:S02]  /*1c580*/  IMAD.MOV.U32 R68, RZ, RZ, R69 ;  /* 0x000000ffff447224 */ /* 0x000fe400078e0045 */
[----:B------:R-:W-:-:S07]  /*1c590*/  IMAD.MOV.U32 R49, RZ, RZ, R48 ;  /* 0x000000ffff317224 */ /* 0x000fce00078e0030 */
.L_x_10215:
[----:B------:R-:W-:Y:S05]  /*1c5a0*/  BSYNC B1 ;  /* 0x0000000000017941 */ /* 0x000fea0003800000 */
.L_x_10213:
        /* <DEDUP_REMOVED lines=11> */
.L_x_10217:
[----:B------:R-:W-:Y:S02]  /*1c660*/  IMAD.MOV.U32 R65, RZ, RZ, R64 ;  /* 0x000000ffff417224 */ /* 0x000fe400078e0040 */
[----:B------:R-:W-:Y:S02]  /*1c670*/  IMAD.MOV.U32 R69, RZ, RZ, R68 ;  /* 0x000000ffff457224 */ /* 0x000fe400078e0044 */
[----:B------:R-:W-:Y:S02]  /*1c680*/  IMAD.MOV.U32 R44, RZ, RZ, R39 ;  /* 0x000000ffff2c7224 */ /* 0x000fe400078e0027 */
[----:B------:R-:W-:-:S07]  /*1c690*/  IMAD.MOV.U32 R48, RZ, RZ, R43 ;  /* 0x000000ffff307224 */ /* 0x000fce00078e002b */
.L_x_10218:
[----:B------:R-:W-:Y:S05]  /*1c6a0*/  BSYNC B1 ;  /* 0x0000000000017941 */ /* 0x000fea0003800000 */
.L_x_10216:
        /* <DEDUP_REMOVED lines=11> */
.L_x_10220:
[----:B------:R-:W-:Y:S01]  /*1c760*/  IMAD.MOV.U32 R64, RZ, RZ, R65 ;  /* 0x000000ffff407224 */ /* 0x000fe200078e0041 */
[----:B------:R-:W-:Y:S01]  /*1c770*/  MOV R68, R69 ;  /* 0x0000004500447202 */ /* 0x000fe20000000f00 */
[----:B------:R-:W-:Y:S02]  /*1c780*/  IMAD.MOV.U32 R39, RZ, RZ, R38 ;  /* 0x000000ffff277224 */ /* 0x000fe400078e0026 */
[----:B------:R-:W-:-:S07]  /*1c790*/  IMAD.MOV.U32 R43, RZ, RZ, R42 ;  /* 0x000000ffff2b7224 */ /* 0x000fce00078e002a */
.L_x_10221:
[----:B------:R-:W-:Y:S05]  /*1c7a0*/  BSYNC B1 ;  /* 0x0000000000017941 */ /* 0x000fea0003800000 */
.L_x_10219:
        /* <DEDUP_REMOVED lines=11> */
.L_x_10223:
[----:B------:R-:W-:Y:S01]  /*1c860*/  IMAD.MOV.U32 R65, RZ, RZ, R64 ;  /* 0x000000ffff417224 */ /* 0x000fe200078e0040 */
[----:B------:R-:W-:Y:S01]  /*1c870*/  MOV R42, R41 ;  /* 0x00000029002a7202 */ /* 0x000fe20000000f00 */
[----:B------:R-:W-:Y:S02]  /*1c880*/  IMAD.MOV.U32 R69, RZ, RZ, R68 ;  /* 0x000000ffff457224 */ /* 0x000fe400078e0044 */
[----:B------:R-:W-:-:S07]  /*1c890*/  IMAD.MOV.U32 R38, RZ, RZ, R37 ;  /* 0x000000ffff267224 */ /* 0x000fce00078e0025 */
.L_x_10224:
[----:B------:R-:W-:Y:S05]  /*1c8a0*/  BSYNC B1 ;  /* 0x0000000000017941 */ /* 0x000fea0003800000 */
.L_x_10222:
        /* <DEDUP_REMOVED lines=11> */
.L_x_10226:
[----:B------:R-:W-:Y:S01]  /*1c960*/  MOV R64, R65 ;  /* 0x0000004100407202 */ /* 0x000fe20000000f00 */
[----:B------:R-:W-:Y:S02]  /*1c970*/  IMAD.MOV.U32 R68, RZ, RZ, R69 ;  /* 0x000000ffff447224 */ /* 0x000fe400078e0045 */
[----:B------:R-:W-:Y:S02]  /*1c980*/  IMAD.MOV.U32 R37, RZ, RZ, R36 ;  /* 0x000000ffff257224 */ /* 0x000fe400078e0024 */
[----:B------:R-:W-:-:S07]  /*1c990*/  IMAD.MOV.U32 R41, RZ, RZ, R40 ;  /* 0x000000ffff297224 */ /* 0x000fce00078e0028 */
.L_x_10227:
[----:B------:R-:W-:Y:S05]  /*1c9a0*/  BSYNC B1 ;  /* 0x0000000000017941 */ /* 0x000fea0003800000 */
.L_x_10225:
        /* <DEDUP_REMOVED lines=11> */
.L_x_10229:
[----:B------:R-:W-:Y:S01]  /*1ca60*/  IMAD.MOV.U32 R65, RZ, RZ, R64 ;  /* 0x000000ffff417224 */ /* 0x000fe200078e0040 */
[----:B------:R-:W-:Y:S01]  /*1ca70*/  MOV R36, R31 ;  /* 0x0000001f00247202 */ /* 0x000fe20000000f00 */
[----:B------:R-:W-:Y:S02]  /*1ca80*/  IMAD.MOV.U32 R69, RZ, RZ, R68 ;  /* 0x000000ffff457224 */ /* 0x000fe400078e0044 */
[----:B------:R-:W-:-:S07]  /*1ca90*/  IMAD.MOV.U32 R40, RZ, RZ, R35 ;  /* 0x000000ffff287224 */ /* 0x000fce00078e0023 */
.L_x_10230:
[----:B------:R-:W-:Y:S05]  /*1caa0*/  BSYNC B1 ;  /* 0x0000000000017941 */ /* 0x000fea0003800000 */
.L_x_10228:
        /* <DEDUP_REMOVED lines=11> */
.L_x_10232:
[----:B------:R-:W-:Y:S02]  /*1cb60*/  IMAD.MOV.U32 R64, RZ, RZ, R65 ;  /* 0x000000ffff407224 */ /* 0x000fe400078e0041 */
[----:B------:R-:W-:Y:S02]  /*1cb70*/  IMAD.MOV.U32 R68, RZ, RZ, R69 ;  /* 0x000000ffff447224 */ /* 0x000fe400078e0045 */
[----:B------:R-:W-:Y:S02]  /*1cb80*/  IMAD.MOV.U32 R31, RZ, RZ, R30 ;  /* 0x000000ffff1f7224 */ /* 0x000fe400078e001e */
[----:B------:R-:W-:-:S07]  /*1cb90*/  IMAD.MOV.U32 R35, RZ, RZ, R34 ;  /* 0x000000ffff237224 */ /* 0x000fce00078e0022 */
.L_x_10233:
[----:B------:R-:W-:Y:S05]  /*1cba0*/  BSYNC B1 ;  /* 0x0000000000017941 */ /* 0x000fea0003800000 */
.L_x_10231:
        /* <DEDUP_REMOVED lines=11> */
.L_x_10235:
[----:B------:R-:W-:Y:S01]  /*1cc60*/  IMAD.MOV.U32 R65, RZ, RZ, R64 ;  /* 0x000000ffff417224 */ /* 0x000fe200078e0040 */
[----:B------:R-:W-:Y:S01]  /*1cc70*/  MOV R69, R68 ;  /* 0x0000004400457202 */ /* 0x000fe20000000f00 */
[----:B------:R-:W-:Y:S02]  /*1cc80*/  IMAD.MOV.U32 R30, RZ, RZ, R29 ;  /* 0x000000ffff1e7224 */ /* 0x000fe400078e001d */
[----:B------:R-:W-:-:S07]  /*1cc90*/  IMAD.MOV.U32 R34, RZ, RZ, R33 ;  /* 0x000000ffff227224 */ /* 0x000fce00078e0021 */
.L_x_10236:
[----:B------:R-:W-:Y:S05]  /*1cca0*/  BSYNC B1 ;  /* 0x0000000000017941 */ /* 0x000fea0003800000 */
.L_x_10234:
        /* <DEDUP_REMOVED lines=11> */
.L_x_10238:
[----:B------:R-:W-:Y:S01]  /*1cd60*/  IMAD.MOV.U32 R64, RZ, RZ, R65 ;  /* 0x000000ffff407224 */ /* 0x000fe200078e0041 */
[----:B------:R-:W-:Y:S01]  /*1cd70*/  MOV R33, R32 ;  /* 0x0000002000217202 */ /* 0x000fe20000000f00 */
[----:B------:R-:W-:Y:S02]  /*1cd80*/  IMAD.MOV.U32 R68, RZ, RZ, R69 ;  /* 0x000000ffff447224 */ /* 0x000fe400078e0045 */
[----:B------:R-:W-:-:S07]  /*1cd90*/  IMAD.MOV.U32 R29, RZ, RZ, R28 ;  /* 0x000000ffff1d7224 */ /* 0x000fce00078e001c */
.L_x_10239:
[----:B------:R-:W-:Y:S05]  /*1cda0*/  BSYNC B1 ;  /* 0x0000000000017941 */ /* 0x000fea0003800000 */
.L_x_10237:
        /* <DEDUP_REMOVED lines=11> */
.L_x_10241:
[----:B------:R-:W-:Y:S01]  /*1ce60*/  MOV R65, R64 ;  /* 0x0000004000417202 */ /* 0x000fe20000000f00 */
[----:B------:R-:W-:Y:S02]  /*1ce70*/  IMAD.MOV.U32 R69, RZ, RZ, R68 ;  /* 0x000000ffff457224 */ /* 0x000fe400078e0044 */
[----:B------:R-:W-:Y:S02]  /*1ce80*/  IMAD.MOV.U32 R28, RZ, RZ, R23 ;  /* 0x000000ffff1c7224 */ /* 0x000fe400078e0017 */
[----:B------:R-:W-:-:S07]  /*1ce90*/  IMAD.MOV.U32 R32, RZ, RZ, R27 ;  /* 0x000000ffff207224 */ /* 0x000fce00078e001b */
.L_x_10242:
[----:B------:R-:W-:Y:S05]  /*1cea0*/  BSYNC B1 ;  /* 0x0000000000017941 */ /* 0x000fea0003800000 */
.L_x_10240:
        /* <DEDUP_REMOVED lines=11> */
.L_x_10244:
[----:B------:R-:W-:Y:S01]  /*1cf60*/  IMAD.MOV.U32 R64, RZ, RZ, R65 ;  /* 0x000000ffff407224 */ /* 0x000fe200078e0041 */
[----:B------:R-:W-:Y:S01]  /*1cf70*/  MOV R23, R22 ;  /* 0x0000001600177202 */ /* 0x000fe20000000f00 */
[----:B------:R-:W-:Y:S02]  /*1cf80*/  IMAD.MOV.U32 R68, RZ, RZ, R69 ;  /* 0x000000ffff447224 */ /* 0x000fe400078e0045 */
[----:B------:R-:W-:-:S07]  /*1cf90*/  IMAD.MOV.U32 R27, RZ, RZ, R26 ;  /* 0x000000ffff1b7224 */ /* 0x000fce00078e001a */
.L_x_10245:
[----:B------:R-:W-:Y:S05]  /*1cfa0*/  BSYNC B1 ;  /* 0x0000000000017941 */ /* 0x000fea0003800000 */
.L_x_10243:
        /* <DEDUP_REMOVED lines=11> */
.L_x_10247:
[----:B------:R-:W-:Y:S02]  /*1d060*/  IMAD.MOV.U32 R65, RZ, RZ, R64 ;  /* 0x000000ffff417224 */ /* 0x000fe400078e0040 */
[----:B------:R-:W-:Y:S02]  /*1d070*/  IMAD.MOV.U32 R69, RZ, RZ, R68 ;  /* 0x000000ffff457224 */ /* 0x000fe400078e0044 */
[----:B------:R-:W-:Y:S02]  /*1d080*/  IMAD.MOV.U32 R22, RZ, RZ, R21 ;  /* 0x000000ffff167224 */ /* 0x000fe400078e0015 */
[----:B------:R-:W-:-:S07]  /*1d090*/  IMAD.MOV.U32 R26, RZ, RZ, R25 ;  /* 0x000000ffff1a7224 */ /* 0x000fce00078e0019 */
.L_x_10248:
[----:B------:R-:W-:Y:S05]  /*1d0a0*/  BSYNC B1 ;  /* 0x0000000000017941 */ /* 0x000fea0003800000 */
.L_x_10246:
        /* <DEDUP_REMOVED lines=11> */
.L_x_10250:
[----:B------:R-:W-:Y:S01]  /*1d160*/  IMAD.MOV.U32 R64, RZ, RZ, R65 ;  /* 0x000000ffff407224 */ /* 0x000fe200078e0041 */
[----:B------:R-:W-:Y:S01]  /*1d170*/  MOV R68, R69 ;  /* 0x0000004500447202 */ /* 0x000fe20000000f00 */
[----:B------:R-:W-:Y:S02]  /*1d180*/  IMAD.MOV.U32 R21, RZ, RZ, R20 ;  /* 0x000000ffff157224 */ /* 0x000fe400078e0014 */
[----:B------:R-:W-:-:S07]  /*1d190*/  IMAD.MOV.U32 R25, RZ, RZ, R24 ;  /* 0x000000ffff197224 */ /* 0x000fce00078e0018 */
.L_x_10251:
[----:B------:R-:W-:Y:S05]  /*1d1a0*/  BSYNC B1 ;  /* 0x0000000000017941 */ /* 0x000fea0003800000 */
.L_x_10249:
        /* <DEDUP_REMOVED lines=11> */
.L_x_10253:
[----:B------:R-:W-:Y:S01]  /*1d260*/  IMAD.MOV.U32 R65, RZ, RZ, R64 ;  /* 0x000000ffff417224 */ /* 0x000fe200078e0040 */
[----:B------:R-:W-:Y:S01]  /*1d270*/  MOV R24, R19 ;  /* 0x0000001300187202 */ /* 0x000fe20000000f00 */
[----:B------:R-:W-:Y:S02]  /*1d280*/  IMAD.MOV.U32 R69, RZ, RZ, R68 ;  /* 0x000000ffff457224 */ /* 0x000fe400078e0044 */
[----:B------:R-:W-:-:S07]  /*1d290*/  IMAD.MOV.U32 R20, RZ, RZ, R15 ;  /* 0x000000ffff147224 */ /* 0x000fce00078e000f */
.L_x_10254:
[----:B------:R-:W-:Y:S05]  /*1d2a0*/  BSYNC B1 ;  /* 0x0000000000017941 */ /* 0x000fea0003800000 */
.L_x_10252:
        /* <DEDUP_REMOVED lines=11> */
.L_x_10256:
[----:B------:R-:W-:Y:S01]  /*1d360*/  MOV R64, R65 ;  /* 0x0000004100407202 */ /* 0x000fe20000000f00 */
[----:B------:R-:W-:Y:S02]  /*1d370*/  IMAD.MOV.U32 R68, RZ, RZ, R69 ;  /* 0x000000ffff447224 */ /* 0x000fe400078e0045 */
[----:B------:R-:W-:Y:S02]  /*1d380*/  IMAD.MOV.U32 R15, RZ, RZ, R14 ;  /* 0x000000ffff0f7224 */ /* 0x000fe400078e000e */
[----:B------:R-:W-:-:S07]  /*1d390*/  IMAD.MOV.U32 R19, RZ, RZ, R18 ;  /* 0x000000ffff137224 */ /* 0x000fce00078e0012 */
.L_x_10257:
[----:B------:R-:W-:Y:S05]  /*1d3a0*/  BSYNC B1 ;  /* 0x0000000000017941 */ /* 0x000fea0003800000 */
.L_x_10255:
        /* <DEDUP_REMOVED lines=11> */
.L_x_10259:
[----:B------:R-:W-:Y:S01]  /*1d460*/  IMAD.MOV.U32 R65, RZ, RZ, R64 ;  /* 0x000000ffff417224 */ /* 0x000fe200078e0040 */
[----:B------:R-:W-:Y:S01]  /*1d470*/  MOV R14, R13 ;  /* 0x0000000d000e7202 */ /* 0x000fe20000000f00 */
[----:B------:R-:W-:Y:S02]  /*1d480*/  IMAD.MOV.U32 R69, RZ, RZ, R68 ;  /* 0x000000ffff457224 */ /* 0x000fe400078e0044 */
[----:B------:R-:W-:-:S07]  /*1d490*/  IMAD.MOV.U32 R18, RZ, RZ, R17 ;  /* 0x000000ffff127224 */ /* 0x000fce00078e0011 */
.L_x_10260:
[----:B------:R-:W-:Y:S05]  /*1d4a0*/  BSYNC B1 ;  /* 0x0000000000017941 */ /* 0x000fea0003800000 */
.L_x_10258:
        /* <DEDUP_REMOVED lines=11> */
.L_x_10262:
[----:B------:R-:W-:Y:S02]  /*1d560*/  IMAD.MOV.U32 R64, RZ, RZ, R65 ;  /* 0x000000ffff407224 */ /* 0x000fe400078e0041 */
[----:B------:R-:W-:Y:S02]  /*1d570*/  IMAD.MOV.U32 R68, RZ, RZ, R69 ;  /* 0x000000ffff447224 */ /* 0x000fe400078e0045 */
[----:B------:R-:W-:Y:S02]  /*1d580*/  IMAD.MOV.U32 R13, RZ, RZ, R12 ;  /* 0x000000ffff0d7224 */ /* 0x000fe400078e000c */
[----:B------:R-:W-:-:S07]  /*1d590*/  IMAD.MOV.U32 R17, RZ, RZ, R16 ;  /* 0x000000ffff117224 */ /* 0x000fce00078e0010 */
.L_x_10263:
[----:B------:R-:W-:Y:S05]  /*1d5a0*/  BSYNC B1 ;  /* 0x0000000000017941 */ /* 0x000fea0003800000 */
.L_x_10261:
        /* <DEDUP_REMOVED lines=11> */
.L_x_10265:
[----:B------:R-:W-:Y:S01]  /*1d660*/  IMAD.MOV.U32 R65, RZ, RZ, R64 ;  /* 0x000000ffff417224 */ /* 0x000fe200078e0040 */
[----:B------:R-:W-:Y:S01]  /*1d670*/  MOV R69, R68 ;  /* 0x0000004400457202 */ /* 0x000fe20000000f00 */
[----:B------:R-:W-:Y:S02]  /*1d680*/  IMAD.MOV.U32 R12, RZ, RZ, R7 ;  /* 0x000000ffff0c7224 */ /* 0x000fe400078e0007 */
[----:B------:R-:W-:-:S07]  /*1d690*/  IMAD.MOV.U32 R16, RZ, RZ, R11 ;  /* 0x000000ffff107224 */ /* 0x000fce00078e000b */
.L_x_10266:
[----:B------:R-:W-:Y:S05]  /*1d6a0*/  BSYNC B1 ;  /* 0x0000000000017941 */ /* 0x000fea0003800000 */
.L_x_10264:
        /* <DEDUP_REMOVED lines=11> */
.L_x_10268:
[----:B------:R-:W-:Y:S01]  /*1d760*/  IMAD.MOV.U32 R64, RZ, RZ, R65 ;  /* 0x000000ffff407224 */ /* 0x000fe200078e0041 */
[----:B------:R-:W-:Y:S01]  /*1d770*/  MOV R11, R10 ;  /* 0x0000000a000b7202 */ /* 0x000fe20000000f00 */
[----:B------:R-:W-:Y:S02]  /*1d780*/  IMAD.MOV.U32 R68, RZ, RZ, R69 ;  /* 0x000000ffff447224 */ /* 0x000fe400078e0045 */
[----:B------:R-:W-:-:S07]  /*1d790*/  IMAD.MOV.U32 R7, RZ, RZ, R6 ;  /* 0x000000ffff077224 */ /* 0x000fce00078e0006 */
.L_x_10269:
[----:B------:R-:W-:Y:S05]  /*1d7a0*/  BSYNC B1 ;  /* 0x0000000000017941 */ /* 0x000fea0003800000 */
.L_x_10267:
        /* <DEDUP_REMOVED lines=11> */
.L_x_10271:
[----:B------:R-:W-:Y:S01]  /*1d860*/  MOV R65, R64 ;  /* 0x0000004000417202 */ /* 0x000fe20000000f00 */
[----:B------:R-:W-:Y:S02]  /*1d870*/  IMAD.MOV.U32 R69, RZ, RZ, R68 ;  /* 0x000000ffff457224 */ /* 0x000fe400078e0044 */
[----:B------:R-:W-:Y:S02]  /*1d880*/  IMAD.MOV.U32 R6, RZ, RZ, R5 ;  /* 0x000000ffff067224 */ /* 0x000fe400078e0005 */
[----:B------:R-:W-:-:S07]  /*1d890*/  IMAD.MOV.U32 R10, RZ, RZ, R9 ;  /* 0x000000ffff0a7224 */ /* 0x000fce00078e0009 */
.L_x_10272:
[----:B------:R-:W-:Y:S05]  /*1d8a0*/  BSYNC B1 ;  /* 0x0000000000017941 */ /* 0x000fea0003800000 */
.L_x_10270:
        /* <DEDUP_REMOVED lines=11> */
.L_x_10274:
[----:B------:R-:W-:Y:S01]  /*1d960*/  IMAD.MOV.U32 R64, RZ, RZ, R65 ;  /* 0x000000ffff407224 */ /* 0x000fe200078e0041 */
[----:B------:R-:W-:Y:S01]  /*1d970*/  MOV R5, R4 ;  /* 0x0000000400057202 */ /* 0x000fe20000000f00 */
[----:B------:R-:W-:Y:S02]  /*1d980*/  IMAD.MOV.U32 R68, RZ, RZ, R69 ;  /* 0x000000ffff447224 */ /* 0x000fe400078e0045 */
[----:B------:R-:W-:-:S07]  /*1d990*/  IMAD.MOV.U32 R9, RZ, RZ, R8 ;  /* 0x000000ffff097224 */ /* 0x000fce00078e0008 */
.L_x_10275:
[----:B------:R-:W-:Y:S05]  /*1d9a0*/  BSYNC B1 ;  /* 0x0000000000017941 */ /* 0x000fea0003800000 */
.L_x_10273:
        /* <DEDUP_REMOVED lines=11> */
.L_x_10277:
[----:B------:R-:W-:Y:S02]  /*1da60*/  IMAD.MOV.U32 R65, RZ, RZ, R64 ;  /* 0x000000ffff417224 */ /* 0x000fe400078e0040 */
[----:B------:R-:W-:Y:S02]  /*1da70*/  IMAD.MOV.U32 R69, RZ, RZ, R68 ;  /* 0x000000ffff457224 */ /* 0x000fe400078e0044 */
[----:B------:R-:W-:Y:S02]  /*1da80*/  IMAD.MOV.U32 R8, RZ, RZ, R63 ;  /* 0x000000ffff087224 */ /* 0x000fe400078e003f */
[----:B------:R-:W-:-:S07]  /*1da90*/  IMAD.MOV.U32 R4, RZ, RZ, R67 ;  /* 0x000000ffff047224 */ /* 0x000fce00078e0043 */
.L_x_10278:
[----:B------:R-:W-:Y:S05]  /*1daa0*/  BSYNC B1 ;  /* 0x0000000000017941 */ /* 0x000fea0003800000 */
.L_x_10276:
        /* <DEDUP_REMOVED lines=11> */
.L_x_10280:
[----:B------:R-:W-:Y:S01]  /*1db60*/  IMAD.MOV.U32 R73, RZ, RZ, R65 ;  /* 0x000000ffff497224 */ /* 0x000fe200078e0041 */
[----:B------:R-:W-:Y:S01]  /*1db70*/  MOV R64, R69 ;  /* 0x0000004500407202 */ /* 0x000fe20000000f00 */
[----:B------:R-:W-:Y:S02]  /*1db80*/  IMAD.MOV.U32 R67, RZ, RZ, R66 ;  /* 0x000000ffff437224 */ /* 0x000fe400078e0042 */
[----:B------:R-:W-:-:S07]  /*1db90*/  IMAD.MOV.U32 R63, RZ, RZ, R62 ;  /* 0x000000ffff3f7224 */ /* 0x000fce00078e003e */
.L_x_10281:
[----:B------:R-:W-:Y:S05]  /*1dba0*/  BSYNC B1 ;  /* 0x0000000000017941 */ /* 0x000fea0003800000 */
.L_x_10279:
        /* <DEDUP_REMOVED lines=11> */
.L_x_10283:
[----:B------:R-:W-:Y:S01]  /*1dc60*/  IMAD.MOV.U32 R66, RZ, RZ, R70 ;  /* 0x000000ffff427224 */ /* 0x000fe200078e0046 */
[----:B------:R-:W-:Y:S01]  /*1dc70*/  MOV R70, R73 ;  /* 0x0000004900467202 */ /* 0x000fe20000000f00 */
[----:B------:R-:W-:Y:S02]  /*1dc80*/  IMAD.MOV.U32 R62, RZ, RZ, R61 ;  /* 0x000000ffff3e7224 */ /* 0x000fe400078e003d */
[----:B------:R-:W-:Y:S02]  /*1dc90*/  IMAD.MOV.U32 R65, RZ, RZ, R73 ;  /* 0x000000ffff417224 */ /* 0x000fe400078e0049 */
[--C-:B------:R-:W-:Y:S02]  /*1dca0*/  IMAD.MOV.U32 R68, RZ, RZ, R64.reuse ;  /* 0x000000ffff447224 */ /* 0x100fe400078e0040 */
[----:B------:R-:W-:-:S07]  /*1dcb0*/  IMAD.MOV.U32 R61, RZ, RZ, R64 ;  /* 0x000000ffff3d7224 */ /* 0x000fce00078e0040 */
.L_x_10284:
[----:B------:R-:W-:Y:S05]  /*1dcc0*/  BSYNC B1 ;  /* 0x0000000000017941 */ /* 0x000fea0003800000 */
.L_x_10282:
[----:B------:R-:W-:Y:S01]  /*1dcd0*/  VIADD R2, R2, 0x4 ;  /* 0x0000000402027836 */ /* 0x000fe20000000000 */
[----:B------:R-:W-:Y:S06]  /*1dce0*/  @P2 BRA `(.L_x_10285) ;  /* 0xffffffe0000c2947 */ /* 0x000fec000383ffff */
[----:B------:R-:W-:Y:S01]  /*1dcf0*/  IMAD.MOV.U32 R70, RZ, RZ, R65 ;  /* 0x000000ffff467224 */ /* 0x000fe200078e0041 */
[----:B------:R-:W-:-:S07]  /*1dd00*/  MOV R61, R68 ;  /* 0x00000044003d7202 */ /* 0x000fce0000000f00 */
.L_x_10191:
[----:B------:R-:W-:Y:S05]  /*1dd10*/  BSYNC B0 ;  /* 0x0000000000007941 */ /* 0x000fea0003800000 */
.L_x_10190:
        /* <DEDUP_REMOVED lines=11> */
[----:B------:R-:W0:Y:S04]  /*1ddd0*/  SHFL.DOWN PT, R3, R20, 0x2, 0x1f ;  /* 0x08401f0014037f89 */ /* 0x000e2800000e0000 */
[----:B-1----:R-:W-:Y:S04]  /*1dde0*/  STL.64 [R1+0x8], R64 ;  /* 0x0000084001007387 */ /* 0x002fe80000100a00 */
[----:B--2---:R-:W-:Y:S04]  /*1ddf0*/  STL.64 [R1+0x10], R68 ;  /* 0x0000104401007387 */ /* 0x004fe80000100a00 */
[----:B------:R-:W1:Y:S04]  /*1de00*/  SHFL.DOWN PT, R75, R12, 0x2, 0x1f ;  /* 0x08401f000c4b7f89 */ /* 0x000e6800000e0000 */
[----:B------:R-:W-:Y:S04]  /*1de10*/  SHFL.DOWN PT, R76, R13, 0x2, 0x1f ;  /* 0x08401f000d4c7f89 */ /* 0x000fe800000e0000 */
[----:B------:R-:W-:Y:S04]  /*1de20*/  SHFL.DOWN PT, R77, R14, 0x2, 0x1f ;  /* 0x08401f000e4d7f89 */ /* 0x000fe800000e0000 */
[----:B0-----:R-:W-:Y:S04]  /*1de30*/  STL.64 [R1+0x28], R2 ;  /* 0x0000280201007387 */ /* 0x001fe80000100a00 */
[----:B------:R-:W-:Y:S04]  /*1de40*/  SHFL.DOWN PT, R2, R37, 0x2, 0x1f ;  /* 0x08401f0025027f89 */ /* 0x000fe800000e0000 */
[----:B------:R-:W0:Y:S04]  /*1de50*/  SHFL.DOWN PT, R3, R38, 0x2, 0x1f ;  /* 0x08401f0026037f89 */ /* 0x000e2800000e0000 */
[----:B------:R-:W-:Y:S04]  /*1de60*/  SHFL.DOWN PT, R64, R21, 0x2, 0x1f ;  /* 0x08401f0015407f89 */ /* 0x000fe800000e0000 */
[----:B------:R-:W2:Y:S04]  /*1de70*/  SHFL.DOWN PT, R65, R22, 0x2, 0x1f ;  /* 0x08401f0016417f89 */ /* 0x000ea800000e0000 */
[----:B------:R-:W-:Y:S04]  /*1de80*/  SHFL.DOWN PT, R68, R23, 0x2, 0x1f ;  /* 0x08401f0017447f89 */ /* 0x000fe800000e0000 */
[----:B------:R-:W3:Y:S04]  /*1de90*/  SHFL.DOWN PT, R69, R28, 0x2, 0x1f ;  /* 0x08401f001c457f89 */ /* 0x000ee800000e0000 */
[----:B-1----:R-:W-:Y:S04]  /*1dea0*/  STL.64 [R1+0x18], R74 ;  /* 0x0000184a01007387 */ /* 0x002fe80000100a00 */
[----:B0-----:R-:W-:Y:S04]  /*1deb0*/  STL.64 [R1+0x50], R2 ;  /* 0x0000500201007387 */ /* 0x001fe80000100a00 */
[----:B------:R-:W-:Y:S04]  /*1dec0*/  SHFL.DOWN PT, R2, R47, 0x2, 0x1f ;  /* 0x08401f002f027f89 */ /* 0x000fe800000e0000 */
[----:B------:R-:W0:Y:S04]  /*1ded0*/  SHFL.DOWN PT, R3, R52, 0x2, 0x1f ;  /* 0x08401f0034037f89 */ /* 0x000e2800000e0000 */
[----:B------:R-:W-:Y:S04]  /*1dee0*/  STL.64 [R1+0x20], R76 ;  /* 0x0000204c01007387 */ /* 0x000fe80000100a00 */
[----:B--2---:R-:W-:Y:S04]  /*1def0*/  STL.64 [R1+0x30], R64 ;  /* 0x0000304001007387 */ /* 0x004fe80000100a00 */
[----:B---3--:R-:W-:Y:S04]  /*1df00*/  STL.64 [R1+0x38], R68 ;  /* 0x0000384401007387 */ /* 0x008fe80000100a00 */
[----:B------:R-:W-:Y:S04]  /*1df10*/  SHFL.DOWN PT, R74, R29, 0x2, 0x1f ;  /* 0x08401f001d4a7f89 */ /* 0x000fe800000e0000 */
[----:B------:R-:W-:Y:S04]  /*1df20*/  SHFL.DOWN PT, R75, R30, 0x2, 0x1f ;  /* 0x08401f001e4b7f89 */ /* 0x000fe800000e0000 */
[----:B0-----:R-:W-:Y:S04]  /*1df30*/  STL.64 [R1+0x68], R2 ;  /* 0x0000680201007387 */ /* 0x001fe80000100a00 */
[----:B------:R-:W-:Y:S04]  /*1df40*/  SHFL.DOWN PT, R2, R61, 0x2, 0x1f ;  /* 0x08401f003d027f89 */ /* 0x000fe800000e0000 */
[----:B------:R-:W0:Y:S04]  /*1df50*/  SHFL.DOWN PT, R3, R62, 0x2, 0x1f ;  /* 0x08401f003e037f89 */ /* 0x000e2800000e0000 */
[----:B------:R-:W-:Y:S04]  /*1df60*/  SHFL.DOWN PT, R76, R31, 0x2, 0x1f ;  /* 0x08401f001f4c7f89 */ /* 0x000fe800000e0000 */
[----:B------:R-:W1:Y:S04]  /*1df70*/  SHFL.DOWN PT, R77, R36, 0x2, 0x1f ;  /* 0x08401f00244d7f89 */ /* 0x000e6800000e0000 */
[----:B------:R-:W-:Y:S04]  /*1df80*/  SHFL.DOWN PT, R64, R39, 0x2, 0x1f ;  /* 0x08401f0027407f89 */ /* 0x000fe800000e0000 */
[----:B------:R-:W2:Y:S04]  /*1df90*/  SHFL.DOWN PT, R65, R44, 0x2, 0x1f ;  /* 0x08401f002c417f89 */ /* 0x000ea800000e0000 */
[----:B------:R-:W-:Y:S04]  /*1dfa0*/  SHFL.DOWN PT, R68, R45, 0x2, 0x1f ;  /* 0x08401f002d447f89 */ /* 0x000fe800000e0000 */
[----:B0-----:R-:W-:Y:S04]  /*1dfb0*/  STL.64 [R1+0x80], R2 ;  /* 0x0000800201007387 */ /* 0x001fe80000100a00 */
[----:B------:R-:W-:Y:S04]  /*1dfc0*/  SHFL.DOWN PT, R2, R11, 0x2, 0x1f ;  /* 0x08401f000b027f89 */ /* 0x000fe800000e0000 */
[----:B------:R-:W0:Y:S04]  /*1dfd0*/  SHFL.DOWN PT, R3, R16, 0x2, 0x1f ;  /* 0x08401f0010037f89 */ /* 0x000e2800000e0000 */
[----:B------:R-:W3:Y:S04]  /*1dfe0*/  SHFL.DOWN PT, R69, R46, 0x2, 0x1f ;  /* 0x08401f002e457f89 */ /* 0x000ee800000e0000 */
[----:B------:R-:W-:Y:S04]  /*1dff0*/  STL.64 [R1+0x40], R74 ;  /* 0x0000404a01007387 */ /* 0x000fe80000100a00 */
[----:B-1----:R-:W-:Y:S04]  /*1e000*/  STL.64 [R1+0x48], R76 ;  /* 0x0000484c01007387 */ /* 0x002fe80000100a00 */
[----:B--2---:R-:W-:Y:S04]  /*1e010*/  STL.64 [R1+0x58], R64 ;  /* 0x0000584001007387 */ /* 0x004fe80000100a00 */
[----:B------:R-:W-:Y:S04]  /*1e020*/  SHFL.DOWN PT, R74, R53, 0x2, 0x1f ;  /* 0x08401f00354a7f89 */ /* 0x000fe800000e0000 */
[----:B0-----:R-:W-:Y:S04]  /*1e030*/  STL.64 [R1+0x98], R2 ;  /* 0x0000980201007387 */ /* 0x001fe80000100a00 */
[----:B------:R-:W-:Y:S04]  /*1e040*/  SHFL.DOWN PT, R2, R25, 0x2, 0x1f ;  /* 0x08401f0019027f89 */ /* 0x000fe800000e0000 */
[----:B------:R-:W0:Y:S04]  /*1e050*/  SHFL.DOWN PT, R3, R26, 0x2, 0x1f ;  /* 0x08401f001a037f89 */ /* 0x000e2800000e0000 */
[----:B---3--:R-:W-:Y:S04]  /*1e060*/  STL.64 [R1+0x60], R68 ;  /* 0x0000604401007387 */ /* 0x008fe80000100a00 */
[----:B------:R-:W1:Y:S04]  /*1e070*/  SHFL.DOWN PT, R75, R54, 0x2, 0x1f ;  /* 0x08401f00364b7f89 */ /* 0x000e6800000e0000 */
[----:B------:R-:W-:Y:S04]  /*1e080*/  SHFL.DOWN PT, R76, R55, 0x2, 0x1f ;  /* 0x08401f00374c7f89 */ /* 0x000fe800000e0000 */
[----:B------:R-:W2:Y:S04]  /*1e090*/  SHFL.DOWN PT, R77, R60, 0x2, 0x1f ;  /* 0x08401f003c4d7f89 */ /* 0x000ea800000e0000 */
[----:B------:R-:W-:Y:S04]  /*1e0a0*/  SHFL.DOWN PT, R64, R63, 0x2, 0x1f ;  /* 0x08401f003f407f89 */ /* 0x000fe800000e0000 */
[----:B0-----:R-:W-:Y:S04]  /*1e0b0*/  STL.64 [R1+0xb0], R2 ;  /* 0x0000b00201007387 */ /* 0x001fe80000100a00 */
[----:B------:R-:W0:Y:S04]  /*1e0c0*/  SHFL.DOWN PT, R65, R8, 0x2, 0x1f ;  /* 0x08401f0008417f89 */ /* 0x000e2800000e0000 */
[----:B------:R-:W-:Y:S04]  /*1e0d0*/  SHFL.DOWN PT, R68, R9, 0x2, 0x1f ;  /* 0x08401f0009447f89 */ /* 0x000fe800000e0000 */
[----:B------:R-:W3:Y:S04]  /*1e0e0*/  SHFL.DOWN PT, R69, R10, 0x2, 0x1f ;  /* 0x08401f000a457f89 */ /* 0x000ee800000e0000 */
[----:B------:R-:W-:Y:S04]  /*1e0f0*/  SHFL.DOWN PT, R2, R35, 0x2, 0x1f ;  /* 0x08401f0023027f89 */ /* 0x000fe800000e0000 */
[----:B------:R-:W4:Y:S04]  /*1e100*/  SHFL.DOWN PT, R3, R40, 0x2, 0x1f ;  /* 0x08401f0028037f89 */ /* 0x000f2800000e0000 */
[----:B-1----:R-:W-:Y:S04]  /*1e110*/  STL.64 [R1+0x70], R74 ;  /* 0x0000704a01007387 */ /* 0x002fe80000100a00 */
[----:B--2---:R-:W-:Y:S04]  /*1e120*/  STL.64 [R1+0x78], R76 ;  /* 0x0000784c01007387 */ /* 0x004fe80000100a00 */
[----:B0-----:R-:W-:Y:S04]  /*1e130*/  STL.64 [R1+0x88], R64 ;  /* 0x0000884001007387 */ /* 0x001fe80000100a00 */
        /* <DEDUP_REMOVED lines=33> */
[----:B0-----:R-:W-:Y:S02]  /*1e350*/  IMAD.MOV.U32 R2, RZ, RZ, R1 ;  /* 0x000000ffff027224 */ /* 0x001fe400078e0001 */
[----:B------:R-:W-:-:S07]  /*1e360*/  IMAD.MOV.U32 R3, RZ, RZ, RZ ;  /* 0x000000ffff037224 */ /* 0x000fce00078e00ff */
.L_x_10381:
        /* <DEDUP_REMOVED lines=20> */
.L_x_10289:
[----:B------:R-:W-:Y:S02]  /*1e4b0*/  IMAD.MOV.U32 R65, RZ, RZ, R60 ;  /* 0x000000ffff417224 */ /* 0x000fe400078e003c */
[----:B------:R-:W-:Y:S01]  /*1e4c0*/  IMAD.MOV.U32 R69, RZ, RZ, R72 ;  /* 0x000000ffff457224 */ /* 0x000fe200078e0048 */
[----:B------:R-:W-:Y:S01]  /*1e4d0*/  MOV R72, R59 ;  /* 0x0000003b00487202 */ /* 0x000fe20000000f00 */
[----:B------:R-:W-:-:S07]  /*1e4e0*/  IMAD.MOV.U32 R60, RZ, RZ, R55 ;  /* 0x000000ffff3c7224 */ /* 0x000fce00078e0037 */
.L_x_10290:
[----:B------:R-:W-:Y:S05]  /*1e4f0*/  BSYNC B1 ;  /* 0x0000000000017941 */ /* 0x000fea0003800000 */
.L_x_10288:
        /* <DEDUP_REMOVED lines=11> */
.L_x_10292:
[----:B------:R-:W-:Y:S02]  /*1e5b0*/  IMAD.MOV.U32 R64, RZ, RZ, R65 ;  /* 0x000000ffff407224 */ /* 0x000fe400078e0041 */
[----:B------:R-:W-:Y:S02]  /*1e5c0*/  IMAD.MOV.U32 R68, RZ, RZ, R69 ;  /* 0x000000ffff447224 */ /* 0x000fe400078e0045 */
[----:B------:R-:W-:Y:S02]  /*1e5d0*/  IMAD.MOV.U32 R55, RZ, RZ, R54 ;  /* 0x000000ffff377224 */ /* 0x000fe400078e0036 */
[----:B------:R-:W-:-:S07]  /*1e5e0*/  IMAD.MOV.U32 R59, RZ, RZ, R58 ;  /* 0x000000ffff3b7224 */ /* 0x000fce00078e003a */
.L_x_10293:
[----:B------:R-:W-:Y:S05]  /*1e5f0*/  BSYNC B1 ;  /* 0x0000000000017941 */ /* 0x000fea0003800000 */
.L_x_10291:
        /* <DEDUP_REMOVED lines=11> */
.L_x_10295:
[----:B------:R-:W-:Y:S01]  /*1e6b0*/  IMAD.MOV.U32 R65, RZ, RZ, R64 ;  /* 0x000000ffff417224 */ /* 0x000fe200078e0040 */
[----:B------:R-:W-:Y:S01]  /*1e6c0*/  MOV R69, R68 ;  /* 0x0000004400457202 */ /* 0x000fe20000000f00 */
[----:B------:R-:W-:Y:S02]  /*1e6d0*/  IMAD.MOV.U32 R54, RZ, RZ, R53 ;  /* 0x000000ffff367224 */ /* 0x000fe400078e0035 */
[----:B------:R-:W-:-:S07]  /*1e6e0*/  IMAD.MOV.U32 R58, RZ, RZ, R57 ;  /* 0x000000ffff3a7224 */ /* 0x000fce00078e0039 */
.L_x_10296:
[----:B------:R-:W-:Y:S05]  /*1e6f0*/  BSYNC B1 ;  /* 0x0000000000017941 */ /* 0x000fea0003800000 */
.L_x_10294:
        /* <DEDUP_REMOVED lines=11> */
.L_x_10298:
[----:B------:R-:W-:Y:S01]  /*1e7b0*/  IMAD.MOV.U32 R64, RZ, RZ, R65 ;  /* 0x000000ffff407224 */ /* 0x000fe200078e0041 */
[----:B------:R-:W-:Y:S01]  /*1e7c0*/  MOV R57, R56 ;  /* 0x0000003800397202 */ /* 0x000fe20000000f00 */
[----:B------:R-:W-:Y:S02]  /*1e7d0*/  IMAD.MOV.U32 R68, RZ, RZ, R69 ;  /* 0x000000ffff447224 */ /* 0x000fe400078e0045 */
[----:B------:R-:W-:-:S07]  /*1e7e0*/  IMAD.MOV.U32 R53, RZ, RZ, R52 ;  /* 0x000000ffff357224 */ /* 0x000fce00078e0034 */
.L_x_10299:
[----:B------:R-:W-:Y:S05]  /*1e7f0*/  BSYNC B1 ;  /* 0x0000000000017941 */ /* 0x000fea0003800000 */
.L_x_10297:
        /* <DEDUP_REMOVED lines=11> */
.L_x_10301:
[----:B------:R-:W-:Y:S01]  /*1e8b0*/  MOV R65, R64 ;  /* 0x0000004000417202 */ /* 0x000fe20000000f00 */
[----:B------:R-:W-:Y:S02]  /*1e8c0*/  IMAD.MOV.U32 R69, RZ, RZ, R68 ;  /* 0x000000ffff457224 */ /* 0x000fe400078e0044 */
[----:B------:R-:W-:Y:S02]  /*1e8d0*/  IMAD.MOV.U32 R52, RZ, RZ, R47 ;  /* 0x000000ffff347224 */ /* 0x000fe400078e002f */
[----:B------:R-:W-:-:S07]  /*1e8e0*/  IMAD.MOV.U32 R56, RZ, RZ, R51 ;  /* 0x000000ffff387224 */ /* 0x000fce00078e0033 */
.L_x_10302:
[----:B------:R-:W-:Y:S05]  /*1e8f0*/  BSYNC B1 ;  /* 0x0000000000017941 */ /* 0x000fea0003800000 */
.L_x_10300:
        /* <DEDUP_REMOVED lines=11> */
.L_x_10304:
[----:B------:R-:W-:Y:S01]  /*1e9b0*/  IMAD.MOV.U32 R64, RZ, RZ, R65 ;  /* 0x000000ffff407224 */ /* 0x000fe200078e0041 */
[----:B------:R-:W-:Y:S01]  /*1e9c0*/  MOV R47, R46 ;  /* 0x0000002e002f7202 */ /* 0x000fe20000000f00 */
[----:B------:R-:W-:Y:S02]  /*1e9d0*/  IMAD.MOV.U32 R68, RZ, RZ, R69 ;  /* 0x000000ffff447224 */ /* 0x000fe400078e0045 */
[----:B------:R-:W-:-:S07]  /*1e9e0*/  IMAD.MOV.U32 R51, RZ, RZ, R50 ;  /* 0x000000ffff337224 */ /* 0x000fce00078e0032 */
.L_x_10305:
[----:B------:R-:W-:Y:S05]  /*1e9f0*/  BSYNC B1 ;  /* 0x0000000000017941 */ /* 0x000fea0003800000 */
.L_x_10303:
        /* <DEDUP_REMOVED lines=11> */
.L_x_10307:
[----:B------:R-:W-:Y:S02]  /*1eab0*/  IMAD.MOV.U32 R65, RZ, RZ, R64 ;  /* 0x000000ffff417224 */ /* 0x000fe400078e0040 */
[----:B------:R-:W-:Y:S02]  /*1eac0*/  IMAD.MOV.U32 R69, RZ, RZ, R68 ;  /* 0x000000ffff457224 */ /* 0x000fe400078e0044 */
[----:B------:R-:W-:Y:S02]  /*1ead0*/  IMAD.MOV.U32 R46, RZ, RZ, R45 ;  /* 0x000000ffff2e7224 */ /* 0x000fe400078e002d */
[----:B------:R-:W-:-:S07]  /*1eae0*/  IMAD.MOV.U32 R50, RZ, RZ, R49 ;  /* 0x000000ffff327224 */ /* 0x000fce00078e0031 */
.L_x_10308:
[----:B------:R-:W-:Y:S05]  /*1eaf0*/  BSYNC B1 ;  /* 0x0000000000017941 */ /* 0x000fea0003800000 */
.L_x_10306:
        /* <DEDUP_REMOVED lines=11> */
.L_x_10310:
[----:B------:R-:W-:Y:S01]  /*1ebb0*/  IMAD.MOV.U32 R64, RZ, RZ, R65 ;  /* 0x000000ffff407224 */ /* 0x000fe200078e0041 */
[----:B------:R-:W-:Y:S01]  /*1ebc0*/  MOV R68, R69 ;  /* 0x0000004500447202 */ /* 0x000fe20000000f00 */
[----:B------:R-:W-:Y:S02]  /*1ebd0*/  IMAD.MOV.U32 R45, RZ, RZ, R44 ;  /* 0x000000ffff2d7224 */ /* 0x000fe400078e002c */
[----:B------:R-:W-:-:S07]  /*1ebe0*/  IMAD.MOV.U32 R49, RZ, RZ, R48 ;  /* 0x000000ffff317224 */ /* 0x000fce00078e0030 */
.L_x_10311:
[----:B------:R-:W-:Y:S05]  /*1ebf0*/  BSYNC B1 ;  /* 0x0000000000017941 */ /* 0x000fea0003800000 */
.L_x_10309:
        /* <DEDUP_REMOVED lines=11> */
.L_x_10313:
[----:B------:R-:W-:Y:S01]  /*1ecb0*/  IMAD.MOV.U32 R65, RZ, RZ, R64 ;  /* 0x000000ffff417224 */ /* 0x000fe200078e0040 */
[----:B------:R-:W-:Y:S01]  /*1ecc0*/  MOV R48, R43 ;  /* 0x0000002b00307202 */ /* 0x000fe20000000f00 */
[----:B------:R-:W-:Y:S02]  /*1ecd0*/  IMAD.MOV.U32 R69, RZ, RZ, R68 ;  /* 0x000000ffff457224 */ /* 0x000fe400078e0044 */
[----:B------:R-:W-:-:S07]  /*1ece0*/  IMAD.MOV.U32 R44, RZ, RZ, R39 ;  /* 0x000000ffff2c7224 */ /* 0x000fce00078e0027 */
.L_x_10314:
[----:B------:R-:W-:Y:S05]  /*1ecf0*/  BSYNC B1 ;  /* 0x0000000000017941 */ /* 0x000fea0003800000 */
.L_x_10312:
        /* <DEDUP_REMOVED lines=11> */
.L_x_10316:
[----:B------:R-:W-:Y:S01]  /*1edb0*/  MOV R64, R65 ;  /* 0x0000004100407202 */ /* 0x000fe20000000f00 */
[----:B------:R-:W-:Y:S02]  /*1edc0*/  IMAD.MOV.U32 R68, RZ, RZ, R69 ;  /* 0x000000ffff447224 */ /* 0x000fe400078e0045 */
[----:B------:R-:W-:Y:S02]  /*1edd0*/  IMAD.MOV.U32 R39, RZ, RZ, R38 ;  /* 0x000000ffff277224 */ /* 0x000fe400078e0026 */
[----:B------:R-:W-:-:S07]  /*1ede0*/  IMAD.MOV.U32 R43, RZ, RZ, R42 ;  /* 0x000000ffff2b7224 */ /* 0x000fce00078e002a */
.L_x_10317:
[----:B------:R-:W-:Y:S05]  /*1edf0*/  BSYNC B1 ;  /* 0x0000000000017941 */ /* 0x000fea0003800000 */
.L_x_10315:
        /* <DEDUP_REMOVED lines=11> */
.L_x_10319:
[----:B------:R-:W-:Y:S01]  /*1eeb0*/  IMAD.MOV.U32 R65, RZ, RZ, R64 ;  /* 0x000000ffff417224 */ /* 0x000fe200078e0040 */
[----:B------:R-:W-:Y:S01]  /*1eec0*/  MOV R38, R37 ;  /* 0x0000002500267202 */ /* 0x000fe20000000f00 */
[----:B------:R-:W-:Y:S02]  /*1eed0*/  IMAD.MOV.U32 R69, RZ, RZ, R68 ;  /* 0x000000ffff457224 */ /* 0x000fe400078e0044 */
[----:B------:R-:W-:-:S07]  /*1eee0*/  IMAD.MOV.U32 R42, RZ, RZ, R41 ;  /* 0x000000ffff2a7224 */ /* 0x000fce00078e0029 */
.L_x_10320:
[----:B------:R-:W-:Y:S05]  /*1eef0*/  BSYNC B1 ;  /* 0x0000000000017941 */ /* 0x000fea0003800000 */
.L_x_10318:
        /* <DEDUP_REMOVED lines=11> */
.L_x_10322:
[----:B------:R-:W-:Y:S02]  /*1efb0*/  IMAD.MOV.U32 R64, RZ, RZ, R65 ;  /* 0x000000ffff407224 */ /* 0x000fe400078e0041 */
[----:B------:R-:W-:Y:S02]  /*1efc0*/  IMAD.MOV.U32 R68, RZ, RZ, R69 ;  /* 0x000000ffff447224 */ /* 0x000fe400078e0045 */
[----:B------:R-:W-:Y:S02]  /*1efd0*/  IMAD.MOV.U32 R37, RZ, RZ, R36 ;  /* 0x000000ffff257224 */ /* 0x000fe400078e0024 */
[----:B------:R-:W-:-:S07]  /*1efe0*/  IMAD.MOV.U32 R41, RZ, RZ, R40 ;  /* 0x000000ffff297224 */ /* 0x000fce00078e0028 */
.L_x_10323:
[----:B------:R-:W-:Y:S05]  /*1eff0*/  BSYNC B1 ;  /* 0x0000000000017941 */ /* 0x000fea0003800000 */
.L_x_10321:
        /* <DEDUP_REMOVED lines=11> */
.L_x_10325:
[----:B------:R-:W-:Y:S01]  /*1f0b0*/  IMAD.MOV.U32 R65, RZ, RZ, R64 ;  /* 0x000000ffff417224 */ /* 0x000fe200078e0040 */
[----:B------:R-:W-:Y:S01]  /*1f0c0*/  MOV R69, R68 ;  /* 0x0000004400457202 */ /* 0x000fe20000000f00 */
[----:B------:R-:W-:Y:S02]  /*1f0d0*/  IMAD.MOV.U32 R36, RZ, RZ, R31 ;  /* 0x000000ffff247224 */ /* 0x000fe400078e001f */
[----:B------:R-:W-:-:S07]  /*1f0e0*/  IMAD.MOV.U32 R40, RZ, RZ, R35 ;  /* 0x000000ffff287224 */ /* 0x000fce00078e0023 */
.L_x_10326:
[----:B------:R-:W-:Y:S05]  /*1f0f0*/  BSYNC B1 ;  /* 0x0000000000017941 */ /* 0x000fea0003800000 */
.L_x_10324:
        /* <DEDUP_REMOVED lines=11> */
.L_x_10328:
[----:B------:R-:W-:Y:S01]  /*1f1b0*/  IMAD.MOV.U32 R64, RZ, RZ, R65 ;  /* 0x000000ffff407224 */ /* 0x000fe200078e0041 */
[----:B------:R-:W-:Y:S01]  /*1f1c0*/  MOV R35, R34 ;  /* 0x0000002200237202 */ /* 0x000fe20000000f00 */
[----:B------:R-:W-:Y:S02]  /*1f1d0*/  IMAD.MOV.U32 R68, RZ, RZ, R69 ;  /* 0x000000ffff447224 */ /* 0x000fe400078e0045 */
[----:B------:R-:W-:-:S07]  /*1f1e0*/  IMAD.MOV.U32 R31, RZ, RZ, R30 ;  /* 0x000000ffff1f7224 */ /* 0x000fce00078e001e */
.L_x_10329:
[----:B------:R-:W-:Y:S05]  /*1f1f0*/  BSYNC B1 ;  /* 0x0000000000017941 */ /* 0x000fea0003800000 */
.L_x_10327:
        /* <DEDUP_REMOVED lines=11> */
.L_x_10331:
[----:B------:R-:W-:Y:S01]  /*1f2b0*/  MOV R65, R64 ;  /* 0x0000004000417202 */ /* 0x000fe20000000f00 */
[----:B------:R-:W-:Y:S02]  /*1f2c0*/  IMAD.MOV.U32 R69, RZ, RZ, R68 ;  /* 0x000000ffff457224 */ /* 0x000fe400078e0044 */
[----:B------:R-:W-:Y:S02]  /*1f2d0*/  IMAD.MOV.U32 R30, RZ, RZ, R29 ;  /* 0x000000ffff1e7224 */ /* 0x000fe400078e001d */
[----:B------:R-:W-:-:S07]  /*1f2e0*/  IMAD.MOV.U32 R34, RZ, RZ, R33 ;  /* 0x000000ffff227224 */ /* 0x000fce00078e0021 */
.L_x_10332:
[----:B------:R-:W-:Y:S05]  /*1f2f0*/  BSYNC B1 ;  /* 0x0000000000017941 */ /* 0x000fea0003800000 */
.L_x_10330:
        /* <DEDUP_REMOVED lines=11> */
.L_x_10334:
[----:B------:R-:W-:Y:S01]  /*1f3b0*/  IMAD.MOV.U32 R64, RZ, RZ, R65 ;  /* 0x000000ffff407224 */ /* 0x000fe200078e0041 */
[----:B------:R-:W-:Y:S01]  /*1f3c0*/  MOV R29, R28 ;  /* 0x0000001c001d7202 */ /* 0x000fe20000000f00 */
[----:B------:R-:W-:Y:S02]  /*1f3d0*/  IMAD.MOV.U32 R68, RZ, RZ, R69 ;  /* 0x000000ffff447224 */ /* 0x000fe400078e0045 */
[----:B------:R-:W-:-:S07]  /*1f3e0*/  IMAD.MOV.U32 R33, RZ, RZ, R32 ;  /* 0x000000ffff217224 */ /* 0x000fce00078e0020 */
.L_x_10335:
[----:B------:R-:W-:Y:S05]  /*1f3f0*/  BSYNC B1 ;  /* 0x0000000000017941 */ /* 0x000fea0003800000 */
.L_x_10333:
        /* <DEDUP_REMOVED lines=11> */
.L_x_10337:
[----:B------:R-:W-:Y:S02]  /*1f4b0*/  IMAD.MOV.U32 R65, RZ, RZ, R64 ;  /* 0x000000ffff417224 */ /* 0x000fe400078e0040 */
[----:B------:R-:W-:Y:S02]  /*1f4c0*/  IMAD.MOV.U32 R69, RZ, RZ, R68 ;  /* 0x000000ffff457224 */ /* 0x000fe400078e0044 */
[----:B------:R-:W-:Y:S02]  /*1f4d0*/  IMAD.MOV.U32 R28, RZ, RZ, R23 ;  /* 0x000000ffff1c7224 */ /* 0x000fe400078e0017 */
[----:B------:R-:W-:-:S07]  /*1f4e0*/  IMAD.MOV.U32 R32, RZ, RZ, R27 ;  /* 0x000000ffff207224 */ /* 0x000fce00078e001b */
.L_x_10338:
[----:B------:R-:W-:Y:S05]  /*1f4f0*/  BSYNC B1 ;  /* 0x0000000000017941 */ /* 0x000fea0003800000 */
.L_x_10336:
        /* <DEDUP_REMOVED lines=11> */
.L_x_10340:
[----:B------:R-:W-:Y:S01]  /*1f5b0*/  IMAD.MOV.U32 R64, RZ, RZ, R65 ;  /* 0x000000ffff407224 */ /* 0x000fe200078e0041 */
[----:B------:R-:W-:Y:S01]  /*1f5c0*/  MOV R68, R69 ;  /* 0x0000004500447202 */ /* 0x000fe20000000f00 */
[----:B------:R-:W-:Y:S02]  /*1f5d0*/  IMAD.MOV.U32 R23, RZ, RZ, R22 ;  /* 0x000000ffff177224 */ /* 0x000fe400078e0016 */
[----:B------:R-:W-:-:S07]  /*1f5e0*/  IMAD.MOV.U32 R27, RZ, RZ, R26 ;  /* 0x000000ffff1b7224 */ /* 0x000fce00078e001a */
.L_x_10341:
[----:B------:R-:W-:Y:S05]  /*1f5f0*/  BSYNC B1 ;  /* 0x0000000000017941 */ /* 0x000fea0003800000 */
.L_x_10339:
        /* <DEDUP_REMOVED lines=11> */
.L_x_10343:
[----:B------:R-:W-:Y:S01]  /*1f6b0*/  IMAD.MOV.U32 R65, RZ, RZ, R64 ;  /* 0x000000ffff417224 */ /* 0x000fe200078e0040 */
[----:B------:R-:W-:Y:S01]  /*1f6c0*/  MOV R26, R25 ;  /* 0x00000019001a7202 */ /* 0x000fe20000000f00 */
[----:B------:R-:W-:Y:S02]  /*1f6d0*/  IMAD.MOV.U32 R69, RZ, RZ, R68 ;  /* 0x000000ffff457224 */ /* 0x000fe400078e0044 */
[----:B------:R-:W-:-:S07]  /*1f6e0*/  IMAD.MOV.U32 R22, RZ, RZ, R21 ;  /* 0x000000ffff167224 */ /* 0x000fce00078e0015 */
.L_x_10344:
[----:B------:R-:W-:Y:S05]  /*1f6f0*/  BSYNC B1 ;  /* 0x0000000000017941 */ /* 0x000fea0003800000 */
.L_x_10342:
        /* <DEDUP_REMOVED lines=11> */
.L_x_10346:
[----:B------:R-:W-:Y:S01]  /*1f7b0*/  MOV R64, R65 ;  /* 0x0000004100407202 */ /* 0x000fe20000000f00 */
[----:B------:R-:W-:Y:S02]  /*1f7c0*/  IMAD.MOV.U32 R68, RZ, RZ, R69 ;  /* 0x000000ffff447224 */ /* 0x000fe400078e0045 */
[----:B------:R-:W-:Y:S02]  /*1f7d0*/  IMAD.MOV.U32 R21, RZ, RZ, R20 ;  /* 0x000000ffff157224 */ /* 0x000fe400078e0014 */
[----:B------:R-:W-:-:S07]  /*1f7e0*/  IMAD.MOV.U32 R25, RZ, RZ, R24 ;  /* 0x000000ffff197224 */ /* 0x000fce00078e0018 */
.L_x_10347:
[----:B------:R-:W-:Y:S05]  /*1f7f0*/  BSYNC B1 ;  /* 0x0000000000017941 */ /* 0x000fea0003800000 */
.L_x_10345:
        /* <DEDUP_REMOVED lines=11> */
.L_x_10349:
[----:B------:R-:W-:Y:S01]  /*1f8b0*/  IMAD.MOV.U32 R65, RZ, RZ, R64 ;  /* 0x000000ffff417224 */ /* 0x000fe200078e0040 */
[----:B------:R-:W-:Y:S01]  /*1f8c0*/  MOV R20, R15 ;  /* 0x0000000f00147202 */ /* 0x000fe20000000f00 */
[----:B------:R-:W-:Y:S02]  /*1f8d0*/  IMAD.MOV.U32 R69, RZ, RZ, R68 ;  /* 0x000000ffff457224 */ /* 0x000fe400078e0044 */
[----:B------:R-:W-:-:S07]  /*1f8e0*/  IMAD.MOV.U32 R24, RZ, RZ, R19 ;  /* 0x000000ffff187224 */ /* 0x000fce00078e0013 */
.L_x_10350:
[----:B------:R-:W-:Y:S05]  /*1f8f0*/  BSYNC B1 ;  /* 0x0000000000017941 */ /* 0x000fea0003800000 */
.L_x_10348:
        /* <DEDUP_REMOVED lines=11> */
.L_x_10352:
[----:B------:R-:W-:Y:S02]  /*1f9b0*/  IMAD.MOV.U32 R64, RZ, RZ, R65 ;  /* 0x000000ffff407224 */ /* 0x000fe400078e0041 */
[----:B------:R-:W-:Y:S02]  /*1f9c0*/  IMAD.MOV.U32 R68, RZ, RZ, R69 ;  /* 0x000000ffff447224 */ /* 0x000fe400078e0045 */
[----:B------:R-:W-:Y:S02]  /*1f9d0*/  IMAD.MOV.U32 R15, RZ, RZ, R14 ;  /* 0x000000ffff0f7224 */ /* 0x000fe400078e000e */
[----:B------:R-:W-:-:S07]  /*1f9e0*/  IMAD.MOV.U32 R19, RZ, RZ, R18 ;  /* 0x000000ffff137224 */ /* 0x000fce00078e0012 */
.L_x_10353:
[----:B------:R-:W-:Y:S05]  /*1f9f0*/  BSYNC B1 ;  /* 0x0000000000017941 */ /* 0x000fea0003800000 */
.L_x_10351:
        /* <DEDUP_REMOVED lines=11> */
.L_x_10355:
[----:B------:R-:W-:Y:S01]  /*1fab0*/  IMAD.MOV.U32 R65, RZ, RZ, R64 ;  /* 0x000000ffff417224 */ /* 0x000fe200078e0040 */
[----:B------:R-:W-:Y:S01]  /*1fac0*/  MOV R69, R68 ;  /* 0x0000004400457202 */ /* 0x000fe20000000f00 */
[----:B------:R-:W-:Y:S02]  /*1fad0*/  IMAD.MOV.U32 R14, RZ, RZ, R13 ;  /* 0x000000ffff0e7224 */ /* 0x000fe400078e000d */
[----:B------:R-:W-:-:S07]  /*1fae0*/  IMAD.MOV.U32 R18, RZ, RZ, R17 ;  /* 0x000000ffff127224 */ /* 0x000fce00078e0011 */
.L_x_10356:
[----:B------:R-:W-:Y:S05]  /*1faf0*/  BSYNC B1 ;  /* 0x0000000000017941 */ /* 0x000fea0003800000 */
.L_x_10354:
        /* <DEDUP_REMOVED lines=11> */
.L_x_10358:
[----:B------:R-:W-:Y:S01]  /*1fbb0*/  IMAD.MOV.U32 R64, RZ, RZ, R65 ;  /* 0x000000ffff407224 */ /* 0x000fe200078e0041 */
[----:B------:R-:W-:Y:S01]  /*1fbc0*/  MOV R17, R16 ;  /* 0x0000001000117202 */ /* 0x000fe20000000f00 */
[----:B------:R-:W-:Y:S02]  /*1fbd0*/  IMAD.MOV.U32 R68, RZ, RZ, R69 ;  /* 0x000000ffff447224 */ /* 0x000fe400078e0045 */
[----:B------:R-:W-:-:S07]  /*1fbe0*/  IMAD.MOV.U32 R13, RZ, RZ, R12 ;  /* 0x000000ffff0d7224 */ /* 0x000fce00078e000c */
.L_x_10359:
[----:B------:R-:W-:Y:S05]  /*1fbf0*/  BSYNC B1 ;  /* 0x0000000000017941 */ /* 0x000fea0003800000 */
.L_x_10357:
        /* <DEDUP_REMOVED lines=11> */
.L_x_10361:
[----:B------:R-:W-:Y:S01]  /*1fcb0*/  MOV R65, R64 ;  /* 0x0000004000417202 */ /* 0x000fe20000000f00 */
[----:B------:R-:W-:Y:S02]  /*1fcc0*/  IMAD.MOV.U32 R69, RZ, RZ, R68 ;  /* 0x000000ffff457224 */ /* 0x000fe400078e0044 */
[----:B------:R-:W-:Y:S02]  /*1fcd0*/  IMAD.MOV.U32 R12, RZ, RZ, R7 ;  /* 0x000000ffff0c7224 */ /* 0x000fe400078e0007 */
[----:B------:R-:W-:-:S07]  /*1fce0*/  IMAD.MOV.U32 R16, RZ, RZ, R11 ;  /* 0x000000ffff107224 */ /* 0x000fce00078e000b */
.L_x_10362:
[----:B------:R-:W-:Y:S05]  /*1fcf0*/  BSYNC B1 ;  /* 0x0000000000017941 */ /* 0x000fea0003800000 */
.L_x_10360:
        /* <DEDUP_REMOVED lines=11> */
.L_x_10364:
[----:B------:R-:W-:Y:S01]  /*1fdb0*/  IMAD.MOV.U32 R64, RZ, RZ, R65 ;  /* 0x000000ffff407224 */ /* 0x000fe200078e0041 */
[----:B------:R-:W-:Y:S01]  /*1fdc0*/  MOV R7, R6 ;  /* 0x0000000600077202 */ /* 0x000fe20000000f00 */
[----:B------:R-:W-:Y:S02]  /*1fdd0*/  IMAD.MOV.U32 R68, RZ, RZ, R69 ;  /* 0x000000ffff447224 */ /* 0x000fe400078e0045 */
[----:B------:R-:W-:-:S07]  /*1fde0*/  IMAD.MOV.U32 R11, RZ, RZ, R10 ;  /* 0x000000ffff0b7224 */ /* 0x000fce00078e000a */
.L_x_10365:
[----:B------:R-:W-:Y:S05]  /*1fdf0*/  BSYNC B1 ;  /* 0x0000000000017941 */ /* 0x000fea0003800000 */
.L_x_10363:
        /* <DEDUP_REMOVED lines=11> */
.L_x_10367:
[----:B------:R-:W-:Y:S02]  /*1feb0*/  IMAD.MOV.U32 R65, RZ, RZ, R64 ;  /* 0x000000ffff417224 */ /* 0x000fe400078e0040 */
[----:B------:R-:W-:Y:S02]  /*1fec0*/  IMAD.MOV.U32 R69, RZ, RZ, R68 ;  /* 0x000000ffff457224 */ /* 0x000fe400078e0044 */
[----:B------:R-:W-:Y:S02]  /*1fed0*/  IMAD.MOV.U32 R6, RZ, RZ, R5 ;  /* 0x000000ffff067224 */ /* 0x000fe400078e0005 */
[----:B------:R-:W-:-:S07]  /*1fee0*/  IMAD.MOV.U32 R10, RZ, RZ, R9 ;  /* 0x000000ffff0a7224 */ /* 0x000fce00078e0009 */
.L_x_10368:
[----:B------:R-:W-:Y:S05]  /*1fef0*/  BSYNC B1 ;  /* 0x0000000000017941 */ /* 0x000fea0003800000 */
.L_x_10366:
        /* <DEDUP_REMOVED lines=11> */
.L_x_10370:
[----:B------:R-:W-:Y:S01]  /*1ffb0*/  IMAD.MOV.U32 R64, RZ, RZ, R65 ;  /* 0x000000ffff407224 */ /* 0x000fe200078e0041 */
[----:B------:R-:W-:Y:S01]  /*1ffc0*/  MOV R68, R69 ;  /* 0x0000004500447202 */ /* 0x000fe20000000f00 */
[----:B------:R-:W-:Y:S02]  /*1ffd0*/  IMAD.MOV.U32 R5, RZ, RZ, R4 ;  /* 0x000000ffff057224 */ /* 0x000fe400078e0004 */
[----:B------:R-:W-:-:S07]  /*1ffe0*/  IMAD.MOV.U32 R9, RZ, RZ, R8 ;  /* 0x000000ffff097224 */ /* 0x000fce00078e0008 */
.L_x_10371:
[----:B------:R-:W-:Y:S05]  /*1fff0*/  BSYNC B1 ;  /* 0x0000000000017941 */ /* 0x000fea0003800000 */
.L_x_10369:
        /* <DEDUP_REMOVED lines=11> */
.L_x_10373:
[----:B------:R-:W-:Y:S01]  /*200b0*/  IMAD.MOV.U32 R65, RZ, RZ, R64 ;  /* 0x000000ffff417224 */ /* 0x000fe200078e0040 */
[----:B------:R-:W-:Y:S01]  /*200c0*/  MOV R4, R67 ;  /* 0x0000004300047202 */ /* 0x000fe20000000f00 */
[----:B------:R-:W-:Y:S02]  /*200d0*/  IMAD.MOV.U32 R69, RZ, RZ, R68 ;  /* 0x000000ffff457224 */ /* 0x000fe400078e0044 */
[----:B------:R-:W-:-:S07]  /*200e0*/  IMAD.MOV.U32 R8, RZ, RZ, R63 ;  /* 0x000000ffff087224 */ /* 0x000fce00078e003f */
.L_x_10374:
[----:B------:R-:W-:Y:S05]  /*200f0*/  BSYNC B1 ;  /* 0x0000000000017941 */ /* 0x000fea0003800000 */
.L_x_10372:
        /* <DEDUP_REMOVED lines=11> */
.L_x_10376:
[----:B------:R-:W-:Y:S01]  /*201b0*/  MOV R73, R65 ;  /* 0x0000004100497202 */ /* 0x000fe20000000f00 */
[----:B------:R-:W-:Y:S02]  /*201c0*/  IMAD.MOV.U32 R64, RZ, RZ, R69 ;  /* 0x000000ffff407224 */ /* 0x000fe400078e0045 */
[----:B------:R-:W-:Y:S02]  /*201d0*/  IMAD.MOV.U32 R67, RZ, RZ, R66 ;  /* 0x000000ffff437224 */ /* 0x000fe400078e0042 */
[----:B------:R-:W-:-:S07]  /*201e0*/  IMAD.MOV.U32 R63, RZ, RZ, R62 ;  /* 0x000000ffff3f7224 */ /* 0x000fce00078e003e */
.L_x_10377:
[----:B------:R-:W-:Y:S05]  /*201f0*/  BSYNC B1 ;  /* 0x0000000000017941 */ /* 0x000fea0003800000 */
.L_x_10375:
        /* <DEDUP_REMOVED lines=11> */
.L_x_10379:
[----:B------:R-:W-:Y:S01]  /*202b0*/  IMAD.MOV.U32 R66, RZ, RZ, R70 ;  /* 0x000000ffff427224 */ /* 0x000fe200078e0046 */
[----:B------:R-:W-:Y:S01]  /*202c0*/  MOV R65, R73 ;  /* 0x0000004900417202 */ /* 0x000fe20000000f00 */
[----:B------:R-:W-:Y:S02]  /*202d0*/  IMAD.MOV.U32 R62, RZ, RZ, R61 ;  /* 0x000000ffff3e7224 */ /* 0x000fe400078e003d */
[----:B------:R-:W-:Y:S02]  /*202e0*/  IMAD.MOV.U32 R70, RZ, RZ, R73 ;  /* 0x000000ffff467224 */ /* 0x000fe400078e0049 */
[--C-:B------:R-:W-:Y:S02]  /*202f0*/  IMAD.MOV.U32 R68, RZ, RZ, R64.reuse ;  /* 0x000000ffff447224 */ /* 0x100fe400078e0040 */
[----:B------:R-:W-:-:S07]  /*20300*/  IMAD.MOV.U32 R61, RZ, RZ, R64 ;  /* 0x000000ffff3d7224 */ /* 0x000fce00078e0040 */
.L_x_10380:
[----:B------:R-:W-:Y:S05]  /*20310*/  BSYNC B1 ;  /* 0x0000000000017941 */ /* 0x000fea0003800000 */
.L_x_10378:
[----:B------:R-:W-:Y:S01]  /*20320*/  VIADD R2, R2, 0x4 ;  /* 0x0000000402027836 */ /* 0x000fe20000000000 */
[----:B------:R-:W-:Y:S06]  /*20330*/  @P2 BRA `(.L_x_10381) ;  /* 0xffffffe0000c2947 */ /* 0x000fec000383ffff */
[----:B------:R-:W-:Y:S01]  /*20340*/  MOV R70, R65 ;  /* 0x0000004100467202 */ /* 0x000fe20000000f00 */
[----:B------:R-:W-:-:S07]  /*20350*/  IMAD.MOV.U32 R61, RZ, RZ, R68 ;  /* 0x000000ffff3d7224 */ /* 0x000fce00078e0044 */
.L_x_10287:
[----:B------:R-:W-:Y:S05]  /*20360*/  BSYNC B0 ;  /* 0x0000000000007941 */ /* 0x000fea0003800000 */
.L_x_10286:
[----:B0-----:R-:W0:Y:S01]  /*20370*/  SHFL.DOWN PT, R3, R70, 0x4, 0x1f ;  /* 0x08801f0046037f89 */ /* 0x001e2200000e0000 */
[----:B------:R-:W-:Y:S01]  /*20380*/  ULDC UR4, c[0x0][0x20] ;  /* 0x0000080000047ab9 */ /* 0x000fe20000000800 */
[----:B------:R-:W-:Y:S01]  /*20390*/  ISETP.GT.AND P0, PT, R0, 0x1b, PT ;  /* 0x0000001b0000780c */ /* 0x000fe20003f04270 */
[----:B------:R-:W-:Y:S01]  /*203a0*/  VIADD R2, R71, -UR4 ;  /* 0x8000000447027c36 */ /* 0x000fe20008000000 */
[----:B------:R-:W1:Y:S01]  /*203b0*/  SHFL.DOWN PT, R65, R66, 0x4, 0x1f ;  /* 0x08801f0042417f89 */ /* 0x000e6200000e0000 */
[----:B------:R-:W-:Y:S03]  /*203c0*/  BSSY B0, `(.L_x_10382) ;  /* 0x0000281000007945 */ /* 0x000fe60003800000 */
[----:B------:R-:W2:Y:S04]  /*203d0*/  SHFL.DOWN PT, R69, R67, 0x4, 0x1f ;  /* 0x08801f0043457f89 */ /* 0x000ea800000e0000 */
[----:B------:R-:W3:Y:S04]  /*203e0*/  SHFL.DOWN PT, R73, R4, 0x4, 0x1f ;  /* 0x08801f0004497f89 */ /* 0x000ee800000e0000 */
[----:B------:R-:W-:Y:S04]  /*203f0*/  SHFL.DOWN PT, R75, R5, 0x4, 0x1f ;  /* 0x08801f00054b7f89 */ /* 0x000fe800000e0000 */
[----:B------:R-:W-:Y:S04]  /*20400*/  SHFL.DOWN PT, R77, R6, 0x4, 0x1f ;  /* 0x08801f00064d7f89 */ /* 0x000fe800000e0000 */
[----:B0-----:R-:W-:Y:S04]  /*20410*/  STL [R2], R3 ;  /* 0x0000000302007387 */ /* 0x001fe80000100800 */
[----:B------:R-:W0:Y:S04]  /*20420*/  SHFL.DOWN PT, R3, R15, 0x4, 0x1f ;  /* 0x08801f000f037f89 */ /* 0x000e2800000e0000 */
[----:B-1----:R-:W-:Y:S04]  /*20430*/  STL [R2+0x4], R65 ;  /* 0x0000044102007387 */ /* 0x002fe80000100800 */
[----:B--2---:R-:W-:Y:S04]  /*20440*/  STL [R2+0x8], R69 ;  /* 0x0000084502007387 */ /* 0x004fe80000100800 */
[----:B---3--:R-:W-:Y:S04]  /*20450*/  STL [R2+0xc], R73 ;  /* 0x00000c4902007387 */ /* 0x008fe80000100800 */
[----:B------:R-:W1:Y:S04]  /*20460*/  SHFL.DOWN PT, R64, R7, 0x4, 0x1f ;  /* 0x08801f0007407f89 */ /* 0x000e6800000e0000 */
[----:B------:R-:W-:Y:S04]  /*20470*/  SHFL.DOWN PT, R65, R20, 0x4, 0x1f ;  /* 0x08801f0014417f89 */ /* 0x000fe800000e0000 */
[----:B0-----:R-:W-:Y:S04]  /*20480*/  STL [R2+0x28], R3 ;  /* 0x0000280302007387 */ /* 0x001fe80000100800 */
[----:B------:R-:W0:Y:S04]  /*20490*/  SHFL.DOWN PT, R3, R37, 0x4, 0x1f ;  /* 0x08801f0025037f89 */ /* 0x000e2800000e0000 */
[----:B------:R-:W2:Y:S04]  /*204a0*/  SHFL.DOWN PT, R69, R21, 0x4, 0x1f ;  /* 0x08801f0015457f89 */ /* 0x000ea800000e0000 */
[----:B------:R-:W3:Y:S04]  /*204b0*/  SHFL.DOWN PT, R73, R22, 0x4, 0x1f ;  /* 0x08801f0016497f89 */ /* 0x000ee800000e0000 */
[----:B------:R-:W-:Y:S04]  /*204c0*/  STL [R2+0x10], R75 ;  /* 0x0000104b02007387 */ /* 0x000fe80000100800 */
[----:B------:R-:W-:Y:S04]  /*204d0*/  STL [R2+0x14], R77 ;  /* 0x0000144d02007387 */ /* 0x000fe80000100800 */
[----:B-1----:R-:W-:Y:S04]  /*204e0*/  STL [R2+0x18], R64 ;  /* 0x0000184002007387 */ /* 0x002fe80000100800 */
[----:B0-----:R-:W-:Y:S04]  /*204f0*/  STL [R2+0x50], R3 ;  /* 0x0000500302007387 */ /* 0x001fe80000100800 */
[----:B------:R-:W0:Y:S04]  /*20500*/  SHFL.DOWN PT, R3, R47, 0x4, 0x1f ;  /* 0x08801f002f037f89 */ /* 0x000e2800000e0000 */
[----:B------:R-:W-:Y:S04]  /*20510*/  STL [R2+0x2c], R65 ;  /* 0x00002c4102007387 */ /* 0x000fe80000100800 */
[----:B--2---:R-:W-:Y:S04]  /*20520*/  STL [R2+0x30], R69 ;  /* 0x0000304502007387 */ /* 0x004fe80000100800 */
[----:B---3--:R-:W-:Y:S04]  /*20530*/  STL [R2+0x34], R73 ;  /* 0x0000344902007387 */ /* 0x008fe80000100800 */
[----:B------:R-:W-:Y:S04]  /*20540*/  SHFL.DOWN PT, R68, R12, 0x4, 0x1f ;  /* 0x08801f000c447f89 */ /* 0x000fe800000e0000 */
[----:B------:R-:W-:Y:S04]  /*20550*/  SHFL.DOWN PT, R74, R13, 0x4, 0x1f ;  /* 0x08801f000d4a7f89 */ /* 0x000fe800000e0000 */
[----:B0-----:R-:W-:Y:S04]  /*20560*/  STL [R2+0x68], R3 ;  /* 0x0000680302007387 */ /* 0x001fe80000100800 */
[----:B------:R-:W0:Y:S04]  /*20570*/  SHFL.DOWN PT, R3, R61, 0x4, 0x1f ;  /* 0x08801f003d037f89 */ /* 0x000e2800000e0000 */
[----:B------:R-:W1:Y:S04]  /*20580*/  SHFL.DOWN PT, R76, R14, 0x4, 0x1f ;  /* 0x08801f000e4c7f89 */ /* 0x000e6800000e0000 */
[----:B------:R-:W2:Y:S04]  /*20590*/  SHFL.DOWN PT, R75, R23, 0x4, 0x1f ;  /* 0x08801f00174b7f89 */ /* 0x000ea800000e0000 */
[----:B------:R-:W3:Y:S04]  /*205a0*/  SHFL.DOWN PT, R77, R28, 0x4, 0x1f ;  /* 0x08801f001c4d7f89 */ /* 0x000ee800000e0000 */
[----:B------:R-:W4:Y:S04]  /*205b0*/  SHFL.DOWN PT, R64, R29, 0x4, 0x1f ;  /* 0x08801f001d407f89 */ /* 0x000f2800000e0000 */
[----:B------:R-:W5:Y:S04]  /*205c0*/  SHFL.DOWN PT, R65, R38, 0x4, 0x1f ;  /* 0x08801f0026417f89 */ /* 0x000f6800000e0000 */
[----:B0-----:R-:W-:Y:S04]  /*205d0*/  STL [R2+0x80], R3 ;  /* 0x0000800302007387 */ /* 0x001fe80000100800 */
[----:B------:R-:W0:Y:S04]  /*205e0*/  SHFL.DOWN PT, R69, R39, 0x4, 0x1f ;  /* 0x08801f0027457f89 */ /* 0x000e2800000e0000 */
[----:B------:R-:W0:Y:S04]  /*205f0*/  SHFL.DOWN PT, R73, R44, 0x4, 0x1f ;  /* 0x08801f002c497f89 */ /* 0x000e2800000e0000 */
[----:B------:R-:W0:Y:S04]  /*20600*/  SHFL.DOWN PT, R3, R11, 0x4, 0x1f ;  /* 0x08801f000b037f89 */ /* 0x000e2800000e0000 */
[----:B------:R-:W-:Y:S04]  /*20610*/  STL [R2+0x1c], R68 ;  /* 0x00001c4402007387 */ /* 0x000fe80000100800 */
[----:B------:R-:W-:Y:S04]  /*20620*/  STL [R2+0x20], R74 ;  /* 0x0000204a02007387 */ /* 0x000fe80000100800 */
[----:B-1----:R-:W-:Y:S04]  /*20630*/  STL [R2+0x24], R76 ;  /* 0x0000244c02007387 */ /* 0x002fe80000100800 */
[----:B--2---:R-:W-:Y:S04]  /*20640*/  STL [R2+0x38], R75 ;  /* 0x0000384b02007387 */ /* 0x004fe80000100800 */
[----:B---3--:R-:W-:Y:S04]  /*20650*/  STL [R2+0x3c], R77 ;  /* 0x00003c4d02007387 */ /* 0x008fe80000100800 */
[----:B----4-:R-:W-:Y:S04]  /*20660*/  STL [R2+0x40], R64 ;  /* 0x0000404002007387 */ /* 0x010fe80000100800 */
[----:B-----5:R-:W-:Y:S04]  /*20670*/  STL [R2+0x54], R65 ;  /* 0x0000544102007387 */ /* 0x020fe80000100800 */
[----:B0-----:R-:W-:Y:S04]  /*20680*/  STL [R2+0x58], R69 ;  /* 0x0000584502007387 */ /* 0x001fe80000100800 */
[----:B------:R-:W-:Y:S04]  /*20690*/  STL [R2+0x5c], R73 ;  /* 0x00005c4902007387 */ /* 0x000fe80000100800 */
[----:B------:R-:W-:Y:S04]  /*206a0*/  STL [R2+0x98], R3 ;  /* 0x0000980302007387 */ /* 0x000fe80000100800 */
[----:B------:R-:W0:Y:S04]  /*206b0*/  SHFL.DOWN PT, R68, R30, 0x4, 0x1f ;  /* 0x08801f001e447f89 */ /* 0x000e2800000e0000 */
[----:B------:R-:W1:Y:S04]  /*206c0*/  SHFL.DOWN PT, R74, R31, 0x4, 0x1f ;  /* 0x08801f001f4a7f89 */ /* 0x000e6800000e0000 */
[----:B------:R-:W2:Y:S04]  /*206d0*/  SHFL.DOWN PT, R76, R36, 0x4, 0x1f ;  /* 0x08801f00244c7f89 */ /* 0x000ea800000e0000 */
[----:B------:R-:W3:Y:S04]  /*206e0*/  SHFL.DOWN PT, R75, R45, 0x4, 0x1f ;  /* 0x08801f002d4b7f89 */ /* 0x000ee800000e0000 */
[----:B------:R-:W4:Y:S04]  /*206f0*/  SHFL.DOWN PT, R77, R46, 0x4, 0x1f ;  /* 0x08801f002e4d7f89 */ /* 0x000f2800000e0000 */
[----:B------:R-:W5:Y:S04]  /*20700*/  SHFL.DOWN PT, R64, R52, 0x4, 0x1f ;  /* 0x08801f0034407f89 */ /* 0x000f6800000e0000 */
[----:B------:R-:W5:Y:S04]  /*20710*/  SHFL.DOWN PT, R65, R53, 0x4, 0x1f ;  /* 0x08801f0035417f89 */ /* 0x000f6800000e0000 */
[----:B------:R-:W5:Y:S04]  /*20720*/  SHFL.DOWN PT, R69, R62, 0x4, 0x1f ;  /* 0x08801f003e457f89 */ /* 0x000f6800000e0000 */
[----:B------:R-:W5:Y:S04]  /*20730*/  SHFL.DOWN PT, R73, R63, 0x4, 0x1f ;  /* 0x08801f003f497f89 */ /* 0x000f6800000e0000 */
[----:B------:R-:W5:Y:S04]  /*20740*/  SHFL.DOWN PT, R3, R25, 0x4, 0x1f ;  /* 0x08801f0019037f89 */ /* 0x000f6800000e0000 */
[----:B0-----:R-:W-:Y:S04]  /*20750*/  STL [R2+0x44], R68 ;  /* 0x0000444402007387 */ /* 0x001fe80000100800 */
[----:B-1----:R-:W-:Y:S04]  /*20760*/  STL [R2+0x48], R74 ;  /* 0x0000484a02007387 */ /* 0x002fe80000100800 */
[----:B--2---:R-:W-:Y:S04]  /*20770*/  STL [R2+0x4c], R76 ;  /* 0x00004c4c02007387 */ /* 0x004fe80000100800 */
[----:B---3--:R-:W-:Y:S04]  /*20780*/  STL [R2+0x60], R75 ;  /* 0x0000604b02007387 */ /* 0x008fe80000100800 */
[----:B----4-:R-:W-:Y:S04]  /*20790*/  STL [R2+0x64], R77 ;  /* 0x0000644d02007387 */ /* 0x010fe80000100800 */
[----:B-----5:R-:W-:Y:S04]  /*207a0*/  STL [R2+0x6c], R64 ;  /* 0x00006c4002007387 */ /* 0x020fe80000100800 */
[----:B------:R-:W-:Y:S04]  /*207b0*/  STL [R2+0x70], R65 ;  /* 0x0000704102007387 */ /* 0x000fe80000100800 */
[----:B------:R-:W-:Y:S04]  /*207c0*/  STL [R2+0x84], R69 ;  /* 0x0000844502007387 */ /* 0x000fe80000100800 */
        /* <DEDUP_REMOVED lines=52> */
[----:B0-----:R0:W-:Y:S04]  /*20b10*/  STL [R2+0xd4], R68 ;  /* 0x0000d44402007387 */ /* 0x0011e80000100800 */
[----:B-1----:R0:W-:Y:S04]  /*20b20*/  STL [R2+0xd8], R74 ;  /* 0x0000d84a02007387 */ /* 0x0021e80000100800 */
[----:B--2---:R0:W-:Y:S04]  /*20b30*/  STL [R2+0xdc], R76 ;  /* 0x0000dc4c02007387 */ /* 0x0041e80000100800 */
[----:B---3--:R0:W-:Y:S04]  /*20b40*/  STL [R2+0xe4], R65 ;  /* 0x0000e44102007387 */ /* 0x0081e80000100800 */
[----:B----4-:R0:W-:Y:S04]  /*20b50*/  STL [R2+0xe8], R69 ;  /* 0x0000e84502007387 */ /* 0x0101e80000100800 */
[----:B-----5:R0:W-:Y:S04]  /*20b60*/  STL [R2+0xec], R75 ;  /* 0x0000ec4b02007387 */ /* 0x0201e80000100800 */
[----:B------:R0:W-:Y:S04]  /*20b70*/  STL [R2+0xf0], R77 ;  /* 0x0000f04d02007387 */ /* 0x0001e80000100800 */
[----:B------:R0:W-:Y:S04]  /*20b80*/  STL [R2+0xf4], R64 ;  /* 0x0000f44002007387 */ /* 0x0001e80000100800 */
[----:B------:R0:W-:Y:S04]  /*20b90*/  STL [R2+0xf8], R3 ;  /* 0x0000f80302007387 */ /* 0x0001e80000100800 */
[----:B------:R0:W-:Y:S01]  /*20ba0*/  STL [R2+0xfc], R73 ;  /* 0x0000fc4902007387 */ /* 0x0001e20000100800 */
[----:B------:R-:W-:Y:S05]  /*20bb0*/  @P0 BRA `(.L_x_10383) ;  /* 0x0000002000040947 */ /* 0x000fea0003800000 */
[----:B0-----:R-:W-:Y:S02]  /*20bc0*/  IMAD.MOV.U32 R2, RZ, RZ, R1 ;  /* 0x000000ffff027224 */ /* 0x001fe400078e0001 */
[----:B------:R-:W-:-:S07]  /*20bd0*/  IMAD.MOV.U32 R3, RZ, RZ, RZ ;  /* 0x000000ffff037224 */ /* 0x000fce00078e00ff */
.L_x_10477:
        /* <DEDUP_REMOVED lines=20> */
.L_x_10385:
[----:B------:R-:W-:Y:S01]  /*20d20*/  MOV R65, R60 ;  /* 0x0000003c00417202 */ /* 0x000fe20000000f00 */
[----:B------:R-:W-:Y:S02]  /*20d30*/  IMAD.MOV.U32 R69, RZ, RZ, R72 ;  /* 0x000000ffff457224 */ /* 0x000fe400078e0048 */
[----:B------:R-:W-:Y:S02]  /*20d40*/  IMAD.MOV.U32 R72, RZ, RZ, R59 ;  /* 0x000000ffff487224 */ /* 0x000fe400078e003b */
[----:B------:R-:W-:-:S07]  /*20d50*/  IMAD.MOV.U32 R60, RZ, RZ, R55 ;  /* 0x000000ffff3c7224 */ /* 0x000fce00078e0037 */
.L_x_10386:
[----:B------:R-:W-:Y:S05]  /*20d60*/  BSYNC B1 ;  /* 0x0000000000017941 */ /* 0x000fea0003800000 */
.L_x_10384:
        /* <DEDUP_REMOVED lines=11> */
.L_x_10388:
[----:B------:R-:W-:Y:S01]  /*20e20*/  IMAD.MOV.U32 R64, RZ, RZ, R65 ;  /* 0x000000ffff407224 */ /* 0x000fe200078e0041 */
[----:B------:R-:W-:Y:S01]  /*20e30*/  MOV R55, R54 ;  /* 0x0000003600377202 */ /* 0x000fe20000000f00 */
[----:B------:R-:W-:Y:S02]  /*20e40*/  IMAD.MOV.U32 R68, RZ, RZ, R69 ;  /* 0x000000ffff447224 */ /* 0x000fe400078e0045 */
[----:B------:R-:W-:-:S07]  /*20e50*/  IMAD.MOV.U32 R59, RZ, RZ, R58 ;  /* 0x000000ffff3b7224 */ /* 0x000fce00078e003a */
.L_x_10389:
[----:B------:R-:W-:Y:S05]  /*20e60*/  BSYNC B1 ;  /* 0x0000000000017941 */ /* 0x000fea0003800000 */
.L_x_10387:
        /* <DEDUP_REMOVED lines=11> */
.L_x_10391:
[----:B------:R-:W-:Y:S02]  /*20f20*/  IMAD.MOV.U32 R65, RZ, RZ, R64 ;  /* 0x000000ffff417224 */ /* 0x000fe400078e0040 */
[----:B------:R-:W-:Y:S02]  /*20f30*/  IMAD.MOV.U32 R69, RZ, RZ, R68 ;  /* 0x000000ffff457224 */ /* 0x000fe400078e0044 */
[----:B------:R-:W-:Y:S02]  /*20f40*/  IMAD.MOV.U32 R54, RZ, RZ, R53 ;  /* 0x000000ffff367224 */ /* 0x000fe400078e0035 */
[----:B------:R-:W-:-:S07]  /*20f50*/  IMAD.MOV.U32 R58, RZ, RZ, R57 ;  /* 0x000000ffff3a7224 */ /* 0x000fce00078e0039 */
.L_x_10392:
[----:B------:R-:W-:Y:S05]  /*20f60*/  BSYNC B1 ;  /* 0x0000000000017941 */ /* 0x000fea0003800000 */
.L_x_10390:
        /* <DEDUP_REMOVED lines=11> */
.L_x_10394:
[----:B------:R-:W-:Y:S01]  /*21020*/  IMAD.MOV.U32 R64, RZ, RZ, R65 ;  /* 0x000000ffff407224 */ /* 0x000fe200078e0041 */
[----:B------:R-:W-:Y:S01]  /*21030*/  MOV R68, R69 ;  /* 0x0000004500447202 */ /* 0x000fe20000000f00 */
[----:B------:R-:W-:Y:S02]  /*21040*/  IMAD.MOV.U32 R53, RZ, RZ, R52 ;  /* 0x000000ffff357224 */ /* 0x000fe400078e0034 */
[----:B------:R-:W-:-:S07]  /*21050*/  IMAD.MOV.U32 R57, RZ, RZ, R56 ;  /* 0x000000ffff397224 */ /* 0x000fce00078e0038 */
.L_x_10395:
[----:B------:R-:W-:Y:S05]  /*21060*/  BSYNC B1 ;  /* 0x0000000000017941 */ /* 0x000fea0003800000 */
.L_x_10393:
        /* <DEDUP_REMOVED lines=11> */
.L_x_10397:
[----:B------:R-:W-:Y:S01]  /*21120*/  IMAD.MOV.U32 R65, RZ, RZ, R64 ;  /* 0x000000ffff417224 */ /* 0x000fe200078e0040 */
[----:B------:R-:W-:Y:S01]  /*21130*/  MOV R56, R51 ;  /* 0x0000003300387202 */ /* 0x000fe20000000f00 */
[----:B------:R-:W-:Y:S02]  /*21140*/  IMAD.MOV.U32 R69, RZ, RZ, R68 ;  /* 0x000000ffff457224 */ /* 0x000fe400078e0044 */
[----:B------:R-:W-:-:S07]  /*21150*/  IMAD.MOV.U32 R52, RZ, RZ, R47 ;  /* 0x000000ffff347224 */ /* 0x000fce00078e002f */
.L_x_10398:
[----:B------:R-:W-:Y:S05]  /*21160*/  BSYNC B1 ;  /* 0x0000000000017941 */ /* 0x000fea0003800000 */
.L_x_10396:
        /* <DEDUP_REMOVED lines=11> */
.L_x_10400:
[----:B------:R-:W-:Y:S01]  /*21220*/  MOV R64, R65 ;  /* 0x0000004100407202 */ /* 0x000fe20000000f00 */
[----:B------:R-:W-:Y:S02]  /*21230*/  IMAD.MOV.U32 R68, RZ, RZ, R69 ;  /* 0x000000ffff447224 */ /* 0x000fe400078e0045 */
[----:B------:R-:W-:Y:S02]  /*21240*/  IMAD.MOV.U32 R47, RZ, RZ, R46 ;  /* 0x000000ffff2f7224 */ /* 0x000fe400078e002e */
[----:B------:R-:W-:-:S07]  /*21250*/  IMAD.MOV.U32 R51, RZ, RZ, R50 ;  /* 0x000000ffff337224 */ /* 0x000fce00078e0032 */
.L_x_10401:
[----:B------:R-:W-:Y:S05]  /*21260*/  BSYNC B1 ;  /* 0x0000000000017941 */ /* 0x000fea0003800000 */
.L_x_10399:
        /* <DEDUP_REMOVED lines=11> */
.L_x_10403:
[----:B------:R-:W-:Y:S01]  /*21320*/  IMAD.MOV.U32 R65, RZ, RZ, R64 ;  /* 0x000000ffff417224 */ /* 0x000fe200078e0040 */
[----:B------:R-:W-:Y:S01]  /*21330*/  MOV R46, R45 ;  /* 0x0000002d002e7202 */ /* 0x000fe20000000f00 */
[----:B------:R-:W-:Y:S02]  /*21340*/  IMAD.MOV.U32 R69, RZ, RZ, R68 ;  /* 0x000000ffff457224 */ /* 0x000fe400078e0044 */
[----:B------:R-:W-:-:S07]  /*21350*/  IMAD.MOV.U32 R50, RZ, RZ, R49 ;  /* 0x000000ffff327224 */ /* 0x000fce00078e0031 */
.L_x_10404:
[----:B------:R-:W-:Y:S05]  /*21360*/  BSYNC B1 ;  /* 0x0000000000017941 */ /* 0x000fea0003800000 */
.L_x_10402:
        /* <DEDUP_REMOVED lines=11> */
.L_x_10406:
[----:B------:R-:W-:Y:S02]  /*21420*/  IMAD.MOV.U32 R64, RZ, RZ, R65 ;  /* 0x000000ffff407224 */ /* 0x000fe400078e0041 */
[----:B------:R-:W-:Y:S02]  /*21430*/  IMAD.MOV.U32 R68, RZ, RZ, R69 ;  /* 0x000000ffff447224 */ /* 0x000fe400078e0045 */
[----:B------:R-:W-:Y:S02]  /*21440*/  IMAD.MOV.U32 R45, RZ, RZ, R44 ;  /* 0x000000ffff2d7224 */ /* 0x000fe400078e002c */
[----:B------:R-:W-:-:S07]  /*21450*/  IMAD.MOV.U32 R49, RZ, RZ, R48 ;  /* 0x000000ffff317224 */ /* 0x000fce00078e0030 */
.L_x_10407:
[----:B------:R-:W-:Y:S05]  /*21460*/  BSYNC B1 ;  /* 0x0000000000017941 */ /* 0x000fea0003800000 */
.L_x_10405:
        /* <DEDUP_REMOVED lines=11> */
.L_x_10409:
[----:B------:R-:W-:Y:S01]  /*21520*/  IMAD.MOV.U32 R65, RZ, RZ, R64 ;  /* 0x000000ffff417224 */ /* 0x000fe200078e0040 */
[----:B------:R-:W-:Y:S01]  /*21530*/  MOV R69, R68 ;  /* 0x0000004400457202 */ /* 0x000fe20000000f00 */
[----:B------:R-:W-:Y:S02]  /*21540*/  IMAD.MOV.U32 R44, RZ, RZ, R39 ;  /* 0x000000ffff2c7224 */ /* 0x000fe400078e0027 */
[----:B------:R-:W-:-:S07]  /*21550*/  IMAD.MOV.U32 R48, RZ, RZ, R43 ;  /* 0x000000ffff307224 */ /* 0x000fce00078e002b */
.L_x_10410:
[----:B------:R-:W-:Y:S05]  /*21560*/  BSYNC B1 ;  /* 0x0000000000017941 */ /* 0x000fea0003800000 */
.L_x_10408:
        /* <DEDUP_REMOVED lines=11> */
.L_x_10412:
[----:B------:R-:W-:Y:S01]  /*21620*/  IMAD.MOV.U32 R64, RZ, RZ, R65 ;  /* 0x000000ffff407224 */ /* 0x000fe200078e0041 */
[----:B------:R-:W-:Y:S01]  /*21630*/  MOV R43, R42 ;  /* 0x0000002a002b7202 */ /* 0x000fe20000000f00 */
[----:B------:R-:W-:Y:S02]  /*21640*/  IMAD.MOV.U32 R68, RZ, RZ, R69 ;  /* 0x000000ffff447224 */ /* 0x000fe400078e0045 */
[----:B------:R-:W-:-:S07]  /*21650*/  IMAD.MOV.U32 R39, RZ, RZ, R38 ;  /* 0x000000ffff277224 */ /* 0x000fce00078e0026 */
.L_x_10413:
[----:B------:R-:W-:Y:S05]  /*21660*/  BSYNC B1 ;  /* 0x0000000000017941 */ /* 0x000fea0003800000 */
.L_x_10411:
        /* <DEDUP_REMOVED lines=11> */
.L_x_10415:
[----:B------:R-:W-:Y:S01]  /*21720*/  MOV R65, R64 ;  /* 0x0000004000417202 */ /* 0x000fe20000000f00 */
[----:B------:R-:W-:Y:S02]  /*21730*/  IMAD.MOV.U32 R69, RZ, RZ, R68 ;  /* 0x000000ffff457224 */ /* 0x000fe400078e0044 */
[----:B------:R-:W-:Y:S02]  /*21740*/  IMAD.MOV.U32 R38, RZ, RZ, R37 ;  /* 0x000000ffff267224 */ /* 0x000fe400078e0025 */
[----:B------:R-:W-:-:S07]  /*21750*/  IMAD.MOV.U32 R42, RZ, RZ, R41 ;  /* 0x000000ffff2a7224 */ /* 0x000fce00078e0029 */
.L_x_10416:
[----:B------:R-:W-:Y:S05]  /*21760*/  BSYNC B1 ;  /* 0x0000000000017941 */ /* 0x000fea0003800000 */
.L_x_10414:
        /* <DEDUP_REMOVED lines=11> */
.L_x_10418:
[----:B------:R-:W-:Y:S01]  /*21820*/  IMAD.MOV.U32 R64, RZ, RZ, R65 ;  /* 0x000000ffff407224 */ /* 0x000fe200078e0041 */
[----:B------:R-:W-:Y:S01]  /*21830*/  MOV R37, R36 ;  /* 0x0000002400257202 */ /* 0x000fe20000000f00 */
[----:B------:R-:W-:Y:S02]  /*21840*/  IMAD.MOV.U32 R68, RZ, RZ, R69 ;  /* 0x000000ffff447224 */ /* 0x000fe400078e0045 */
[----:B------:R-:W-:-:S07]  /*21850*/  IMAD.MOV.U32 R41, RZ, RZ, R40 ;  /* 0x000000ffff297224 */ /* 0x000fce00078e0028 */
.L_x_10419:
[----:B------:R-:W-:Y:S05]  /*21860*/  BSYNC B1 ;  /* 0x0000000000017941 */ /* 0x000fea0003800000 */
.L_x_10417:
        /* <DEDUP_REMOVED lines=11> */
.L_x_10421:
[----:B------:R-:W-:Y:S02]  /*21920*/  IMAD.MOV.U32 R65, RZ, RZ, R64 ;  /* 0x000000ffff417224 */ /* 0x000fe400078e0040 */
[----:B------:R-:W-:Y:S02]  /*21930*/  IMAD.MOV.U32 R69, RZ, RZ, R68 ;  /* 0x000000ffff457224 */ /* 0x000fe400078e0044 */
[----:B------:R-:W-:Y:S02]  /*21940*/  IMAD.MOV.U32 R36, RZ, RZ, R31 ;  /* 0x000000ffff247224 */ /* 0x000fe400078e001f */
[----:B------:R-:W-:-:S07]  /*21950*/  IMAD.MOV.U32 R40, RZ, RZ, R35 ;  /* 0x000000ffff287224 */ /* 0x000fce00078e0023 */
.L_x_10422:
[----:B------:R-:W-:Y:S05]  /*21960*/  BSYNC B1 ;  /* 0x0000000000017941 */ /* 0x000fea0003800000 */
.L_x_10420:
        /* <DEDUP_REMOVED lines=11> */
.L_x_10424:
[----:B------:R-:W-:Y:S01]  /*21a20*/  IMAD.MOV.U32 R64, RZ, RZ, R65 ;  /* 0x000000ffff407224 */ /* 0x000fe200078e0041 */
[----:B------:R-:W-:Y:S01]  /*21a30*/  MOV R68, R69 ;  /* 0x0000004500447202 */ /* 0x000fe20000000f00 */
[----:B------:R-:W-:Y:S02]  /*21a40*/  IMAD.MOV.U32 R31, RZ, RZ, R30 ;  /* 0x000000ffff1f7224 */ /* 0x000fe400078e001e */
[----:B------:R-:W-:-:S07]  /*21a50*/  IMAD.MOV.U32 R35, RZ, RZ, R34 ;  /* 0x000000ffff237224 */ /* 0x000fce00078e0022 */
.L_x_10425:
[----:B------:R-:W-:Y:S05]  /*21a60*/  BSYNC B1 ;  /* 0x0000000000017941 */ /* 0x000fea0003800000 */
.L_x_10423:
        /* <DEDUP_REMOVED lines=11> */
.L_x_10427:
[----:B------:R-:W-:Y:S01]  /*21b20*/  IMAD.MOV.U32 R65, RZ, RZ, R64 ;  /* 0x000000ffff417224 */ /* 0x000fe200078e0040 */
[----:B------:R-:W-:Y:S01]  /*21b30*/  MOV R34, R33 ;  /* 0x0000002100227202 */ /* 0x000fe20000000f00 */
[----:B------:R-:W-:Y:S02]  /*21b40*/  IMAD.MOV.U32 R69, RZ, RZ, R68 ;  /* 0x000000ffff457224 */ /* 0x000fe400078e0044 */
[----:B------:R-:W-:-:S07]  /*21b50*/  IMAD.MOV.U32 R30, RZ, RZ, R29 ;  /* 0x000000ffff1e7224 */ /* 0x000fce00078e001d */
.L_x_10428:
[----:B------:R-:W-:Y:S05]  /*21b60*/  BSYNC B1 ;  /* 0x0000000000017941 */ /* 0x000fea0003800000 */
.L_x_10426:
        /* <DEDUP_REMOVED lines=11> */
.L_x_10430:
[----:B------:R-:W-:Y:S01]  /*21c20*/  MOV R64, R65 ;  /* 0x0000004100407202 */ /* 0x000fe20000000f00 */
[----:B------:R-:W-:Y:S02]  /*21c30*/  IMAD.MOV.U32 R68, RZ, RZ, R69 ;  /* 0x000000ffff447224 */ /* 0x000fe400078e0045 */
[----:B------:R-:W-:Y:S02]  /*21c40*/  IMAD.MOV.U32 R29, RZ, RZ, R28 ;  /* 0x000000ffff1d7224 */ /* 0x000fe400078e001c */
[----:B------:R-:W-:-:S07]  /*21c50*/  IMAD.MOV.U32 R33, RZ, RZ, R32 ;  /* 0x000000ffff217224 */ /* 0x000fce00078e0020 */
.L_x_10431:
[----:B------:R-:W-:Y:S05]  /*21c60*/  BSYNC B1 ;  /* 0x0000000000017941 */ /* 0x000fea0003800000 */
.L_x_10429:
        /* <DEDUP_REMOVED lines=11> */
.L_x_10433:
[----:B------:R-:W-:Y:S01]  /*21d20*/  IMAD.MOV.U32 R65, RZ, RZ, R64 ;  /* 0x000000ffff417224 */ /* 0x000fe200078e0040 */
[----:B------:R-:W-:Y:S01]  /*21d30*/  MOV R28, R23 ;  /* 0x00000017001c7202 */ /* 0x000fe20000000f00 */
[----:B------:R-:W-:Y:S02]  /*21d40*/  IMAD.MOV.U32 R69, RZ, RZ, R68 ;  /* 0x000000ffff457224 */ /* 0x000fe400078e0044 */
[----:B------:R-:W-:-:S07]  /*21d50*/  IMAD.MOV.U32 R32, RZ, RZ, R27 ;  /* 0x000000ffff207224 */ /* 0x000fce00078e001b */
.L_x_10434:
[----:B------:R-:W-:Y:S05]  /*21d60*/  BSYNC B1 ;  /* 0x0000000000017941 */ /* 0x000fea0003800000 */
.L_x_10432:
        /* <DEDUP_REMOVED lines=11> */
.L_x_10436:
[----:B------:R-:W-:Y:S02]  /*21e20*/  IMAD.MOV.U32 R64, RZ, RZ, R65 ;  /* 0x000000ffff407224 */ /* 0x000fe400078e0041 */
[----:B------:R-:W-:Y:S02]  /*21e30*/  IMAD.MOV.U32 R68, RZ, RZ, R69 ;  /* 0x000000ffff447224 */ /* 0x000fe400078e0045 */
[----:B------:R-:W-:Y:S02]  /*21e40*/  IMAD.MOV.U32 R23, RZ, RZ, R22 ;  /* 0x000000ffff177224 */ /* 0x000fe400078e0016 */
[----:B------:R-:W-:-:S07]  /*21e50*/  IMAD.MOV.U32 R27, RZ, RZ, R26 ;  /* 0x000000ffff1b7224 */ /* 0x000fce00078e001a */
.L_x_10437:
[----:B------:R-:W-:Y:S05]  /*21e60*/  BSYNC B1 ;  /* 0x0000000000017941 */ /* 0x000fea0003800000 */
.L_x_10435:
        /* <DEDUP_REMOVED lines=11> */
.L_x_10439:
[----:B------:R-:W-:Y:S01]  /*21f20*/  IMAD.MOV.U32 R65, RZ, RZ, R64 ;  /* 0x000000ffff417224 */ /* 0x000fe200078e0040 */
[----:B------:R-:W-:Y:S01]  /*21f30*/  MOV R69, R68 ;  /* 0x0000004400457202 */ /* 0x000fe20000000f00 */
[----:B------:R-:W-:Y:S02]  /*21f40*/  IMAD.MOV.U32 R22, RZ, RZ, R21 ;  /* 0x000000ffff167224 */ /* 0x000fe400078e0015 */
[----:B------:R-:W-:-:S07]  /*21f50*/  IMAD.MOV.U32 R26, RZ, RZ, R25 ;  /* 0x000000ffff1a7224 */ /* 0x000fce00078e0019 */
.L_x_10440:
[----:B------:R-:W-:Y:S05]  /*21f60*/  BSYNC B1 ;  /* 0x0000000000017941 */ /* 0x000fea0003800000 */
.L_x_10438:
        /* <DEDUP_REMOVED lines=11> */
.L_x_10442:
[----:B------:R-:W-:Y:S01]  /*22020*/  IMAD.MOV.U32 R64, RZ, RZ, R65 ;  /* 0x000000ffff407224 */ /* 0x000fe200078e0041 */
[----:B------:R-:W-:Y:S01]  /*22030*/  MOV R25, R24 ;  /* 0x0000001800197202 */ /* 0x000fe20000000f00 */
[----:B------:R-:W-:Y:S02]  /*22040*/  IMAD.MOV.U32 R68, RZ, RZ, R69 ;  /* 0x000000ffff447224 */ /* 0x000fe400078e0045 */
[----:B------:R-:W-:-:S07]  /*22050*/  IMAD.MOV.U32 R21, RZ, RZ, R20 ;  /* 0x000000ffff157224 */ /* 0x000fce00078e0014 */
.L_x_10443:
[----:B------:R-:W-:Y:S05]  /*22060*/  BSYNC B1 ;  /* 0x0000000000017941 */ /* 0x000fea0003800000 */
.L_x_10441:
        /* <DEDUP_REMOVED lines=11> */
.L_x_10445:
[----:B------:R-:W-:Y:S01]  /*22120*/  MOV R65, R64 ;  /* 0x0000004000417202 */ /* 0x000fe20000000f00 */
[----:B------:R-:W-:Y:S02]  /*22130*/  IMAD.MOV.U32 R69, RZ, RZ, R68 ;  /* 0x000000ffff457224 */ /* 0x000fe400078e0044 */
[----:B------:R-:W-:Y:S02]  /*22140*/  IMAD.MOV.U32 R20, RZ, RZ, R15 ;  /* 0x000000ffff147224 */ /* 0x000fe400078e000f */
[----:B------:R-:W-:-:S07]  /*22150*/  IMAD.MOV.U32 R24, RZ, RZ, R19 ;  /* 0x000000ffff187224 */ /* 0x000fce00078e0013 */
.L_x_10446:
[----:B------:R-:W-:Y:S05]  /*22160*/  BSYNC B1 ;  /* 0x0000000000017941 */ /* 0x000fea0003800000 */
.L_x_10444:
        /* <DEDUP_REMOVED lines=11> */
.L_x_10448:
[----:B------:R-:W-:Y:S01]  /*22220*/  IMAD.MOV.U32 R64, RZ, RZ, R65 ;  /* 0x000000ffff407224 */ /* 0x000fe200078e0041 */
[----:B------:R-:W-:Y:S01]  /*22230*/  MOV R15, R14 ;  /* 0x0000000e000f7202 */ /* 0x000fe20000000f00 */
[----:B------:R-:W-:Y:S02]  /*22240*/  IMAD.MOV.U32 R68, RZ, RZ, R69 ;  /* 0x000000ffff447224 */ /* 0x000fe400078e0045 */
[----:B------:R-:W-:-:S07]  /*22250*/  IMAD.MOV.U32 R19, RZ, RZ, R18 ;  /* 0x000000ffff137224 */ /* 0x000fce00078e0012 */
.L_x_10449:
[----:B------:R-:W-:Y:S05]  /*22260*/  BSYNC B1 ;  /* 0x0000000000017941 */ /* 0x000fea0003800000 */
.L_x_10447:
        /* <DEDUP_REMOVED lines=11> */
.L_x_10451:
[----:B------:R-:W-:Y:S02]  /*22320*/  IMAD.MOV.U32 R65, RZ, RZ, R64 ;  /* 0x000000ffff417224 */ /* 0x000fe400078e0040 */
[----:B------:R-:W-:Y:S02]  /*22330*/  IMAD.MOV.U32 R69, RZ, RZ, R68 ;  /* 0x000000ffff457224 */ /* 0x000fe400078e0044 */
[----:B------:R-:W-:Y:S02]  /*22340*/  IMAD.MOV.U32 R14, RZ, RZ, R13 ;  /* 0x000000ffff0e7224 */ /* 0x000fe400078e000d */
[----:B------:R-:W-:-:S07]  /*22350*/  IMAD.MOV.U32 R18, RZ, RZ, R17 ;  /* 0x000000ffff127224 */ /* 0x000fce00078e0011 */
.L_x_10452:
[----:B------:R-:W-:Y:S05]  /*22360*/  BSYNC B1 ;  /* 0x0000000000017941 */ /* 0x000fea0003800000 */
.L_x_10450:
        /* <DEDUP_REMOVED lines=11> */
.L_x_10454:
[----:B------:R-:W-:Y:S01]  /*22420*/  IMAD.MOV.U32 R64, RZ, RZ, R65 ;  /* 0x000000ffff407224 */ /* 0x000fe200078e0041 */
[----:B------:R-:W-:Y:S01]  /*22430*/  MOV R68, R69 ;  /* 0x0000004500447202 */ /* 0x000fe20000000f00 */
[----:B------:R-:W-:Y:S02]  /*22440*/  IMAD.MOV.U32 R13, RZ, RZ, R12 ;  /* 0x000000ffff0d7224 */ /* 0x000fe400078e000c */
[----:B------:R-:W-:-:S07]  /*22450*/  IMAD.MOV.U32 R17, RZ, RZ, R16 ;  /* 0x000000ffff117224 */ /* 0x000fce00078e0010 */
.L_x_10455:
[----:B------:R-:W-:Y:S05]  /*22460*/  BSYNC B1 ;  /* 0x0000000000017941 */ /* 0x000fea0003800000 */
.L_x_10453:
        /* <DEDUP_REMOVED lines=11> */
.L_x_10457:
[----:B------:R-:W-:Y:S01]  /*22520*/  IMAD.MOV.U32 R65, RZ, RZ, R64 ;  /* 0x000000ffff417224 */ /* 0x000fe200078e0040 */
[----:B------:R-:W-:Y:S01]  /*22530*/  MOV R16, R11 ;  /* 0x0000000b00107202 */ /* 0x000fe20000000f00 */
[----:B------:R-:W-:Y:S02]  /*22540*/  IMAD.MOV.U32 R69, RZ, RZ, R68 ;  /* 0x000000ffff457224 */ /* 0x000fe400078e0044 */
[----:B------:R-:W-:-:S07]  /*22550*/  IMAD.MOV.U32 R12, RZ, RZ, R7 ;  /* 0x000000ffff0c7224 */ /* 0x000fce00078e0007 */
.L_x_10458:
[----:B------:R-:W-:Y:S05]  /*22560*/  BSYNC B1 ;  /* 0x0000000000017941 */ /* 0x000fea0003800000 */
.L_x_10456:
        /* <DEDUP_REMOVED lines=11> */
.L_x_10460:
[----:B------:R-:W-:Y:S01]  /*22620*/  MOV R64, R65 ;  /* 0x0000004100407202 */ /* 0x000fe20000000f00 */
[----:B------:R-:W-:Y:S02]  /*22630*/  IMAD.MOV.U32 R68, RZ, RZ, R69 ;  /* 0x000000ffff447224 */ /* 0x000fe400078e0045 */
[----:B------:R-:W-:Y:S02]  /*22640*/  IMAD.MOV.U32 R7, RZ, RZ, R6 ;  /* 0x000000ffff077224 */ /* 0x000fe400078e0006 */
[----:B------:R-:W-:-:S07]  /*22650*/  IMAD.MOV.U32 R11, RZ, RZ, R10 ;  /* 0x000000ffff0b7224 */ /* 0x000fce00078e000a */
.L_x_10461:
[----:B------:R-:W-:Y:S05]  /*22660*/  BSYNC B1 ;  /* 0x0000000000017941 */ /* 0x000fea0003800000 */
.L_x_10459:
        /* <DEDUP_REMOVED lines=11> */
.L_x_10463:
[----:B------:R-:W-:Y:S01]  /*22720*/  IMAD.MOV.U32 R65, RZ, RZ, R64 ;  /* 0x000000ffff417224 */ /* 0x000fe200078e0040 */
[----:B------:R-:W-:Y:S01]  /*22730*/  MOV R6, R5 ;  /* 0x0000000500067202 */ /* 0x000fe20000000f00 */
[----:B------:R-:W-:Y:S02]  /*22740*/  IMAD.MOV.U32 R69, RZ, RZ, R68 ;  /* 0x000000ffff457224 */ /* 0x000fe400078e0044 */
[----:B------:R-:W-:-:S07]  /*22750*/  IMAD.MOV.U32 R10, RZ, RZ, R9 ;  /* 0x000000ffff0a7224 */ /* 0x000fce00078e0009 */
.L_x_10464:
[----:B------:R-:W-:Y:S05]  /*22760*/  BSYNC B1 ;  /* 0x0000000000017941 */ /* 0x000fea0003800000 */
.L_x_10462:
        /* <DEDUP_REMOVED lines=11> */
.L_x_10466:
[----:B------:R-:W-:Y:S02]  /*22820*/  IMAD.MOV.U32 R64, RZ, RZ, R65 ;  /* 0x000000ffff407224 */ /* 0x000fe400078e0041 */
[----:B------:R-:W-:Y:S02]  /*22830*/  IMAD.MOV.U32 R68, RZ, RZ, R69 ;  /* 0x000000ffff447224 */ /* 0x000fe400078e0045 */
[----:B------:R-:W-:Y:S02]  /*22840*/  IMAD.MOV.U32 R5, RZ, RZ, R4 ;  /* 0x000000ffff057224 */ /* 0x000fe400078e0004 */
[----:B------:R-:W-:-:S07]  /*22850*/  IMAD.MOV.U32 R9, RZ, RZ, R8 ;  /* 0x000000ffff097224 */ /* 0x000fce00078e0008 */
.L_x_10467:
[----:B------:R-:W-:Y:S05]  /*22860*/  BSYNC B1 ;  /* 0x0000000000017941 */ /* 0x000fea0003800000 */
.L_x_10465:
        /* <DEDUP_REMOVED lines=11> */
.L_x_10469:
[----:B------:R-:W-:Y:S01]  /*22920*/  IMAD.MOV.U32 R65, RZ, RZ, R64 ;  /* 0x000000ffff417224 */ /* 0x000fe200078e0040 */
[----:B------:R-:W-:Y:S01]  /*22930*/  MOV R69, R68 ;  /* 0x0000004400457202 */ /* 0x000fe20000000f00 */
[----:B------:R-:W-:Y:S02]  /*22940*/  IMAD.MOV.U32 R8, RZ, RZ, R63 ;  /* 0x000000ffff087224 */ /* 0x000fe400078e003f */
[----:B------:R-:W-:-:S07]  /*22950*/  IMAD.MOV.U32 R4, RZ, RZ, R67 ;  /* 0x000000ffff047224 */ /* 0x000fce00078e0043 */
.L_x_10470:
[----:B------:R-:W-:Y:S05]  /*22960*/  BSYNC B1 ;  /* 0x0000000000017941 */ /* 0x000fea0003800000 */
.L_x_10468:
        /* <DEDUP_REMOVED lines=11> */
.L_x_10472:
[----:B------:R-:W-:Y:S01]  /*22a20*/  IMAD.MOV.U32 R73, RZ, RZ, R65 ;  /* 0x000000ffff497224 */ /* 0x000fe200078e0041 */
[----:B------:R-:W-:Y:S01]  /*22a30*/  MOV R63, R62 ;  /* 0x0000003e003f7202 */ /* 0x000fe20000000f00 */
[----:B------:R-:W-:Y:S02]  /*22a40*/  IMAD.MOV.U32 R64, RZ, RZ, R69 ;  /* 0x000000ffff407224 */ /* 0x000fe400078e0045 */
[----:B------:R-:W-:-:S07]  /*22a50*/  IMAD.MOV.U32 R67, RZ, RZ, R66 ;  /* 0x000000ffff437224 */ /* 0x000fce00078e0042 */
.L_x_10473:
[----:B------:R-:W-:Y:S05]  /*22a60*/  BSYNC B1 ;  /* 0x0000000000017941 */ /* 0x000fea0003800000 */
.L_x_10471:
        /* <DEDUP_REMOVED lines=11> */
.L_x_10475:
[----:B------:R-:W-:Y:S01]  /*22b20*/  MOV R66, R70 ;  /* 0x0000004600427202 */ /* 0x000fe20000000f00 */
[----:B------:R-:W-:Y:S01]  /*22b30*/  IMAD.MOV.U32 R62, RZ, RZ, R61 ;  /* 0x000000ffff3e7224 */ /* 0x000fe200078e003d */
[----:B------:R-:W-:Y:S01]  /*22b40*/  MOV R61, R64 ;  /* 0x00000040003d7202 */ /* 0x000fe20000000f00 */
[--C-:B------:R-:W-:Y:S02]  /*22b50*/  IMAD.MOV.U32 R65, RZ, RZ, R73.reuse ;  /* 0x000000ffff417224 */ /* 0x100fe400078e0049 */
[----:B------:R-:W-:Y:S02]  /*22b60*/  IMAD.MOV.U32 R70, RZ, RZ, R73 ;  /* 0x000000ffff467224 */ /* 0x000fe400078e0049 */
[----:B------:R-:W-:-:S07]  /*22b70*/  IMAD.MOV.U32 R68, RZ, RZ, R64 ;  /* 0x000000ffff447224 */ /* 0x000fce00078e0040 */
.L_x_10476:
[----:B------:R-:W-:Y:S05]  /*22b80*/  BSYNC B1 ;  /* 0x0000000000017941 */ /* 0x000fea0003800000 */
.L_x_10474:
[----:B------:R-:W-:Y:S01]  /*22b90*/  VIADD R2, R2, 0x4 ;  /* 0x0000000402027836 */ /* 0x000fe20000000000 */
[----:B------:R-:W-:Y:S06]  /*22ba0*/  @P2 BRA `(.L_x_10477) ;  /* 0xffffffe0000c2947 */ /* 0x000fec000383ffff */
[----:B------:R-:W-:Y:S02]  /*22bb0*/  IMAD.MOV.U32 R70, RZ, RZ, R65 ;  /* 0x000000ffff467224 */ /* 0x000fe400078e0041 */
[----:B------:R-:W-:-:S07]  /*22bc0*/  IMAD.MOV.U32 R61, RZ, RZ, R68 ;  /* 0x000000ffff3d7224 */ /* 0x000fce00078e0044 */
.L_x_10383:
[----:B------:R-:W-:Y:S05]  /*22bd0*/  BSYNC B0 ;  /* 0x0000000000007941 */ /* 0x000fea0003800000 */
.L_x_10382:
        /* <DEDUP_REMOVED lines=133> */
[----:B0-----:R-:W-:Y:S01]  /*23430*/  MOV R2, R1 ;  /* 0x0000000100027202 */ /* 0x001fe20000000f00 */
[----:B------:R-:W-:-:S07]  /*23440*/  IMAD.MOV.U32 R3, RZ, RZ, RZ ;  /* 0x000000ffff037224 */ /* 0x000fce00078e00ff */
.L_x_10573:
        /* <DEDUP_REMOVED lines=20> */
.L_x_10481:
[----:B------:R-:W-:Y:S01]  /*23590*/  IMAD.MOV.U32 R65, RZ, RZ, R60 ;  /* 0x000000ffff417224 */ /* 0x000fe200078e003c */
[----:B------:R-:W-:Y:S01]  /*235a0*/  MOV R60, R55 ;  /* 0x00000037003c7202 */ /* 0x000fe20000000f00 */
[----:B------:R-:W-:Y:S02]  /*235b0*/  IMAD.MOV.U32 R69, RZ, RZ, R72 ;  /* 0x000000ffff457224 */ /* 0x000fe400078e0048 */
[----:B------:R-:W-:-:S07]  /*235c0*/  IMAD.MOV.U32 R72, RZ, RZ, R59 ;  /* 0x000000ffff487224 */ /* 0x000fce00078e003b */
.L_x_10482:
[----:B------:R-:W-:Y:S05]  /*235d0*/  BSYNC B1 ;  /* 0x0000000000017941 */ /* 0x000fea0003800000 */
.L_x_10480:
        /* <DEDUP_REMOVED lines=11> */
.L_x_10484:
[----:B------:R-:W-:Y:S01]  /*23690*/  MOV R64, R65 ;  /* 0x0000004100407202 */ /* 0x000fe20000000f00 */
[----:B------:R-:W-:Y:S02]  /*236a0*/  IMAD.MOV.U32 R68, RZ, RZ, R69 ;  /* 0x000000ffff447224 */ /* 0x000fe400078e0045 */
[----:B------:R-:W-:Y:S02]  /*236b0*/  IMAD.MOV.U32 R55, RZ, RZ, R54 ;  /* 0x000000ffff377224 */ /* 0x000fe400078e0036 */
[----:B------:R-:W-:-:S07]  /*236c0*/  IMAD.MOV.U32 R59, RZ, RZ, R58 ;  /* 0x000000ffff3b7224 */ /* 0x000fce00078e003a */
.L_x_10485:
[----:B------:R-:W-:Y:S05]  /*236d0*/  BSYNC B1 ;  /* 0x0000000000017941 */ /* 0x000fea0003800000 */
.L_x_10483:
        /* <DEDUP_REMOVED lines=11> */
.L_x_10487:
[----:B------:R-:W-:Y:S01]  /*23790*/  IMAD.MOV.U32 R65, RZ, RZ, R64 ;  /* 0x000000ffff417224 */ /* 0x000fe200078e0040 */
[----:B------:R-:W-:Y:S01]  /*237a0*/  MOV R54, R53 ;  /* 0x0000003500367202 */ /* 0x000fe20000000f00 */
[----:B------:R-:W-:Y:S02]  /*237b0*/  IMAD.MOV.U32 R69, RZ, RZ, R68 ;  /* 0x000000ffff457224 */ /* 0x000fe400078e0044 */
[----:B------:R-:W-:-:S07]  /*237c0*/  IMAD.MOV.U32 R58, RZ, RZ, R57 ;  /* 0x000000ffff3a7224 */ /* 0x000fce00078e0039 */
.L_x_10488:
[----:B------:R-:W-:Y:S05]  /*237d0*/  BSYNC B1 ;  /* 0x0000000000017941 */ /* 0x000fea0003800000 */
.L_x_10486:
        /* <DEDUP_REMOVED lines=11> */
.L_x_10490:
[----:B------:R-:W-:Y:S02]  /*23890*/  IMAD.MOV.U32 R64, RZ, RZ, R65 ;  /* 0x000000ffff407224 */ /* 0x000fe400078e0041 */
[----:B------:R-:W-:Y:S02]  /*238a0*/  IMAD.MOV.U32 R68, RZ, RZ, R69 ;  /* 0x000000ffff447224 */ /* 0x000fe400078e0045 */
[----:B------:R-:W-:Y:S02]  /*238b0*/  IMAD.MOV.U32 R53, RZ, RZ, R52 ;  /* 0x000000ffff357224 */ /* 0x000fe400078e0034 */
[----:B------:R-:W-:-:S07]  /*238c0*/  IMAD.MOV.U32 R57, RZ, RZ, R56 ;  /* 0x000000ffff397224 */ /* 0x000fce00078e0038 */
.L_x_10491:
[----:B------:R-:W-:Y:S05]  /*238d0*/  BSYNC B1 ;  /* 0x0000000000017941 */ /* 0x000fea0003800000 */
.L_x_10489:
        /* <DEDUP_REMOVED lines=11> */
.L_x_10493:
[----:B------:R-:W-:Y:S01]  /*23990*/  IMAD.MOV.U32 R65, RZ, RZ, R64 ;  /* 0x000000ffff417224 */ /* 0x000fe200078e0040 */
[----:B------:R-:W-:Y:S01]  /*239a0*/  MOV R69, R68 ;  /* 0x0000004400457202 */ /* 0x000fe20000000f00 */
[----:B------:R-:W-:Y:S02]  /*239b0*/  IMAD.MOV.U32 R52, RZ, RZ, R47 ;  /* 0x000000ffff347224 */ /* 0x000fe400078e002f */
[----:B------:R-:W-:-:S07]  /*239c0*/  IMAD.MOV.U32 R56, RZ, RZ, R51 ;  /* 0x000000ffff387224 */ /* 0x000fce00078e0033 */
.L_x_10494:
[----:B------:R-:W-:Y:S05]  /*239d0*/  BSYNC B1 ;  /* 0x0000000000017941 */ /* 0x000fea0003800000 */
.L_x_10492:
        /* <DEDUP_REMOVED lines=11> */
.L_x_10496:
[----:B------:R-:W-:Y:S01]  /*23a90*/  IMAD.MOV.U32 R64, RZ, RZ, R65 ;  /* 0x000000ffff407224 */ /* 0x000fe200078e0041 */
[----:B------:R-:W-:Y:S01]  /*23aa0*/  MOV R51, R50 ;  /* 0x0000003200337202 */ /* 0x000fe20000000f00 */
[----:B------:R-:W-:Y:S02]  /*23ab0*/  IMAD.MOV.U32 R68, RZ, RZ, R69 ;  /* 0x000000ffff447224 */ /* 0x000fe400078e0045 */
[----:B------:R-:W-:-:S07]  /*23ac0*/  IMAD.MOV.U32 R47, RZ, RZ, R46 ;  /* 0x000000ffff2f7224 */ /* 0x000fce00078e002e */
.L_x_10497:
[----:B------:R-:W-:Y:S05]  /*23ad0*/  BSYNC B1 ;  /* 0x0000000000017941 */ /* 0x000fea0003800000 */
.L_x_10495:
        /* <DEDUP_REMOVED lines=11> */
.L_x_10499:
[----:B------:R-:W-:Y:S01]  /*23b90*/  MOV R65, R64 ;  /* 0x0000004000417202 */ /* 0x000fe20000000f00 */
[----:B------:R-:W-:Y:S02]  /*23ba0*/  IMAD.MOV.U32 R69, RZ, RZ, R68 ;  /* 0x000000ffff457224 */ /* 0x000fe400078e0044 */
[----:B------:R-:W-:Y:S02]  /*23bb0*/  IMAD.MOV.U32 R46, RZ, RZ, R45 ;  /* 0x000000ffff2e7224 */ /* 0x000fe400078e002d */
[----:B------:R-:W-:-:S07]  /*23bc0*/  IMAD.MOV.U32 R50, RZ, RZ, R49 ;  /* 0x000000ffff327224 */ /* 0x000fce00078e0031 */
.L_x_10500:
[----:B------:R-:W-:Y:S05]  /*23bd0*/  BSYNC B1 ;  /* 0x0000000000017941 */ /* 0x000fea0003800000 */
.L_x_10498:
        /* <DEDUP_REMOVED lines=11> */
.L_x_10502:
[----:B------:R-:W-:Y:S01]  /*23c90*/  IMAD.MOV.U32 R64, RZ, RZ, R65 ;  /* 0x000000ffff407224 */ /* 0x000fe200078e0041 */
[----:B------:R-:W-:Y:S01]  /*23ca0*/  MOV R45, R44 ;  /* 0x0000002c002d7202 */ /* 0x000fe20000000f00 */
[----:B------:R-:W-:Y:S02]  /*23cb0*/  IMAD.MOV.U32 R68, RZ, RZ, R69 ;  /* 0x000000ffff447224 */ /* 0x000fe400078e0045 */
[----:B------:R-:W-:-:S07]  /*23cc0*/  IMAD.MOV.U32 R49, RZ, RZ, R48 ;  /* 0x000000ffff317224 */ /* 0x000fce00078e0030 */
.L_x_10503:
[----:B------:R-:W-:Y:S05]  /*23cd0*/  BSYNC B1 ;  /* 0x0000000000017941 */ /* 0x000fea0003800000 */
.L_x_10501:
        /* <DEDUP_REMOVED lines=11> */
.L_x_10505:
[----:B------:R-:W-:Y:S02]  /*23d90*/  IMAD.MOV.U32 R65, RZ, RZ, R64 ;  /* 0x000000ffff417224 */ /* 0x000fe400078e0040 */
[----:B------:R-:W-:Y:S02]  /*23da0*/  IMAD.MOV.U32 R69, RZ, RZ, R68 ;  /* 0x000000ffff457224 */ /* 0x000fe400078e0044 */
[----:B------:R-:W-:Y:S02]  /*23db0*/  IMAD.MOV.U32 R44, RZ, RZ, R39 ;  /* 0x000000ffff2c7224 */ /* 0x000fe400078e0027 */
[----:B------:R-:W-:-:S07]  /*23dc0*/  IMAD.MOV.U32 R48, RZ, RZ, R43 ;  /* 0x000000ffff307224 */ /* 0x000fce00078e002b */
.L_x_10506:
[----:B------:R-:W-:Y:S05]  /*23dd0*/  BSYNC B1 ;  /* 0x0000000000017941 */ /* 0x000fea0003800000 */
.L_x_10504:
        /* <DEDUP_REMOVED lines=11> */
.L_x_10508:
[----:B------:R-:W-:Y:S01]  /*23e90*/  IMAD.MOV.U32 R64, RZ, RZ, R65 ;  /* 0x000000ffff407224 */ /* 0x000fe200078e0041 */
[----:B------:R-:W-:Y:S01]  /*23ea0*/  MOV R68, R69 ;  /* 0x0000004500447202 */ /* 0x000fe20000000f00 */
[----:B------:R-:W-:Y:S02]  /*23eb0*/  IMAD.MOV.U32 R39, RZ, RZ, R38 ;  /* 0x000000ffff277224 */ /* 0x000fe400078e0026 */
[----:B------:R-:W-:-:S07]  /*23ec0*/  IMAD.MOV.U32 R43, RZ, RZ, R42 ;  /* 0x000000ffff2b7224 */ /* 0x000fce00078e002a */
.L_x_10509:
[----:B------:R-:W-:Y:S05]  /*23ed0*/  BSYNC B1 ;  /* 0x0000000000017941 */ /* 0x000fea0003800000 */
.L_x_10507:
        /* <DEDUP_REMOVED lines=11> */
.L_x_10511:
[----:B------:R-:W-:Y:S01]  /*23f90*/  IMAD.MOV.U32 R65, RZ, RZ, R64 ;  /* 0x000000ffff417224 */ /* 0x000fe200078e0040 */
[----:B------:R-:W-:Y:S01]  /*23fa0*/  MOV R42, R41 ;  /* 0x00000029002a7202 */ /* 0x000fe20000000f00 */
[----:B------:R-:W-:Y:S02]  /*23fb0*/  IMAD.MOV.U32 R69, RZ, RZ, R68 ;  /* 0x000000ffff457224 */ /* 0x000fe400078e0044 */
[----:B------:R-:W-:-:S07]  /*23fc0*/  IMAD.MOV.U32 R38, RZ, RZ, R37 ;  /* 0x000000ffff267224 */ /* 0x000fce00078e0025 */
.L_x_10512:
[----:B------:R-:W-:Y:S05]  /*23fd0*/  BSYNC B1 ;  /* 0x0000000000017941 */ /* 0x000fea0003800000 */
.L_x_10510:
        /* <DEDUP_REMOVED lines=11> */
.L_x_10514:
[----:B------:R-:W-:Y:S01]  /*24090*/  MOV R64, R65 ;  /* 0x0000004100407202 */ /* 0x000fe20000000f00 */
[----:B------:R-:W-:Y:S02]  /*240a0*/  IMAD.MOV.U32 R68, RZ, RZ, R69 ;  /* 0x000000ffff447224 */ /* 0x000fe400078e0045 */
[----:B------:R-:W-:Y:S02]  /*240b0*/  IMAD.MOV.U32 R37, RZ, RZ, R36 ;  /* 0x000000ffff257224 */ /* 0x000fe400078e0024 */
[----:B------:R-:W-:-:S07]  /*240c0*/  IMAD.MOV.U32 R41, RZ, RZ, R40 ;  /* 0x000000ffff297224 */ /* 0x000fce00078e0028 */
.L_x_10515:
[----:B------:R-:W-:Y:S05]  /*240d0*/  BSYNC B1 ;  /* 0x0000000000017941 */ /* 0x000fea0003800000 */
.L_x_10513:
        /* <DEDUP_REMOVED lines=11> */
.L_x_10517:
[----:B------:R-:W-:Y:S01]  /*24190*/  IMAD.MOV.U32 R65, RZ, RZ, R64 ;  /* 0x000000ffff417224 */ /* 0x000fe200078e0040 */
[----:B------:R-:W-:Y:S01]  /*241a0*/  MOV R36, R31 ;  /* 0x0000001f00247202 */ /* 0x000fe20000000f00 */
[----:B------:R-:W-:Y:S02]  /*241b0*/  IMAD.MOV.U32 R69, RZ, RZ, R68 ;  /* 0x000000ffff457224 */ /* 0x000fe400078e0044 */
[----:B------:R-:W-:-:S07]  /*241c0*/  IMAD.MOV.U32 R40, RZ, RZ, R35 ;  /* 0x000000ffff287224 */ /* 0x000fce00078e0023 */
.L_x_10518:
[----:B------:R-:W-:Y:S05]  /*241d0*/  BSYNC B1 ;  /* 0x0000000000017941 */ /* 0x000fea0003800000 */
.L_x_10516:
        /* <DEDUP_REMOVED lines=11> */
.L_x_10520:
[----:B------:R-:W-:Y:S02]  /*24290*/  IMAD.MOV.U32 R64, RZ, RZ, R65 ;  /* 0x000000ffff407224 */ /* 0x000fe400078e0041 */
[----:B------:R-:W-:Y:S02]  /*242a0*/  IMAD.MOV.U32 R68, RZ, RZ, R69 ;  /* 0x000000ffff447224 */ /* 0x000fe400078e0045 */
[----:B------:R-:W-:Y:S02]  /*242b0*/  IMAD.MOV.U32 R31, RZ, RZ, R30 ;  /* 0x000000ffff1f7224 */ /* 0x000fe400078e001e */
[----:B------:R-:W-:-:S07]  /*242c0*/  IMAD.MOV.U32 R35, RZ, RZ, R34 ;  /* 0x000000ffff237224 */ /* 0x000fce00078e0022 */
.L_x_10521:
[----:B------:R-:W-:Y:S05]  /*242d0*/  BSYNC B1 ;  /* 0x0000000000017941 */ /* 0x000fea0003800000 */
.L_x_10519:
        /* <DEDUP_REMOVED lines=11> */
.L_x_10523:
[----:B------:R-:W-:Y:S01]  /*24390*/  IMAD.MOV.U32 R65, RZ, RZ, R64 ;  /* 0x000000ffff417224 */ /* 0x000fe200078e0040 */
[----:B------:R-:W-:Y:S01]  /*243a0*/  MOV R69, R68 ;  /* 0x0000004400457202 */ /* 0x000fe20000000f00 */
[----:B------:R-:W-:Y:S02]  /*243b0*/  IMAD.MOV.U32 R30, RZ, RZ, R29 ;  /* 0x000000ffff1e7224 */ /* 0x000fe400078e001d */
[----:B------:R-:W-:-:S07]  /*243c0*/  IMAD.MOV.U32 R34, RZ, RZ, R33 ;  /* 0x000000ffff227224 */ /* 0x000fce00078e0021 */
.L_x_10524:
[----:B------:R-:W-:Y:S05]  /*243d0*/  BSYNC B1 ;  /* 0x0000000000017941 */ /* 0x000fea0003800000 */
.L_x_10522:
        /* <DEDUP_REMOVED lines=11> */
.L_x_10526:
[----:B------:R-:W-:Y:S01]  /*24490*/  IMAD.MOV.U32 R64, RZ, RZ, R65 ;  /* 0x000000ffff407224 */ /* 0x000fe200078e0041 */
[----:B------:R-:W-:Y:S01]  /*244a0*/  MOV R33, R32 ;  /* 0x0000002000217202 */ /* 0x000fe20000000f00 */
[----:B------:R-:W-:Y:S02]  /*244b0*/  IMAD.MOV.U32 R68, RZ, RZ, R69 ;  /* 0x000000ffff447224 */ /* 0x000fe400078e0045 */
[----:B------:R-:W-:-:S07]  /*244c0*/  IMAD.MOV.U32 R29, RZ, RZ, R28 ;  /* 0x000000ffff1d7224 */ /* 0x000fce00078e001c */
.L_x_10527:
[----:B------:R-:W-:Y:S05]  /*244d0*/  BSYNC B1 ;  /* 0x0000000000017941 */ /* 0x000fea0003800000 */
.L_x_10525:
        /* <DEDUP_REMOVED lines=11> */
.L_x_10529:
[----:B------:R-:W-:Y:S01]  /*24590*/  MOV R65, R64 ;  /* 0x0000004000417202 */ /* 0x000fe20000000f00 */
[----:B------:R-:W-:Y:S02]  /*245a0*/  IMAD.MOV.U32 R69, RZ, RZ, R68 ;  /* 0x000000ffff457224 */ /* 0x000fe400078e0044 */
[----:B------:R-:W-:Y:S02]  /*245b0*/  IMAD.MOV.U32 R28, RZ, RZ, R23 ;  /* 0x000000ffff1c7224 */ /* 0x000fe400078e0017 */
[----:B------:R-:W-:-:S07]  /*245c0*/  IMAD.MOV.U32 R32, RZ, RZ, R27 ;  /* 0x000000ffff207224 */ /* 0x000fce00078e001b */
.L_x_10530:
[----:B------:R-:W-:Y:S05]  /*245d0*/  BSYNC B1 ;  /* 0x0000000000017941 */ /* 0x000fea0003800000 */
.L_x_10528:
        /* <DEDUP_REMOVED lines=11> */
.L_x_10532:
[----:B------:R-:W-:Y:S01]  /*24690*/  IMAD.MOV.U32 R64, RZ, RZ, R65 ;  /* 0x000000ffff407224 */ /* 0x000fe200078e0041 */
[----:B------:R-:W-:Y:S01]  /*246a0*/  MOV R23, R22 ;  /* 0x0000001600177202 */ /* 0x000fe20000000f00 */
[----:B------:R-:W-:Y:S02]  /*246b0*/  IMAD.MOV.U32 R68, RZ, RZ, R69 ;  /* 0x000000ffff447224 */ /* 0x000fe400078e0045 */
[----:B------:R-:W-:-:S07]  /*246c0*/  IMAD.MOV.U32 R27, RZ, RZ, R26 ;  /* 0x000000ffff1b7224 */ /* 0x000fce00078e001a */
.L_x_10533:
[----:B------:R-:W-:Y:S05]  /*246d0*/  BSYNC B1 ;  /* 0x0000000000017941 */ /* 0x000fea0003800000 */
.L_x_10531:
        /* <DEDUP_REMOVED lines=11> */
.L_x_10535:
[----:B------:R-:W-:Y:S02]  /*24790*/  IMAD.MOV.U32 R65, RZ, RZ, R64 ;  /* 0x000000ffff417224 */ /* 0x000fe400078e0040 */
[----:B------:R-:W-:Y:S02]  /*247a0*/  IMAD.MOV.U32 R69, RZ, RZ, R68 ;  /* 0x000000ffff457224 */ /* 0x000fe400078e0044 */
[----:B------:R-:W-:Y:S02]  /*247b0*/  IMAD.MOV.U32 R22, RZ, RZ, R21 ;  /* 0x000000ffff167224 */ /* 0x000fe400078e0015 */
[----:B------:R-:W-:-:S07]  /*247c0*/  IMAD.MOV.U32 R26, RZ, RZ, R25 ;  /* 0x000000ffff1a7224 */ /* 0x000fce00078e0019 */
.L_x_10536:
[----:B------:R-:W-:Y:S05]  /*247d0*/  BSYNC B1 ;  /* 0x0000000000017941 */ /* 0x000fea0003800000 */
.L_x_10534:
        /* <DEDUP_REMOVED lines=11> */
.L_x_10538:
[----:B------:R-:W-:Y:S01]  /*24890*/  IMAD.MOV.U32 R64, RZ, RZ, R65 ;  /* 0x000000ffff407224 */ /* 0x000fe200078e0041 */
[----:B------:R-:W-:Y:S01]  /*248a0*/  MOV R68, R69 ;  /* 0x0000004500447202 */ /* 0x000fe20000000f00 */
[----:B------:R-:W-:Y:S02]  /*248b0*/  IMAD.MOV.U32 R21, RZ, RZ, R20 ;  /* 0x000000ffff157224 */ /* 0x000fe400078e0014 */
[----:B------:R-:W-:-:S07]  /*248c0*/  IMAD.MOV.U32 R25, RZ, RZ, R24 ;  /* 0x000000ffff197224 */ /* 0x000fce00078e0018 */
.L_x_10539:
[----:B------:R-:W-:Y:S05]  /*248d0*/  BSYNC B1 ;  /* 0x0000000000017941 */ /* 0x000fea0003800000 */
.L_x_10537:
        /* <DEDUP_REMOVED lines=11> */
.L_x_10541:
[----:B------:R-:W-:Y:S01]  /*24990*/  IMAD.MOV.U32 R65, RZ, RZ, R64 ;  /* 0x000000ffff417224 */ /* 0x000fe200078e0040 */
[----:B------:R-:W-:Y:S01]  /*249a0*/  MOV R24, R19 ;  /* 0x0000001300187202 */ /* 0x000fe20000000f00 */
[----:B------:R-:W-:Y:S02]  /*249b0*/  IMAD.MOV.U32 R69, RZ, RZ, R68 ;  /* 0x000000ffff457224 */ /* 0x000fe400078e0044 */
[----:B------:R-:W-:-:S07]  /*249c0*/  IMAD.MOV.U32 R20, RZ, RZ, R15 ;  /* 0x000000ffff147224 */ /* 0x000fce00078e000f */
.L_x_10542:
[----:B------:R-:W-:Y:S05]  /*249d0*/  BSYNC B1 ;  /* 0x0000000000017941 */ /* 0x000fea0003800000 */
.L_x_10540:
        /* <DEDUP_REMOVED lines=11> */
.L_x_10544:
[----:B------:R-:W-:Y:S01]  /*24a90*/  MOV R64, R65 ;  /* 0x0000004100407202 */ /* 0x000fe20000000f00 */
[----:B------:R-:W-:Y:S02]  /*24aa0*/  IMAD.MOV.U32 R68, RZ, RZ, R69 ;  /* 0x000000ffff447224 */ /* 0x000fe400078e0045 */
[----:B------:R-:W-:Y:S02]  /*24ab0*/  IMAD.MOV.U32 R15, RZ, RZ, R14 ;  /* 0x000000ffff0f7224 */ /* 0x000fe400078e000e */
[----:B------:R-:W-:-:S07]  /*24ac0*/  IMAD.MOV.U32 R19, RZ, RZ, R18 ;  /* 0x000000ffff137224 */ /* 0x000fce00078e0012 */
.L_x_10545:
[----:B------:R-:W-:Y:S05]  /*24ad0*/  BSYNC B1 ;  /* 0x0000000000017941 */ /* 0x000fea0003800000 */
.L_x_10543:
        /* <DEDUP_REMOVED lines=11> */
.L_x_10547:
[----:B------:R-:W-:Y:S01]  /*24b90*/  IMAD.MOV.U32 R65, RZ, RZ, R64 ;  /* 0x000000ffff417224 */ /* 0x000fe200078e0040 */
[----:B------:R-:W-:Y:S01]  /*24ba0*/  MOV R14, R13 ;  /* 0x0000000d000e7202 */ /* 0x000fe20000000f00 */
[----:B------:R-:W-:Y:S02]  /*24bb0*/  IMAD.MOV.U32 R69, RZ, RZ, R68 ;  /* 0x000000ffff457224 */ /* 0x000fe400078e0044 */
[----:B------:R-:W-:-:S07]  /*24bc0*/  IMAD.MOV.U32 R18, RZ, RZ, R17 ;  /* 0x000000ffff127224 */ /* 0x000fce00078e0011 */
.L_x_10548:
[----:B------:R-:W-:Y:S05]  /*24bd0*/  BSYNC B1 ;  /* 0x0000000000017941 */ /* 0x000fea0003800000 */
.L_x_10546:
        /* <DEDUP_REMOVED lines=11> */
.L_x_10550:
[----:B------:R-:W-:Y:S02]  /*24c90*/  IMAD.MOV.U32 R64, RZ, RZ, R65 ;  /* 0x000000ffff407224 */ /* 0x000fe400078e0041 */
[----:B------:R-:W-:Y:S02]  /*24ca0*/  IMAD.MOV.U32 R68, RZ, RZ, R69 ;  /* 0x000000ffff447224 */ /* 0x000fe400078e0045 */
[----:B------:R-:W-:Y:S02]  /*24cb0*/  IMAD.MOV.U32 R13, RZ, RZ, R12 ;  /* 0x000000ffff0d7224 */ /* 0x000fe400078e000c */
[----:B------:R-:W-:-:S07]  /*24cc0*/  IMAD.MOV.U32 R17, RZ, RZ, R16 ;  /* 0x000000ffff117224 */ /* 0x000fce00078e0010 */
.L_x_10551:
[----:B------:R-:W-:Y:S05]  /*24cd0*/  BSYNC B1 ;  /* 0x0000000000017941 */ /* 0x000fea0003800000 */
.L_x_10549:
        /* <DEDUP_REMOVED lines=11> */
.L_x_10553:
[----:B------:R-:W-:Y:S01]  /*24d90*/  IMAD.MOV.U32 R65, RZ, RZ, R64 ;  /* 0x000000ffff417224 */ /* 0x000fe200078e0040 */
[----:B------:R-:W-:Y:S01]  /*24da0*/  MOV R69, R68 ;  /* 0x0000004400457202 */ /* 0x000fe20000000f00 */
[----:B------:R-:W-:Y:S02]  /*24db0*/  IMAD.MOV.U32 R12, RZ, RZ, R7 ;  /* 0x000000ffff0c7224 */ /* 0x000fe400078e0007 */
[----:B------:R-:W-:-:S07]  /*24dc0*/  IMAD.MOV.U32 R16, RZ, RZ, R11 ;  /* 0x000000ffff107224 */ /* 0x000fce00078e000b */
.L_x_10554:
[----:B------:R-:W-:Y:S05]  /*24dd0*/  BSYNC B1 ;  /* 0x0000000000017941 */ /* 0x000fea0003800000 */
.L_x_10552:
        /* <DEDUP_REMOVED lines=11> */
.L_x_10556:
[----:B------:R-:W-:Y:S01]  /*24e90*/  IMAD.MOV.U32 R64, RZ, RZ, R65 ;  /* 0x000000ffff407224 */ /* 0x000fe200078e0041 */
[----:B------:R-:W-:Y:S01]  /*24ea0*/  MOV R11, R10 ;  /* 0x0000000a000b7202 */ /* 0x000fe20000000f00 */
[----:B------:R-:W-:Y:S02]  /*24eb0*/  IMAD.MOV.U32 R68, RZ, RZ, R69 ;  /* 0x000000ffff447224 */ /* 0x000fe400078e0045 */
[----:B------:R-:W-:-:S07]  /*24ec0*/  IMAD.MOV.U32 R7, RZ, RZ, R6 ;  /* 0x000000ffff077224 */ /* 0x000fce00078e0006 */
.L_x_10557:
[----:B------:R-:W-:Y:S05]  /*24ed0*/  BSYNC B1 ;  /* 0x0000000000017941 */ /* 0x000fea0003800000 */
.L_x_10555:
        /* <DEDUP_REMOVED lines=11> */
.L_x_10559:
[----:B------:R-:W-:Y:S01]  /*24f90*/  MOV R65, R64 ;  /* 0x0000004000417202 */ /* 0x000fe20000000f00 */
[----:B------:R-:W-:Y:S02]  /*24fa0*/  IMAD.MOV.U32 R69, RZ, RZ, R68 ;  /* 0x000000ffff457224 */ /* 0x000fe400078e0044 */
[----:B------:R-:W-:Y:S02]  /*24fb0*/  IMAD.MOV.U32 R6, RZ, RZ, R5 ;  /* 0x000000ffff067224 */ /* 0x000fe400078e0005 */
[----:B------:R-:W-:-:S07]  /*24fc0*/  IMAD.MOV.U32 R10, RZ, RZ, R9 ;  /* 0x000000ffff0a7224 */ /* 0x000fce00078e0009 */
.L_x_10560:
[----:B------:R-:W-:Y:S05]  /*24fd0*/  BSYNC B1 ;  /* 0x0000000000017941 */ /* 0x000fea0003800000 */
.L_x_10558:
        /* <DEDUP_REMOVED lines=11> */
.L_x_10562:
[----:B------:R-:W-:Y:S01]  /*25090*/  IMAD.MOV.U32 R64, RZ, RZ, R65 ;  /* 0x000000ffff407224 */ /* 0x000fe200078e0041 */
[----:B------:R-:W-:Y:S01]  /*250a0*/  MOV R5, R4 ;  /* 0x0000000400057202 */ /* 0x000fe20000000f00 */
[----:B------:R-:W-:Y:S02]  /*250b0*/  IMAD.MOV.U32 R68, RZ, RZ, R69 ;  /* 0x000000ffff447224 */ /* 0x000fe400078e0045 */
[----:B------:R-:W-:-:S07]  /*250c0*/  IMAD.MOV.U32 R9, RZ, RZ, R8 ;  /* 0x000000ffff097224 */ /* 0x000fce00078e0008 */
.L_x_10563:
[----:B------:R-:W-:Y:S05]  /*250d0*/  BSYNC B1 ;  /* 0x0000000000017941 */ /* 0x000fea0003800000 */
.L_x_10561:
        /* <DEDUP_REMOVED lines=11> */
.L_x_10565:
[----:B------:R-:W-:Y:S02]  /*25190*/  IMAD.MOV.U32 R65, RZ, RZ, R64 ;  /* 0x000000ffff417224 */ /* 0x000fe400078e0040 */
[----:B------:R-:W-:Y:S02]  /*251a0*/  IMAD.MOV.U32 R69, RZ, RZ, R68 ;  /* 0x000000ffff457224 */ /* 0x000fe400078e0044 */
[----:B------:R-:W-:Y:S02]  /*251b0*/  IMAD.MOV.U32 R8, RZ, RZ, R63 ;  /* 0x000000ffff087224 */ /* 0x000fe400078e003f */
[----:B------:R-:W-:-:S07]  /*251c0*/  IMAD.MOV.U32 R4, RZ, RZ, R67 ;  /* 0x000000ffff047224 */ /* 0x000fce00078e0043 */
.L_x_10566:
[----:B------:R-:W-:Y:S05]  /*251d0*/  BSYNC B1 ;  /* 0x0000000000017941 */ /* 0x000fea0003800000 */
.L_x_10564:
        /* <DEDUP_REMOVED lines=11> */
.L_x_10568:
[----:B------:R-:W-:Y:S01]  /*25290*/  IMAD.MOV.U32 R73, RZ, RZ, R65 ;  /* 0x000000ffff497224 */ /* 0x000fe200078e0041 */
[----:B------:R-:W-:Y:S01]  /*252a0*/  MOV R64, R69 ;  /* 0x0000004500407202 */ /* 0x000fe20000000f00 */
[----:B------:R-:W-:Y:S02]  /*252b0*/  IMAD.MOV.U32 R67, RZ, RZ, R66 ;  /* 0x000000ffff437224 */ /* 0x000fe400078e0042 */
[----:B------:R-:W-:-:S07]  /*252c0*/  IMAD.MOV.U32 R63, RZ, RZ, R62 ;  /* 0x000000ffff3f7224 */ /* 0x000fce00078e003e */
.L_x_10569:
[----:B------:R-:W-:Y:S05]  /*252d0*/  BSYNC B1 ;  /* 0x0000000000017941 */ /* 0x000fea0003800000 */
.L_x_10567:
        /* <DEDUP_REMOVED lines=11> */
.L_x_10571:
[----:B------:R-:W-:Y:S01]  /*25390*/  IMAD.MOV.U32 R66, RZ, RZ, R70 ;  /* 0x000000ffff427224 */ /* 0x000fe200078e0046 */
[----:B------:R-:W-:Y:S01]  /*253a0*/  MOV R70, R73 ;  /* 0x0000004900467202 */ /* 0x000fe20000000f00 */
[----:B------:R-:W-:Y:S02]  /*253b0*/  IMAD.MOV.U32 R62, RZ, RZ, R61 ;  /* 0x000000ffff3e7224 */ /* 0x000fe400078e003d */
[----:B------:R-:W-:Y:S02]  /*253c0*/  IMAD.MOV.U32 R65, RZ, RZ, R73 ;  /* 0x000000ffff417224 */ /* 0x000fe400078e0049 */
[--C-:B------:R-:W-:Y:S02]  /*253d0*/  IMAD.MOV.U32 R68, RZ, RZ, R64.reuse ;  /* 0x000000ffff447224 */ /* 0x100fe400078e0040 */
[----:B------:R-:W-:-:S07]  /*253e0*/  IMAD.MOV.U32 R61, RZ, RZ, R64 ;  /* 0x000000ffff3d7224 */ /* 0x000fce00078e0040 */
.L_x_10572:
[----:B------:R-:W-:Y:S05]  /*253f0*/  BSYNC B1 ;  /* 0x0000000000017941 */ /* 0x000fea0003800000 */
.L_x_10570:
[----:B------:R-:W-:Y:S01]  /*25400*/  VIADD R2, R2, 0x4 ;  /* 0x0000000402027836 */ /* 0x000fe20000000000 */
[----:B------:R-:W-:Y:S06]  /*25410*/  @P2 BRA `(.L_x_10573) ;  /* 0xffffffe0000c2947 */ /* 0x000fec000383ffff */
[----:B------:R-:W-:Y:S01]  /*25420*/  IMAD.MOV.U32 R70, RZ, RZ, R65 ;  /* 0x000000ffff467224 */ /* 0x000fe200078e0041 */
[----:B------:R-:W-:-:S07]  /*25430*/  MOV R61, R68 ;  /* 0x00000044003d7202 */ /* 0x000fce0000000f00 */
.L_x_10479:
[----:B------:R-:W-:Y:S05]  /*25440*/  BSYNC B0 ;  /* 0x0000000000007941 */ /* 0x000fea0003800000 */
.L_x_10478:
        /* <DEDUP_REMOVED lines=11> */
[----:B-1----:R-:W-:Y:S04]  /*25500*/  STL [R2+0x4], R65 ;  /* 0x0000044102007387 */ /* 0x002fe80000100800 */
[----:B--2---:R-:W-:Y:S04]  /*25510*/  STL [R2+0x8], R69 ;  /* 0x0000084502007387 */ /* 0x004fe80000100800 */
[----:B------:R-:W0:Y:S04]  /*25520*/  SHFL.DOWN PT, R3, R15, 0x10, 0x1f ;  /* 0x0a001f000f037f89 */ /* 0x000e2800000e0000 */
[----:B------:R-:W1:Y:S04]  /*25530*/  SHFL.DOWN PT, R65, R20, 0x10, 0x1f ;  /* 0x0a001f0014417f89 */ /* 0x000e6800000e0000 */
[----:B------:R-:W2:Y:S04]  /*25540*/  SHFL.DOWN PT, R69, R21, 0x10, 0x1f ;  /* 0x0a001f0015457f89 */ /* 0x000ea800000e0000 */
[----:B---3--:R-:W-:Y:S04]  /*25550*/  STL [R2+0xc], R73 ;  /* 0x00000c4902007387 */ /* 0x008fe80000100800 */
[----:B------:R-:W3:Y:S04]  /*25560*/  SHFL.DOWN PT, R64, R7, 0x10, 0x1f ;  /* 0x0a001f0007407f89 */ /* 0x000ee800000e0000 */
[----:B------:R-:W-:Y:S04]  /*25570*/  SHFL.DOWN PT, R73, R22, 0x10, 0x1f ;  /* 0x0a001f0016497f89 */ /* 0x000fe800000e0000 */
[----:B0-----:R-:W-:Y:S04]  /*25580*/  STL [R2+0x28], R3 ;  /* 0x0000280302007387 */ /* 0x001fe80000100800 */
[----:B-1----:R-:W-:Y:S04]  /*25590*/  STL [R2+0x2c], R65 ;  /* 0x00002c4102007387 */ /* 0x002fe80000100800 */
[----:B--2---:R-:W-:Y:S04]  /*255a0*/  STL [R2+0x30], R69 ;  /* 0x0000304502007387 */ /* 0x004fe80000100800 */
[----:B------:R-:W0:Y:S04]  /*255b0*/  SHFL.DOWN PT, R3, R37, 0x10, 0x1f ;  /* 0x0a001f0025037f89 */ /* 0x000e2800000e0000 */
[----:B------:R-:W1:Y:S04]  /*255c0*/  SHFL.DOWN PT, R65, R38, 0x10, 0x1f ;  /* 0x0a001f0026417f89 */ /* 0x000e6800000e0000 */
[----:B------:R-:W2:Y:S04]  /*255d0*/  SHFL.DOWN PT, R69, R39, 0x10, 0x1f ;  /* 0x0a001f0027457f89 */ /* 0x000ea800000e0000 */
[----:B------:R-:W-:Y:S04]  /*255e0*/  STL [R2+0x10], R75 ;  /* 0x0000104b02007387 */ /* 0x000fe80000100800 */
[----:B------:R-:W-:Y:S04]  /*255f0*/  STL [R2+0x14], R77 ;  /* 0x0000144d02007387 */ /* 0x000fe80000100800 */
[----:B---3--:R-:W-:Y:S04]  /*25600*/  STL [R2+0x18], R64 ;  /* 0x0000184002007387 */ /* 0x008fe80000100800 */
[----:B0-----:R-:W-:Y:S04]  /*25610*/  STL [R2+0x50], R3 ;  /* 0x0000500302007387 */ /* 0x001fe80000100800 */
[----:B------:R-:W-:Y:S04]  /*25620*/  STL [R2+0x34], R73 ;  /* 0x0000344902007387 */ /* 0x000fe80000100800 */
[----:B-1----:R-:W-:Y:S04]  /*25630*/  STL [R2+0x54], R65 ;  /* 0x0000544102007387 */ /* 0x002fe80000100800 */
[----:B------:R-:W0:Y:S04]  /*25640*/  SHFL.DOWN PT, R3, R47, 0x10, 0x1f ;  /* 0x0a001f002f037f89 */ /* 0x000e2800000e0000 */
[----:B--2---:R-:W-:Y:S04]  /*25650*/  STL [R2+0x58], R69 ;  /* 0x0000584502007387 */ /* 0x004fe80000100800 */
        /* <DEDUP_REMOVED lines=17> */
[----:B------:R-:W0:Y:S04]  /*25770*/  SHFL.DOWN PT, R3, R61, 0x10, 0x1f ;  /* 0x0a001f003d037f89 */ /* 0x000e2800000e0000 */
[----:B------:R-:W-:Y:S04]  /*25780*/  STL [R2+0x70], R65 ;  /* 0x0000704102007387 */ /* 0x000fe80000100800 */
[----:B------:R-:W-:Y:S04]  /*25790*/  STL [R2+0x84], R69 ;  /* 0x0000844502007387 */ /* 0x000fe80000100800 */
        /* <DEDUP_REMOVED lines=16> */
[----:B------:R-:W0:Y:S04]  /*258a0*/  SHFL.DOWN PT, R3, R11, 0x10, 0x1f ;  /* 0x0a001f000b037f89 */ /* 0x000e2800000e0000 */
[----:B------:R-:W-:Y:S04]  /*258b0*/  STL [R2+0x88], R73 ;  /* 0x0000884902007387 */ /* 0x000fe80000100800 */
        /* <DEDUP_REMOVED lines=35> */
[----:B------:R-:W0:Y:S04]  /*25af0*/  SHFL.DOWN PT, R3, R35, 0x10, 0x1f ;  /* 0x0a001f0023037f89 */ /* 0x000e2800000e0000 */
[----:B----4-:R-:W-:Y:S04]  /*25b00*/  STL [R2+0xbc], R75 ;  /* 0x0000bc4b02007387 */ /* 0x010fe80000100800 */
[----:B-----5:R-:W-:Y:S04]  /*25b10*/  STL [R2+0xc0], R77 ;  /* 0x0000c04d02007387 */ /* 0x020fe80000100800 */
[----:B------:R-:W-:Y:S04]  /*25b20*/  STL [R2+0xc4], R64 ;  /* 0x0000c44002007387 */ /* 0x000fe80000100800 */
        /* <DEDUP_REMOVED lines=16> */
[----:B----4-:R1:W-:Y:S01]  /*25c30*/  STL [R2+0xe8], R75 ;  /* 0x0000e84b02007387 */ /* 0x0103e20000100800 */
[----:B0-----:R-:W0:Y:S03]  /*25c40*/  S2R R3, SR_LANEID ;  /* 0x0000000000037919 */ /* 0x001e260000000000 */
[----:B-----5:R1:W-:Y:S04]  /*25c50*/  STL [R2+0xec], R77 ;  /* 0x0000ec4d02007387 */ /* 0x0203e80000100800 */
[----:B------:R1:W-:Y:S04]  /*25c60*/  STL [R2+0xf0], R64 ;  /* 0x0000f04002007387 */ /* 0x0003e80000100800 */
[----:B------:R1:W-:Y:S04]  /*25c70*/  STL [R2+0xf4], R65 ;  /* 0x0000f44102007387 */ /* 0x0003e80000100800 */
[----:B------:R1:W-:Y:S04]  /*25c80*/  STL [R2+0xf8], R69 ;  /* 0x0000f84502007387 */ /* 0x0003e80000100800 */
[----:B------:R1:W-:Y:S01]  /*25c90*/  STL [R2+0xfc], R73 ;  /* 0x0000fc4902007387 */ /* 0x0003e20000100800 */
[----:B------:R-:W-:Y:S05]  /*25ca0*/  @P0 BRA `(.L_x_10575) ;  /* 0x0000002000080947 */ /* 0x000fea0003800000 */
[----:B------:R-:W-:Y:S01]  /*25cb0*/  ULDC UR4, c[0x0][0x20] ;  /* 0x0000080000047ab9 */ /* 0x000fe20000000800 */
[----:B------:R-:W-:Y:S02]  /*25cc0*/  IMAD.MOV.U32 R0, RZ, RZ, RZ ;  /* 0x000000ffff007224 */ /* 0x000fe400078e00ff */
[----:B------:R-:W-:-:S07]  /*25cd0*/  VIADD R71, R71, -UR4 ;  /* 0x8000000447477c36 */ /* 0x000fce0008000000 */
.L_x_10669:
[----:B-1----:R-:W2:Y:S04]  /*25ce0*/  LDL R69, [R71+0x80] ;  /* 0x0000800047457983 */ /* 0x002ea80000100800 */
        /* <DEDUP_REMOVED lines=19> */
.L_x_10577:
[----:B------:R-:W-:Y:S01]  /*25e20*/  IMAD.MOV.U32 R65, RZ, RZ, R60 ;  /* 0x000000ffff417224 */ /* 0x000fe200078e003c */
[----:B------:R-:W-:Y:S01]  /*25e30*/  MOV R69, R72 ;  /* 0x0000004800457202 */ /* 0x000fe20000000f00 */
[----:B------:R-:W-:Y:S02]  /*25e40*/  IMAD.MOV.U32 R72, RZ, RZ, R59 ;  /* 0x000000ffff487224 */ /* 0x000fe400078e003b */
[----:B------:R-:W-:-:S07]  /*25e50*/  IMAD.MOV.U32 R60, RZ, RZ, R55 ;  /* 0x000000ffff3c7224 */ /* 0x000fce00078e0037 */
.L_x_10578:
[----:B------:R-:W-:Y:S05]  /*25e60*/  BSYNC B1 ;  /* 0x0000000000017941 */ /* 0x000fea0003800000 */
.L_x_10576:
        /* <DEDUP_REMOVED lines=11> */
.L_x_10580:
[----:B------:R-:W-:Y:S01]  /*25f20*/  IMAD.MOV.U32 R2, RZ, RZ, R65 ;  /* 0x000000ffff027224 */ /* 0x000fe200078e0041 */
[----:B------:R-:W-:Y:S01]  /*25f30*/  MOV R59, R58 ;  /* 0x0000003a003b7202 */ /* 0x000fe20000000f00 */
[----:B------:R-:W-:Y:S02]  /*25f40*/  IMAD.MOV.U32 R64, RZ, RZ, R69 ;  /* 0x000000ffff407224 */ /* 0x000fe400078e0045 */
[----:B------:R-:W-:-:S07]  /*25f50*/  IMAD.MOV.U32 R55, RZ, RZ, R54 ;  /* 0x000000ffff377224 */ /* 0x000fce00078e0036 */
.L_x_10581:
[----:B------:R-:W-:Y:S05]  /*25f60*/  BSYNC B1 ;  /* 0x0000000000017941 */ /* 0x000fea0003800000 */
.L_x_10579:
        /* <DEDUP_REMOVED lines=11> */
.L_x_10583:
[----:B------:R-:W-:Y:S01]  /*26020*/  MOV R65, R2 ;  /* 0x0000000200417202 */ /* 0x000fe20000000f00 */
[----:B------:R-:W-:Y:S02]  /*26030*/  IMAD.MOV.U32 R69, RZ, RZ, R64 ;  /* 0x000000ffff457224 */ /* 0x000fe400078e0040 */
[----:B------:R-:W-:Y:S02]  /*26040*/  IMAD.MOV.U32 R54, RZ, RZ, R53 ;  /* 0x000000ffff367224 */ /* 0x000fe400078e0035 */
[----:B------:R-:W-:-:S07]  /*26050*/  IMAD.MOV.U32 R58, RZ, RZ, R57 ;  /* 0x000000ffff3a7224 */ /* 0x000fce00078e0039 */
.L_x_10584:
[----:B------:R-:W-:Y:S05]  /*26060*/  BSYNC B1 ;  /* 0x0000000000017941 */ /* 0x000fea0003800000 */
.L_x_10582:
        /* <DEDUP_REMOVED lines=11> */
.L_x_10586:
[----:B------:R-:W-:Y:S01]  /*26120*/  IMAD.MOV.U32 R2, RZ, RZ, R65 ;  /* 0x000000ffff027224 */ /* 0x000fe200078e0041 */
[----:B------:R-:W-:Y:S01]  /*26130*/  MOV R53, R52 ;  /* 0x0000003400357202 */ /* 0x000fe20000000f00 */
[----:B------:R-:W-:Y:S02]  /*26140*/  IMAD.MOV.U32 R64, RZ, RZ, R69 ;  /* 0x000000ffff407224 */ /* 0x000fe400078e0045 */
[----:B------:R-:W-:-:S07]  /*26150*/  IMAD.MOV.U32 R57, RZ, RZ, R56 ;  /* 0x000000ffff397224 */ /* 0x000fce00078e0038 */
.L_x_10587:
[----:B------:R-:W-:Y:S05]  /*26160*/  BSYNC B1 ;  /* 0x0000000000017941 */ /* 0x000fea0003800000 */
.L_x_10585:
        /* <DEDUP_REMOVED lines=11> */
.L_x_10589:
[----:B------:R-:W-:Y:S02]  /*26220*/  IMAD.MOV.U32 R65, RZ, RZ, R2 ;  /* 0x000000ffff417224 */ /* 0x000fe400078e0002 */
[----:B------:R-:W-:Y:S02]  /*26230*/  IMAD.MOV.U32 R69, RZ, RZ, R64 ;  /* 0x000000ffff457224 */ /* 0x000fe400078e0040 */
[----:B------:R-:W-:Y:S02]  /*26240*/  IMAD.MOV.U32 R52, RZ, RZ, R47 ;  /* 0x000000ffff347224 */ /* 0x000fe400078e002f */
[----:B------:R-:W-:-:S07]  /*26250*/  IMAD.MOV.U32 R56, RZ, RZ, R51 ;  /* 0x000000ffff387224 */ /* 0x000fce00078e0033 */
.L_x_10590:
[----:B------:R-:W-:Y:S05]  /*26260*/  BSYNC B1 ;  /* 0x0000000000017941 */ /* 0x000fea0003800000 */
.L_x_10588:
        /* <DEDUP_REMOVED lines=11> */
.L_x_10592:
[----:B------:R-:W-:Y:S01]  /*26320*/  IMAD.MOV.U32 R2, RZ, RZ, R65 ;  /* 0x000000ffff027224 */ /* 0x000fe200078e0041 */
[----:B------:R-:W-:Y:S01]  /*26330*/  MOV R64, R69 ;  /* 0x0000004500407202 */ /* 0x000fe20000000f00 */
[----:B------:R-:W-:Y:S02]  /*26340*/  IMAD.MOV.U32 R47, RZ, RZ, R46 ;  /* 0x000000ffff2f7224 */ /* 0x000fe400078e002e */
[----:B------:R-:W-:-:S07]  /*26350*/  IMAD.MOV.U32 R51, RZ, RZ, R50 ;  /* 0x000000ffff337224 */ /* 0x000fce00078e0032 */
.L_x_10593:
[----:B------:R-:W-:Y:S05]  /*26360*/  BSYNC B1 ;  /* 0x0000000000017941 */ /* 0x000fea0003800000 */
.L_x_10591:
        /* <DEDUP_REMOVED lines=11> */
.L_x_10595:
[----:B------:R-:W-:Y:S01]  /*26420*/  IMAD.MOV.U32 R65, RZ, RZ, R2 ;  /* 0x000000ffff417224 */ /* 0x000fe200078e0002 */
[----:B------:R-:W-:Y:S01]  /*26430*/  MOV R50, R49 ;  /* 0x0000003100327202 */ /* 0x000fe20000000f00 */
[----:B------:R-:W-:Y:S02]  /*26440*/  IMAD.MOV.U32 R69, RZ, RZ, R64 ;  /* 0x000000ffff457224 */ /* 0x000fe400078e0040 */
[----:B------:R-:W-:-:S07]  /*26450*/  IMAD.MOV.U32 R46, RZ, RZ, R45 ;  /* 0x000000ffff2e7224 */ /* 0x000fce00078e002d */
.L_x_10596:
[----:B------:R-:W-:Y:S05]  /*26460*/  BSYNC B1 ;  /* 0x0000000000017941 */ /* 0x000fea0003800000 */
.L_x_10594:
        /* <DEDUP_REMOVED lines=11> */
.L_x_10598:
[----:B------:R-:W-:Y:S01]  /*26520*/  MOV R2, R65 ;  /* 0x0000004100027202 */ /* 0x000fe20000000f00 */
[----:B------:R-:W-:Y:S02]  /*26530*/  IMAD.MOV.U32 R64, RZ, RZ, R69 ;  /* 0x000000ffff407224 */ /* 0x000fe400078e0045 */
[----:B------:R-:W-:Y:S02]  /*26540*/  IMAD.MOV.U32 R45, RZ, RZ, R44 ;  /* 0x000000ffff2d7224 */ /* 0x000fe400078e002c */
[----:B------:R-:W-:-:S07]  /*26550*/  IMAD.MOV.U32 R49, RZ, RZ, R48 ;  /* 0x000000ffff317224 */ /* 0x000fce00078e0030 */
.L_x_10599:
[----:B------:R-:W-:Y:S05]  /*26560*/  BSYNC B1 ;  /* 0x0000000000017941 */ /* 0x000fea0003800000 */
.L_x_10597:
        /* <DEDUP_REMOVED lines=11> */
.L_x_10601:
[----:B------:R-:W-:Y:S01]  /*26620*/  IMAD.MOV.U32 R65, RZ, RZ, R2 ;  /* 0x000000ffff417224 */ /* 0x000fe200078e0002 */
[----:B------:R-:W-:Y:S01]  /*26630*/  MOV R44, R39 ;  /* 0x00000027002c7202 */ /* 0x000fe20000000f00 */
[----:B------:R-:W-:Y:S02]  /*26640*/  IMAD.MOV.U32 R69, RZ, RZ, R64 ;  /* 0x000000ffff457224 */ /* 0x000fe400078e0040 */
[----:B------:R-:W-:-:S07]  /*26650*/  IMAD.MOV.U32 R48, RZ, RZ, R43 ;  /* 0x000000ffff307224 */ /* 0x000fce00078e002b */
.L_x_10602:
[----:B------:R-:W-:Y:S05]  /*26660*/  BSYNC B1 ;  /* 0x0000000000017941 */ /* 0x000fea0003800000 */
.L_x_10600:
        /* <DEDUP_REMOVED lines=11> */
.L_x_10604:
[----:B------:R-:W-:Y:S02]  /*26720*/  IMAD.MOV.U32 R2, RZ, RZ, R65 ;  /* 0x000000ffff027224 */ /* 0x000fe400078e0041 */
[----:B------:R-:W-:Y:S02]  /*26730*/  IMAD.MOV.U32 R64, RZ, RZ, R69 ;  /* 0x000000ffff407224 */ /* 0x000fe400078e0045 */
[----:B------:R-:W-:Y:S02]  /*26740*/  IMAD.MOV.U32 R39, RZ, RZ, R38 ;  /* 0x000000ffff277224 */ /* 0x000fe400078e0026 */
[----:B------:R-:W-:-:S07]  /*26750*/  IMAD.MOV.U32 R43, RZ, RZ, R42 ;  /* 0x000000ffff2b7224 */ /* 0x000fce00078e002a */
.L_x_10605:
[----:B------:R-:W-:Y:S05]  /*26760*/  BSYNC B1 ;  /* 0x0000000000017941 */ /* 0x000fea0003800000 */
.L_x_10603:
        /* <DEDUP_REMOVED lines=11> */
.L_x_10607:
[----:B------:R-:W-:Y:S01]  /*26820*/  IMAD.MOV.U32 R65, RZ, RZ, R2 ;  /* 0x000000ffff417224 */ /* 0x000fe200078e0002 */
[----:B------:R-:W-:Y:S01]  /*26830*/  MOV R69, R64 ;  /* 0x0000004000457202 */ /* 0x000fe20000000f00 */
[----:B------:R-:W-:Y:S02]  /*26840*/  IMAD.MOV.U32 R38, RZ, RZ, R37 ;  /* 0x000000ffff267224 */ /* 0x000fe400078e0025 */
[----:B------:R-:W-:-:S07]  /*26850*/  IMAD.MOV.U32 R42, RZ, RZ, R41 ;  /* 0x000000ffff2a7224 */ /* 0x000fce00078e0029 */
.L_x_10608:
[----:B------:R-:W-:Y:S05]  /*26860*/  BSYNC B1 ;  /* 0x0000000000017941 */ /* 0x000fea0003800000 */
.L_x_10606:
        /* <DEDUP_REMOVED lines=11> */
.L_x_10610:
[----:B------:R-:W-:Y:S01]  /*26920*/  IMAD.MOV.U32 R2, RZ, RZ, R65 ;  /* 0x000000ffff027224 */ /* 0x000fe200078e0041 */
[----:B------:R-:W-:Y:S01]  /*26930*/  MOV R41, R40 ;  /* 0x0000002800297202 */ /* 0x000fe20000000f00 */
[----:B------:R-:W-:Y:S02]  /*26940*/  IMAD.MOV.U32 R64, RZ, RZ, R69 ;  /* 0x000000ffff407224 */ /* 0x000fe400078e0045 */
[----:B------:R-:W-:-:S07]  /*26950*/  IMAD.MOV.U32 R37, RZ, RZ, R36 ;  /* 0x000000ffff257224 */ /* 0x000fce00078e0024 */
.L_x_10611:
[----:B------:R-:W-:Y:S05]  /*26960*/  BSYNC B1 ;  /* 0x0000000000017941 */ /* 0x000fea0003800000 */
.L_x_10609:
        /* <DEDUP_REMOVED lines=11> */
.L_x_10613:
[----:B------:R-:W-:Y:S01]  /*26a20*/  MOV R65, R2 ;  /* 0x0000000200417202 */ /* 0x000fe20000000f00 */
[----:B------:R-:W-:Y:S02]  /*26a30*/  IMAD.MOV.U32 R69, RZ, RZ, R64 ;  /* 0x000000ffff457224 */ /* 0x000fe400078e0040 */
[----:B------:R-:W-:Y:S02]  /*26a40*/  IMAD.MOV.U32 R36, RZ, RZ, R31 ;  /* 0x000000ffff247224 */ /* 0x000fe400078e001f */
[----:B------:R-:W-:-:S07]  /*26a50*/  IMAD.MOV.U32 R40, RZ, RZ, R35 ;  /* 0x000000ffff287224 */ /* 0x000fce00078e0023 */
.L_x_10614:
[----:B------:R-:W-:Y:S05]  /*26a60*/  BSYNC B1 ;  /* 0x0000000000017941 */ /* 0x000fea0003800000 */
.L_x_10612:
        /* <DEDUP_REMOVED lines=11> */
.L_x_10616:
[----:B------:R-:W-:Y:S01]  /*26b20*/  IMAD.MOV.U32 R2, RZ, RZ, R65 ;  /* 0x000000ffff027224 */ /* 0x000fe200078e0041 */
[----:B------:R-:W-:Y:S01]  /*26b30*/  MOV R31, R30 ;  /* 0x0000001e001f7202 */ /* 0x000fe20000000f00 */
[----:B------:R-:W-:Y:S02]  /*26b40*/  IMAD.MOV.U32 R64, RZ, RZ, R69 ;  /* 0x000000ffff407224 */ /* 0x000fe400078e0045 */
[----:B------:R-:W-:-:S07]  /*26b50*/  IMAD.MOV.U32 R35, RZ, RZ, R34 ;  /* 0x000000ffff237224 */ /* 0x000fce00078e0022 */
.L_x_10617:
[----:B------:R-:W-:Y:S05]  /*26b60*/  BSYNC B1 ;  /* 0x0000000000017941 */ /* 0x000fea0003800000 */
.L_x_10615:
        /* <DEDUP_REMOVED lines=11> */
.L_x_10619:
[----:B------:R-:W-:Y:S02]  /*26c20*/  IMAD.MOV.U32 R65, RZ, RZ, R2 ;  /* 0x000000ffff417224 */ /* 0x000fe400078e0002 */
[----:B------:R-:W-:Y:S02]  /*26c30*/  IMAD.MOV.U32 R69, RZ, RZ, R64 ;  /* 0x000000ffff457224 */ /* 0x000fe400078e0040 */
[----:B------:R-:W-:Y:S02]  /*26c40*/  IMAD.MOV.U32 R30, RZ, RZ, R29 ;  /* 0x000000ffff1e7224 */ /* 0x000fe400078e001d */
[----:B------:R-:W-:-:S07]  /*26c50*/  IMAD.MOV.U32 R34, RZ, RZ, R33 ;  /* 0x000000ffff227224 */ /* 0x000fce00078e0021 */
.L_x_10620:
[----:B------:R-:W-:Y:S05]  /*26c60*/  BSYNC B1 ;  /* 0x0000000000017941 */ /* 0x000fea0003800000 */
.L_x_10618:
        /* <DEDUP_REMOVED lines=11> */
.L_x_10622:
[----:B------:R-:W-:Y:S01]  /*26d20*/  IMAD.MOV.U32 R2, RZ, RZ, R65 ;  /* 0x000000ffff027224 */ /* 0x000fe200078e0041 */
[----:B------:R-:W-:Y:S01]  /*26d30*/  MOV R64, R69 ;  /* 0x0000004500407202 */ /* 0x000fe20000000f00 */
[----:B------:R-:W-:Y:S02]  /*26d40*/  IMAD.MOV.U32 R29, RZ, RZ, R28 ;  /* 0x000000ffff1d7224 */ /* 0x000fe400078e001c */
[----:B------:R-:W-:-:S07]  /*26d50*/  IMAD.MOV.U32 R33, RZ, RZ, R32 ;  /* 0x000000ffff217224 */ /* 0x000fce00078e0020 */
.L_x_10623:
[----:B------:R-:W-:Y:S05]  /*26d60*/  BSYNC B1 ;  /* 0x0000000000017941 */ /* 0x000fea0003800000 */
.L_x_10621:
        /* <DEDUP_REMOVED lines=11> */
.L_x_10625:
[----:B------:R-:W-:Y:S01]  /*26e20*/  IMAD.MOV.U32 R65, RZ, RZ, R2 ;  /* 0x000000ffff417224 */ /* 0x000fe200078e0002 */
[----:B------:R-:W-:Y:S01]  /*26e30*/  MOV R32, R27 ;  /* 0x0000001b00207202 */ /* 0x000fe20000000f00 */
[----:B------:R-:W-:Y:S02]  /*26e40*/  IMAD.MOV.U32 R69, RZ, RZ, R64 ;  /* 0x000000ffff457224 */ /* 0x000fe400078e0040 */
[----:B------:R-:W-:-:S07]  /*26e50*/  IMAD.MOV.U32 R28, RZ, RZ, R23 ;  /* 0x000000ffff1c7224 */ /* 0x000fce00078e0017 */
.L_x_10626:
[----:B------:R-:W-:Y:S05]  /*26e60*/  BSYNC B1 ;  /* 0x0000000000017941 */ /* 0x000fea0003800000 */
.L_x_10624:
        /* <DEDUP_REMOVED lines=11> */
.L_x_10628:
[----:B------:R-:W-:Y:S01]  /*26f20*/  MOV R2, R65 ;  /* 0x0000004100027202 */ /* 0x000fe20000000f00 */
[----:B------:R-:W-:Y:S02]  /*26f30*/  IMAD.MOV.U32 R64, RZ, RZ, R69 ;  /* 0x000000ffff407224 */ /* 0x000fe400078e0045 */
[----:B------:R-:W-:Y:S02]  /*26f40*/  IMAD.MOV.U32 R23, RZ, RZ, R22 ;  /* 0x000000ffff177224 */ /* 0x000fe400078e0016 */
[----:B------:R-:W-:-:S07]  /*26f50*/  IMAD.MOV.U32 R27, RZ, RZ, R26 ;  /* 0x000000ffff1b7224 */ /* 0x000fce00078e001a */
.L_x_10629:
[----:B------:R-:W-:Y:S05]  /*26f60*/  BSYNC B1 ;  /* 0x0000000000017941 */ /* 0x000fea0003800000 */
.L_x_10627:
        /* <DEDUP_REMOVED lines=11> */
.L_x_10631:
[----:B------:R-:W-:Y:S01]  /*27020*/  IMAD.MOV.U32 R65, RZ, RZ, R2 ;  /* 0x000000ffff417224 */ /* 0x000fe200078e0002 */
[----:B------:R-:W-:Y:S01]  /*27030*/  MOV R22, R21 ;  /* 0x0000001500167202 */ /* 0x000fe20000000f00 */
[----:B------:R-:W-:Y:S02]  /*27040*/  IMAD.MOV.U32 R69, RZ, RZ, R64 ;  /* 0x000000ffff457224 */ /* 0x000fe400078e0040 */
[----:B------:R-:W-:-:S07]  /*27050*/  IMAD.MOV.U32 R26, RZ, RZ, R25 ;  /* 0x000000ffff1a7224 */ /* 0x000fce00078e0019 */
.L_x_10632:
[----:B------:R-:W-:Y:S05]  /*27060*/  BSYNC B1 ;  /* 0x0000000000017941 */ /* 0x000fea0003800000 */
.L_x_10630:
        /* <DEDUP_REMOVED lines=11> */
.L_x_10634:
[----:B------:R-:W-:Y:S02]  /*27120*/  IMAD.MOV.U32 R2, RZ, RZ, R65 ;  /* 0x000000ffff027224 */ /* 0x000fe400078e0041 */
[----:B------:R-:W-:Y:S02]  /*27130*/  IMAD.MOV.U32 R64, RZ, RZ, R69 ;  /* 0x000000ffff407224 */ /* 0x000fe400078e0045 */
[----:B------:R-:W-:Y:S02]  /*27140*/  IMAD.MOV.U32 R21, RZ, RZ, R20 ;  /* 0x000000ffff157224 */ /* 0x000fe400078e0014 */
[----:B------:R-:W-:-:S07]  /*27150*/  IMAD.MOV.U32 R25, RZ, RZ, R24 ;  /* 0x000000ffff197224 */ /* 0x000fce00078e0018 */
.L_x_10635:
[----:B------:R-:W-:Y:S05]  /*27160*/  BSYNC B1 ;  /* 0x0000000000017941 */ /* 0x000fea0003800000 */
.L_x_10633:
        /* <DEDUP_REMOVED lines=11> */
.L_x_10637:
[----:B------:R-:W-:Y:S01]  /*27220*/  IMAD.MOV.U32 R65, RZ, RZ, R2 ;  /* 0x000000ffff417224 */ /* 0x000fe200078e0002 */
[----:B------:R-:W-:Y:S01]  /*27230*/  MOV R69, R64 ;  /* 0x0000004000457202 */ /* 0x000fe20000000f00 */
[----:B------:R-:W-:Y:S02]  /*27240*/  IMAD.MOV.U32 R20, RZ, RZ, R15 ;  /* 0x000000ffff147224 */ /* 0x000fe400078e000f */
[----:B------:R-:W-:-:S07]  /*27250*/  IMAD.MOV.U32 R24, RZ, RZ, R19 ;  /* 0x000000ffff187224 */ /* 0x000fce00078e0013 */
.L_x_10638:
[----:B------:R-:W-:Y:S05]  /*27260*/  BSYNC B1 ;  /* 0x0000000000017941 */ /* 0x000fea0003800000 */
.L_x_10636:
        /* <DEDUP_REMOVED lines=11> */
.L_x_10640:
[----:B------:R-:W-:Y:S01]  /*27320*/  IMAD.MOV.U32 R2, RZ, RZ, R65 ;  /* 0x000000ffff027224 */ /* 0x000fe200078e0041 */
[----:B------:R-:W-:Y:S01]  /*27330*/  MOV R19, R18 ;  /* 0x0000001200137202 */ /* 0x000fe20000000f00 */
[----:B------:R-:W-:Y:S02]  /*27340*/  IMAD.MOV.U32 R64, RZ, RZ, R69 ;  /* 0x000000ffff407224 */ /* 0x000fe400078e0045 */
[----:B------:R-:W-:-:S07]  /*27350*/  IMAD.MOV.U32 R15, RZ, RZ, R14 ;  /* 0x000000ffff0f7224 */ /* 0x000fce00078e000e */
.L_x_10641:
[----:B------:R-:W-:Y:S05]  /*27360*/  BSYNC B1 ;  /* 0x0000000000017941 */ /* 0x000fea0003800000 */
.L_x_10639:
        /* <DEDUP_REMOVED lines=11> */
.L_x_10643:
[----:B------:R-:W-:Y:S01]  /*27420*/  MOV R65, R2 ;  /* 0x0000000200417202 */ /* 0x000fe20000000f00 */
[----:B------:R-:W-:Y:S02]  /*27430*/  IMAD.MOV.U32 R69, RZ, RZ, R64 ;  /* 0x000000ffff457224 */ /* 0x000fe400078e0040 */
[----:B------:R-:W-:Y:S02]  /*27440*/  IMAD.MOV.U32 R14, RZ, RZ, R13 ;  /* 0x000000ffff0e7224 */ /* 0x000fe400078e000d */
[----:B------:R-:W-:-:S07]  /*27450*/  IMAD.MOV.U32 R18, RZ, RZ, R17 ;  /* 0x000000ffff127224 */ /* 0x000fce00078e0011 */
.L_x_10644:
[----:B------:R-:W-:Y:S05]  /*27460*/  BSYNC B1 ;  /* 0x0000000000017941 */ /* 0x000fea0003800000 */
.L_x_10642:
        /* <DEDUP_REMOVED lines=11> */
.L_x_10646:
[----:B------:R-:W-:Y:S01]  /*27520*/  IMAD.MOV.U32 R2, RZ, RZ, R65 ;  /* 0x000000ffff027224 */ /* 0x000fe200078e0041 */
[----:B------:R-:W-:Y:S01]  /*27530*/  MOV R13, R12 ;  /* 0x0000000c000d7202 */ /* 0x000fe20000000f00 */
[----:B------:R-:W-:Y:S02]  /*27540*/  IMAD.MOV.U32 R64, RZ, RZ, R69 ;  /* 0x000000ffff407224 */ /* 0x000fe400078e0045 */
[----:B------:R-:W-:-:S07]  /*27550*/  IMAD.MOV.U32 R17, RZ, RZ, R16 ;  /* 0x000000ffff117224 */ /* 0x000fce00078e0010 */
.L_x_10647:
[----:B------:R-:W-:Y:S05]  /*27560*/  BSYNC B1 ;  /* 0x0000000000017941 */ /* 0x000fea0003800000 */
.L_x_10645:
        /* <DEDUP_REMOVED lines=11> */
.L_x_10649:
[----:B------:R-:W-:Y:S02]  /*27620*/  IMAD.MOV.U32 R65, RZ, RZ, R2 ;  /* 0x000000ffff417224 */ /* 0x000fe400078e0002 */
[----:B------:R-:W-:Y:S02]  /*27630*/  IMAD.MOV.U32 R69, RZ, RZ, R64 ;  /* 0x000000ffff457224 */ /* 0x000fe400078e0040 */
[----:B------:R-:W-:Y:S02]  /*27640*/  IMAD.MOV.U32 R12, RZ, RZ, R7 ;  /* 0x000000ffff0c7224 */ /* 0x000fe400078e0007 */
[----:B------:R-:W-:-:S07]  /*27650*/  IMAD.MOV.U32 R16, RZ, RZ, R11 ;  /* 0x000000ffff107224 */ /* 0x000fce00078e000b */
.L_x_10650:
[----:B------:R-:W-:Y:S05]  /*27660*/  BSYNC B1 ;  /* 0x0000000000017941 */ /* 0x000fea0003800000 */
.L_x_10648:
        /* <DEDUP_REMOVED lines=11> */
.L_x_10652:
[----:B------:R-:W-:Y:S01]  /*27720*/  IMAD.MOV.U32 R2, RZ, RZ, R65 ;  /* 0x000000ffff027224 */ /* 0x000fe200078e0041 */
[----:B------:R-:W-:Y:S01]  /*27730*/  MOV R64, R69 ;  /* 0x0000004500407202 */ /* 0x000fe20000000f00 */
[----:B------:R-:W-:Y:S02]  /*27740*/  IMAD.MOV.U32 R7, RZ, RZ, R6 ;  /* 0x000000ffff077224 */ /* 0x000fe400078e0006 */
[----:B------:R-:W-:-:S07]  /*27750*/  IMAD.MOV.U32 R11, RZ, RZ, R10 ;  /* 0x000000ffff0b7224 */ /* 0x000fce00078e000a */
.L_x_10653:
[----:B------:R-:W-:Y:S05]  /*27760*/  BSYNC B1 ;  /* 0x0000000000017941 */ /* 0x000fea0003800000 */
.L_x_10651:
        /* <DEDUP_REMOVED lines=11> */
.L_x_10655:
[----:B------:R-:W-:Y:S01]  /*27820*/  IMAD.MOV.U32 R65, RZ, RZ, R2 ;  /* 0x000000ffff417224 */ /* 0x000fe200078e0002 */
[----:B------:R-:W-:Y:S01]  /*27830*/  MOV R10, R9 ;  /* 0x00000009000a7202 */ /* 0x000fe20000000f00 */
[----:B------:R-:W-:Y:S02]  /*27840*/  IMAD.MOV.U32 R69, RZ, RZ, R64 ;  /* 0x000000ffff457224 */ /* 0x000fe400078e0040 */
[----:B------:R-:W-:-:S07]  /*27850*/  IMAD.MOV.U32 R6, RZ, RZ, R5 ;  /* 0x000000ffff067224 */ /* 0x000fce00078e0005 */
.L_x_10656:
[----:B------:R-:W-:Y:S05]  /*27860*/  BSYNC B1 ;  /* 0x0000000000017941 */ /* 0x000fea0003800000 */
.L_x_10654:
        /* <DEDUP_REMOVED lines=11> */
.L_x_10658:
[----:B------:R-:W-:Y:S01]  /*27920*/  MOV R2, R65 ;  /* 0x0000004100027202 */ /* 0x000fe20000000f00 */
[----:B------:R-:W-:Y:S02]  /*27930*/  IMAD.MOV.U32 R64, RZ, RZ, R69 ;  /* 0x000000ffff407224 */ /* 0x000fe400078e0045 */
[----:B------:R-:W-:Y:S02]  /*27940*/  IMAD.MOV.U32 R5, RZ, RZ, R4 ;  /* 0x000000ffff057224 */ /* 0x000fe400078e0004 */
[----:B------:R-:W-:-:S07]  /*27950*/  IMAD.MOV.U32 R9, RZ, RZ, R8 ;  /* 0x000000ffff097224 */ /* 0x000fce00078e0008 */
.L_x_10659:
[----:B------:R-:W-:Y:S05]  /*27960*/  BSYNC B1 ;  /* 0x0000000000017941 */ /* 0x000fea0003800000 */
.L_x_10657:
        /* <DEDUP_REMOVED lines=11> */
.L_x_10661:
[----:B------:R-:W-:Y:S01]  /*27a20*/  IMAD.MOV.U32 R65, RZ, RZ, R2 ;  /* 0x000000ffff417224 */ /* 0x000fe200078e0002 */
[----:B------:R-:W-:Y:S01]  /*27a30*/  MOV R8, R63 ;  /* 0x0000003f00087202 */ /* 0x000fe20000000f00 */
[----:B------:R-:W-:Y:S02]  /*27a40*/  IMAD.MOV.U32 R69, RZ, RZ, R64 ;  /* 0x000000ffff457224 */ /* 0x000fe400078e0040 */
[----:B------:R-:W-:-:S07]  /*27a50*/  IMAD.MOV.U32 R4, RZ, RZ, R67 ;  /* 0x000000ffff047224 */ /* 0x000fce00078e0043 */
.L_x_10662:
[----:B------:R-:W-:Y:S05]  /*27a60*/  BSYNC B1 ;  /* 0x0000000000017941 */ /* 0x000fea0003800000 */
.L_x_10660:
        /* <DEDUP_REMOVED lines=11> */
.L_x_10664:
[----:B------:R-:W-:Y:S02]  /*27b20*/  IMAD.MOV.U32 R73, RZ, RZ, R65 ;  /* 0x000000ffff497224 */ /* 0x000fe400078e0041 */
[----:B------:R-:W-:Y:S02]  /*27b30*/  IMAD.MOV.U32 R2, RZ, RZ, R69 ;  /* 0x000000ffff027224 */ /* 0x000fe400078e0045 */
[----:B------:R-:W-:Y:S02]  /*27b40*/  IMAD.MOV.U32 R67, RZ, RZ, R66 ;  /* 0x000000ffff437224 */ /* 0x000fe400078e0042 */
[----:B------:R-:W-:-:S07]  /*27b50*/  IMAD.MOV.U32 R63, RZ, RZ, R62 ;  /* 0x000000ffff3f7224 */ /* 0x000fce00078e003e */
.L_x_10665:
[----:B------:R-:W-:Y:S05]  /*27b60*/  BSYNC B1 ;  /* 0x0000000000017941 */ /* 0x000fea0003800000 */
.L_x_10663:
        /* <DEDUP_REMOVED lines=11> */
.L_x_10667:
[----:B------:R-:W-:Y:S01]  /*27c20*/  MOV R66, R70 ;  /* 0x0000004600427202 */ /* 0x000fe20000000f00 */
[----:B------:R-:W-:Y:S02]  /*27c30*/  IMAD.MOV.U32 R62, RZ, RZ, R61 ;  /* 0x000000ffff3e7224 */ /* 0x000fe400078e003d */
[--C-:B------:R-:W-:Y:S02]  /*27c40*/  IMAD.MOV.U32 R64, RZ, RZ, R73.reuse ;  /* 0x000000ffff407224 */ /* 0x100fe400078e0049 */
[----:B------:R-:W-:Y:S02]  /*27c50*/  IMAD.MOV.U32 R70, RZ, RZ, R73 ;  /* 0x000000ffff467224 */ /* 0x000fe400078e0049 */
[--C-:B------:R-:W-:Y:S02]  /*27c60*/  IMAD.MOV.U32 R65, RZ, RZ, R2.reuse ;  /* 0x000000ffff417224 */ /* 0x100fe400078e0002 */
[----:B------:R-:W-:-:S07]  /*27c70*/  IMAD.MOV.U32 R61, RZ, RZ, R2 ;  /* 0x000000ffff3d7224 */ /* 0x000fce00078e0002 */
.L_x_10668:
[----:B------:R-:W-:Y:S05]  /*27c80*/  BSYNC B1 ;  /* 0x0000000000017941 */ /* 0x000fea0003800000 */
.L_x_10666:
[----:B------:R-:W-:Y:S01]  /*27c90*/  IADD3 R71, R71, 0x4, RZ ;  /* 0x0000000447477810 */ /* 0x000fe20007ffe0ff */
[----:B------:R-:W-:Y:S06]  /*27ca0*/  @P2 BRA `(.L_x_10669) ;  /* 0xffffffe0000c2947 */ /* 0x000fec000383ffff */
[----:B------:R-:W-:Y:S02]  /*27cb0*/  IMAD.MOV.U32 R70, RZ, RZ, R64 ;  /* 0x000000ffff467224 */ /* 0x000fe400078e0040 */
[----:B------:R-:W-:-:S07]  /*27cc0*/  IMAD.MOV.U32 R61, RZ, RZ, R65 ;  /* 0x000000ffff3d7224 */ /* 0x000fce00078e0041 */
.L_x_10575:
[----:B------:R-:W-:Y:S05]  /*27cd0*/  BSYNC B0 ;  /* 0x0000000000007941 */ /* 0x000fea0003800000 */
.L_x_10574:
[----:B------:R-:W2:Y:S01]  /*27ce0*/  S2R R0, SR_TID.X ;  /* 0x0000000000007919 */ /* 0x000ea20000002100 */
[----:B0-----:R-:W-:Y:S01]  /*27cf0*/  ISETP.NE.AND P0, PT, R3, RZ, PT ;  /* 0x000000ff0300720c */ /* 0x001fe20003f05270 */
[----:B------:R-:W-:Y:S01]  /*27d00*/  BSSY B0, `(.L_x_10670) ;  /* 0x0000018000007945 */ /* 0x000fe20003800000 */
[----:B--2---:R-:W-:-:S11]  /*27d10*/  ISETP.NE.AND P1, PT, R0, RZ, PT ;  /* 0x000000ff0000720c */ /* 0x004fd60003f25270 */
[----:B------:R-:W-:Y:S05]  /*27d20*/  @P0 BRA `(.L_x_10671) ;  /* 0x0000000000540947 */ /* 0x000fea0003800000 */
[----:B------:R-:W0:Y:S01]  /*27d30*/  S2UR UR5, SR_CgaCtaId ;  /* 0x00000000000579c3 */ /* 0x000e220000008800 */
[----:B------:R-:W-:Y:S02]  /*27d40*/  UMOV UR4, 0x400 ;  /* 0x0000040000047882 */ /* 0x000fe40000000000 */
[----:B0-----:R-:W-:-:S09]  /*27d50*/  ULEA UR4, UR5, UR4, 0x18 ;  /* 0x0000000405047291 */ /* 0x001fd2000f8ec03f */
        /* <DEDUP_REMOVED lines=17> */
[----:B------:R0:W-:Y:S02]  /*27e70*/  STS.128 [UR4+0x70], R52 ;  /* 0x00007034ff007988 */ /* 0x0001e40008000c04 */
.L_x_10671:
[----:B------:R-:W-:Y:S05]  /*27e80*/  BSYNC B0 ;  /* 0x0000000000007941 */ /* 0x000fea0003800000 */
.L_x_10670:
[----:B------:R-:W-:Y:S06]  /*27e90*/  BAR.SYNC.DEFER_BLOCKING 0x0 ;  /* 0x0000000000007b1d */ /* 0x000fec0000010000 */
[----:B------:R-:W-:Y:S05]  /*27ea0*/  @P1 EXIT ;  /* 0x000000000000194d */ /* 0x000fea0003800000 */
[----:B0-----:R-:W0:Y:S01]  /*27eb0*/  S2R R9, SR_CTAID.X ;  /* 0x0000000000097919 */ /* 0x001e220000002500 */
[----:B-1----:R-:W1:Y:S01]  /*27ec0*/  LDC.64 R2, c[0x0][0x220] ;  /* 0x00008800ff027b82 */ /* 0x002e620000000a00 */
        /* <DEDUP_REMOVED lines=35> */
.L_x_10672:
        /* <DEDUP_REMOVED lines=16> */
.L_x_20615:


//--------------------- .text._ZN17fastertransformer17batch_topK_kernelIfLi32ELi256EEEvPiPT_S1_ --------------------------
	.section	.text._ZN17fastertransformer17batch_topK_kernelIfLi32ELi256EEEvPiPT_S1_,"ax",@progbits
	.align	128
        .global         _ZN17fastertransformer17batch_topK_kernelIfLi32ELi256EEEvPiPT_S1_
        .type           _ZN17fastertransformer17batch_topK_kernelIfLi32ELi256EEEvPiPT_S1_,@function
        .size           _ZN17fastertransformer17batch_topK_kernelIfLi32ELi256EEEvPiPT_S1_,(.L_x_20616 - _ZN17fastertransformer17batch_topK_kernelIfLi32ELi256EEEvPiPT_S1_)
        .other          _ZN17fastertransformer17batch_topK_kernelIfLi32ELi256EEEvPiPT_S1_,@"STO_CUDA_ENTRY STV_DEFAULT"
_ZN17fastertransformer17batch_topK_kernelIfLi32ELi256EEEvPiPT_S1_:
.text._ZN17fastertransformer17batch_topK_kernelIfLi32ELi256EEEvPiPT_S1_:
[----:B------:R-:W-:Y:S01]  /*0000*/  LDC R1, c[0x0][0x28] ;  /* 0x00000a00ff017b82 */ /* 0x000fe20000000800 */
[----:B------:R-:W0:Y:S02]  /*0010*/  S2R R0, SR_TID.X ;  /* 0x0000000000007919 */ /* 0x000e240000002100 */
[----:B0-----:R-:W-:-:S13]  /*0020*/  ISETP.NE.AND P0, PT, R0, RZ, PT ;  /* 0x000000ff0000720c */ /* 0x001fda0003f05270 */
[----:B------:R-:W-:Y:S05]  /*0030*/  @P0 EXIT ;  /* 0x000000000000094d */ /* 0x000fea0003800000 */
[----:B------:R-:W0:Y:S01]  /*0040*/  S2UR UR8, SR_CTAID.X ;  /* 0x00000000000879c3 */ /* 0x000e220000002500 */
        /* <DEDUP_REMOVED lines=23> */
[----:B0-----:R-:W-:Y:S01]  /*01c0*/  USHF.L.U32 UR8, UR8, 0xa, URZ ;  /* 0x0000000a08087899 */ /* 0x001fe2000800063f */
        /* <DEDUP_REMOVED lines=16> */
[----:B------:R-:W-:Y:S01]  /*02d0*/  IMAD.MOV.U32 R44, RZ, RZ, -0x800001 ;  /* 0xff7fffffff2c7424 */ /* 0x000fe200078e00ff */
[----:B------:R-:W-:Y:S01]  /*02e0*/  UIMAD.WIDE UR4, UR8, 0x4, UR4 ;  /* 0x00000004080478a5 */ /* 0x000fe2000f8e0204 */
[----:B------:R-:W-:Y:S01]  /*02f0*/  IMAD.MOV.U32 R42, RZ, RZ, -0x800001 ;  /* 0xff7fffffff2a7424 */ /* 0x000fe200078e00ff */
[----:B------:R-:W-:Y:S01]  /*0300*/  UIMAD.WIDE UR6, UR8, 0x4, UR6 ;  /* 0x00000004080678a5 */ /* 0x000fe2000f8e0206 */
        /* <DEDUP_REMOVED lines=26> */
[----:B------:R-:W-:-:S07]  /*04b0*/  IMAD.MOV.U32 R0, RZ, RZ, -0x1 ;  /* 0xffffffffff007424 */ /* 0x000fce00078e00ff */
.L_x_10737:
[----:B------:R-:W-:Y:S02]  /*04c0*/  IMAD.U32 R3, RZ, RZ, UR7 ;  /* 0x00000007ff037e24 */ /* 0x000fe4000f8e00ff */
[----:B------:R-:W-:-:S05]  /*04d0*/  IMAD.U32 R2, RZ, RZ, UR6 ;  /* 0x00000006ff027e24 */ /* 0x000fca000f8e00ff */
[----:B------:R-:W2:Y:S01]  /*04e0*/  LDG.E R3, desc[UR10][R2.64] ;  /* 0x0000000a02037981 */ /* 0x000ea2000c1e1900 */
[----:B------:R-:W-:Y:S01]  /*04f0*/  IMAD.U32 R5, RZ, RZ, UR5 ;  /* 0x00000005ff057e24 */ /* 0x000fe2000f8e00ff */
[----:B------:R-:W-:Y:S01]  /*0500*/  MOV R4, UR4 ;  /* 0x0000000400047c02 */ /* 0x000fe20008000f00 */
[----:B------:R-:W-:-:S04]  /*0510*/  VIADD R69, R69, 0x1 ;  /* 0x0000000145457836 */ /* 0x000fc80000000000 */
[----:B------:R0:W5:Y:S01]  /*0520*/  LDG.E R5, desc[UR10][R4.64] ;  /* 0x0000000a04057981 */ /* 0x000162000c1e1900 */
        /* <DEDUP_REMOVED lines=9> */
.L_x_10673:
[----:B------:R-:W-:Y:S02]  /*05c0*/  IMAD.MOV.U32 R2, RZ, RZ, R3 ;  /* 0x000000ffff027224 */ /* 0x000fe400078e0003 */
[----:B-----5:R-:W-:-:S07]  /*05d0*/  IMAD.MOV.U32 R4, RZ, RZ, R5 ;  /* 0x000000ffff047224 */ /* 0x020fce00078e0005 */
.L_x_10674:
        /* <DEDUP_REMOVED lines=10> */
.L_x_10675:
[----:B------:R-:W-:Y:S01]  /*0680*/  IMAD.MOV.U32 R68, RZ, RZ, R67 ;  /* 0x000000ffff447224 */ /* 0x000fe200078e0043 */
[----:B------:R-:W-:Y:S01]  /*0690*/  MOV R3, R2 ;  /* 0x0000000200037202 */ /* 0x000fe20000000f00 */
[----:B------:R-:W-:Y:S02]  /*06a0*/  IMAD.MOV.U32 R36, RZ, RZ, R35 ;  /* 0x000000ffff247224 */ /* 0x000fe400078e0023 */
[----:B------:R-:W-:-:S07]  /*06b0*/  IMAD.MOV.U32 R5, RZ, RZ, R4 ;  /* 0x000000ffff057224 */ /* 0x000fce00078e0004 */
.L_x_10676:
        /* <DEDUP_REMOVED lines=10> */
.L_x_10677:
[----:B------:R-:W-:Y:S01]  /*0760*/  IMAD.MOV.U32 R67, RZ, RZ, R66 ;  /* 0x000000ffff437224 */ /* 0x000fe200078e0042 */
[----:B------:R-:W-:Y:S01]  /*0770*/  MOV R2, R3 ;  /* 0x0000000300027202 */ /* 0x000fe20000000f00 */
[----:B------:R-:W-:Y:S02]  /*0780*/  IMAD.MOV.U32 R35, RZ, RZ, R34 ;  /* 0x000000ffff237224 */ /* 0x000fe400078e0022 */
[----:B------:R-:W-:-:S07]  /*0790*/  IMAD.MOV.U32 R4, RZ, RZ, R5 ;  /* 0x000000ffff047224 */ /* 0x000fce00078e0005 */
.L_x_10678:
        /* <DEDUP_REMOVED lines=10> */
.L_x_10679:
[----:B------:R-:W-:Y:S01]  /*0840*/  IMAD.MOV.U32 R66, RZ, RZ, R65 ;  /* 0x000000ffff427224 */ /* 0x000fe200078e0041 */
[----:B------:R-:W-:Y:S01]  /*0850*/  MOV R3, R2 ;  /* 0x0000000200037202 */ /* 0x000fe20000000f00 */
[----:B------:R-:W-:Y:S02]  /*0860*/  IMAD.MOV.U32 R34, RZ, RZ, R33 ;  /* 0x000000ffff227224 */ /* 0x000fe400078e0021 */
[----:B------:R-:W-:-:S07]  /*0870*/  IMAD.MOV.U32 R5, RZ, RZ, R4 ;  /* 0x000000ffff057224 */ /* 0x000fce00078e0004 */
.L_x_10680:
        /* <DEDUP_REMOVED lines=10> */
.L_x_10681:
[----:B------:R-:W-:Y:S01]  /*0920*/  IMAD.MOV.U32 R65, RZ, RZ, R64 ;  /* 0x000000ffff417224 */ /* 0x000fe200078e0040 */
[----:B------:R-:W-:Y:S01]  /*0930*/  MOV R2, R3 ;  /* 0x0000000300027202 */ /* 0x000fe20000000f00 */
[----:B------:R-:W-:Y:S02]  /*0940*/  IMAD.MOV.U32 R33, RZ, RZ, R32 ;  /* 0x000000ffff217224 */ /* 0x000fe400078e0020 */
[----:B------:R-:W-:-:S07]  /*0950*/  IMAD.MOV.U32 R4, RZ, RZ, R5 ;  /* 0x000000ffff047224 */ /* 0x000fce00078e0005 */
.L_x_10682:
        /* <DEDUP_REMOVED lines=10> */
.L_x_10683:
[----:B------:R-:W-:Y:S01]  /*0a00*/  IMAD.MOV.U32 R64, RZ, RZ, R63 ;  /* 0x000000ffff407224 */ /* 0x000fe200078e003f */
[----:B------:R-:W-:Y:S01]  /*0a10*/  MOV R3, R2 ;  /* 0x0000000200037202 */ /* 0x000fe20000000f00 */
[----:B------:R-:W-:Y:S02]  /*0a20*/  IMAD.MOV.U32 R32, RZ, RZ, R31 ;  /* 0x000000ffff207224 */ /* 0x000fe400078e001f */
[----:B------:R-:W-:-:S07]  /*0a30*/  IMAD.MOV.U32 R5, RZ, RZ, R4 ;  /* 0x000000ffff057224 */ /* 0x000fce00078e0004 */
.L_x_10684:
        /* <DEDUP_REMOVED lines=10> */
.L_x_10685:
[----:B------:R-:W-:Y:S01]  /*0ae0*/  MOV R63, R62 ;  /* 0x0000003e003f7202 */ /* 0x000fe20000000f00 */
[----:B------:R-:W-:Y:S01]  /*0af0*/  IMAD.MOV.U32 R2, RZ, RZ, R3 ;  /* 0x000000ffff027224 */ /* 0x000fe200078e0003 */
[----:B------:R-:W-:Y:S01]  /*0b00*/  MOV R4, R5 ;  /* 0x0000000500047202 */ /* 0x000fe20000000f00 */
[----:B------:R-:W-:-:S07]  /*0b10*/  IMAD.MOV.U32 R31, RZ, RZ, R30 ;  /* 0x000000ffff1f7224 */ /* 0x000fce00078e001e */
.L_x_10686:
        /* <DEDUP_REMOVED lines=10> */
.L_x_10687:
[----:B------:R-:W-:Y:S01]  /*0bc0*/  IMAD.MOV.U32 R62, RZ, RZ, R61 ;  /* 0x000000ffff3e7224 */ /* 0x000fe200078e003d */
[----:B------:R-:W-:Y:S01]  /*0bd0*/  MOV R3, R2 ;  /* 0x0000000200037202 */ /* 0x000fe20000000f00 */
[----:B------:R-:W-:Y:S02]  /*0be0*/  IMAD.MOV.U32 R30, RZ, RZ, R29 ;  /* 0x000000ffff1e7224 */ /* 0x000fe400078e001d */
[----:B------:R-:W-:-:S07]  /*0bf0*/  IMAD.MOV.U32 R5, RZ, RZ, R4 ;  /* 0x000000ffff057224 */ /* 0x000fce00078e0004 */
.L_x_10688:
        /* <DEDUP_REMOVED lines=10> */
.L_x_10689:
[----:B------:R-:W-:Y:S01]  /*0ca0*/  IMAD.MOV.U32 R61, RZ, RZ, R60 ;  /* 0x000000ffff3d7224 */ /* 0x000fe200078e003c */
[----:B------:R-:W-:Y:S01]  /*0cb0*/  MOV R29, R28 ;  /* 0x0000001c001d7202 */ /* 0x000fe20000000f00 */
[----:B------:R-:W-:Y:S02]  /*0cc0*/  IMAD.MOV.U32 R2, RZ, RZ, R3 ;  /* 0x000000ffff027224 */ /* 0x000fe400078e0003 */
[----:B------:R-:W-:-:S07]  /*0cd0*/  IMAD.MOV.U32 R4, RZ, RZ, R5 ;  /* 0x000000ffff047224 */ /* 0x000fce00078e0005 */
.L_x_10690:
        /* <DEDUP_REMOVED lines=10> */
.L_x_10691:
[----:B------:R-:W-:Y:S01]  /*0d80*/  MOV R60, R59 ;  /* 0x0000003b003c7202 */ /* 0x000fe20000000f00 */
[----:B------:R-:W-:Y:S01]  /*0d90*/  IMAD.MOV.U32 R3, RZ, RZ, R2 ;  /* 0x000000ffff037224 */ /* 0x000fe200078e0002 */
[----:B------:R-:W-:Y:S01]  /*0da0*/  MOV R5, R4 ;  /* 0x0000000400057202 */ /* 0x000fe20000000f00 */
[----:B------:R-:W-:-:S07]  /*0db0*/  IMAD.MOV.U32 R28, RZ, RZ, R27 ;  /* 0x000000ffff1c7224 */ /* 0x000fce00078e001b */
.L_x_10692:
        /* <DEDUP_REMOVED lines=10> */
.L_x_10693:
[----:B------:R-:W-:Y:S01]  /*0e60*/  IMAD.MOV.U32 R59, RZ, RZ, R58 ;  /* 0x000000ffff3b7224 */ /* 0x000fe200078e003a */
[----:B------:R-:W-:Y:S01]  /*0e70*/  MOV R2, R3 ;  /* 0x0000000300027202 */ /* 0x000fe20000000f00 */
[----:B------:R-:W-:Y:S02]  /*0e80*/  IMAD.MOV.U32 R27, RZ, RZ, R26 ;  /* 0x000000ffff1b7224 */ /* 0x000fe400078e001a */
[----:B------:R-:W-:-:S07]  /*0e90*/  IMAD.MOV.U32 R4, RZ, RZ, R5 ;  /* 0x000000ffff047224 */ /* 0x000fce00078e0005 */
.L_x_10694:
        /* <DEDUP_REMOVED lines=10> */
.L_x_10695:
[----:B------:R-:W-:Y:S01]  /*0f40*/  IMAD.MOV.U32 R58, RZ, RZ, R57 ;  /* 0x000000ffff3a7224 */ /* 0x000fe200078e0039 */
[----:B------:R-:W-:Y:S01]  /*0f50*/  MOV R26, R25 ;  /* 0x00000019001a7202 */ /* 0x000fe20000000f00 */
[----:B------:R-:W-:Y:S02]  /*0f60*/  IMAD.MOV.U32 R3, RZ, RZ, R2 ;  /* 0x000000ffff037224 */ /* 0x000fe400078e0002 */
[----:B------:R-:W-:-:S07]  /*0f70*/  IMAD.MOV.U32 R5, RZ, RZ, R4 ;  /* 0x000000ffff057224 */ /* 0x000fce00078e0004 */
.L_x_10696:
        /* <DEDUP_REMOVED lines=10> */
.L_x_10697:
[----:B------:R-:W-:Y:S01]  /*1020*/  MOV R57, R56 ;  /* 0x0000003800397202 */ /* 0x000fe20000000f00 */
[----:B------:R-:W-:Y:S01]  /*1030*/  IMAD.MOV.U32 R2, RZ, RZ, R3 ;  /* 0x000000ffff027224 */ /* 0x000fe200078e0003 */
[----:B------:R-:W-:Y:S01]  /*1040*/  MOV R4, R5 ;  /* 0x0000000500047202 */ /* 0x000fe20000000f00 */
[----:B------:R-:W-:-:S07]  /*1050*/  IMAD.MOV.U32 R25, RZ, RZ, R24 ;  /* 0x000000ffff197224 */ /* 0x000fce00078e0018 */
.L_x_10698:
        /* <DEDUP_REMOVED lines=10> */
.L_x_10699:
[----:B------:R-:W-:Y:S01]  /*1100*/  IMAD.MOV.U32 R56, RZ, RZ, R55 ;  /* 0x000000ffff387224 */ /* 0x000fe200078e0037 */
[----:B------:R-:W-:Y:S01]  /*1110*/  MOV R3, R2 ;  /* 0x0000000200037202 */ /* 0x000fe20000000f00 */
[----:B------:R-:W-:Y:S02]  /*1120*/  IMAD.MOV.U32 R24, RZ, RZ, R23 ;  /* 0x000000ffff187224 */ /* 0x000fe400078e0017 */
[----:B------:R-:W-:-:S07]  /*1130*/  IMAD.MOV.U32 R5, RZ, RZ, R4 ;  /* 0x000000ffff057224 */ /* 0x000fce00078e0004 */
.L_x_10700:
        /* <DEDUP_REMOVED lines=10> */
.L_x_10701:
[----:B------:R-:W-:Y:S01]  /*11e0*/  IMAD.MOV.U32 R55, RZ, RZ, R54 ;  /* 0x000000ffff377224 */ /* 0x000fe200078e0036 */
[----:B------:R-:W-:Y:S01]  /*11f0*/  MOV R23, R22 ;  /* 0x0000001600177202 */ /* 0x000fe20000000f00 */
[----:B------:R-:W-:Y:S02]  /*1200*/  IMAD.MOV.U32 R2, RZ, RZ, R3 ;  /* 0x000000ffff027224 */ /* 0x000fe400078e0003 */
[----:B------:R-:W-:-:S07]  /*1210*/  IMAD.MOV.U32 R4, RZ, RZ, R5 ;  /* 0x000000ffff047224 */ /* 0x000fce00078e0005 */
.L_x_10702:
        /* <DEDUP_REMOVED lines=10> */
.L_x_10703:
[----:B------:R-:W-:Y:S01]  /*12c0*/  MOV R54, R53 ;  /* 0x0000003500367202 */ /* 0x000fe20000000f00 */
[----:B------:R-:W-:Y:S01]  /*12d0*/  IMAD.MOV.U32 R3, RZ, RZ, R2 ;  /* 0x000000ffff037224 */ /* 0x000fe200078e0002 */
[----:B------:R-:W-:Y:S01]  /*12e0*/  MOV R5, R4 ;  /* 0x0000000400057202 */ /* 0x000fe20000000f00 */
[----:B------:R-:W-:-:S07]  /*12f0*/  IMAD.MOV.U32 R22, RZ, RZ, R21 ;  /* 0x000000ffff167224 */ /* 0x000fce00078e0015 */
.L_x_10704:
        /* <DEDUP_REMOVED lines=10> */
.L_x_10705:
[----:B------:R-:W-:Y:S01]  /*13a0*/  IMAD.MOV.U32 R53, RZ, RZ, R52 ;  /* 0x000000ffff357224 */ /* 0x000fe200078e0034 */
[----:B------:R-:W-:Y:S01]  /*13b0*/  MOV R2, R3 ;  /* 0x0000000300027202 */ /* 0x000fe20000000f00 */
[----:B------:R-:W-:Y:S02]  /*13c0*/  IMAD.MOV.U32 R21, RZ, RZ, R20 ;  /* 0x000000ffff157224 */ /* 0x000fe400078e0014 */
[----:B------:R-:W-:-:S07]  /*13d0*/  IMAD.MOV.U32 R4, RZ, RZ, R5 ;  /* 0x000000ffff047224 */ /* 0x000fce00078e0005 */
.L_x_10706:
        /* <DEDUP_REMOVED lines=10> */
.L_x_10707:
[----:B------:R-:W-:Y:S01]  /*1480*/  IMAD.MOV.U32 R52, RZ, RZ, R51 ;  /* 0x000000ffff347224 */ /* 0x000fe200078e0033 */
[----:B------:R-:W-:Y:S01]  /*1490*/  MOV R20, R19 ;  /* 0x0000001300147202 */ /* 0x000fe20000000f00 */
[----:B------:R-:W-:Y:S02]  /*14a0*/  IMAD.MOV.U32 R3, RZ, RZ, R2 ;  /* 0x000000ffff037224 */ /* 0x000fe400078e0002 */
[----:B------:R-:W-:-:S07]  /*14b0*/  IMAD.MOV.U32 R5, RZ, RZ, R4 ;  /* 0x000000ffff057224 */ /* 0x000fce00078e0004 */
.L_x_10708:
        /* <DEDUP_REMOVED lines=10> */
.L_x_10709:
[----:B------:R-:W-:Y:S01]  /*1560*/  MOV R51, R50 ;  /* 0x0000003200337202 */ /* 0x000fe20000000f00 */
[----:B------:R-:W-:Y:S01]  /*1570*/  IMAD.MOV.U32 R2, RZ, RZ, R3 ;  /* 0x000000ffff027224 */ /* 0x000fe200078e0003 */
[----:B------:R-:W-:Y:S01]  /*1580*/  MOV R4, R5 ;  /* 0x0000000500047202 */ /* 0x000fe20000000f00 */
[----:B------:R-:W-:-:S07]  /*1590*/  IMAD.MOV.U32 R19, RZ, RZ, R18 ;  /* 0x000000ffff137224 */ /* 0x000fce00078e0012 */
.L_x_10710:
        /* <DEDUP_REMOVED lines=10> */
.L_x_10711:
[----:B------:R-:W-:Y:S01]  /*1640*/  IMAD.MOV.U32 R50, RZ, RZ, R49 ;  /* 0x000000ffff327224 */ /* 0x000fe200078e0031 */
[----:B------:R-:W-:Y:S01]  /*1650*/  MOV R3, R2 ;  /* 0x0000000200037202 */ /* 0x000fe20000000f00 */
[----:B------:R-:W-:Y:S02]  /*1660*/  IMAD.MOV.U32 R18, RZ, RZ, R17 ;  /* 0x000000ffff127224 */ /* 0x000fe400078e0011 */
[----:B------:R-:W-:-:S07]  /*1670*/  IMAD.MOV.U32 R5, RZ, RZ, R4 ;  /* 0x000000ffff057224 */ /* 0x000fce00078e0004 */
.L_x_10712:
        /* <DEDUP_REMOVED lines=10> */
.L_x_10713:
[----:B------:R-:W-:Y:S01]  /*1720*/  IMAD.MOV.U32 R49, RZ, RZ, R48 ;  /* 0x000000ffff317224 */ /* 0x000fe200078e0030 */
[----:B------:R-:W-:Y:S01]  /*1730*/  MOV R17, R16 ;  /* 0x0000001000117202 */ /* 0x000fe20000000f00 */
[----:B------:R-:W-:Y:S02]  /*1740*/  IMAD.MOV.U32 R2, RZ, RZ, R3 ;  /* 0x000000ffff027224 */ /* 0x000fe400078e0003 */
[----:B------:R-:W-:-:S07]  /*1750*/  IMAD.MOV.U32 R4, RZ, RZ, R5 ;  /* 0x000000ffff047224 */ /* 0x000fce00078e0005 */
.L_x_10714:
        /* <DEDUP_REMOVED lines=10> */
.L_x_10715:
[----:B------:R-:W-:Y:S01]  /*1800*/  MOV R48, R47 ;  /* 0x0000002f00307202 */ /* 0x000fe20000000f00 */
[----:B------:R-:W-:Y:S01]  /*1810*/  IMAD.MOV.U32 R3, RZ, RZ, R2 ;  /* 0x000000ffff037224 */ /* 0x000fe200078e0002 */
[----:B------:R-:W-:Y:S01]  /*1820*/  MOV R5, R4 ;  /* 0x0000000400057202 */ /* 0x000fe20000000f00 */
[----:B------:R-:W-:-:S07]  /*1830*/  IMAD.MOV.U32 R16, RZ, RZ, R15 ;  /* 0x000000ffff107224 */ /* 0x000fce00078e000f */
.L_x_10716:
        /* <DEDUP_REMOVED lines=10> */
.L_x_10717:
[----:B------:R-:W-:Y:S01]  /*18e0*/  IMAD.MOV.U32 R47, RZ, RZ, R46 ;  /* 0x000000ffff2f7224 */ /* 0x000fe200078e002e */
[----:B------:R-:W-:Y:S01]  /*18f0*/  MOV R2, R3 ;  /* 0x0000000300027202 */ /* 0x000fe20000000f00 */
[----:B------:R-:W-:Y:S02]  /*1900*/  IMAD.MOV.U32 R15, RZ, RZ, R14 ;  /* 0x000000ffff0f7224 */ /* 0x000fe400078e000e */
[----:B------:R-:W-:-:S07]  /*1910*/  IMAD.MOV.U32 R4, RZ, RZ, R5 ;  /* 0x000000ffff047224 */ /* 0x000fce00078e0005 */
.L_x_10718:
        /* <DEDUP_REMOVED lines=10> */
.L_x_10719:
[----:B------:R-:W-:Y:S01]  /*19c0*/  IMAD.MOV.U32 R46, RZ, RZ, R45 ;  /* 0x000000ffff2e7224 */ /* 0x000fe200078e002d */
[----:B------:R-:W-:Y:S01]  /*19d0*/  MOV R14, R13 ;  /* 0x0000000d000e7202 */ /* 0x000fe20000000f00 */
[----:B------:R-:W-:Y:S02]  /*19e0*/  IMAD.MOV.U32 R3, RZ, RZ, R2 ;  /* 0x000000ffff037224 */ /* 0x000fe400078e0002 */
[----:B------:R-:W-:-:S07]  /*19f0*/  IMAD.MOV.U32 R5, RZ, RZ, R4 ;  /* 0x000000ffff057224 */ /* 0x000fce00078e0004 */
.L_x_10720:
        /* <DEDUP_REMOVED lines=10> */
.L_x_10721:
[----:B------:R-:W-:Y:S01]  /*1aa0*/  MOV R45, R44 ;  /* 0x0000002c002d7202 */ /* 0x000fe20000000f00 */
[----:B------:R-:W-:Y:S01]  /*1ab0*/  IMAD.MOV.U32 R2, RZ, RZ, R3 ;  /* 0x000000ffff027224 */ /* 0x000fe200078e0003 */
[----:B------:R-:W-:Y:S01]  /*1ac0*/  MOV R4, R5 ;  /* 0x0000000500047202 */ /* 0x000fe20000000f00 */
[----:B------:R-:W-:-:S07]  /*1ad0*/  IMAD.MOV.U32 R13, RZ, RZ, R12 ;  /* 0x000000ffff0d7224 */ /* 0x000fce00078e000c */
.L_x_10722:
        /* <DEDUP_REMOVED lines=10> */
.L_x_10723:
[----:B------:R-:W-:Y:S01]  /*1b80*/  IMAD.MOV.U32 R44, RZ, RZ, R43 ;  /* 0x000000ffff2c7224 */ /* 0x000fe200078e002b */
[----:B------:R-:W-:Y:S01]  /*1b90*/  MOV R3, R2 ;  /* 0x0000000200037202 */ /* 0x000fe20000000f00 */
[----:B------:R-:W-:Y:S02]  /*1ba0*/  IMAD.MOV.U32 R12, RZ, RZ, R11 ;  /* 0x000000ffff0c7224 */ /* 0x000fe400078e000b */
[----:B------:R-:W-:-:S07]  /*1bb0*/  IMAD.MOV.U32 R5, RZ, RZ, R4 ;  /* 0x000000ffff057224 */ /* 0x000fce00078e0004 */
.L_x_10724:
        /* <DEDUP_REMOVED lines=10> */
.L_x_10725:
[----:B------:R-:W-:Y:S01]  /*1c60*/  IMAD.MOV.U32 R43, RZ, RZ, R42 ;  /* 0x000000ffff2b7224 */ /* 0x000fe200078e002a */
[----:B------:R-:W-:Y:S01]  /*1c70*/  MOV R11, R10 ;  /* 0x0000000a000b7202 */ /* 0x000fe20000000f00 */
[----:B------:R-:W-:Y:S02]  /*1c80*/  IMAD.MOV.U32 R2, RZ, RZ, R3 ;  /* 0x000000ffff027224 */ /* 0x000fe400078e0003 */
[----:B------:R-:W-:-:S07]  /*1c90*/  IMAD.MOV.U32 R4, RZ, RZ, R5 ;  /* 0x000000ffff047224 */ /* 0x000fce00078e0005 */
.L_x_10726:
        /* <DEDUP_REMOVED lines=10> */
.L_x_10727:
[----:B------:R-:W-:Y:S01]  /*1d40*/  MOV R42, R41 ;  /* 0x00000029002a7202 */ /* 0x000fe20000000f00 */
[----:B------:R-:W-:Y:S01]  /*1d50*/  IMAD.MOV.U32 R3, RZ, RZ, R2 ;  /* 0x000000ffff037224 */ /* 0x000fe200078e0002 */
[----:B------:R-:W-:Y:S01]  /*1d60*/  MOV R5, R4 ;  /* 0x0000000400057202 */ /* 0x000fe20000000f00 */
[----:B------:R-:W-:-:S07]  /*1d70*/  IMAD.MOV.U32 R10, RZ, RZ, R9 ;  /* 0x000000ffff0a7224 */ /* 0x000fce00078e0009 */
.L_x_10728:
        /* <DEDUP_REMOVED lines=10> */
.L_x_10729:
[----:B------:R-:W-:Y:S01]  /*1e20*/  IMAD.MOV.U32 R41, RZ, RZ, R40 ;  /* 0x000000ffff297224 */ /* 0x000fe200078e0028 */
[----:B------:R-:W-:Y:S01]  /*1e30*/  MOV R2, R3 ;  /* 0x0000000300027202 */ /* 0x000fe20000000f00 */
[----:B------:R-:W-:Y:S02]  /*1e40*/  IMAD.MOV.U32 R9, RZ, RZ, R8 ;  /* 0x000000ffff097224 */ /* 0x000fe400078e0008 */
[----:B------:R-:W-:-:S07]  /*1e50*/  IMAD.MOV.U32 R4, RZ, RZ, R5 ;  /* 0x000000ffff047224 */ /* 0x000fce00078e0005 */
.L_x_10730:
        /* <DEDUP_REMOVED lines=10> */
.L_x_10731:
[----:B------:R-:W-:Y:S01]  /*1f00*/  IMAD.MOV.U32 R40, RZ, RZ, R39 ;  /* 0x000000ffff287224 */ /* 0x000fe200078e0027 */
[----:B------:R-:W-:Y:S01]  /*1f10*/  MOV R8, R7 ;  /* 0x0000000700087202 */ /* 0x000fe20000000f00 */
[----:B------:R-:W-:Y:S02]  /*1f20*/  IMAD.MOV.U32 R3, RZ, RZ, R2 ;  /* 0x000000ffff037224 */ /* 0x000fe400078e0002 */
[----:B------:R-:W-:-:S07]  /*1f30*/  IMAD.MOV.U32 R5, RZ, RZ, R4 ;  /* 0x000000ffff057224 */ /* 0x000fce00078e0004 */
.L_x_10732:
        /* <DEDUP_REMOVED lines=10> */
.L_x_10733:
[----:B------:R-:W-:Y:S01]  /*1fe0*/  MOV R39, R38 ;  /* 0x0000002600277202 */ /* 0x000fe20000000f00 */
[----:B------:R-:W-:Y:S01]  /*1ff0*/  IMAD.MOV.U32 R2, RZ, RZ, R3 ;  /* 0x000000ffff027224 */ /* 0x000fe200078e0003 */
[----:B------:R-:W-:Y:S01]  /*2000*/  MOV R71, R5 ;  /* 0x0000000500477202 */ /* 0x000fe20000000f00 */
[----:B------:R-:W-:-:S07]  /*2010*/  IMAD.MOV.U32 R7, RZ, RZ, R6 ;  /* 0x000000ffff077224 */ /* 0x000fce00078e0006 */
.L_x_10734:
        /* <DEDUP_REMOVED lines=8> */
.L_x_10735:
[----:B------:R-:W-:Y:S01]  /*20a0*/  MOV R38, R37 ;  /* 0x0000002500267202 */ /* 0x000fe20000000f00 */
[----:B------:R-:W-:Y:S01]  /*20b0*/  IMAD.MOV.U32 R6, RZ, RZ, R0 ;  /* 0x000000ffff067224 */ /* 0x000fe200078e0000 */
[----:B------:R-:W-:Y:S01]  /*20c0*/  MOV R0, R71 ;  /* 0x0000004700007202 */ /* 0x000fe20000000f00 */
[----:B------:R-:W-:-:S07]  /*20d0*/  IMAD.MOV.U32 R37, RZ, RZ, R2 ;  /* 0x000000ffff257224 */ /* 0x000fce00078e0002 */
.L_x_10736:
[----:B------:R-:W-:Y:S02]  /*20e0*/  UIADD3 UR4, UP0, UR4, 0x4, URZ ;  /* 0x0000000404047890 */ /* 0x000fe4000ff1e03f */
[----:B------:R-:W-:Y:S02]  /*20f0*/  UIADD3 UR6, UP1, UR6, 0x4, URZ ;  /* 0x0000000406067890 */ /* 0x000fe4000ff3e03f */
[----:B------:R-:W-:Y:S02]  /*2100*/  UIADD3.X UR5, URZ, UR5, URZ, UP0, !UPT ;  /* 0x000000053f057290 */ /* 0x000fe400087fe43f */
[----:B------:R-:W-:Y:S01]  /*2110*/  UIADD3.X UR7, URZ, UR7, URZ, UP1, !UPT ;  /* 0x000000073f077290 */ /* 0x000fe20008ffe43f */
[----:B------:R-:W-:Y:S11]  /*2120*/  @P1 BRA `(.L_x_10737) ;  /* 0xffffffe000e41947 */ /* 0x000ff6000383ffff */
        /* <DEDUP_REMOVED lines=37> */
.L_x_10738:
        /* <DEDUP_REMOVED lines=16> */
.L_x_20616:


//--------------------- .text._ZN17fastertransformer16beam_topK_kernelIfLi32ELi64EEEvPKT_PiPS1_PKbPKiiS1_f --------------------------
	.section	.text._ZN17fastertransformer16beam_topK_kernelIfLi32ELi64EEEvPKT_PiPS1_PKbPKiiS1_f,"ax",@progbits
	.align	128
        .global         _ZN17fastertransformer16beam_topK_kernelIfLi32ELi64EEEvPKT_PiPS1_PKbPKiiS1_f
        .type           _ZN17fastertransformer16beam_topK_kernelIfLi32ELi64EEEvPKT_PiPS1_PKbPKiiS1_f,@function
        .size           _ZN17fastertransformer16beam_topK_kernelIfLi32ELi64EEEvPKT_PiPS1_PKbPKiiS1_f,(.L_x_20617 - _ZN17fastertransformer16beam_topK_kernelIfLi32ELi64EEEvPKT_PiPS1_PKbPKiiS1_f)
        .other          _ZN17fastertransformer16beam_topK_kernelIfLi32ELi64EEEvPKT_PiPS1_PKbPKiiS1_f,@"STO_CUDA_ENTRY STV_DEFAULT"
_ZN17fastertransformer16beam_topK_kernelIfLi32ELi64EEEvPKT_PiPS1_PKbPKiiS1_f:
.text._ZN17fastertransformer16beam_topK_kernelIfLi32ELi64EEEvPKT_PiPS1_PKbPKiiS1_f:
        /* <DEDUP_REMOVED lines=96> */
[----:B------:R-:W-:Y:S01]  /*0600*/  MOV R25, 0xff7fffff ;  /* 0xff7fffff00197802 */ /* 0x000fe20000000f00 */
[----:B0-----:R-:W-:Y:S01]  /*0610*/  IMAD.MOV.U32 R3, RZ, RZ, -0x1 ;  /* 0xffffffffff037424 */ /* 0x001fe200078e00ff */
        /* <DEDUP_REMOVED lines=55> */
[----:B------:R-:W-:Y:S01]  /*0990*/  IMAD.MOV.U32 R69, RZ, RZ, -0x1 ;  /* 0xffffffffff457424 */ /* 0x000fe200078e00ff */
[----:B---3--:R-:W-:Y:S01]  /*09a0*/  ISETP.NE.AND P0, PT, R10, RZ, PT ;  /* 0x000000ff0a00720c */ /* 0x008fe20003f05270 */
[----:B----4-:R-:W-:-:S12]  /*09b0*/  VIADD R8, R2, 0x1 ;  /* 0x0000000102087836 */ /* 0x010fd80000000000 */
[----:B------:R-:W-:Y:S02]  /*09c0*/  @P0 IADD3 R8, R2, RZ, RZ ;  /* 0x000000ff02080210 */ /* 0x000fe40007ffe0ff */
[----:B------:R-:W-:Y:S02]  /*09d0*/  MOV R2, 0xffffffff ;  /* 0xffffffff00027802 */ /* 0x000fe40000000f00 */
[----:B------:R-:W-:-:S06]  /*09e0*/  I2FP.F32.S32 R9, R8 ;  /* 0x0000000800097245 */ /* 0x000fcc0000201400 */
[----:B------:R-:W0:Y:S02]  /*09f0*/  MUFU.LG2 R9, R9 ;  /* 0x0000000900097308 */ /* 0x000e240000000c00 */
[----:B0-----:R-:W-:-:S06]  /*0a00*/  FMUL.FTZ R9, R9, UR4 ;  /* 0x0000000409097c20 */ /* 0x001fcc0008410000 */
[----:B------:R-:W0:Y:S02]  /*0a10*/  MUFU.EX2 R9, -R9 ;  /* 0x8000000900097308 */ /* 0x000e240000000800 */
.L_x_10839:
[----:B------:R-:W0:Y:S01]  /*0a20*/  LDG.E R11, desc[UR6][R4.64] ;  /* 0x00000006040b7981 */ /* 0x000e22000c1e1900 */
[----:B------:R-:W-:Y:S01]  /*0a30*/  ISETP.NE.AND P0, PT, R8, 0x1, PT ;  /* 0x000000010800780c */ /* 0x000fe20003f05270 */
[----:B------:R-:W-:-:S12]  /*0a40*/  BSSY B2, `(.L_x_10743) ;  /* 0x000000b000027945 */ /* 0x000fd80003800000 */
[----:B0-----:R-:W-:-:S05]  /*0a50*/  @P0 FMUL.FTZ R11, R11, R9 ;  /* 0x000000090b0b0220 */ /* 0x001fca0000410000 */
[----:B------:R-:W-:-:S04]  /*0a60*/  FSETP.GEU.FTZ.AND P0, PT, R76, R11, PT ;  /* 0x0000000b4c00720b */ /* 0x000fc80003f1e000 */
[----:B------:R-:W-:-:S13]  /*0a70*/  ISETP.EQ.OR P0, PT, R40, -0x1, !P0 ;  /* 0xffffffff2800780c */ /* 0x000fda0004702670 */
[----:B------:R-:W-:Y:S05]  /*0a80*/  @P0 BRA `(.L_x_10744) ;  /* 0x0000000000100947 */ /* 0x000fea0003800000 */
[----:B------:R-:W-:Y:S01]  /*0a90*/  FSETP.NEU.FTZ.AND P0, PT, R76, R11, PT ;  /* 0x0000000b4c00720b */ /* 0x000fe20003f1d000 */
[----:B------:R-:W-:-:S03]  /*0aa0*/  IMAD.MOV.U32 R10, RZ, RZ, R76 ;  /* 0x000000ffff0a7224 */ /* 0x000fc600078e004c */
[----:B------:R-:W-:-:S13]  /*0ab0*/  ISETP.LE.OR P0, PT, R40, R7, P0 ;  /* 0x000000072800720c */ /* 0x000fda0000703670 */
[----:B------:R-:W-:Y:S05]  /*0ac0*/  @P0 BRA `(.L_x_10745) ;  /* 0x0000000000080947 */ /* 0x000fea0003800000 */
.L_x_10744:
[----:B------:R-:W-:Y:S02]  /*0ad0*/  IMAD.MOV.U32 R10, RZ, RZ, R11 ;  /* 0x000000ffff0a7224 */ /* 0x000fe400078e000b */
[----:B------:R-:W-:-:S07]  /*0ae0*/  IMAD.MOV.U32 R40, RZ, RZ, R7 ;  /* 0x000000ffff287224 */ /* 0x000fce00078e0007 */
.L_x_10745:
[----:B------:R-:W-:Y:S05]  /*0af0*/  BSYNC B2 ;  /* 0x0000000000027941 */ /* 0x000fea0003800000 */
.L_x_10743:
        /* <DEDUP_REMOVED lines=9> */
.L_x_10747:
[----:B------:R-:W-:Y:S01]  /*0b90*/  IMAD.MOV.U32 R76, RZ, RZ, R15 ;  /* 0x000000ffff4c7224 */ /* 0x000fe200078e000f */
[----:B------:R-:W-:Y:S01]  /*0ba0*/  MOV R11, R40 ;  /* 0x00000028000b7202 */ /* 0x000fe20000000f00 */
[----:B------:R-:W-:Y:S02]  /*0bb0*/  IMAD.MOV.U32 R15, RZ, RZ, R10 ;  /* 0x000000ffff0f7224 */ /* 0x000fe400078e000a */
[----:B------:R-:W-:-:S07]  /*0bc0*/  IMAD.MOV.U32 R40, RZ, RZ, R47 ;  /* 0x000000ffff287224 */ /* 0x000fce00078e002f */
.L_x_10748:
[----:B------:R-:W-:Y:S05]  /*0bd0*/  BSYNC B2 ;  /* 0x0000000000027941 */ /* 0x000fea0003800000 */
.L_x_10746:
        /* <DEDUP_REMOVED lines=10> */
.L_x_10750:
[----:B------:R-:W-:Y:S01]  /*0c80*/  IMAD.MOV.U32 R10, RZ, RZ, R15 ;  /* 0x000000ffff0a7224 */ /* 0x000fe200078e000f */
[----:B------:R-:W-:Y:S01]  /*0c90*/  MOV R47, R46 ;  /* 0x0000002e002f7202 */ /* 0x000fe20000000f00 */
[----:B------:R-:W-:Y:S02]  /*0ca0*/  IMAD.MOV.U32 R74, RZ, RZ, R11 ;  /* 0x000000ffff4a7224 */ /* 0x000fe400078e000b */
[----:B------:R-:W-:-:S07]  /*0cb0*/  IMAD.MOV.U32 R15, RZ, RZ, R14 ;  /* 0x000000ffff0f7224 */ /* 0x000fce00078e000e */
.L_x_10751:
[----:B------:R-:W-:Y:S05]  /*0cc0*/  BSYNC B2 ;  /* 0x0000000000027941 */ /* 0x000fea0003800000 */
.L_x_10749:
        /* <DEDUP_REMOVED lines=11> */
.L_x_10753:
[----:B------:R-:W-:Y:S01]  /*0d80*/  IMAD.MOV.U32 R11, RZ, RZ, R10 ;  /* 0x000000ffff0b7224 */ /* 0x000fe200078e000a */
[----:B------:R-:W-:Y:S01]  /*0d90*/  MOV R46, R45 ;  /* 0x0000002d002e7202 */ /* 0x000fe20000000f00 */
[----:B------:R-:W-:Y:S02]  /*0da0*/  IMAD.MOV.U32 R73, RZ, RZ, R74 ;  /* 0x000000ffff497224 */ /* 0x000fe400078e004a */
[----:B------:R-:W-:-:S07]  /*0db0*/  IMAD.MOV.U32 R14, RZ, RZ, R13 ;  /* 0x000000ffff0e7224 */ /* 0x000fce00078e000d */
.L_x_10754:
[----:B------:R-:W-:Y:S05]  /*0dc0*/  BSYNC B2 ;  /* 0x0000000000027941 */ /* 0x000fea0003800000 */
.L_x_10752:
        /* <DEDUP_REMOVED lines=11> */
.L_x_10756:
[----:B------:R-:W-:Y:S01]  /*0e80*/  IMAD.MOV.U32 R10, RZ, RZ, R11 ;  /* 0x000000ffff0a7224 */ /* 0x000fe200078e000b */
[----:B------:R-:W-:Y:S01]  /*0e90*/  MOV R45, R44 ;  /* 0x0000002c002d7202 */ /* 0x000fe20000000f00 */
[----:B------:R-:W-:Y:S02]  /*0ea0*/  IMAD.MOV.U32 R74, RZ, RZ, R73 ;  /* 0x000000ffff4a7224 */ /* 0x000fe400078e0049 */
[----:B------:R-:W-:-:S07]  /*0eb0*/  IMAD.MOV.U32 R13, RZ, RZ, R12 ;  /* 0x000000ffff0d7224 */ /* 0x000fce00078e000c */
.L_x_10757:
[----:B------:R-:W-:Y:S05]  /*0ec0*/  BSYNC B2 ;  /* 0x0000000000027941 */ /* 0x000fea0003800000 */
.L_x_10755:
        /* <DEDUP_REMOVED lines=11> */
.L_x_10759:
[----:B------:R-:W-:Y:S01]  /*0f80*/  IMAD.MOV.U32 R11, RZ, RZ, R10 ;  /* 0x000000ffff0b7224 */ /* 0x000fe200078e000a */
[----:B------:R-:W-:Y:S01]  /*0f90*/  MOV R44, R51 ;  /* 0x00000033002c7202 */ /* 0x000fe20000000f00 */
[----:B------:R-:W-:Y:S02]  /*0fa0*/  IMAD.MOV.U32 R73, RZ, RZ, R74 ;  /* 0x000000ffff497224 */ /* 0x000fe400078e004a */
[----:B------:R-:W-:-:S07]  /*0fb0*/  IMAD.MOV.U32 R12, RZ, RZ, R19 ;  /* 0x000000ffff0c7224 */ /* 0x000fce00078e0013 */
.L_x_10760:
[----:B------:R-:W-:Y:S05]  /*0fc0*/  BSYNC B2 ;  /* 0x0000000000027941 */ /* 0x000fea0003800000 */
.L_x_10758:
        /* <DEDUP_REMOVED lines=11> */
.L_x_10762:
[----:B------:R-:W-:Y:S01]  /*1080*/  IMAD.MOV.U32 R10, RZ, RZ, R11 ;  /* 0x000000ffff0a7224 */ /* 0x000fe200078e000b */
[----:B------:R-:W-:Y:S01]  /*1090*/  MOV R51, R50 ;  /* 0x0000003200337202 */ /* 0x000fe20000000f00 */
[----:B------:R-:W-:Y:S02]  /*10a0*/  IMAD.MOV.U32 R74, RZ, RZ, R73 ;  /* 0x000000ffff4a7224 */ /* 0x000fe400078e0049 */
[----:B------:R-:W-:-:S07]  /*10b0*/  IMAD.MOV.U32 R19, RZ, RZ, R18 ;  /* 0x000000ffff137224 */ /* 0x000fce00078e0012 */
.L_x_10763:
[----:B------:R-:W-:Y:S05]  /*10c0*/  BSYNC B2 ;  /* 0x0000000000027941 */ /* 0x000fea0003800000 */
.L_x_10761:
        /* <DEDUP_REMOVED lines=11> */
.L_x_10765:
[----:B------:R-:W-:Y:S01]  /*1180*/  IMAD.MOV.U32 R11, RZ, RZ, R10 ;  /* 0x000000ffff0b7224 */ /* 0x000fe200078e000a */
[----:B------:R-:W-:Y:S01]  /*1190*/  MOV R50, R49 ;  /* 0x0000003100327202 */ /* 0x000fe20000000f00 */
[----:B------:R-:W-:Y:S02]  /*11a0*/  IMAD.MOV.U32 R73, RZ, RZ, R74 ;  /* 0x000000ffff497224 */ /* 0x000fe400078e004a */
[----:B------:R-:W-:-:S07]  /*11b0*/  IMAD.MOV.U32 R18, RZ, RZ, R17 ;  /* 0x000000ffff127224 */ /* 0x000fce00078e0011 */
.L_x_10766:
[----:B------:R-:W-:Y:S05]  /*11c0*/  BSYNC B2 ;  /* 0x0000000000027941 */ /* 0x000fea0003800000 */
.L_x_10764:
        /* <DEDUP_REMOVED lines=11> */
.L_x_10768:
[----:B------:R-:W-:Y:S01]  /*1280*/  IMAD.MOV.U32 R10, RZ, RZ, R11 ;  /* 0x000000ffff0a7224 */ /* 0x000fe200078e000b */
[----:B------:R-:W-:Y:S01]  /*1290*/  MOV R49, R48 ;  /* 0x0000003000317202 */ /* 0x000fe20000000f00 */
[----:B------:R-:W-:Y:S02]  /*12a0*/  IMAD.MOV.U32 R74, RZ, RZ, R73 ;  /* 0x000000ffff4a7224 */ /* 0x000fe400078e0049 */
[----:B------:R-:W-:-:S07]  /*12b0*/  IMAD.MOV.U32 R17, RZ, RZ, R16 ;  /* 0x000000ffff117224 */ /* 0x000fce00078e0010 */
.L_x_10769:
[----:B------:R-:W-:Y:S05]  /*12c0*/  BSYNC B2 ;  /* 0x0000000000027941 */ /* 0x000fea0003800000 */
.L_x_10767:
        /* <DEDUP_REMOVED lines=11> */
.L_x_10771:
[----:B------:R-:W-:Y:S01]  /*1380*/  IMAD.MOV.U32 R11, RZ, RZ, R10 ;  /* 0x000000ffff0b7224 */ /* 0x000fe200078e000a */
[----:B------:R-:W-:Y:S01]  /*1390*/  MOV R48, R55 ;  /* 0x0000003700307202 */ /* 0x000fe20000000f00 */
[----:B------:R-:W-:Y:S02]  /*13a0*/  IMAD.MOV.U32 R73, RZ, RZ, R74 ;  /* 0x000000ffff497224 */ /* 0x000fe400078e004a */
[----:B------:R-:W-:-:S07]  /*13b0*/  IMAD.MOV.U32 R16, RZ, RZ, R23 ;  /* 0x000000ffff107224 */ /* 0x000fce00078e0017 */
.L_x_10772:
[----:B------:R-:W-:Y:S05]  /*13c0*/  BSYNC B2 ;  /* 0x0000000000027941 */ /* 0x000fea0003800000 */
.L_x_10770:
        /* <DEDUP_REMOVED lines=11> */
.L_x_10774:
[----:B------:R-:W-:Y:S01]  /*1480*/  IMAD.MOV.U32 R10, RZ, RZ, R11 ;  /* 0x000000ffff0a7224 */ /* 0x000fe200078e000b */
[----:B------:R-:W-:Y:S01]  /*1490*/  MOV R55, R54 ;  /* 0x0000003600377202 */ /* 0x000fe20000000f00 */
[----:B------:R-:W-:Y:S02]  /*14a0*/  IMAD.MOV.U32 R74, RZ, RZ, R73 ;  /* 0x000000ffff4a7224 */ /* 0x000fe400078e0049 */
[----:B------:R-:W-:-:S07]  /*14b0*/  IMAD.MOV.U32 R23, RZ, RZ, R22 ;  /* 0x000000ffff177224 */ /* 0x000fce00078e0016 */
.L_x_10775:
[----:B------:R-:W-:Y:S05]  /*14c0*/  BSYNC B2 ;  /* 0x0000000000027941 */ /* 0x000fea0003800000 */
.L_x_10773:
        /* <DEDUP_REMOVED lines=11> */
.L_x_10777:
[----:B------:R-:W-:Y:S01]  /*1580*/  IMAD.MOV.U32 R11, RZ, RZ, R10 ;  /* 0x000000ffff0b7224 */ /* 0x000fe200078e000a */
[----:B------:R-:W-:Y:S01]  /*1590*/  MOV R54, R53 ;  /* 0x0000003500367202 */ /* 0x000fe20000000f00 */
[----:B------:R-:W-:Y:S02]  /*15a0*/  IMAD.MOV.U32 R73, RZ, RZ, R74 ;  /* 0x000000ffff497224 */ /* 0x000fe400078e004a */
[----:B------:R-:W-:-:S07]  /*15b0*/  IMAD.MOV.U32 R22, RZ, RZ, R21 ;  /* 0x000000ffff167224 */ /* 0x000fce00078e0015 */
.L_x_10778:
[----:B------:R-:W-:Y:S05]  /*15c0*/  BSYNC B2 ;  /* 0x0000000000027941 */ /* 0x000fea0003800000 */
.L_x_10776:
        /* <DEDUP_REMOVED lines=11> */
.L_x_10780:
[----:B------:R-:W-:Y:S01]  /*1680*/  IMAD.MOV.U32 R10, RZ, RZ, R11 ;  /* 0x000000ffff0a7224 */ /* 0x000fe200078e000b */
[----:B------:R-:W-:Y:S01]  /*1690*/  MOV R53, R52 ;  /* 0x0000003400357202 */ /* 0x000fe20000000f00 */
[----:B------:R-:W-:Y:S02]  /*16a0*/  IMAD.MOV.U32 R74, RZ, RZ, R73 ;  /* 0x000000ffff4a7224 */ /* 0x000fe400078e0049 */
[----:B------:R-:W-:-:S07]  /*16b0*/  IMAD.MOV.U32 R21, RZ, RZ, R20 ;  /* 0x000000ffff157224 */ /* 0x000fce00078e0014 */
.L_x_10781:
[----:B------:R-:W-:Y:S05]  /*16c0*/  BSYNC B2 ;  /* 0x0000000000027941 */ /* 0x000fea0003800000 */
.L_x_10779:
        /* <DEDUP_REMOVED lines=11> */
.L_x_10783:
[----:B------:R-:W-:Y:S01]  /*1780*/  IMAD.MOV.U32 R11, RZ, RZ, R10 ;  /* 0x000000ffff0b7224 */ /* 0x000fe200078e000a */
[----:B------:R-:W-:Y:S01]  /*1790*/  MOV R52, R59 ;  /* 0x0000003b00347202 */ /* 0x000fe20000000f00 */
[----:B------:R-:W-:Y:S02]  /*17a0*/  IMAD.MOV.U32 R73, RZ, RZ, R74 ;  /* 0x000000ffff497224 */ /* 0x000fe400078e004a */
[----:B------:R-:W-:-:S07]  /*17b0*/  IMAD.MOV.U32 R20, RZ, RZ, R27 ;  /* 0x000000ffff147224 */ /* 0x000fce00078e001b */
.L_x_10784:
[----:B------:R-:W-:Y:S05]  /*17c0*/  BSYNC B2 ;  /* 0x0000000000027941 */ /* 0x000fea0003800000 */
.L_x_10782:
        /* <DEDUP_REMOVED lines=11> */
.L_x_10786:
[----:B------:R-:W-:Y:S01]  /*1880*/  IMAD.MOV.U32 R10, RZ, RZ, R11 ;  /* 0x000000ffff0a7224 */ /* 0x000fe200078e000b */
[----:B------:R-:W-:Y:S01]  /*1890*/  MOV R59, R58 ;  /* 0x0000003a003b7202 */ /* 0x000fe20000000f00 */
[----:B------:R-:W-:Y:S02]  /*18a0*/  IMAD.MOV.U32 R74, RZ, RZ, R73 ;  /* 0x000000ffff4a7224 */ /* 0x000fe400078e0049 */
[----:B------:R-:W-:-:S07]  /*18b0*/  IMAD.MOV.U32 R27, RZ, RZ, R26 ;  /* 0x000000ffff1b7224 */ /* 0x000fce00078e001a */
.L_x_10787:
[----:B------:R-:W-:Y:S05]  /*18c0*/  BSYNC B2 ;  /* 0x0000000000027941 */ /* 0x000fea0003800000 */
.L_x_10785:
        /* <DEDUP_REMOVED lines=11> */
.L_x_10789:
[----:B------:R-:W-:Y:S01]  /*1980*/  IMAD.MOV.U32 R11, RZ, RZ, R10 ;  /* 0x000000ffff0b7224 */ /* 0x000fe200078e000a */
[----:B------:R-:W-:Y:S01]  /*1990*/  MOV R58, R57 ;  /* 0x00000039003a7202 */ /* 0x000fe20000000f00 */
[----:B------:R-:W-:Y:S02]  /*19a0*/  IMAD.MOV.U32 R73, RZ, RZ, R74 ;  /* 0x000000ffff497224 */ /* 0x000fe400078e004a */
[----:B------:R-:W-:-:S07]  /*19b0*/  IMAD.MOV.U32 R26, RZ, RZ, R25 ;  /* 0x000000ffff1a7224 */ /* 0x000fce00078e0019 */
.L_x_10790:
[----:B------:R-:W-:Y:S05]  /*19c0*/  BSYNC B2 ;  /* 0x0000000000027941 */ /* 0x000fea0003800000 */
.L_x_10788:
        /* <DEDUP_REMOVED lines=11> */
.L_x_10792:
[----:B------:R-:W-:Y:S01]  /*1a80*/  IMAD.MOV.U32 R10, RZ, RZ, R11 ;  /* 0x000000ffff0a7224 */ /* 0x000fe200078e000b */
[----:B------:R-:W-:Y:S01]  /*1a90*/  MOV R57, R56 ;  /* 0x0000003800397202 */ /* 0x000fe20000000f00 */
[----:B------:R-:W-:Y:S02]  /*1aa0*/  IMAD.MOV.U32 R74, RZ, RZ, R73 ;  /* 0x000000ffff4a7224 */ /* 0x000fe400078e0049 */
[----:B------:R-:W-:-:S07]  /*1ab0*/  IMAD.MOV.U32 R25, RZ, RZ, R24 ;  /* 0x000000ffff197224 */ /* 0x000fce00078e0018 */
.L_x_10793:
[----:B------:R-:W-:Y:S05]  /*1ac0*/  BSYNC B2 ;  /* 0x0000000000027941 */ /* 0x000fea0003800000 */
.L_x_10791:
        /* <DEDUP_REMOVED lines=11> */
.L_x_10795:
[----:B------:R-:W-:Y:S01]  /*1b80*/  IMAD.MOV.U32 R11, RZ, RZ, R10 ;  /* 0x000000ffff0b7224 */ /* 0x000fe200078e000a */
[----:B------:R-:W-:Y:S01]  /*1b90*/  MOV R56, R63 ;  /* 0x0000003f00387202 */ /* 0x000fe20000000f00 */
[----:B------:R-:W-:Y:S02]  /*1ba0*/  IMAD.MOV.U32 R73, RZ, RZ, R74 ;  /* 0x000000ffff497224 */ /* 0x000fe400078e004a */
[----:B------:R-:W-:-:S07]  /*1bb0*/  IMAD.MOV.U32 R24, RZ, RZ, R31 ;  /* 0x000000ffff187224 */ /* 0x000fce00078e001f */
.L_x_10796:
[----:B------:R-:W-:Y:S05]  /*1bc0*/  BSYNC B2 ;  /* 0x0000000000027941 */ /* 0x000fea0003800000 */
.L_x_10794:
        /* <DEDUP_REMOVED lines=11> */
.L_x_10798:
[----:B------:R-:W-:Y:S01]  /*1c80*/  IMAD.MOV.U32 R10, RZ, RZ, R11 ;  /* 0x000000ffff0a7224 */ /* 0x000fe200078e000b */
[----:B------:R-:W-:Y:S01]  /*1c90*/  MOV R63, R62 ;  /* 0x0000003e003f7202 */ /* 0x000fe20000000f00 */
[----:B------:R-:W-:Y:S02]  /*1ca0*/  IMAD.MOV.U32 R74, RZ, RZ, R73 ;  /* 0x000000ffff4a7224 */ /* 0x000fe400078e0049 */
[----:B------:R-:W-:-:S07]  /*1cb0*/  IMAD.MOV.U32 R31, RZ, RZ, R30 ;  /* 0x000000ffff1f7224 */ /* 0x000fce00078e001e */
.L_x_10799:
[----:B------:R-:W-:Y:S05]  /*1cc0*/  BSYNC B2 ;  /* 0x0000000000027941 */ /* 0x000fea0003800000 */
.L_x_10797:
        /* <DEDUP_REMOVED lines=11> */
.L_x_10801:
[----:B------:R-:W-:Y:S01]  /*1d80*/  IMAD.MOV.U32 R11, RZ, RZ, R10 ;  /* 0x000000ffff0b7224 */ /* 0x000fe200078e000a */
[----:B------:R-:W-:Y:S01]  /*1d90*/  MOV R62, R61 ;  /* 0x0000003d003e7202 */ /* 0x000fe20000000f00 */
[----:B------:R-:W-:Y:S02]  /*1da0*/  IMAD.MOV.U32 R73, RZ, RZ, R74 ;  /* 0x000000ffff497224 */ /* 0x000fe400078e004a */
[----:B------:R-:W-:-:S07]  /*1db0*/  IMAD.MOV.U32 R30, RZ, RZ, R29 ;  /* 0x000000ffff1e7224 */ /* 0x000fce00078e001d */
.L_x_10802:
[----:B------:R-:W-:Y:S05]  /*1dc0*/  BSYNC B2 ;  /* 0x0000000000027941 */ /* 0x000fea0003800000 */
.L_x_10800:
        /* <DEDUP_REMOVED lines=11> */
.L_x_10804:
[----:B------:R-:W-:Y:S01]  /*1e80*/  IMAD.MOV.U32 R10, RZ, RZ, R11 ;  /* 0x000000ffff0a7224 */ /* 0x000fe200078e000b */
[----:B------:R-:W-:Y:S01]  /*1e90*/  MOV R61, R60 ;  /* 0x0000003c003d7202 */ /* 0x000fe20000000f00 */
[----:B------:R-:W-:Y:S02]  /*1ea0*/  IMAD.MOV.U32 R74, RZ, RZ, R73 ;  /* 0x000000ffff4a7224 */ /* 0x000fe400078e0049 */
[----:B------:R-:W-:-:S07]  /*1eb0*/  IMAD.MOV.U32 R29, RZ, RZ, R28 ;  /* 0x000000ffff1d7224 */ /* 0x000fce00078e001c */
.L_x_10805:
[----:B------:R-:W-:Y:S05]  /*1ec0*/  BSYNC B2 ;  /* 0x0000000000027941 */ /* 0x000fea0003800000 */
.L_x_10803:
        /* <DEDUP_REMOVED lines=11> */
.L_x_10807:
[----:B------:R-:W-:Y:S01]  /*1f80*/  IMAD.MOV.U32 R11, RZ, RZ, R10 ;  /* 0x000000ffff0b7224 */ /* 0x000fe200078e000a */
[----:B------:R-:W-:Y:S01]  /*1f90*/  MOV R60, R67 ;  /* 0x00000043003c7202 */ /* 0x000fe20000000f00 */
[----:B------:R-:W-:Y:S02]  /*1fa0*/  IMAD.MOV.U32 R73, RZ, RZ, R74 ;  /* 0x000000ffff497224 */ /* 0x000fe400078e004a */
[----:B------:R-:W-:-:S07]  /*1fb0*/  IMAD.MOV.U32 R28, RZ, RZ, R35 ;  /* 0x000000ffff1c7224 */ /* 0x000fce00078e0023 */
.L_x_10808:
[----:B------:R-:W-:Y:S05]  /*1fc0*/  BSYNC B2 ;  /* 0x0000000000027941 */ /* 0x000fea0003800000 */
.L_x_10806:
        /* <DEDUP_REMOVED lines=11> */
.L_x_10810:
[----:B------:R-:W-:Y:S01]  /*2080*/  IMAD.MOV.U32 R10, RZ, RZ, R11 ;  /* 0x000000ffff0a7224 */ /* 0x000fe200078e000b */
[----:B------:R-:W-:Y:S01]  /*2090*/  MOV R67, R66 ;  /* 0x0000004200437202 */ /* 0x000fe20000000f00 */
[----:B------:R-:W-:Y:S02]  /*20a0*/  IMAD.MOV.U32 R74, RZ, RZ, R73 ;  /* 0x000000ffff4a7224 */ /* 0x000fe400078e0049 */
[----:B------:R-:W-:-:S07]  /*20b0*/  IMAD.MOV.U32 R35, RZ, RZ, R34 ;  /* 0x000000ffff237224 */ /* 0x000fce00078e0022 */
.L_x_10811:
[----:B------:R-:W-:Y:S05]  /*20c0*/  BSYNC B2 ;  /* 0x0000000000027941 */ /* 0x000fea0003800000 */
.L_x_10809:
        /* <DEDUP_REMOVED lines=11> */
.L_x_10813:
[----:B------:R-:W-:Y:S01]  /*2180*/  IMAD.MOV.U32 R11, RZ, RZ, R10 ;  /* 0x000000ffff0b7224 */ /* 0x000fe200078e000a */
[----:B------:R-:W-:Y:S01]  /*2190*/  MOV R66, R65 ;  /* 0x0000004100427202 */ /* 0x000fe20000000f00 */
[----:B------:R-:W-:Y:S02]  /*21a0*/  IMAD.MOV.U32 R73, RZ, RZ, R74 ;  /* 0x000000ffff497224 */ /* 0x000fe400078e004a */
[----:B------:R-:W-:-:S07]  /*21b0*/  IMAD.MOV.U32 R34, RZ, RZ, R33 ;  /* 0x000000ffff227224 */ /* 0x000fce00078e0021 */
.L_x_10814:
[----:B------:R-:W-:Y:S05]  /*21c0*/  BSYNC B2 ;  /* 0x0000000000027941 */ /* 0x000fea0003800000 */
.L_x_10812:
        /* <DEDUP_REMOVED lines=11> */
.L_x_10816:
[----:B------:R-:W-:Y:S01]  /*2280*/  IMAD.MOV.U32 R10, RZ, RZ, R11 ;  /* 0x000000ffff0a7224 */ /* 0x000fe200078e000b */
[----:B------:R-:W-:Y:S01]  /*2290*/  MOV R65, R64 ;  /* 0x0000004000417202 */ /* 0x000fe20000000f00 */
[----:B------:R-:W-:Y:S02]  /*22a0*/  IMAD.MOV.U32 R74, RZ, RZ, R73 ;  /* 0x000000ffff4a7224 */ /* 0x000fe400078e0049 */
[----:B------:R-:W-:-:S07]  /*22b0*/  IMAD.MOV.U32 R33, RZ, RZ, R32 ;  /* 0x000000ffff217224 */ /* 0x000fce00078e0020 */
.L_x_10817:
[----:B------:R-:W-:Y:S05]  /*22c0*/  BSYNC B2 ;  /* 0x0000000000027941 */ /* 0x000fea0003800000 */
.L_x_10815:
        /* <DEDUP_REMOVED lines=11> */
.L_x_10819:
[----:B------:R-:W-:Y:S01]  /*2380*/  IMAD.MOV.U32 R11, RZ, RZ, R10 ;  /* 0x000000ffff0b7224 */ /* 0x000fe200078e000a */
[----:B------:R-:W-:Y:S01]  /*2390*/  MOV R64, R71 ;  /* 0x0000004700407202 */ /* 0x000fe20000000f00 */
[----:B------:R-:W-:Y:S02]  /*23a0*/  IMAD.MOV.U32 R73, RZ, RZ, R74 ;  /* 0x000000ffff497224 */ /* 0x000fe400078e004a */
[----:B------:R-:W-:-:S07]  /*23b0*/  IMAD.MOV.U32 R32, RZ, RZ, R39 ;  /* 0x000000ffff207224 */ /* 0x000fce00078e0027 */
.L_x_10820:
[----:B------:R-:W-:Y:S05]  /*23c0*/  BSYNC B2 ;  /* 0x0000000000027941 */ /* 0x000fea0003800000 */
.L_x_10818:
        /* <DEDUP_REMOVED lines=11> */
.L_x_10822:
[----:B------:R-:W-:Y:S01]  /*2480*/  IMAD.MOV.U32 R10, RZ, RZ, R11 ;  /* 0x000000ffff0a7224 */ /* 0x000fe200078e000b */
[----:B------:R-:W-:Y:S01]  /*2490*/  MOV R71, R70 ;  /* 0x0000004600477202 */ /* 0x000fe20000000f00 */
[----:B------:R-:W-:Y:S02]  /*24a0*/  IMAD.MOV.U32 R74, RZ, RZ, R73 ;  /* 0x000000ffff4a7224 */ /* 0x000fe400078e0049 */
[----:B------:R-:W-:-:S07]  /*24b0*/  IMAD.MOV.U32 R39, RZ, RZ, R38 ;  /* 0x000000ffff277224 */ /* 0x000fce00078e0026 */
.L_x_10823:
[----:B------:R-:W-:Y:S05]  /*24c0*/  BSYNC B2 ;  /* 0x0000000000027941 */ /* 0x000fea0003800000 */
.L_x_10821:
        /* <DEDUP_REMOVED lines=11> */
.L_x_10825:
[----:B------:R-:W-:Y:S01]  /*2580*/  IMAD.MOV.U32 R11, RZ, RZ, R10 ;  /* 0x000000ffff0b7224 */ /* 0x000fe200078e000a */
[----:B------:R-:W-:Y:S01]  /*2590*/  MOV R70, R69 ;  /* 0x0000004500467202 */ /* 0x000fe20000000f00 */
[----:B------:R-:W-:Y:S02]  /*25a0*/  IMAD.MOV.U32 R73, RZ, RZ, R74 ;  /* 0x000000ffff497224 */ /* 0x000fe400078e004a */
[----:B------:R-:W-:-:S07]  /*25b0*/  IMAD.MOV.U32 R38, RZ, RZ, R37 ;  /* 0x000000ffff267224 */ /* 0x000fce00078e0025 */
.L_x_10826:
[----:B------:R-:W-:Y:S05]  /*25c0*/  BSYNC B2 ;  /* 0x0000000000027941 */ /* 0x000fea0003800000 */
.L_x_10824:
        /* <DEDUP_REMOVED lines=11> */
.L_x_10828:
[----:B------:R-:W-:Y:S01]  /*2680*/  IMAD.MOV.U32 R10, RZ, RZ, R11 ;  /* 0x000000ffff0a7224 */ /* 0x000fe200078e000b */
[----:B------:R-:W-:Y:S01]  /*2690*/  MOV R69, R68 ;  /* 0x0000004400457202 */ /* 0x000fe20000000f00 */
[----:B------:R-:W-:Y:S02]  /*26a0*/  IMAD.MOV.U32 R74, RZ, RZ, R73 ;  /* 0x000000ffff4a7224 */ /* 0x000fe400078e0049 */
[----:B------:R-:W-:-:S07]  /*26b0*/  IMAD.MOV.U32 R37, RZ, RZ, R36 ;  /* 0x000000ffff257224 */ /* 0x000fce00078e0024 */
.L_x_10829:
[----:B------:R-:W-:Y:S05]  /*26c0*/  BSYNC B2 ;  /* 0x0000000000027941 */ /* 0x000fea0003800000 */
.L_x_10827:
        /* <DEDUP_REMOVED lines=11> */
.L_x_10831:
[----:B------:R-:W-:Y:S01]  /*2780*/  IMAD.MOV.U32 R11, RZ, RZ, R10 ;  /* 0x000000ffff0b7224 */ /* 0x000fe200078e000a */
[----:B------:R-:W-:Y:S01]  /*2790*/  MOV R68, R3 ;  /* 0x0000000300447202 */ /* 0x000fe20000000f00 */
[----:B------:R-:W-:Y:S02]  /*27a0*/  IMAD.MOV.U32 R73, RZ, RZ, R74 ;  /* 0x000000ffff497224 */ /* 0x000fe400078e004a */
[----:B------:R-:W-:-:S07]  /*27b0*/  IMAD.MOV.U32 R36, RZ, RZ, R43 ;  /* 0x000000ffff247224 */ /* 0x000fce00078e002b */
.L_x_10832:
[----:B------:R-:W-:Y:S05]  /*27c0*/  BSYNC B2 ;  /* 0x0000000000027941 */ /* 0x000fea0003800000 */
.L_x_10830:
        /* <DEDUP_REMOVED lines=11> */
.L_x_10834:
[----:B------:R-:W-:Y:S01]  /*2880*/  IMAD.MOV.U32 R10, RZ, RZ, R11 ;  /* 0x000000ffff0a7224 */ /* 0x000fe200078e000b */
[----:B------:R-:W-:Y:S01]  /*2890*/  MOV R43, R42 ;  /* 0x0000002a002b7202 */ /* 0x000fe20000000f00 */
[----:B------:R-:W-:Y:S02]  /*28a0*/  IMAD.MOV.U32 R75, RZ, RZ, R73 ;  /* 0x000000ffff4b7224 */ /* 0x000fe400078e0049 */
[----:B------:R-:W-:-:S07]  /*28b0*/  IMAD.MOV.U32 R3, RZ, RZ, R2 ;  /* 0x000000ffff037224 */ /* 0x000fce00078e0002 */
.L_x_10835:
[----:B------:R-:W-:Y:S05]  /*28c0*/  BSYNC B2 ;  /* 0x0000000000027941 */ /* 0x000fea0003800000 */
.L_x_10833:
        /* <DEDUP_REMOVED lines=9> */
.L_x_10837:
[----:B------:R-:W-:Y:S01]  /*2960*/  IMAD.MOV.U32 R2, RZ, RZ, R72 ;  /* 0x000000ffff027224 */ /* 0x000fe200078e0048 */
[----:B------:R-:W-:Y:S01]  /*2970*/  MOV R42, R41 ;  /* 0x00000029002a7202 */ /* 0x000fe20000000f00 */
[----:B------:R-:W-:Y:S02]  /*2980*/  IMAD.MOV.U32 R72, RZ, RZ, R75 ;  /* 0x000000ffff487224 */ /* 0x000fe400078e004b */
[----:B------:R-:W-:-:S07]  /*2990*/  IMAD.MOV.U32 R41, RZ, RZ, R10 ;  /* 0x000000ffff297224 */ /* 0x000fce00078e000a */
.L_x_10838:
[----:B------:R-:W-:Y:S05]  /*29a0*/  BSYNC B2 ;  /* 0x0000000000027941 */ /* 0x000fea0003800000 */
.L_x_10836:
[----:B------:R-:W-:Y:S01]  /*29b0*/  VIADD R6, R6, 0x40 ;  /* 0x0000004006067836 */ /* 0x000fe20000000000 */
[----:B------:R-:W-:Y:S02]  /*29c0*/  IADD3 R4, P1, R4, 0x100, RZ ;  /* 0x0000010004047810 */ /* 0x000fe40007f3e0ff */
[----:B------:R-:W-:Y:S02]  /*29d0*/  IADD3 R7, R7, 0x40, RZ ;  /* 0x0000004007077810 */ /* 0x000fe40007ffe0ff */
[----:B------:R-:W-:Y:S01]  /*29e0*/  ISETP.GE.AND P0, PT, R6, UR8, PT ;  /* 0x0000000806007c0c */ /* 0x000fe2000bf06270 */
[----:B------:R-:W-:-:S12]  /*29f0*/  IMAD.X R5, RZ, RZ, R5, P1 ;  /* 0x000000ffff057224 */ /* 0x000fd800008e0605 */
[----:B------:R-:W-:Y:S05]  /*2a00*/  @!P0 BRA `(.L_x_10839) ;  /* 0xffffffe000048947 */ /* 0x000fea000383ffff */
[----:B------:R-:W-:Y:S05]  /*2a10*/  BSYNC B0 ;  /* 0x0000000000007941 */ /* 0x000fea0003800000 */
.L_x_10742:
[----:B------:R-:W-:Y:S05]  /*2a20*/  BRA `(.L_x_10740) ;  /* 0x0000002400007947 */ /* 0x000fea0003800000 */
.L_x_10741:
        /* <DEDUP_REMOVED lines=66> */
[----:B------:R-:W-:-:S07]  /*2e50*/  IMAD.MOV.U32 R68, RZ, RZ, -0x1 ;  /* 0xffffffffff447424 */ /* 0x000fce00078e00ff */
.L_x_10936:
        /* <DEDUP_REMOVED lines=9> */
.L_x_10841:
[----:B------:R-:W-:Y:S01]  /*2ef0*/  IMAD.MOV.U32 R8, RZ, RZ, R9 ;  /* 0x000000ffff087224 */ /* 0x000fe200078e0009 */
[----:B------:R-:W-:-:S07]  /*2f00*/  MOV R40, R7 ;  /* 0x0000000700287202 */ /* 0x000fce0000000f00 */
.L_x_10842:
[----:B------:R-:W-:Y:S05]  /*2f10*/  BSYNC B0 ;  /* 0x0000000000007941 */ /* 0x000fea0003800000 */
.L_x_10840:
        /* <DEDUP_REMOVED lines=9> */
.L_x_10844:
[----:B------:R-:W-:Y:S01]  /*2fb0*/  IMAD.MOV.U32 R76, RZ, RZ, R15 ;  /* 0x000000ffff4c7224 */ /* 0x000fe200078e000f */
[----:B------:R-:W-:Y:S01]  /*2fc0*/  MOV R15, R8 ;  /* 0x00000008000f7202 */ /* 0x000fe20000000f00 */
[----:B------:R-:W-:Y:S02]  /*2fd0*/  IMAD.MOV.U32 R9, RZ, RZ, R40 ;  /* 0x000000ffff097224 */ /* 0x000fe400078e0028 */
[----:B------:R-:W-:-:S07]  /*2fe0*/  IMAD.MOV.U32 R40, RZ, RZ, R47 ;  /* 0x000000ffff287224 */ /* 0x000fce00078e002f */
.L_x_10845:
[----:B------:R-:W-:Y:S05]  /*2ff0*/  BSYNC B0 ;  /* 0x0000000000007941 */ /* 0x000fea0003800000 */
.L_x_10843:
        /* <DEDUP_REMOVED lines=8> */
[----:B------:R-:W-:-:S13]  /*3080*/  ISETP.GE.OR P0, PT, R9, R46, P0 ;  /* 0x0000002e0900720c */ /* 0x000fda0000706670 */
[----:B------:R-:W-:Y:S05]  /*3090*/  @P0 BRA `(.L_x_10848) ;  /* 0x0000000000100947 */ /* 0x000fea0003800000 */
.L_x_10847:
[----:B------:R-:W-:Y:S01]  /*30a0*/  IMAD.MOV.U32 R8, RZ, RZ, R15 ;  /* 0x000000ffff087224 */ /* 0x000fe200078e000f */
[----:B------:R-:W-:Y:S01]  /*30b0*/  MOV R15, R14 ;  /* 0x0000000e000f7202 */ /* 0x000fe20000000f00 */
[----:B------:R-:W-:Y:S02]  /*30c0*/  IMAD.MOV.U32 R10, RZ, RZ, R9 ;  /* 0x000000ffff0a7224 */ /* 0x000fe400078e0009 */
[----:B------:R-:W-:-:S07]  /*30d0*/  IMAD.MOV.U32 R47, RZ, RZ, R46 ;  /* 0x000000ffff2f7224 */ /* 0x000fce00078e002e */
.L_x_10848:
[----:B------:R-:W-:Y:S05]  /*30e0*/  BSYNC B0 ;  /* 0x0000000000007941 */ /* 0x000fea0003800000 */
.L_x_10846:
        /* <DEDUP_REMOVED lines=11> */
.L_x_10850:
[----:B------:R-:W-:Y:S01]  /*31a0*/  IMAD.MOV.U32 R9, RZ, RZ, R8 ;  /* 0x000000ffff097224 */ /* 0x000fe200078e0008 */
[----:B------:R-:W-:Y:S01]  /*31b0*/  MOV R14, R13 ;  /* 0x0000000d000e7202 */ /* 0x000fe20000000f00 */
[----:B------:R-:W-:Y:S02]  /*31c0*/  IMAD.MOV.U32 R11, RZ, RZ, R10 ;  /* 0x000000ffff0b7224 */ /* 0x000fe400078e000a */
[----:B------:R-:W-:-:S07]  /*31d0*/  IMAD.MOV.U32 R46, RZ, RZ, R45 ;  /* 0x000000ffff2e7224 */ /* 0x000fce00078e002d */
.L_x_10851:
[----:B------:R-:W-:Y:S05]  /*31e0*/  BSYNC B0 ;  /* 0x0000000000007941 */ /* 0x000fea0003800000 */
.L_x_10849:
        /* <DEDUP_REMOVED lines=11> */
.L_x_10853:
[----:B------:R-:W-:Y:S01]  /*32a0*/  IMAD.MOV.U32 R8, RZ, RZ, R9 ;  /* 0x000000ffff087224 */ /* 0x000fe200078e0009 */
[----:B------:R-:W-:Y:S01]  /*32b0*/  MOV R13, R12 ;  /* 0x0000000c000d7202 */ /* 0x000fe20000000f00 */
[----:B------:R-:W-:Y:S02]  /*32c0*/  IMAD.MOV.U32 R10, RZ, RZ, R11 ;  /* 0x000000ffff0a7224 */ /* 0x000fe400078e000b */
[----:B------:R-:W-:-:S07]  /*32d0*/  IMAD.MOV.U32 R45, RZ, RZ, R44 ;  /* 0x000000ffff2d7224 */ /* 0x000fce00078e002c */
.L_x_10854:
[----:B------:R-:W-:Y:S05]  /*32e0*/  BSYNC B0 ;  /* 0x0000000000007941 */ /* 0x000fea0003800000 */
.L_x_10852:
        /* <DEDUP_REMOVED lines=11> */
.L_x_10856:
[----:B------:R-:W-:Y:S01]  /*33a0*/  IMAD.MOV.U32 R9, RZ, RZ, R8 ;  /* 0x000000ffff097224 */ /* 0x000fe200078e0008 */
[----:B------:R-:W-:Y:S01]  /*33b0*/  MOV R12, R19 ;  /* 0x00000013000c7202 */ /* 0x000fe20000000f00 */
[----:B------:R-:W-:Y:S02]  /*33c0*/  IMAD.MOV.U32 R11, RZ, RZ, R10 ;  /* 0x000000ffff0b7224 */ /* 0x000fe400078e000a */
[----:B------:R-:W-:-:S07]  /*33d0*/  IMAD.MOV.U32 R44, RZ, RZ, R51 ;  /* 0x000000ffff2c7224 */ /* 0x000fce00078e0033 */
.L_x_10857:
[----:B------:R-:W-:Y:S05]  /*33e0*/  BSYNC B0 ;  /* 0x0000000000007941 */ /* 0x000fea0003800000 */
.L_x_10855:
        /* <DEDUP_REMOVED lines=11> */
.L_x_10859:
[----:B------:R-:W-:Y:S01]  /*34a0*/  IMAD.MOV.U32 R8, RZ, RZ, R9 ;  /* 0x000000ffff087224 */ /* 0x000fe200078e0009 */
[----:B------:R-:W-:Y:S01]  /*34b0*/  MOV R19, R18 ;  /* 0x0000001200137202 */ /* 0x000fe20000000f00 */
[----:B------:R-:W-:Y:S02]  /*34c0*/  IMAD.MOV.U32 R10, RZ, RZ, R11 ;  /* 0x000000ffff0a7224 */ /* 0x000fe400078e000b */
[----:B------:R-:W-:-:S07]  /*34d0*/  IMAD.MOV.U32 R51, RZ, RZ, R50 ;  /* 0x000000ffff337224 */ /* 0x000fce00078e0032 */
.L_x_10860:
[----:B------:R-:W-:Y:S05]  /*34e0*/  BSYNC B0 ;  /* 0x0000000000007941 */ /* 0x000fea0003800000 */
.L_x_10858:
        /* <DEDUP_REMOVED lines=11> */
.L_x_10862:
[----:B------:R-:W-:Y:S01]  /*35a0*/  IMAD.MOV.U32 R9, RZ, RZ, R8 ;  /* 0x000000ffff097224 */ /* 0x000fe200078e0008 */
[----:B------:R-:W-:Y:S01]  /*35b0*/  MOV R18, R17 ;  /* 0x0000001100127202 */ /* 0x000fe20000000f00 */
[----:B------:R-:W-:Y:S02]  /*35c0*/  IMAD.MOV.U32 R11, RZ, RZ, R10 ;  /* 0x000000ffff0b7224 */ /* 0x000fe400078e000a */
[----:B------:R-:W-:-:S07]  /*35d0*/  IMAD.MOV.U32 R50, RZ, RZ, R49 ;  /* 0x000000ffff327224 */ /* 0x000fce00078e0031 */
.L_x_10863:
[----:B------:R-:W-:Y:S05]  /*35e0*/  BSYNC B0 ;  /* 0x0000000000007941 */ /* 0x000fea0003800000 */
.L_x_10861:
        /* <DEDUP_REMOVED lines=11> */
.L_x_10865:
[----:B------:R-:W-:Y:S01]  /*36a0*/  IMAD.MOV.U32 R8, RZ, RZ, R9 ;  /* 0x000000ffff087224 */ /* 0x000fe200078e0009 */
[----:B------:R-:W-:Y:S01]  /*36b0*/  MOV R17, R16 ;  /* 0x0000001000117202 */ /* 0x000fe20000000f00 */
[----:B------:R-:W-:Y:S02]  /*36c0*/  IMAD.MOV.U32 R10, RZ, RZ, R11 ;  /* 0x000000ffff0a7224 */ /* 0x000fe400078e000b */
[----:B------:R-:W-:-:S07]  /*36d0*/  IMAD.MOV.U32 R49, RZ, RZ, R48 ;  /* 0x000000ffff317224 */ /* 0x000fce00078e0030 */
.L_x_10866:
[----:B------:R-:W-:Y:S05]  /*36e0*/  BSYNC B0 ;  /* 0x0000000000007941 */ /* 0x000fea0003800000 */
.L_x_10864:
        /* <DEDUP_REMOVED lines=11> */
.L_x_10868:
[----:B------:R-:W-:Y:S01]  /*37a0*/  IMAD.MOV.U32 R9, RZ, RZ, R8 ;  /* 0x000000ffff097224 */ /* 0x000fe200078e0008 */
[----:B------:R-:W-:Y:S01]  /*37b0*/  MOV R16, R23 ;  /* 0x0000001700107202 */ /* 0x000fe20000000f00 */
[----:B------:R-:W-:Y:S02]  /*37c0*/  IMAD.MOV.U32 R11, RZ, RZ, R10 ;  /* 0x000000ffff0b7224 */ /* 0x000fe400078e000a */
[----:B------:R-:W-:-:S07]  /*37d0*/  IMAD.MOV.U32 R48, RZ, RZ, R55 ;  /* 0x000000ffff307224 */ /* 0x000fce00078e0037 */
.L_x_10869:
[----:B------:R-:W-:Y:S05]  /*37e0*/  BSYNC B0 ;  /* 0x0000000000007941 */ /* 0x000fea0003800000 */
.L_x_10867:
        /* <DEDUP_REMOVED lines=11> */
.L_x_10871:
[----:B------:R-:W-:Y:S01]  /*38a0*/  IMAD.MOV.U32 R8, RZ, RZ, R9 ;  /* 0x000000ffff087224 */ /* 0x000fe200078e0009 */
[----:B------:R-:W-:Y:S01]  /*38b0*/  MOV R23, R22 ;  /* 0x0000001600177202 */ /* 0x000fe20000000f00 */
[----:B------:R-:W-:Y:S02]  /*38c0*/  IMAD.MOV.U32 R10, RZ, RZ, R11 ;  /* 0x000000ffff0a7224 */ /* 0x000fe400078e000b */
[----:B------:R-:W-:-:S07]  /*38d0*/  IMAD.MOV.U32 R55, RZ, RZ, R54 ;  /* 0x000000ffff377224 */ /* 0x000fce00078e0036 */
.L_x_10872:
[----:B------:R-:W-:Y:S05]  /*38e0*/  BSYNC B0 ;  /* 0x0000000000007941 */ /* 0x000fea0003800000 */
.L_x_10870:
        /* <DEDUP_REMOVED lines=11> */
.L_x_10874:
[----:B------:R-:W-:Y:S01]  /*39a0*/  IMAD.MOV.U32 R9, RZ, RZ, R8 ;  /* 0x000000ffff097224 */ /* 0x000fe200078e0008 */
[----:B------:R-:W-:Y:S01]  /*39b0*/  MOV R22, R21 ;  /* 0x0000001500167202 */ /* 0x000fe20000000f00 */
[----:B------:R-:W-:Y:S02]  /*39c0*/  IMAD.MOV.U32 R11, RZ, RZ, R10 ;  /* 0x000000ffff0b7224 */ /* 0x000fe400078e000a */
[----:B------:R-:W-:-:S07]  /*39d0*/  IMAD.MOV.U32 R54, RZ, RZ, R53 ;  /* 0x000000ffff367224 */ /* 0x000fce00078e0035 */
.L_x_10875:
[----:B------:R-:W-:Y:S05]  /*39e0*/  BSYNC B0 ;  /* 0x0000000000007941 */ /* 0x000fea0003800000 */
.L_x_10873:
        /* <DEDUP_REMOVED lines=11> */
.L_x_10877:
[----:B------:R-:W-:Y:S01]  /*3aa0*/  IMAD.MOV.U32 R8, RZ, RZ, R9 ;  /* 0x000000ffff087224 */ /* 0x000fe200078e0009 */
[----:B------:R-:W-:Y:S01]  /*3ab0*/  MOV R21, R20 ;  /* 0x0000001400157202 */ /* 0x000fe20000000f00 */
[----:B------:R-:W-:Y:S02]  /*3ac0*/  IMAD.MOV.U32 R10, RZ, RZ, R11 ;  /* 0x000000ffff0a7224 */ /* 0x000fe400078e000b */
[----:B------:R-:W-:-:S07]  /*3ad0*/  IMAD.MOV.U32 R53, RZ, RZ, R52 ;  /* 0x000000ffff357224 */ /* 0x000fce00078e0034 */
.L_x_10878:
[----:B------:R-:W-:Y:S05]  /*3ae0*/  BSYNC B0 ;  /* 0x0000000000007941 */ /* 0x000fea0003800000 */
.L_x_10876:
        /* <DEDUP_REMOVED lines=11> */
.L_x_10880:
[----:B------:R-:W-:Y:S01]  /*3ba0*/  IMAD.MOV.U32 R9, RZ, RZ, R8 ;  /* 0x000000ffff097224 */ /* 0x000fe200078e0008 */
[----:B------:R-:W-:Y:S01]  /*3bb0*/  MOV R20, R27 ;  /* 0x0000001b00147202 */ /* 0x000fe20000000f00 */
[----:B------:R-:W-:Y:S02]  /*3bc0*/  IMAD.MOV.U32 R11, RZ, RZ, R10 ;  /* 0x000000ffff0b7224 */ /* 0x000fe400078e000a */
[----:B------:R-:W-:-:S07]  /*3bd0*/  IMAD.MOV.U32 R52, RZ, RZ, R59 ;  /* 0x000000ffff347224 */ /* 0x000fce00078e003b */
.L_x_10881:
[----:B------:R-:W-:Y:S05]  /*3be0*/  BSYNC B0 ;  /* 0x0000000000007941 */ /* 0x000fea0003800000 */
.L_x_10879:
        /* <DEDUP_REMOVED lines=11> */
.L_x_10883:
[----:B------:R-:W-:Y:S01]  /*3ca0*/  IMAD.MOV.U32 R8, RZ, RZ, R9 ;  /* 0x000000ffff087224 */ /* 0x000fe200078e0009 */
[----:B------:R-:W-:Y:S01]  /*3cb0*/  MOV R27, R26 ;  /* 0x0000001a001b7202 */ /* 0x000fe20000000f00 */
[----:B------:R-:W-:Y:S02]  /*3cc0*/  IMAD.MOV.U32 R10, RZ, RZ, R11 ;  /* 0x000000ffff0a7224 */ /* 0x000fe400078e000b */
[----:B------:R-:W-:-:S07]  /*3cd0*/  IMAD.MOV.U32 R59, RZ, RZ, R58 ;  /* 0x000000ffff3b7224 */ /* 0x000fce00078e003a */
.L_x_10884:
[----:B------:R-:W-:Y:S05]  /*3ce0*/  BSYNC B0 ;  /* 0x0000000000007941 */ /* 0x000fea0003800000 */
.L_x_10882:
        /* <DEDUP_REMOVED lines=11> */
.L_x_10886:
[----:B------:R-:W-:Y:S01]  /*3da0*/  IMAD.MOV.U32 R9, RZ, RZ, R8 ;  /* 0x000000ffff097224 */ /* 0x000fe200078e0008 */
[----:B------:R-:W-:Y:S01]  /*3db0*/  MOV R26, R25 ;  /* 0x00000019001a7202 */ /* 0x000fe20000000f00 */
[----:B------:R-:W-:Y:S02]  /*3dc0*/  IMAD.MOV.U32 R11, RZ, RZ, R10 ;  /* 0x000000ffff0b7224 */ /* 0x000fe400078e000a */
[----:B------:R-:W-:-:S07]  /*3dd0*/  IMAD.MOV.U32 R58, RZ, RZ, R57 ;  /* 0x000000ffff3a7224 */ /* 0x000fce00078e0039 */
.L_x_10887:
[----:B------:R-:W-:Y:S05]  /*3de0*/  BSYNC B0 ;  /* 0x0000000000007941 */ /* 0x000fea0003800000 */
.L_x_10885:
        /* <DEDUP_REMOVED lines=11> */
.L_x_10889:
[----:B------:R-:W-:Y:S01]  /*3ea0*/  IMAD.MOV.U32 R8, RZ, RZ, R9 ;  /* 0x000000ffff087224 */ /* 0x000fe200078e0009 */
[----:B------:R-:W-:Y:S01]  /*3eb0*/  MOV R25, R24 ;  /* 0x0000001800197202 */ /* 0x000fe20000000f00 */
[----:B------:R-:W-:Y:S02]  /*3ec0*/  IMAD.MOV.U32 R10, RZ, RZ, R11 ;  /* 0x000000ffff0a7224 */ /* 0x000fe400078e000b */
[----:B------:R-:W-:-:S07]  /*3ed0*/  IMAD.MOV.U32 R57, RZ, RZ, R56 ;  /* 0x000000ffff397224 */ /* 0x000fce00078e0038 */
.L_x_10890:
[----:B------:R-:W-:Y:S05]  /*3ee0*/  BSYNC B0 ;  /* 0x0000000000007941 */ /* 0x000fea0003800000 */
.L_x_10888:
        /* <DEDUP_REMOVED lines=11> */
.L_x_10892:
[----:B------:R-:W-:Y:S01]  /*3fa0*/  IMAD.MOV.U32 R9, RZ, RZ, R8 ;  /* 0x000000ffff097224 */ /* 0x000fe200078e0008 */
[----:B------:R-:W-:Y:S01]  /*3fb0*/  MOV R24, R31 ;  /* 0x0000001f00187202 */ /* 0x000fe20000000f00 */
[----:B------:R-:W-:Y:S02]  /*3fc0*/  IMAD.MOV.U32 R11, RZ, RZ, R10 ;  /* 0x000000ffff0b7224 */ /* 0x000fe400078e000a */
[----:B------:R-:W-:-:S07]  /*3fd0*/  IMAD.MOV.U32 R56, RZ, RZ, R63 ;  /* 0x000000ffff387224 */ /* 0x000fce00078e003f */
.L_x_10893:
[----:B------:R-:W-:Y:S05]  /*3fe0*/  BSYNC B0 ;  /* 0x0000000000007941 */ /* 0x000fea0003800000 */
.L_x_10891:
        /* <DEDUP_REMOVED lines=11> */
.L_x_10895:
[----:B------:R-:W-:Y:S01]  /*40a0*/  IMAD.MOV.U32 R8, RZ, RZ, R9 ;  /* 0x000000ffff087224 */ /* 0x000fe200078e0009 */
[----:B------:R-:W-:Y:S01]  /*40b0*/  MOV R31, R30 ;  /* 0x0000001e001f7202 */ /* 0x000fe20000000f00 */
[----:B------:R-:W-:Y:S02]  /*40c0*/  IMAD.MOV.U32 R10, RZ, RZ, R11 ;  /* 0x000000ffff0a7224 */ /* 0x000fe400078e000b */
[----:B------:R-:W-:-:S07]  /*40d0*/  IMAD.MOV.U32 R63, RZ, RZ, R62 ;  /* 0x000000ffff3f7224 */ /* 0x000fce00078e003e */
.L_x_10896:
[----:B------:R-:W-:Y:S05]  /*40e0*/  BSYNC B0 ;  /* 0x0000000000007941 */ /* 0x000fea0003800000 */
.L_x_10894:
        /* <DEDUP_REMOVED lines=11> */
.L_x_10898:
[----:B------:R-:W-:Y:S01]  /*41a0*/  IMAD.MOV.U32 R9, RZ, RZ, R8 ;  /* 0x000000ffff097224 */ /* 0x000fe200078e0008 */
[----:B------:R-:W-:Y:S01]  /*41b0*/  MOV R30, R29 ;  /* 0x0000001d001e7202 */ /* 0x000fe20000000f00 */
[----:B------:R-:W-:Y:S02]  /*41c0*/  IMAD.MOV.U32 R11, RZ, RZ, R10 ;  /* 0x000000ffff0b7224 */ /* 0x000fe400078e000a */
[----:B------:R-:W-:-:S07]  /*41d0*/  IMAD.MOV.U32 R62, RZ, RZ, R61 ;  /* 0x000000ffff3e7224 */ /* 0x000fce00078e003d */
.L_x_10899:
[----:B------:R-:W-:Y:S05]  /*41e0*/  BSYNC B0 ;  /* 0x0000000000007941 */ /* 0x000fea0003800000 */
.L_x_10897:
        /* <DEDUP_REMOVED lines=11> */
.L_x_10901:
[----:B------:R-:W-:Y:S01]  /*42a0*/  IMAD.MOV.U32 R8, RZ, RZ, R9 ;  /* 0x000000ffff087224 */ /* 0x000fe200078e0009 */
[----:B------:R-:W-:Y:S01]  /*42b0*/  MOV R29, R28 ;  /* 0x0000001c001d7202 */ /* 0x000fe20000000f00 */
[----:B------:R-:W-:Y:S02]  /*42c0*/  IMAD.MOV.U32 R10, RZ, RZ, R11 ;  /* 0x000000ffff0a7224 */ /* 0x000fe400078e000b */
[----:B------:R-:W-:-:S07]  /*42d0*/  IMAD.MOV.U32 R61, RZ, RZ, R60 ;  /* 0x000000ffff3d7224 */ /* 0x000fce00078e003c */
.L_x_10902:
[----:B------:R-:W-:Y:S05]  /*42e0*/  BSYNC B0 ;  /* 0x0000000000007941 */ /* 0x000fea0003800000 */
.L_x_10900:
        /* <DEDUP_REMOVED lines=11> */
.L_x_10904:
[----:B------:R-:W-:Y:S01]  /*43a0*/  IMAD.MOV.U32 R9, RZ, RZ, R8 ;  /* 0x000000ffff097224 */ /* 0x000fe200078e0008 */
[----:B------:R-:W-:Y:S01]  /*43b0*/  MOV R28, R35 ;  /* 0x00000023001c7202 */ /* 0x000fe20000000f00 */
[----:B------:R-:W-:Y:S02]  /*43c0*/  IMAD.MOV.U32 R11, RZ, RZ, R10 ;  /* 0x000000ffff0b7224 */ /* 0x000fe400078e000a */
[----:B------:R-:W-:-:S07]  /*43d0*/  IMAD.MOV.U32 R60, RZ, RZ, R67 ;  /* 0x000000ffff3c7224 */ /* 0x000fce00078e0043 */
.L_x_10905:
[----:B------:R-:W-:Y:S05]  /*43e0*/  BSYNC B0 ;  /* 0x0000000000007941 */ /* 0x000fea0003800000 */
.L_x_10903:
        /* <DEDUP_REMOVED lines=11> */
.L_x_10907:
[----:B------:R-:W-:Y:S01]  /*44a0*/  IMAD.MOV.U32 R8, RZ, RZ, R9 ;  /* 0x000000ffff087224 */ /* 0x000fe200078e0009 */
[----:B------:R-:W-:Y:S01]  /*44b0*/  MOV R35, R34 ;  /* 0x0000002200237202 */ /* 0x000fe20000000f00 */
[----:B------:R-:W-:Y:S02]  /*44c0*/  IMAD.MOV.U32 R10, RZ, RZ, R11 ;  /* 0x000000ffff0a7224 */ /* 0x000fe400078e000b */
[----:B------:R-:W-:-:S07]  /*44d0*/  IMAD.MOV.U32 R67, RZ, RZ, R66 ;  /* 0x000000ffff437224 */ /* 0x000fce00078e0042 */
.L_x_10908:
[----:B------:R-:W-:Y:S05]  /*44e0*/  BSYNC B0 ;  /* 0x0000000000007941 */ /* 0x000fea0003800000 */
.L_x_10906:
        /* <DEDUP_REMOVED lines=11> */
.L_x_10910:
[----:B------:R-:W-:Y:S01]  /*45a0*/  IMAD.MOV.U32 R9, RZ, RZ, R8 ;  /* 0x000000ffff097224 */ /* 0x000fe200078e0008 */
[----:B------:R-:W-:Y:S01]  /*45b0*/  MOV R34, R33 ;  /* 0x0000002100227202 */ /* 0x000fe20000000f00 */
[----:B------:R-:W-:Y:S02]  /*45c0*/  IMAD.MOV.U32 R11, RZ, RZ, R10 ;  /* 0x000000ffff0b7224 */ /* 0x000fe400078e000a */
[----:B------:R-:W-:-:S07]  /*45d0*/  IMAD.MOV.U32 R66, RZ, RZ, R65 ;  /* 0x000000ffff427224 */ /* 0x000fce00078e0041 */
.L_x_10911:
[----:B------:R-:W-:Y:S05]  /*45e0*/  BSYNC B0 ;  /* 0x0000000000007941 */ /* 0x000fea0003800000 */
.L_x_10909:
        /* <DEDUP_REMOVED lines=11> */
.L_x_10913:
[----:B------:R-:W-:Y:S01]  /*46a0*/  IMAD.MOV.U32 R8, RZ, RZ, R9 ;  /* 0x000000ffff087224 */ /* 0x000fe200078e0009 */
[----:B------:R-:W-:Y:S01]  /*46b0*/  MOV R33, R32 ;  /* 0x0000002000217202 */ /* 0x000fe20000000f00 */
[----:B------:R-:W-:Y:S02]  /*46c0*/  IMAD.MOV.U32 R10, RZ, RZ, R11 ;  /* 0x000000ffff0a7224 */ /* 0x000fe400078e000b */
[----:B------:R-:W-:-:S07]  /*46d0*/  IMAD.MOV.U32 R65, RZ, RZ, R64 ;  /* 0x000000ffff417224 */ /* 0x000fce00078e0040 */
.L_x_10914:
[----:B------:R-:W-:Y:S05]  /*46e0*/  BSYNC B0 ;  /* 0x0000000000007941 */ /* 0x000fea0003800000 */
.L_x_10912:
        /* <DEDUP_REMOVED lines=11> */
.L_x_10916:
[----:B------:R-:W-:Y:S01]  /*47a0*/  IMAD.MOV.U32 R9, RZ, RZ, R8 ;  /* 0x000000ffff097224 */ /* 0x000fe200078e0008 */
[----:B------:R-:W-:Y:S01]  /*47b0*/  MOV R32, R39 ;  /* 0x0000002700207202 */ /* 0x000fe20000000f00 */
[----:B------:R-:W-:Y:S02]  /*47c0*/  IMAD.MOV.U32 R11, RZ, RZ, R10 ;  /* 0x000000ffff0b7224 */ /* 0x000fe400078e000a */
[----:B------:R-:W-:-:S07]  /*47d0*/  IMAD.MOV.U32 R64, RZ, RZ, R71 ;  /* 0x000000ffff407224 */ /* 0x000fce00078e0047 */
.L_x_10917:
[----:B------:R-:W-:Y:S05]  /*47e0*/  BSYNC B0 ;  /* 0x0000000000007941 */ /* 0x000fea0003800000 */
.L_x_10915:
        /* <DEDUP_REMOVED lines=11> */
.L_x_10919:
[----:B------:R-:W-:Y:S01]  /*48a0*/  IMAD.MOV.U32 R8, RZ, RZ, R9 ;  /* 0x000000ffff087224 */ /* 0x000fe200078e0009 */
[----:B------:R-:W-:Y:S01]  /*48b0*/  MOV R39, R38 ;  /* 0x0000002600277202 */ /* 0x000fe20000000f00 */
[----:B------:R-:W-:Y:S02]  /*48c0*/  IMAD.MOV.U32 R10, RZ, RZ, R11 ;  /* 0x000000ffff0a7224 */ /* 0x000fe400078e000b */
[----:B------:R-:W-:-:S07]  /*48d0*/  IMAD.MOV.U32 R71, RZ, RZ, R70 ;  /* 0x000000ffff477224 */ /* 0x000fce00078e0046 */
.L_x_10920:
[----:B------:R-:W-:Y:S05]  /*48e0*/  BSYNC B0 ;  /* 0x0000000000007941 */ /* 0x000fea0003800000 */
.L_x_10918:
        /* <DEDUP_REMOVED lines=11> */
.L_x_10922:
[----:B------:R-:W-:Y:S01]  /*49a0*/  IMAD.MOV.U32 R9, RZ, RZ, R8 ;  /* 0x000000ffff097224 */ /* 0x000fe200078e0008 */
[----:B------:R-:W-:Y:S01]  /*49b0*/  MOV R38, R37 ;  /* 0x0000002500267202 */ /* 0x000fe20000000f00 */
[----:B------:R-:W-:Y:S02]  /*49c0*/  IMAD.MOV.U32 R11, RZ, RZ, R10 ;  /* 0x000000ffff0b7224 */ /* 0x000fe400078e000a */
[----:B------:R-:W-:-:S07]  /*49d0*/  IMAD.MOV.U32 R70, RZ, RZ, R69 ;  /* 0x000000ffff467224 */ /* 0x000fce00078e0045 */
.L_x_10923:
[----:B------:R-:W-:Y:S05]  /*49e0*/  BSYNC B0 ;  /* 0x0000000000007941 */ /* 0x000fea0003800000 */
.L_x_10921:
        /* <DEDUP_REMOVED lines=11> */
.L_x_10925:
[----:B------:R-:W-:Y:S01]  /*4aa0*/  IMAD.MOV.U32 R8, RZ, RZ, R9 ;  /* 0x000000ffff087224 */ /* 0x000fe200078e0009 */
[----:B------:R-:W-:Y:S01]  /*4ab0*/  MOV R37, R36 ;  /* 0x0000002400257202 */ /* 0x000fe20000000f00 */
[----:B------:R-:W-:Y:S02]  /*4ac0*/  IMAD.MOV.U32 R10, RZ, RZ, R11 ;  /* 0x000000ffff0a7224 */ /* 0x000fe400078e000b */
[----:B------:R-:W-:-:S07]  /*4ad0*/  IMAD.MOV.U32 R69, RZ, RZ, R68 ;  /* 0x000000ffff457224 */ /* 0x000fce00078e0044 */
.L_x_10926:
[----:B------:R-:W-:Y:S05]  /*4ae0*/  BSYNC B0 ;  /* 0x0000000000007941 */ /* 0x000fea0003800000 */
.L_x_10924:
        /* <DEDUP_REMOVED lines=11> */
.L_x_10928:
[----:B------:R-:W-:Y:S01]  /*4ba0*/  IMAD.MOV.U32 R9, RZ, RZ, R8 ;  /* 0x000000ffff097224 */ /* 0x000fe200078e0008 */
[----:B------:R-:W-:Y:S01]  /*4bb0*/  MOV R36, R43 ;  /* 0x0000002b00247202 */ /* 0x000fe20000000f00 */
[----:B------:R-:W-:Y:S02]  /*4bc0*/  IMAD.MOV.U32 R11, RZ, RZ, R10 ;  /* 0x000000ffff0b7224 */ /* 0x000fe400078e000a */
[----:B------:R-:W-:-:S07]  /*4bd0*/  IMAD.MOV.U32 R68, RZ, RZ, R3 ;  /* 0x000000ffff447224 */ /* 0x000fce00078e0003 */
.L_x_10929:
[----:B------:R-:W-:Y:S05]  /*4be0*/  BSYNC B0 ;  /* 0x0000000000007941 */ /* 0x000fea0003800000 */
.L_x_10927:
        /* <DEDUP_REMOVED lines=11> */
.L_x_10931:
[----:B------:R-:W-:Y:S01]  /*4ca0*/  IMAD.MOV.U32 R8, RZ, RZ, R9 ;  /* 0x000000ffff087224 */ /* 0x000fe200078e0009 */
[----:B------:R-:W-:Y:S01]  /*4cb0*/  MOV R3, R2 ;  /* 0x0000000200037202 */ /* 0x000fe20000000f00 */
[----:B------:R-:W-:Y:S02]  /*4cc0*/  IMAD.MOV.U32 R73, RZ, RZ, R11 ;  /* 0x000000ffff497224 */ /* 0x000fe400078e000b */
[----:B------:R-:W-:-:S07]  /*4cd0*/  IMAD.MOV.U32 R43, RZ, RZ, R42 ;  /* 0x000000ffff2b7224 */ /* 0x000fce00078e002a */
.L_x_10932:
[----:B------:R-:W-:Y:S05]  /*4ce0*/  BSYNC B0 ;  /* 0x0000000000007941 */ /* 0x000fea0003800000 */
.L_x_10930:
        /* <DEDUP_REMOVED lines=9> */
.L_x_10934:
[----:B------:R-:W-:Y:S01]  /*4d80*/  MOV R2, R72 ;  /* 0x0000004800027202 */ /* 0x000fe20000000f00 */
[----:B------:R-:W-:Y:S02]  /*4d90*/  IMAD.MOV.U32 R42, RZ, RZ, R41 ;  /* 0x000000ffff2a7224 */ /* 0x000fe400078e0029 */
[----:B------:R-:W-:Y:S02]  /*4da0*/  IMAD.MOV.U32 R72, RZ, RZ, R73 ;  /* 0x000000ffff487224 */ /* 0x000fe400078e0049 */
[----:B------:R-:W-:-:S07]  /*4db0*/  IMAD.MOV.U32 R41, RZ, RZ, R8 ;  /* 0x000000ffff297224 */ /* 0x000fce00078e0008 */
.L_x_10935:
[----:B------:R-:W-:Y:S05]  /*4dc0*/  BSYNC B0 ;  /* 0x0000000000007941 */ /* 0x000fea0003800000 */
.L_x_10933:
[----:B------:R-:W-:Y:S01]  /*4dd0*/  IADD3 R6, R6, 0x40, RZ ;  /* 0x0000004006067810 */ /* 0x000fe20007ffe0ff */
[----:B------:R-:W-:Y:S01]  /*4de0*/  VIADD R7, R7, 0x40 ;  /* 0x0000004007077836 */ /* 0x000fe20000000000 */
[----:B------:R-:W-:Y:S02]  /*4df0*/  IADD3 R4, P1, R4, 0x100, RZ ;  /* 0x0000010004047810 */ /* 0x000fe40007f3e0ff */
[----:B------:R-:W-:-:S03]  /*4e00*/  ISETP.GE.AND P0, PT, R6, UR9, PT ;  /* 0x0000000906007c0c */ /* 0x000fc6000bf06270 */
[----:B------:R-:W-:-:S10]  /*4e10*/  IMAD.X R5, RZ, RZ, R5, P1 ;  /* 0x000000ffff057224 */ /* 0x000fd400008e0605 */
[----:B------:R-:W-:Y:S05]  /*4e20*/  @!P0 BRA `(.L_x_10936) ;  /* 0xffffffe0000c8947 */ /* 0x000fea000383ffff */
.L_x_10740:
[----:B------:R-:W-:Y:S05]  /*4e30*/  BSYNC B1 ;  /* 0x0000000000017941 */ /* 0x000fea0003800000 */
.L_x_10739:
        /* <DEDUP_REMOVED lines=14> */
[----:B------:R-:W3:Y:S04]  /*4f20*/  SHFL.DOWN PT, R9, R70, 0x1, 0x1f ;  /* 0x08201f0046097f89 */ /* 0x000ee800000e0000 */
[----:B--2---:R-:W-:Y:S04]  /*4f30*/  STL.64 [R1+0x18], R10 ;  /* 0x0000180a01007387 */ /* 0x004fe80000100a00 */
[----:B------:R-:W-:Y:S04]  /*4f40*/  SHFL.DOWN PT, R10, R57, 0x1, 0x1f ;  /* 0x08201f00390a7f89 */ /* 0x000fe800000e0000 */
[----:B0-----:R-:W-:Y:S04]  /*4f50*/  STL.64 [R1+0x28], R6 ;  /* 0x0000280601007387 */ /* 0x001fe80000100a00 */
[----:B------:R-:W-:Y:S04]  /*4f60*/  SHFL.DOWN PT, R6, R55, 0x1, 0x1f ;  /* 0x08201f0037067f89 */ /* 0x000fe800000e0000 */
[----:B-1----:R-:W-:Y:S04]  /*4f70*/  STL.64 [R1+0x30], R4 ;  /* 0x0000300401007387 */ /* 0x002fe80000100a00 */
[----:B------:R-:W-:Y:S04]  /*4f80*/  SHFL.DOWN PT, R4, R53, 0x1, 0x1f ;  /* 0x08201f0035047f89 */ /* 0x000fe800000e0000 */
[----:B------:R-:W0:Y:S04]  /*4f90*/  SHFL.DOWN PT, R5, R54, 0x1, 0x1f ;  /* 0x08201f0036057f89 */ /* 0x000e2800000e0000 */
[----:B------:R-:W1:Y:S04]  /*4fa0*/  SHFL.DOWN PT, R7, R48, 0x1, 0x1f ;  /* 0x08201f0030077f89 */ /* 0x000e6800000e0000 */
[----:B------:R-:W2:Y:S04]  /*4fb0*/  SHFL.DOWN PT, R11, R58, 0x1, 0x1f ;  /* 0x08201f003a0b7f89 */ /* 0x000ea800000e0000 */
[----:B---3--:R-:W-:Y:S04]  /*4fc0*/  STL.64 [R1+0x10], R8 ;  /* 0x0000100801007387 */ /* 0x008fe80000100a00 */
[----:B------:R-:W-:Y:S04]  /*4fd0*/  SHFL.DOWN PT, R74, R65, 0x1, 0x1f ;  /* 0x08201f00414a7f89 */ /* 0x000fe800000e0000 */
[----:B------:R-:W3:Y:S04]  /*4fe0*/  SHFL.DOWN PT, R75, R66, 0x1, 0x1f ;  /* 0x08201f00424b7f89 */ /* 0x000ee800000e0000 */
[----:B0-----:R-:W-:Y:S04]  /*4ff0*/  STL.64 [R1+0x50], R4 ;  /* 0x0000500401007387 */ /* 0x001fe80000100a00 */
[----:B-1----:R-:W-:Y:S04]  /*5000*/  STL.64 [R1+0x58], R6 ;  /* 0x0000580601007387 */ /* 0x002fe80000100a00 */
[----:B------:R-:W-:Y:S04]  /*5010*/  SHFL.DOWN PT, R8, R63, 0x1, 0x1f ;  /* 0x08201f003f087f89 */ /* 0x000fe800000e0000 */
[----:B------:R-:W0:Y:S04]  /*5020*/  SHFL.DOWN PT, R9, R56, 0x1, 0x1f ;  /* 0x08201f0038097f89 */ /* 0x000e2800000e0000 */
[----:B------:R-:W-:Y:S04]  /*5030*/  SHFL.DOWN PT, R4, R45, 0x1, 0x1f ;  /* 0x08201f002d047f89 */ /* 0x000fe800000e0000 */
[----:B------:R-:W1:Y:S04]  /*5040*/  SHFL.DOWN PT, R5, R46, 0x1, 0x1f ;  /* 0x08201f002e057f89 */ /* 0x000e6800000e0000 */
[----:B------:R-:W-:Y:S04]  /*5050*/  SHFL.DOWN PT, R6, R47, 0x1, 0x1f ;  /* 0x08201f002f067f89 */ /* 0x000fe800000e0000 */
[----:B------:R-:W4:Y:S04]  /*5060*/  SHFL.DOWN PT, R7, R40, 0x1, 0x1f ;  /* 0x08201f0028077f89 */ /* 0x000f2800000e0000 */
[----:B--2---:R-:W-:Y:S04]  /*5070*/  STL.64 [R1+0x40], R10 ;  /* 0x0000400a01007387 */ /* 0x004fe80000100a00 */
[----:B------:R-:W-:Y:S04]  /*5080*/  SHFL.DOWN PT, R10, R51, 0x1, 0x1f ;  /* 0x08201f00330a7f89 */ /* 0x000fe800000e0000 */
[----:B------:R-:W2:Y:S04]  /*5090*/  SHFL.DOWN PT, R11, R44, 0x1, 0x1f ;  /* 0x08201f002c0b7f89 */ /* 0x000ea800000e0000 */
[----:B---3--:R-:W-:Y:S04]  /*50a0*/  STL.64 [R1+0x20], R74 ;  /* 0x0000204a01007387 */ /* 0x008fe80000100a00 */
[----:B0-----:R-:W-:Y:S04]  /*50b0*/  STL.64 [R1+0x38], R8 ;  /* 0x0000380801007387 */ /* 0x001fe80000100a00 */
[----:B-1----:R-:W-:Y:S04]  /*50c0*/  STL.64 [R1+0x70], R4 ;  /* 0x0000700401007387 */ /* 0x002fe80000100a00 */
[----:B----4-:R-:W-:Y:S04]  /*50d0*/  STL.64 [R1+0x78], R6 ;  /* 0x0000780601007387 */ /* 0x010fe80000100a00 */
[----:B------:R-:W-:Y:S04]  /*50e0*/  SHFL.DOWN PT, R74, R59, 0x1, 0x1f ;  /* 0x08201f003b4a7f89 */ /* 0x000fe800000e0000 */
[----:B------:R-:W0:Y:S04]  /*50f0*/  SHFL.DOWN PT, R75, R52, 0x1, 0x1f ;  /* 0x08201f00344b7f89 */ /* 0x000e2800000e0000 */
[----:B------:R-:W-:Y:S04]  /*5100*/  SHFL.DOWN PT, R8, R49, 0x1, 0x1f ;  /* 0x08201f0031087f89 */ /* 0x000fe800000e0000 */
[----:B------:R-:W1:Y:S04]  /*5110*/  SHFL.DOWN PT, R9, R50, 0x1, 0x1f ;  /* 0x08201f0032097f89 */ /* 0x000e6800000e0000 */
[----:B------:R-:W-:Y:S04]  /*5120*/  SHFL.DOWN PT, R4, R37, 0x1, 0x1f ;  /* 0x08201f0025047f89 */ /* 0x000fe800000e0000 */
[----:B------:R-:W3:Y:S04]  /*5130*/  SHFL.DOWN PT, R5, R38, 0x1, 0x1f ;  /* 0x08201f0026057f89 */ /* 0x000ee800000e0000 */
[----:B------:R-:W-:Y:S04]  /*5140*/  SHFL.DOWN PT, R6, R39, 0x1, 0x1f ;  /* 0x08201f0027067f89 */ /* 0x000fe800000e0000 */
[----:B------:R-:W4:Y:S04]  /*5150*/  SHFL.DOWN PT, R7, R32, 0x1, 0x1f ;  /* 0x08201f0020077f89 */ /* 0x000f2800000e0000 */
[----:B--2---:R-:W-:Y:S04]  /*5160*/  STL.64 [R1+0x68], R10 ;  /* 0x0000680a01007387 */ /* 0x004fe80000100a00 */
[----:B------:R-:W-:Y:S04]  /*5170*/  SHFL.DOWN PT, R10, R33, 0x1, 0x1f ;  /* 0x08201f00210a7f89 */ /* 0x000fe800000e0000 */
[----:B------:R-:W2:Y:S04]  /*5180*/  SHFL.DOWN PT, R11, R34, 0x1, 0x1f ;  /* 0x08201f00220b7f89 */ /* 0x000ea800000e0000 */
[----:B0-----:R-:W-:Y:S04]  /*5190*/  STL.64 [R1+0x48], R74 ;  /* 0x0000484a01007387 */ /* 0x001fe80000100a00 */
[----:B-1----:R-:W-:Y:S04]  /*51a0*/  STL.64 [R1+0x60], R8 ;  /* 0x0000600801007387 */ /* 0x002fe80000100a00 */
[----:B---3--:R-:W-:Y:S04]  /*51b0*/  STL.64 [R1+0x90], R4 ;  /* 0x0000900401007387 */ /* 0x008fe80000100a00 */
        /* <DEDUP_REMOVED lines=24> */
[----:B--2---:R2:W-:Y:S04]  /*5340*/  STL.64 [R1+0xc8], R10 ;  /* 0x0000c80a01007387 */ /* 0x0045e80000100a00 */
[----:B0-----:R-:W-:Y:S04]  /*5350*/  STL.64 [R1+0xa8], R74 ;  /* 0x0000a84a01007387 */ /* 0x001fe80000100a00 */
[----:B-1----:R-:W-:Y:S01]  /*5360*/  STL.64 [R1+0xc0], R8 ;  /* 0x0000c00801007387 */ /* 0x002fe20000100a00 */
[----:B--2---:R-:W0:Y:S03]  /*5370*/  S2R R10, SR_LANEID ;  /* 0x00000000000a7919 */ /* 0x004e260000000000 */
[----:B---3--:R-:W-:Y:S04]  /*5380*/  STL.64 [R1+0xd0], R4 ;  /* 0x0000d00401007387 */ /* 0x008fe80000100a00 */
[----:B----4-:R-:W-:Y:S04]  /*5390*/  STL.64 [R1+0xd8], R6 ;  /* 0x0000d80601007387 */ /* 0x010fe80000100a00 */
[----:B------:R-:W-:Y:S04]  /*53a0*/  SHFL.DOWN PT, R74, R17, 0x1, 0x1f ;  /* 0x08201f00114a7f89 */ /* 0x000fe800000e0000 */
[----:B------:R-:W1:Y:S04]  /*53b0*/  SHFL.DOWN PT, R75, R18, 0x1, 0x1f ;  /* 0x08201f00124b7f89 */ /* 0x000e6800000e0000 */
[----:B------:R-:W-:Y:S04]  /*53c0*/  SHFL.DOWN PT, R8, R19, 0x1, 0x1f ;  /* 0x08201f0013087f89 */ /* 0x000fe800000e0000 */
[----:B------:R-:W2:Y:S04]  /*53d0*/  SHFL.DOWN PT, R9, R12, 0x1, 0x1f ;  /* 0x08201f000c097f89 */ /* 0x000ea800000e0000 */
[----:B------:R-:W-:Y:S04]  /*53e0*/  SHFL.DOWN PT, R4, R13, 0x1, 0x1f ;  /* 0x08201f000d047f89 */ /* 0x000fe800000e0000 */
[----:B------:R-:W3:Y:S01]  /*53f0*/  SHFL.DOWN PT, R5, R14, 0x1, 0x1f ;  /* 0x08201f000e057f89 */ /* 0x000ee200000e0000 */
[----:B0-----:R-:W-:-:S03]  /*5400*/  ISETP.GT.AND P0, PT, R10, 0x1e, PT ;  /* 0x0000001e0a00780c */ /* 0x001fc60003f04270 */
[----:B------:R-:W-:Y:S04]  /*5410*/  SHFL.DOWN PT, R6, R15, 0x1, 0x1f ;  /* 0x08201f000f067f89 */ /* 0x000fe800000e0000 */
[----:B------:R-:W0:Y:S04]  /*5420*/  SHFL.DOWN PT, R7, R76, 0x1, 0x1f ;  /* 0x08201f004c077f89 */ /* 0x000e2800000e0000 */
[----:B-1----:R1:W-:Y:S04]  /*5430*/  STL.64 [R1+0xe0], R74 ;  /* 0x0000e04a01007387 */ /* 0x0023e80000100a00 */
[----:B--2---:R1:W-:Y:S04]  /*5440*/  STL.64 [R1+0xe8], R8 ;  /* 0x0000e80801007387 */ /* 0x0043e80000100a00 */
[----:B---3--:R1:W-:Y:S04]  /*5450*/  STL.64 [R1+0xf0], R4 ;  /* 0x0000f00401007387 */ /* 0x0083e80000100a00 */
[----:B0-----:R1:W-:Y:S01]  /*5460*/  STL.64 [R1+0xf8], R6 ;  /* 0x0000f80601007387 */ /* 0x0013e20000100a00 */
[----:B------:R-:W-:Y:S05]  /*5470*/  @P0 BRA `(.L_x_10938) ;  /* 0x0000002000080947 */ /* 0x000fea0003800000 */
[----:B------:R-:W-:Y:S01]  /*5480*/  ULDC UR4, c[0x0][0x20] ;  /* 0x0000080000047ab9 */ /* 0x000fe20000000800 */
[----:B-1----:R-:W-:Y:S01]  /*5490*/  IMAD.MOV.U32 R5, RZ, RZ, RZ ;  /* 0x000000ffff057224 */ /* 0x002fe200078e00ff */
[----:B------:R-:W-:-:S07]  /*54a0*/  IADD3 R4, R0, -UR4, RZ ;  /* 0x8000000400047c10 */ /* 0x000fce000fffe0ff */
.L_x_11032:
        /* <DEDUP_REMOVED lines=20> */
.L_x_10940:
[----:B------:R-:W-:Y:S02]  /*55f0*/  IMAD.MOV.U32 R7, RZ, RZ, R40 ;  /* 0x000000ffff077224 */ /* 0x000fe400078e0028 */
[----:B------:R-:W-:Y:S01]  /*5600*/  IMAD.MOV.U32 R9, RZ, RZ, R76 ;  /* 0x000000ffff097224 */ /* 0x000fe200078e004c */
[----:B------:R-:W-:Y:S01]  /*5610*/  MOV R76, R15 ;  /* 0x0000000f004c7202 */ /* 0x000fe20000000f00 */
[----:B------:R-:W-:-:S07]  /*5620*/  IMAD.MOV.U32 R40, RZ, RZ, R47 ;  /* 0x000000ffff287224 */ /* 0x000fce00078e002f */
.L_x_10941:
[----:B------:R-:W-:Y:S05]  /*5630*/  BSYNC B1 ;  /* 0x0000000000017941 */ /* 0x000fea0003800000 */
.L_x_10939:
        /* <DEDUP_REMOVED lines=11> */
.L_x_10943:
[----:B------:R-:W-:Y:S01]  /*56f0*/  IMAD.MOV.U32 R6, RZ, RZ, R7 ;  /* 0x000000ffff067224 */ /* 0x000fe200078e0007 */
[----:B------:R-:W-:Y:S01]  /*5700*/  MOV R47, R46 ;  /* 0x0000002e002f7202 */ /* 0x000fe20000000f00 */
[----:B------:R-:W-:Y:S02]  /*5710*/  IMAD.MOV.U32 R8, RZ, RZ, R9 ;  /* 0x000000ffff087224 */ /* 0x000fe400078e0009 */
[----:B------:R-:W-:-:S07]  /*5720*/  IMAD.MOV.U32 R15, RZ, RZ, R14 ;  /* 0x000000ffff0f7224 */ /* 0x000fce00078e000e */
.L_x_10944:
[----:B------:R-:W-:Y:S05]  /*5730*/  BSYNC B1 ;  /* 0x0000000000017941 */ /* 0x000fea0003800000 */
.L_x_10942:
        /* <DEDUP_REMOVED lines=11> */
.L_x_10946:
[----:B------:R-:W-:Y:S01]  /*57f0*/  IMAD.MOV.U32 R7, RZ, RZ, R6 ;  /* 0x000000ffff077224 */ /* 0x000fe200078e0006 */
[----:B------:R-:W-:Y:S01]  /*5800*/  MOV R46, R45 ;  /* 0x0000002d002e7202 */ /* 0x000fe20000000f00 */
[----:B------:R-:W-:Y:S02]  /*5810*/  IMAD.MOV.U32 R9, RZ, RZ, R8 ;  /* 0x000000ffff097224 */ /* 0x000fe400078e0008 */
[----:B------:R-:W-:-:S07]  /*5820*/  IMAD.MOV.U32 R14, RZ, RZ, R13 ;  /* 0x000000ffff0e7224 */ /* 0x000fce00078e000d */
.L_x_10947:
[----:B------:R-:W-:Y:S05]  /*5830*/  BSYNC B1 ;  /* 0x0000000000017941 */ /* 0x000fea0003800000 */
.L_x_10945:
        /* <DEDUP_REMOVED lines=11> */
.L_x_10949:
[----:B------:R-:W-:Y:S01]  /*58f0*/  IMAD.MOV.U32 R6, RZ, RZ, R7 ;  /* 0x000000ffff067224 */ /* 0x000fe200078e0007 */
[----:B------:R-:W-:Y:S01]  /*5900*/  MOV R45, R44 ;  /* 0x0000002c002d7202 */ /* 0x000fe20000000f00 */
[----:B------:R-:W-:Y:S02]  /*5910*/  IMAD.MOV.U32 R8, RZ, RZ, R9 ;  /* 0x000000ffff087224 */ /* 0x000fe400078e0009 */
[----:B------:R-:W-:-:S07]  /*5920*/  IMAD.MOV.U32 R13, RZ, RZ, R12 ;  /* 0x000000ffff0d7224 */ /* 0x000fce00078e000c */
.L_x_10950:
[----:B------:R-:W-:Y:S05]  /*5930*/  BSYNC B1 ;  /* 0x0000000000017941 */ /* 0x000fea0003800000 */
.L_x_10948:
        /* <DEDUP_REMOVED lines=11> */
.L_x_10952:
[----:B------:R-:W-:Y:S01]  /*59f0*/  IMAD.MOV.U32 R7, RZ, RZ, R6 ;  /* 0x000000ffff077224 */ /* 0x000fe200078e0006 */
[----:B------:R-:W-:Y:S01]  /*5a00*/  MOV R44, R51 ;  /* 0x00000033002c7202 */ /* 0x000fe20000000f00 */
[----:B------:R-:W-:Y:S02]  /*5a10*/  IMAD.MOV.U32 R9, RZ, RZ, R8 ;  /* 0x000000ffff097224 */ /* 0x000fe400078e0008 */
[----:B------:R-:W-:-:S07]  /*5a20*/  IMAD.MOV.U32 R12, RZ, RZ, R19 ;  /* 0x000000ffff0c7224 */ /* 0x000fce00078e0013 */
.L_x_10953:
[----:B------:R-:W-:Y:S05]  /*5a30*/  BSYNC B1 ;  /* 0x0000000000017941 */ /* 0x000fea0003800000 */
.L_x_10951:
        /* <DEDUP_REMOVED lines=11> */
.L_x_10955:
[----:B------:R-:W-:Y:S01]  /*5af0*/  IMAD.MOV.U32 R6, RZ, RZ, R7 ;  /* 0x000000ffff067224 */ /* 0x000fe200078e0007 */
[----:B------:R-:W-:Y:S01]  /*5b00*/  MOV R51, R50 ;  /* 0x0000003200337202 */ /* 0x000fe20000000f00 */
[----:B------:R-:W-:Y:S02]  /*5b10*/  IMAD.MOV.U32 R8, RZ, RZ, R9 ;  /* 0x000000ffff087224 */ /* 0x000fe400078e0009 */
[----:B------:R-:W-:-:S07]  /*5b20*/  IMAD.MOV.U32 R19, RZ, RZ, R18 ;  /* 0x000000ffff137224 */ /* 0x000fce00078e0012 */
.L_x_10956:
[----:B------:R-:W-:Y:S05]  /*5b30*/  BSYNC B1 ;  /* 0x0000000000017941 */ /* 0x000fea0003800000 */
.L_x_10954:
        /* <DEDUP_REMOVED lines=11> */
.L_x_10958:
[----:B------:R-:W-:Y:S01]  /*5bf0*/  IMAD.MOV.U32 R7, RZ, RZ, R6 ;  /* 0x000000ffff077224 */ /* 0x000fe200078e0006 */
[----:B------:R-:W-:Y:S01]  /*5c00*/  MOV R50, R49 ;  /* 0x0000003100327202 */ /* 0x000fe20000000f00 */
[----:B------:R-:W-:Y:S02]  /*5c10*/  IMAD.MOV.U32 R9, RZ, RZ, R8 ;  /* 0x000000ffff097224 */ /* 0x000fe400078e0008 */
[----:B------:R-:W-:-:S07]  /*5c20*/  IMAD.MOV.U32 R18, RZ, RZ, R17 ;  /* 0x000000ffff127224 */ /* 0x000fce00078e0011 */
.L_x_10959:
[----:B------:R-:W-:Y:S05]  /*5c30*/  BSYNC B1 ;  /* 0x0000000000017941 */ /* 0x000fea0003800000 */
.L_x_10957:
        /* <DEDUP_REMOVED lines=11> */
.L_x_10961:
[----:B------:R-:W-:Y:S01]  /*5cf0*/  IMAD.MOV.U32 R6, RZ, RZ, R7 ;  /* 0x000000ffff067224 */ /* 0x000fe200078e0007 */
[----:B------:R-:W-:Y:S01]  /*5d00*/  MOV R49, R48 ;  /* 0x0000003000317202 */ /* 0x000fe20000000f00 */
[----:B------:R-:W-:Y:S02]  /*5d10*/  IMAD.MOV.U32 R8, RZ, RZ, R9 ;  /* 0x000000ffff087224 */ /* 0x000fe400078e0009 */
[----:B------:R-:W-:-:S07]  /*5d20*/  IMAD.MOV.U32 R17, RZ, RZ, R16 ;  /* 0x000000ffff117224 */ /* 0x000fce00078e0010 */
.L_x_10962:
[----:B------:R-:W-:Y:S05]  /*5d30*/  BSYNC B1 ;  /* 0x0000000000017941 */ /* 0x000fea0003800000 */
.L_x_10960:
        /* <DEDUP_REMOVED lines=11> */
.L_x_10964:
[----:B------:R-:W-:Y:S01]  /*5df0*/  IMAD.MOV.U32 R7, RZ, RZ, R6 ;  /* 0x000000ffff077224 */ /* 0x000fe200078e0006 */
[----:B------:R-:W-:Y:S01]  /*5e00*/  MOV R48, R55 ;  /* 0x0000003700307202 */ /* 0x000fe20000000f00 */
[----:B------:R-:W-:Y:S02]  /*5e10*/  IMAD.MOV.U32 R9, RZ, RZ, R8 ;  /* 0x000000ffff097224 */ /* 0x000fe400078e0008 */
[----:B------:R-:W-:-:S07]  /*5e20*/  IMAD.MOV.U32 R16, RZ, RZ, R23 ;  /* 0x000000ffff107224 */ /* 0x000fce00078e0017 */
.L_x_10965:
[----:B------:R-:W-:Y:S05]  /*5e30*/  BSYNC B1 ;  /* 0x0000000000017941 */ /* 0x000fea0003800000 */
.L_x_10963:
        /* <DEDUP_REMOVED lines=11> */
.L_x_10967:
[----:B------:R-:W-:Y:S01]  /*5ef0*/  IMAD.MOV.U32 R6, RZ, RZ, R7 ;  /* 0x000000ffff067224 */ /* 0x000fe200078e0007 */
[----:B------:R-:W-:Y:S01]  /*5f00*/  MOV R55, R54 ;  /* 0x0000003600377202 */ /* 0x000fe20000000f00 */
[----:B------:R-:W-:Y:S02]  /*5f10*/  IMAD.MOV.U32 R8, RZ, RZ, R9 ;  /* 0x000000ffff087224 */ /* 0x000fe400078e0009 */
[----:B------:R-:W-:-:S07]  /*5f20*/  IMAD.MOV.U32 R23, RZ, RZ, R22 ;  /* 0x000000ffff177224 */ /* 0x000fce00078e0016 */
.L_x_10968:
[----:B------:R-:W-:Y:S05]  /*5f30*/  BSYNC B1 ;  /* 0x0000000000017941 */ /* 0x000fea0003800000 */
.L_x_10966:
        /* <DEDUP_REMOVED lines=11> */
.L_x_10970:
[----:B------:R-:W-:Y:S01]  /*5ff0*/  IMAD.MOV.U32 R7, RZ, RZ, R6 ;  /* 0x000000ffff077224 */ /* 0x000fe200078e0006 */
[----:B------:R-:W-:Y:S01]  /*6000*/  MOV R54, R53 ;  /* 0x0000003500367202 */ /* 0x000fe20000000f00 */
[----:B------:R-:W-:Y:S02]  /*6010*/  IMAD.MOV.U32 R9, RZ, RZ, R8 ;  /* 0x000000ffff097224 */ /* 0x000fe400078e0008 */
[----:B------:R-:W-:-:S07]  /*6020*/  IMAD.MOV.U32 R22, RZ, RZ, R21 ;  /* 0x000000ffff167224 */ /* 0x000fce00078e0015 */
.L_x_10971:
[----:B------:R-:W-:Y:S05]  /*6030*/  BSYNC B1 ;  /* 0x0000000000017941 */ /* 0x000fea0003800000 */
.L_x_10969:
        /* <DEDUP_REMOVED lines=11> */
.L_x_10973:
[----:B------:R-:W-:Y:S01]  /*60f0*/  IMAD.MOV.U32 R6, RZ, RZ, R7 ;  /* 0x000000ffff067224 */ /* 0x000fe200078e0007 */
[----:B------:R-:W-:Y:S01]  /*6100*/  MOV R53, R52 ;  /* 0x0000003400357202 */ /* 0x000fe20000000f00 */
[----:B------:R-:W-:Y:S02]  /*6110*/  IMAD.MOV.U32 R8, RZ, RZ, R9 ;  /* 0x000000ffff087224 */ /* 0x000fe400078e0009 */
[----:B------:R-:W-:-:S07]  /*6120*/  IMAD.MOV.U32 R21, RZ, RZ, R20 ;  /* 0x000000ffff157224 */ /* 0x000fce00078e0014 */
.L_x_10974:
[----:B------:R-:W-:Y:S05]  /*6130*/  BSYNC B1 ;  /* 0x0000000000017941 */ /* 0x000fea0003800000 */
.L_x_10972:
        /* <DEDUP_REMOVED lines=11> */
.L_x_10976:
[----:B------:R-:W-:Y:S01]  /*61f0*/  IMAD.MOV.U32 R7, RZ, RZ, R6 ;  /* 0x000000ffff077224 */ /* 0x000fe200078e0006 */
[----:B------:R-:W-:Y:S01]  /*6200*/  MOV R52, R59 ;  /* 0x0000003b00347202 */ /* 0x000fe20000000f00 */
[----:B------:R-:W-:Y:S02]  /*6210*/  IMAD.MOV.U32 R9, RZ, RZ, R8 ;  /* 0x000000ffff097224 */ /* 0x000fe400078e0008 */
[----:B------:R-:W-:-:S07]  /*6220*/  IMAD.MOV.U32 R20, RZ, RZ, R27 ;  /* 0x000000ffff147224 */ /* 0x000fce00078e001b */
.L_x_10977:
[----:B------:R-:W-:Y:S05]  /*6230*/  BSYNC B1 ;  /* 0x0000000000017941 */ /* 0x000fea0003800000 */
.L_x_10975:
        /* <DEDUP_REMOVED lines=11> */
.L_x_10979:
[----:B------:R-:W-:Y:S01]  /*62f0*/  IMAD.MOV.U32 R6, RZ, RZ, R7 ;  /* 0x000000ffff067224 */ /* 0x000fe200078e0007 */
[----:B------:R-:W-:Y:S01]  /*6300*/  MOV R59, R58 ;  /* 0x0000003a003b7202 */ /* 0x000fe20000000f00 */
[----:B------:R-:W-:Y:S02]  /*6310*/  IMAD.MOV.U32 R8, RZ, RZ, R9 ;  /* 0x000000ffff087224 */ /* 0x000fe400078e0009 */
[----:B------:R-:W-:-:S07]  /*6320*/  IMAD.MOV.U32 R27, RZ, RZ, R26 ;  /* 0x000000ffff1b7224 */ /* 0x000fce00078e001a */
.L_x_10980:
[----:B------:R-:W-:Y:S05]  /*6330*/  BSYNC B1 ;  /* 0x0000000000017941 */ /* 0x000fea0003800000 */
.L_x_10978:
        /* <DEDUP_REMOVED lines=11> */
.L_x_10982:
[----:B------:R-:W-:Y:S01]  /*63f0*/  IMAD.MOV.U32 R7, RZ, RZ, R6 ;  /* 0x000000ffff077224 */ /* 0x000fe200078e0006 */
[----:B------:R-:W-:Y:S01]  /*6400*/  MOV R58, R57 ;  /* 0x00000039003a7202 */ /* 0x000fe20000000f00 */
[----:B------:R-:W-:Y:S02]  /*6410*/  IMAD.MOV.U32 R9, RZ, RZ, R8 ;  /* 0x000000ffff097224 */ /* 0x000fe400078e0008 */
[----:B------:R-:W-:-:S07]  /*6420*/  IMAD.MOV.U32 R26, RZ, RZ, R25 ;  /* 0x000000ffff1a7224 */ /* 0x000fce00078e0019 */
.L_x_10983:
[----:B------:R-:W-:Y:S05]  /*6430*/  BSYNC B1 ;  /* 0x0000000000017941 */ /* 0x000fea0003800000 */
.L_x_10981:
        /* <DEDUP_REMOVED lines=11> */
.L_x_10985:
[----:B------:R-:W-:Y:S01]  /*64f0*/  IMAD.MOV.U32 R6, RZ, RZ, R7 ;  /* 0x000000ffff067224 */ /* 0x000fe200078e0007 */
[----:B------:R-:W-:Y:S01]  /*6500*/  MOV R57, R56 ;  /* 0x0000003800397202 */ /* 0x000fe20000000f00 */
[----:B------:R-:W-:Y:S02]  /*6510*/  IMAD.MOV.U32 R8, RZ, RZ, R9 ;  /* 0x000000ffff087224 */ /* 0x000fe400078e0009 */
[----:B------:R-:W-:-:S07]  /*6520*/  IMAD.MOV.U32 R25, RZ, RZ, R24 ;  /* 0x000000ffff197224 */ /* 0x000fce00078e0018 */
.L_x_10986:
[----:B------:R-:W-:Y:S05]  /*6530*/  BSYNC B1 ;  /* 0x0000000000017941 */ /* 0x000fea0003800000 */
.L_x_10984:
        /* <DEDUP_REMOVED lines=11> */
.L_x_10988:
[----:B------:R-:W-:Y:S01]  /*65f0*/  IMAD.MOV.U32 R7, RZ, RZ, R6 ;  /* 0x000000ffff077224 */ /* 0x000fe200078e0006 */
[----:B------:R-:W-:Y:S01]  /*6600*/  MOV R56, R63 ;  /* 0x0000003f00387202 */ /* 0x000fe20000000f00 */
[----:B------:R-:W-:Y:S02]  /*6610*/  IMAD.MOV.U32 R9, RZ, RZ, R8 ;  /* 0x000000ffff097224 */ /* 0x000fe400078e0008 */
[----:B------:R-:W-:-:S07]  /*6620*/  IMAD.MOV.U32 R24, RZ, RZ, R31 ;  /* 0x000000ffff187224 */ /* 0x000fce00078e001f */
.L_x_10989:
[----:B------:R-:W-:Y:S05]  /*6630*/  BSYNC B1 ;  /* 0x0000000000017941 */ /* 0x000fea0003800000 */
.L_x_10987:
        /* <DEDUP_REMOVED lines=11> */
.L_x_10991:
[----:B------:R-:W-:Y:S01]  /*66f0*/  IMAD.MOV.U32 R6, RZ, RZ, R7 ;  /* 0x000000ffff067224 */ /* 0x000fe200078e0007 */
[----:B------:R-:W-:Y:S01]  /*6700*/  MOV R63, R62 ;  /* 0x0000003e003f7202 */ /* 0x000fe20000000f00 */
[----:B------:R-:W-:Y:S02]  /*6710*/  IMAD.MOV.U32 R8, RZ, RZ, R9 ;  /* 0x000000ffff087224 */ /* 0x000fe400078e0009 */
[----:B------:R-:W-:-:S07]  /*6720*/  IMAD.MOV.U32 R31, RZ, RZ, R30 ;  /* 0x000000ffff1f7224 */ /* 0x000fce00078e001e */
.L_x_10992:
[----:B------:R-:W-:Y:S05]  /*6730*/  BSYNC B1 ;  /* 0x0000000000017941 */ /* 0x000fea0003800000 */
.L_x_10990:
        /* <DEDUP_REMOVED lines=11> */
.L_x_10994:
[----:B------:R-:W-:Y:S01]  /*67f0*/  IMAD.MOV.U32 R7, RZ, RZ, R6 ;  /* 0x000000ffff077224 */ /* 0x000fe200078e0006 */
[----:B------:R-:W-:Y:S01]  /*6800*/  MOV R62, R61 ;  /* 0x0000003d003e7202 */ /* 0x000fe20000000f00 */
[----:B------:R-:W-:Y:S02]  /*6810*/  IMAD.MOV.U32 R9, RZ, RZ, R8 ;  /* 0x000000ffff097224 */ /* 0x000fe400078e0008 */
[----:B------:R-:W-:-:S07]  /*6820*/  IMAD.MOV.U32 R30, RZ, RZ, R29 ;  /* 0x000000ffff1e7224 */ /* 0x000fce00078e001d */
.L_x_10995:
[----:B------:R-:W-:Y:S05]  /*6830*/  BSYNC B1 ;  /* 0x0000000000017941 */ /* 0x000fea0003800000 */
.L_x_10993:
        /* <DEDUP_REMOVED lines=11> */
.L_x_10997:
[----:B------:R-:W-:Y:S01]  /*68f0*/  IMAD.MOV.U32 R6, RZ, RZ, R7 ;  /* 0x000000ffff067224 */ /* 0x000fe200078e0007 */
[----:B------:R-:W-:Y:S01]  /*6900*/  MOV R61, R60 ;  /* 0x0000003c003d7202 */ /* 0x000fe20000000f00 */
[----:B------:R-:W-:Y:S02]  /*6910*/  IMAD.MOV.U32 R8, RZ, RZ, R9 ;  /* 0x000000ffff087224 */ /* 0x000fe400078e0009 */
[----:B------:R-:W-:-:S07]  /*6920*/  IMAD.MOV.U32 R29, RZ, RZ, R28 ;  /* 0x000000ffff1d7224 */ /* 0x000fce00078e001c */
.L_x_10998:
[----:B------:R-:W-:Y:S05]  /*6930*/  BSYNC B1 ;  /* 0x0000000000017941 */ /* 0x000fea0003800000 */
.L_x_10996:
        /* <DEDUP_REMOVED lines=11> */
.L_x_11000:
[----:B------:R-:W-:Y:S01]  /*69f0*/  IMAD.MOV.U32 R7, RZ, RZ, R6 ;  /* 0x000000ffff077224 */ /* 0x000fe200078e0006 */
[----:B------:R-:W-:Y:S01]  /*6a00*/  MOV R60, R67 ;  /* 0x00000043003c7202 */ /* 0x000fe20000000f00 */
[----:B------:R-:W-:Y:S02]  /*6a10*/  IMAD.MOV.U32 R9, RZ, RZ, R8 ;  /* 0x000000ffff097224 */ /* 0x000fe400078e0008 */
[----:B------:R-:W-:-:S07]  /*6a20*/  IMAD.MOV.U32 R28, RZ, RZ, R35 ;  /* 0x000000ffff1c7224 */ /* 0x000fce00078e0023 */
.L_x_11001:
[----:B------:R-:W-:Y:S05]  /*6a30*/  BSYNC B1 ;  /* 0x0000000000017941 */ /* 0x000fea0003800000 */
.L_x_10999:
        /* <DEDUP_REMOVED lines=11> */
.L_x_11003:
[----:B------:R-:W-:Y:S01]  /*6af0*/  IMAD.MOV.U32 R6, RZ, RZ, R7 ;  /* 0x000000ffff067224 */ /* 0x000fe200078e0007 */
[----:B------:R-:W-:Y:S01]  /*6b00*/  MOV R67, R66 ;  /* 0x0000004200437202 */ /* 0x000fe20000000f00 */
[----:B------:R-:W-:Y:S02]  /*6b10*/  IMAD.MOV.U32 R8, RZ, RZ, R9 ;  /* 0x000000ffff087224 */ /* 0x000fe400078e0009 */
[----:B------:R-:W-:-:S07]  /*6b20*/  IMAD.MOV.U32 R35, RZ, RZ, R34 ;  /* 0x000000ffff237224 */ /* 0x000fce00078e0022 */
.L_x_11004:
[----:B------:R-:W-:Y:S05]  /*6b30*/  BSYNC B1 ;  /* 0x0000000000017941 */ /* 0x000fea0003800000 */
.L_x_11002:
        /* <DEDUP_REMOVED lines=11> */
.L_x_11006:
[----:B------:R-:W-:Y:S01]  /*6bf0*/  IMAD.MOV.U32 R7, RZ, RZ, R6 ;  /* 0x000000ffff077224 */ /* 0x000fe200078e0006 */
[----:B------:R-:W-:Y:S01]  /*6c00*/  MOV R66, R65 ;  /* 0x0000004100427202 */ /* 0x000fe20000000f00 */
[----:B------:R-:W-:Y:S02]  /*6c10*/  IMAD.MOV.U32 R9, RZ, RZ, R8 ;  /* 0x000000ffff097224 */ /* 0x000fe400078e0008 */
[----:B------:R-:W-:-:S07]  /*6c20*/  IMAD.MOV.U32 R34, RZ, RZ, R33 ;  /* 0x000000ffff227224 */ /* 0x000fce00078e0021 */
.L_x_11007:
[----:B------:R-:W-:Y:S05]  /*6c30*/  BSYNC B1 ;  /* 0x0000000000017941 */ /* 0x000fea0003800000 */
.L_x_11005:
        /* <DEDUP_REMOVED lines=11> */
.L_x_11009:
[----:B------:R-:W-:Y:S01]  /*6cf0*/  IMAD.MOV.U32 R6, RZ, RZ, R7 ;  /* 0x000000ffff067224 */ /* 0x000fe200078e0007 */
[----:B------:R-:W-:Y:S01]  /*6d00*/  MOV R65, R64 ;  /* 0x0000004000417202 */ /* 0x000fe20000000f00 */
[----:B------:R-:W-:Y:S02]  /*6d10*/  IMAD.MOV.U32 R8, RZ, RZ, R9 ;  /* 0x000000ffff087224 */ /* 0x000fe400078e0009 */
[----:B------:R-:W-:-:S07]  /*6d20*/  IMAD.MOV.U32 R33, RZ, RZ, R32 ;  /* 0x000000ffff217224 */ /* 0x000fce00078e0020 */
.L_x_11010:
[----:B------:R-:W-:Y:S05]  /*6d30*/  BSYNC B1 ;  /* 0x0000000000017941 */ /* 0x000fea0003800000 */
.L_x_11008:
        /* <DEDUP_REMOVED lines=11> */
.L_x_11012:
[----:B------:R-:W-:Y:S01]  /*6df0*/  IMAD.MOV.U32 R7, RZ, RZ, R6 ;  /* 0x000000ffff077224 */ /* 0x000fe200078e0006 */
[----:B------:R-:W-:Y:S01]  /*6e00*/  MOV R64, R71 ;  /* 0x0000004700407202 */ /* 0x000fe20000000f00 */
[----:B------:R-:W-:Y:S02]  /*6e10*/  IMAD.MOV.U32 R9, RZ, RZ, R8 ;  /* 0x000000ffff097224 */ /* 0x000fe400078e0008 */
[----:B------:R-:W-:-:S07]  /*6e20*/  IMAD.MOV.U32 R32, RZ, RZ, R39 ;  /* 0x000000ffff207224 */ /* 0x000fce00078e0027 */
.L_x_11013:
[----:B------:R-:W-:Y:S05]  /*6e30*/  BSYNC B1 ;  /* 0x0000000000017941 */ /* 0x000fea0003800000 */
.L_x_11011:
        /* <DEDUP_REMOVED lines=11> */
.L_x_11015:
[----:B------:R-:W-:Y:S01]  /*6ef0*/  IMAD.MOV.U32 R6, RZ, RZ, R7 ;  /* 0x000000ffff067224 */ /* 0x000fe200078e0007 */
[----:B------:R-:W-:Y:S01]  /*6f00*/  MOV R71, R70 ;  /* 0x0000004600477202 */ /* 0x000fe20000000f00 */
[----:B------:R-:W-:Y:S02]  /*6f10*/  IMAD.MOV.U32 R8, RZ, RZ, R9 ;  /* 0x000000ffff087224 */ /* 0x000fe400078e0009 */
[----:B------:R-:W-:-:S07]  /*6f20*/  IMAD.MOV.U32 R39, RZ, RZ, R38 ;  /* 0x000000ffff277224 */ /* 0x000fce00078e0026 */
.L_x_11016:
[----:B------:R-:W-:Y:S05]  /*6f30*/  BSYNC B1 ;  /* 0x0000000000017941 */ /* 0x000fea0003800000 */
.L_x_11014:
        /* <DEDUP_REMOVED lines=11> */
.L_x_11018:
[----:B------:R-:W-:Y:S01]  /*6ff0*/  IMAD.MOV.U32 R7, RZ, RZ, R6 ;  /* 0x000000ffff077224 */ /* 0x000fe200078e0006 */
[----:B------:R-:W-:Y:S01]  /*7000*/  MOV R70, R69 ;  /* 0x0000004500467202 */ /* 0x000fe20000000f00 */
[----:B------:R-:W-:Y:S02]  /*7010*/  IMAD.MOV.U32 R9, RZ, RZ, R8 ;  /* 0x000000ffff097224 */ /* 0x000fe400078e0008 */
[----:B------:R-:W-:-:S07]  /*7020*/  IMAD.MOV.U32 R38, RZ, RZ, R37 ;  /* 0x000000ffff267224 */ /* 0x000fce00078e0025 */
.L_x_11019:
[----:B------:R-:W-:Y:S05]  /*7030*/  BSYNC B1 ;  /* 0x0000000000017941 */ /* 0x000fea0003800000 */
.L_x_11017:
        /* <DEDUP_REMOVED lines=11> */
.L_x_11021:
[----:B------:R-:W-:Y:S01]  /*70f0*/  IMAD.MOV.U32 R6, RZ, RZ, R7 ;  /* 0x000000ffff067224 */ /* 0x000fe200078e0007 */
[----:B------:R-:W-:Y:S01]  /*7100*/  MOV R69, R68 ;  /* 0x0000004400457202 */ /* 0x000fe20000000f00 */
[----:B------:R-:W-:Y:S02]  /*7110*/  IMAD.MOV.U32 R8, RZ, RZ, R9 ;  /* 0x000000ffff087224 */ /* 0x000fe400078e0009 */
[----:B------:R-:W-:-:S07]  /*7120*/  IMAD.MOV.U32 R37, RZ, RZ, R36 ;  /* 0x000000ffff257224 */ /* 0x000fce00078e0024 */
.L_x_11022:
[----:B------:R-:W-:Y:S05]  /*7130*/  BSYNC B1 ;  /* 0x0000000000017941 */ /* 0x000fea0003800000 */
.L_x_11020:
        /* <DEDUP_REMOVED lines=11> */
.L_x_11024:
[----:B------:R-:W-:Y:S01]  /*71f0*/  IMAD.MOV.U32 R7, RZ, RZ, R6 ;  /* 0x000000ffff077224 */ /* 0x000fe200078e0006 */
[----:B------:R-:W-:Y:S01]  /*7200*/  MOV R36, R43 ;  /* 0x0000002b00247202 */ /* 0x000fe20000000f00 */
[----:B------:R-:W-:Y:S02]  /*7210*/  IMAD.MOV.U32 R9, RZ, RZ, R8 ;  /* 0x000000ffff097224 */ /* 0x000fe400078e0008 */
[----:B------:R-:W-:-:S07]  /*7220*/  IMAD.MOV.U32 R68, RZ, RZ, R3 ;  /* 0x000000ffff447224 */ /* 0x000fce00078e0003 */
.L_x_11025:
[----:B------:R-:W-:Y:S05]  /*7230*/  BSYNC B1 ;  /* 0x0000000000017941 */ /* 0x000fea0003800000 */
.L_x_11023:
        /* <DEDUP_REMOVED lines=11> */
.L_x_11027:
[----:B------:R-:W-:Y:S01]  /*72f0*/  IMAD.MOV.U32 R11, RZ, RZ, R7 ;  /* 0x000000ffff0b7224 */ /* 0x000fe200078e0007 */
[----:B------:R-:W-:Y:S01]  /*7300*/  MOV R3, R2 ;  /* 0x0000000200037202 */ /* 0x000fe20000000f00 */
[----:B------:R-:W-:Y:S02]  /*7310*/  IMAD.MOV.U32 R6, RZ, RZ, R9 ;  /* 0x000000ffff067224 */ /* 0x000fe400078e0009 */
[----:B------:R-:W-:-:S07]  /*7320*/  IMAD.MOV.U32 R43, RZ, RZ, R42 ;  /* 0x000000ffff2b7224 */ /* 0x000fce00078e002a */
.L_x_11028:
[----:B------:R-:W-:Y:S05]  /*7330*/  BSYNC B1 ;  /* 0x0000000000017941 */ /* 0x000fea0003800000 */
.L_x_11026:
        /* <DEDUP_REMOVED lines=11> */
.L_x_11030:
[----:B------:R-:W-:Y:S01]  /*73f0*/  IMAD.MOV.U32 R2, RZ, RZ, R72 ;  /* 0x000000ffff027224 */ /* 0x000fe200078e0048 */
[----:B------:R-:W-:Y:S01]  /*7400*/  MOV R7, R11 ;  /* 0x0000000b00077202 */ /* 0x000fe20000000f00 */
[----:B------:R-:W-:Y:S02]  /*7410*/  IMAD.MOV.U32 R42, RZ, RZ, R41 ;  /* 0x000000ffff2a7224 */ /* 0x000fe400078e0029 */
[----:B------:R-:W-:Y:S02]  /*7420*/  IMAD.MOV.U32 R72, RZ, RZ, R11 ;  /* 0x000000ffff487224 */ /* 0x000fe400078e000b */
[--C-:B------:R-:W-:Y:S02]  /*7430*/  IMAD.MOV.U32 R8, RZ, RZ, R6.reuse ;  /* 0x000000ffff087224 */ /* 0x100fe400078e0006 */
[----:B------:R-:W-:-:S07]  /*7440*/  IMAD.MOV.U32 R41, RZ, RZ, R6 ;  /* 0x000000ffff297224 */ /* 0x000fce00078e0006 */
.L_x_11031:
[----:B------:R-:W-:Y:S05]  /*7450*/  BSYNC B1 ;  /* 0x0000000000017941 */ /* 0x000fea0003800000 */
.L_x_11029:
[----:B------:R-:W-:Y:S01]  /*7460*/  IADD3 R4, R4, 0x4, RZ ;  /* 0x0000000404047810 */ /* 0x000fe20007ffe0ff */
[----:B------:R-:W-:Y:S06]  /*7470*/  @P1 BRA `(.L_x_11032) ;  /* 0xffffffe0000c1947 */ /* 0x000fec000383ffff */
[----:B------:R-:W-:Y:S02]  /*7480*/  IMAD.MOV.U32 R72, RZ, RZ, R7 ;  /* 0x000000ffff487224 */ /* 0x000fe400078e0007 */
[----:B------:R-:W-:-:S07]  /*7490*/  IMAD.MOV.U32 R41, RZ, RZ, R8 ;  /* 0x000000ffff297224 */ /* 0x000fce00078e0008 */
.L_x_10938:
[----:B------:R-:W-:Y:S05]  /*74a0*/  BSYNC B0 ;  /* 0x0000000000007941 */ /* 0x000fea0003800000 */
.L_x_10937:
[----:B-1----:R-:W-:Y:S01]  /*74b0*/  SHFL.DOWN PT, R4, R72, 0x2, 0x1f ;  /* 0x08401f0048047f89 */ /* 0x002fe200000e0000 */
        /* <DEDUP_REMOVED lines=12> */
[----:B------:R-:W-:Y:S04]  /*7580*/  SHFL.DOWN PT, R6, R67, 0x2, 0x1f ;  /* 0x08401f0043067f89 */ /* 0x000fe800000e0000 */
[----:B------:R-:W1:Y:S04]  /*7590*/  SHFL.DOWN PT, R7, R60, 0x2, 0x1f ;  /* 0x08401f003c077f89 */ /* 0x000e6800000e0000 */
[----:B--2---:R-:W-:Y:S04]  /*75a0*/  STL.64 [R1+0x10], R8 ;  /* 0x0000100801007387 */ /* 0x004fe80000100a00 */
[----:B------:R-:W-:Y:S04]  /*75b0*/  SHFL.DOWN PT, R75, R64, 0x2, 0x1f ;  /* 0x08401f00404b7f89 */ /* 0x000fe800000e0000 */
[----:B0-----:R-:W-:Y:S04]  /*75c0*/  STL.64 [R1+0x20], R4 ;  /* 0x0000200401007387 */ /* 0x001fe80000100a00 */
[----:B------:R-:W-:Y:S04]  /*75d0*/  SHFL.DOWN PT, R4, R61, 0x2, 0x1f ;  /* 0x08401f003d047f89 */ /* 0x000fe800000e0000 */
[----:B------:R-:W0:Y:S04]  /*75e0*/  SHFL.DOWN PT, R5, R62, 0x2, 0x1f ;  /* 0x08401f003e057f89 */ /* 0x000e2800000e0000 */
[----:B-1----:R-:W-:Y:S04]  /*75f0*/  STL.64 [R1+0x28], R6 ;  /* 0x0000280601007387 */ /* 0x002fe80000100a00 */
[----:B------:R-:W-:Y:S04]  /*7600*/  SHFL.DOWN PT, R6, R53, 0x2, 0x1f ;  /* 0x08401f0035067f89 */ /* 0x000fe800000e0000 */
[----:B------:R-:W1:Y:S04]  /*7610*/  SHFL.DOWN PT, R7, R54, 0x2, 0x1f ;  /* 0x08401f0036077f89 */ /* 0x000e6800000e0000 */
[----:B------:R-:W-:Y:S04]  /*7620*/  SHFL.DOWN PT, R8, R63, 0x2, 0x1f ;  /* 0x08401f003f087f89 */ /* 0x000fe800000e0000 */
[----:B------:R-:W2:Y:S04]  /*7630*/  SHFL.DOWN PT, R9, R56, 0x2, 0x1f ;  /* 0x08401f0038097f89 */ /* 0x000ea800000e0000 */
[----:B0-----:R-:W-:Y:S04]  /*7640*/  STL.64 [R1+0x30], R4 ;  /* 0x0000300401007387 */ /* 0x001fe80000100a00 */
[----:B------:R-:W-:Y:S04]  /*7650*/  SHFL.DOWN PT, R4, R59, 0x2, 0x1f ;  /* 0x08401f003b047f89 */ /* 0x000fe800000e0000 */
[----:B------:R-:W0:Y:S04]  /*7660*/  SHFL.DOWN PT, R5, R52, 0x2, 0x1f ;  /* 0x08401f0034057f89 */ /* 0x000e2800000e0000 */
[----:B-1----:R-:W-:Y:S04]  /*7670*/  STL.64 [R1+0x50], R6 ;  /* 0x0000500601007387 */ /* 0x002fe80000100a00 */
[----:B------:R-:W-:Y:S04]  /*7680*/  SHFL.DOWN PT, R6, R51, 0x2, 0x1f ;  /* 0x08401f0033067f89 */ /* 0x000fe800000e0000 */
[----:B------:R-:W1:Y:S04]  /*7690*/  SHFL.DOWN PT, R7, R44, 0x2, 0x1f ;  /* 0x08401f002c077f89 */ /* 0x000e6800000e0000 */
[----:B------:R-:W-:Y:S04]  /*76a0*/  STL.64 [R1+0x18], R74 ;  /* 0x0000184a01007387 */ /* 0x000fe80000100a00 */
[----:B--2---:R-:W-:Y:S04]  /*76b0*/  STL.64 [R1+0x38], R8 ;  /* 0x0000380801007387 */ /* 0x004fe80000100a00 */
[----:B0-----:R-:W-:Y:S04]  /*76c0*/  STL.64 [R1+0x48], R4 ;  /* 0x0000480401007387 */ /* 0x001fe80000100a00 */
[----:B------:R-:W-:Y:S04]  /*76d0*/  SHFL.DOWN PT, R4, R49, 0x2, 0x1f ;  /* 0x08401f0031047f89 */ /* 0x000fe800000e0000 */
[----:B------:R-:W0:Y:S04]  /*76e0*/  SHFL.DOWN PT, R5, R50, 0x2, 0x1f ;  /* 0x08401f0032057f89 */ /* 0x000e2800000e0000 */
[----:B-1----:R-:W-:Y:S04]  /*76f0*/  STL.64 [R1+0x68], R6 ;  /* 0x0000680601007387 */ /* 0x002fe80000100a00 */
[----:B------:R-:W-:Y:S04]  /*7700*/  SHFL.DOWN PT, R6, R41, 0x2, 0x1f ;  /* 0x08401f0029067f89 */ /* 0x000fe800000e0000 */
[----:B------:R-:W1:Y:S04]  /*7710*/  SHFL.DOWN PT, R7, R42, 0x2, 0x1f ;  /* 0x08401f002a077f89 */ /* 0x000e6800000e0000 */
[----:B------:R-:W-:Y:S04]  /*7720*/  SHFL.DOWN PT, R74, R57, 0x2, 0x1f ;  /* 0x08401f00394a7f89 */ /* 0x000fe800000e0000 */
        /* <DEDUP_REMOVED lines=28> */
[----:B------:R-:W-:Y:S04]  /*78f0*/  SHFL.DOWN PT, R6, R27, 0x2, 0x1f ;  /* 0x08401f001b067f89 */ /* 0x000fe800000e0000 */
[----:B------:R-:W3:Y:S04]  /*7900*/  SHFL.DOWN PT, R7, R20, 0x2, 0x1f ;  /* 0x08401f0014077f89 */ /* 0x000ee800000e0000 */
[----:B-1----:R-:W-:Y:S04]  /*7910*/  STL.64 [R1+0x70], R74 ;  /* 0x0000704a01007387 */ /* 0x002fe80000100a00 */
[----:B--2---:R-:W-:Y:S04]  /*7920*/  STL.64 [R1+0x88], R8 ;  /* 0x0000880801007387 */ /* 0x004fe80000100a00 */
[----:B------:R-:W-:Y:S04]  /*7930*/  SHFL.DOWN PT, R74, R33, 0x2, 0x1f ;  /* 0x08401f00214a7f89 */ /* 0x000fe800000e0000 */
[----:B0-----:R-:W-:Y:S04]  /*7940*/  STL.64 [R1+0xc0], R4 ;  /* 0x0000c00401007387 */ /* 0x001fe80000100a00 */
        /* <DEDUP_REMOVED lines=8> */
[----:B0-----:R-:W-:Y:S04]  /*79d0*/  STL.64 [R1+0xa0], R74 ;  /* 0x0000a04a01007387 */ /* 0x001fe80000100a00 */
        /* <DEDUP_REMOVED lines=11> */
[----:B0-----:R0:W-:Y:S04]  /*7a90*/  STL.64 [R1+0xd0], R74 ;  /* 0x0000d04a01007387 */ /* 0x0011e80000100a00 */
[----:B-1----:R0:W-:Y:S04]  /*7aa0*/  STL.64 [R1+0xe8], R8 ;  /* 0x0000e80801007387 */ /* 0x0021e80000100a00 */
[----:B--2---:R0:W-:Y:S04]  /*7ab0*/  STL.64 [R1+0xf0], R4 ;  /* 0x0000f00401007387 */ /* 0x0041e80000100a00 */
[----:B---3--:R0:W-:Y:S01]  /*7ac0*/  STL.64 [R1+0xf8], R6 ;  /* 0x0000f80601007387 */ /* 0x0081e20000100a00 */
[----:B------:R-:W-:Y:S05]  /*7ad0*/  @P0 BRA `(.L_x_11034) ;  /* 0x0000002000080947 */ /* 0x000fea0003800000 */
[----:B------:R-:W-:Y:S01]  /*7ae0*/  ULDC UR4, c[0x0][0x20] ;  /* 0x0000080000047ab9 */ /* 0x000fe20000000800 */
[----:B0-----:R-:W-:Y:S01]  /*7af0*/  IMAD.MOV.U32 R5, RZ, RZ, RZ ;  /* 0x000000ffff057224 */ /* 0x001fe200078e00ff */
[----:B------:R-:W-:-:S07]  /*7b00*/  IADD3 R4, R0, -UR4, RZ ;  /* 0x8000000400047c10 */ /* 0x000fce000fffe0ff */
.L_x_11128:
        /* <DEDUP_REMOVED lines=20> */
.L_x_11036:
[----:B------:R-:W-:Y:S02]  /*7c50*/  IMAD.MOV.U32 R7, RZ, RZ, R40 ;  /* 0x000000ffff077224 */ /* 0x000fe400078e0028 */
[----:B------:R-:W-:Y:S01]  /*7c60*/  IMAD.MOV.U32 R9, RZ, RZ, R76 ;  /* 0x000000ffff097224 */ /* 0x000fe200078e004c */
[----:B------:R-:W-:Y:S01]  /*7c70*/  MOV R76, R15 ;  /* 0x0000000f004c7202 */ /* 0x000fe20000000f00 */
[----:B------:R-:W-:-:S07]  /*7c80*/  IMAD.MOV.U32 R40, RZ, RZ, R47 ;  /* 0x000000ffff287224 */ /* 0x000fce00078e002f */
.L_x_11037:
[----:B------:R-:W-:Y:S05]  /*7c90*/  BSYNC B1 ;  /* 0x0000000000017941 */ /* 0x000fea0003800000 */
.L_x_11035:
        /* <DEDUP_REMOVED lines=11> */
.L_x_11039:
[----:B------:R-:W-:Y:S01]  /*7d50*/  IMAD.MOV.U32 R6, RZ, RZ, R7 ;  /* 0x000000ffff067224 */ /* 0x000fe200078e0007 */
[----:B------:R-:W-:Y:S01]  /*7d60*/  MOV R47, R46 ;  /* 0x0000002e002f7202 */ /* 0x000fe20000000f00 */
[----:B------:R-:W-:Y:S02]  /*7d70*/  IMAD.MOV.U32 R8, RZ, RZ, R9 ;  /* 0x000000ffff087224 */ /* 0x000fe400078e0009 */
[----:B------:R-:W-:-:S07]  /*7d80*/  IMAD.MOV.U32 R15, RZ, RZ, R14 ;  /* 0x000000ffff0f7224 */ /* 0x000fce00078e000e */
.L_x_11040:
[----:B------:R-:W-:Y:S05]  /*7d90*/  BSYNC B1 ;  /* 0x0000000000017941 */ /* 0x000fea0003800000 */
.L_x_11038:
        /* <DEDUP_REMOVED lines=11> */
.L_x_11042:
[----:B------:R-:W-:Y:S01]  /*7e50*/  IMAD.MOV.U32 R7, RZ, RZ, R6 ;  /* 0x000000ffff077224 */ /* 0x000fe200078e0006 */
[----:B------:R-:W-:Y:S01]  /*7e60*/  MOV R46, R45 ;  /* 0x0000002d002e7202 */ /* 0x000fe20000000f00 */
[----:B------:R-:W-:Y:S02]  /*7e70*/  IMAD.MOV.U32 R9, RZ, RZ, R8 ;  /* 0x000000ffff097224 */ /* 0x000fe400078e0008 */
[----:B------:R-:W-:-:S07]  /*7e80*/  IMAD.MOV.U32 R14, RZ, RZ, R13 ;  /* 0x000000ffff0e7224 */ /* 0x000fce00078e000d */
.L_x_11043:
[----:B------:R-:W-:Y:S05]  /*7e90*/  BSYNC B1 ;  /* 0x0000000000017941 */ /* 0x000fea0003800000 */
.L_x_11041:
        /* <DEDUP_REMOVED lines=11> */
.L_x_11045:
[----:B------:R-:W-:Y:S01]  /*7f50*/  IMAD.MOV.U32 R6, RZ, RZ, R7 ;  /* 0x000000ffff067224 */ /* 0x000fe200078e0007 */
[----:B------:R-:W-:Y:S01]  /*7f60*/  MOV R45, R44 ;  /* 0x0000002c002d7202 */ /* 0x000fe20000000f00 */
[----:B------:R-:W-:Y:S02]  /*7f70*/  IMAD.MOV.U32 R8, RZ, RZ, R9 ;  /* 0x000000ffff087224 */ /* 0x000fe400078e0009 */
[----:B------:R-:W-:-:S07]  /*7f80*/  IMAD.MOV.U32 R13, RZ, RZ, R12 ;  /* 0x000000ffff0d7224 */ /* 0x000fce00078e000c */
.L_x_11046:
[----:B------:R-:W-:Y:S05]  /*7f90*/  BSYNC B1 ;  /* 0x0000000000017941 */ /* 0x000fea0003800000 */
.L_x_11044:
        /* <DEDUP_REMOVED lines=11> */
.L_x_11048:
[----:B------:R-:W-:Y:S01]  /*8050*/  IMAD.MOV.U32 R7, RZ, RZ, R6 ;  /* 0x000000ffff077224 */ /* 0x000fe200078e0006 */
[----:B------:R-:W-:Y:S01]  /*8060*/  MOV R44, R51 ;  /* 0x00000033002c7202 */ /* 0x000fe20000000f00 */
[----:B------:R-:W-:Y:S02]  /*8070*/  IMAD.MOV.U32 R9, RZ, RZ, R8 ;  /* 0x000000ffff097224 */ /* 0x000fe400078e0008 */
[----:B------:R-:W-:-:S07]  /*8080*/  IMAD.MOV.U32 R12, RZ, RZ, R19 ;  /* 0x000000ffff0c7224 */ /* 0x000fce00078e0013 */
.L_x_11049:
[----:B------:R-:W-:Y:S05]  /*8090*/  BSYNC B1 ;  /* 0x0000000000017941 */ /* 0x000fea0003800000 */
.L_x_11047:
        /* <DEDUP_REMOVED lines=11> */
.L_x_11051:
[----:B------:R-:W-:Y:S01]  /*8150*/  IMAD.MOV.U32 R6, RZ, RZ, R7 ;  /* 0x000000ffff067224 */ /* 0x000fe200078e0007 */
[----:B------:R-:W-:Y:S01]  /*8160*/  MOV R51, R50 ;  /* 0x0000003200337202 */ /* 0x000fe20000000f00 */
[----:B------:R-:W-:Y:S02]  /*8170*/  IMAD.MOV.U32 R8, RZ, RZ, R9 ;  /* 0x000000ffff087224 */ /* 0x000fe400078e0009 */
[----:B------:R-:W-:-:S07]  /*8180*/  IMAD.MOV.U32 R19, RZ, RZ, R18 ;  /* 0x000000ffff137224 */ /* 0x000fce00078e0012 */
.L_x_11052:
[----:B------:R-:W-:Y:S05]  /*8190*/  BSYNC B1 ;  /* 0x0000000000017941 */ /* 0x000fea0003800000 */
.L_x_11050:
        /* <DEDUP_REMOVED lines=11> */
.L_x_11054:
[----:B------:R-:W-:Y:S01]  /*8250*/  IMAD.MOV.U32 R7, RZ, RZ, R6 ;  /* 0x000000ffff077224 */ /* 0x000fe200078e0006 */
[----:B------:R-:W-:Y:S01]  /*8260*/  MOV R50, R49 ;  /* 0x0000003100327202 */ /* 0x000fe20000000f00 */
[----:B------:R-:W-:Y:S02]  /*8270*/  IMAD.MOV.U32 R9, RZ, RZ, R8 ;  /* 0x000000ffff097224 */ /* 0x000fe400078e0008 */
[----:B------:R-:W-:-:S07]  /*8280*/  IMAD.MOV.U32 R18, RZ, RZ, R17 ;  /* 0x000000ffff127224 */ /* 0x000fce00078e0011 */
.L_x_11055:
[----:B------:R-:W-:Y:S05]  /*8290*/  BSYNC B1 ;  /* 0x0000000000017941 */ /* 0x000fea0003800000 */
.L_x_11053:
        /* <DEDUP_REMOVED lines=11> */
.L_x_11057:
[----:B------:R-:W-:Y:S01]  /*8350*/  IMAD.MOV.U32 R6, RZ, RZ, R7 ;  /* 0x000000ffff067224 */ /* 0x000fe200078e0007 */
[----:B------:R-:W-:Y:S01]  /*8360*/  MOV R49, R48 ;  /* 0x0000003000317202 */ /* 0x000fe20000000f00 */
[----:B------:R-:W-:Y:S02]  /*8370*/  IMAD.MOV.U32 R8, RZ, RZ, R9 ;  /* 0x000000ffff087224 */ /* 0x000fe400078e0009 */
[----:B------:R-:W-:-:S07]  /*8380*/  IMAD.MOV.U32 R17, RZ, RZ, R16 ;  /* 0x000000ffff117224 */ /* 0x000fce00078e0010 */
.L_x_11058:
[----:B------:R-:W-:Y:S05]  /*8390*/  BSYNC B1 ;  /* 0x0000000000017941 */ /* 0x000fea0003800000 */
.L_x_11056:
        /* <DEDUP_REMOVED lines=11> */
.L_x_11060:
[----:B------:R-:W-:Y:S01]  /*8450*/  IMAD.MOV.U32 R7, RZ, RZ, R6 ;  /* 0x000000ffff077224 */ /* 0x000fe200078e0006 */
[----:B------:R-:W-:Y:S01]  /*8460*/  MOV R48, R55 ;  /* 0x0000003700307202 */ /* 0x000fe20000000f00 */
[----:B------:R-:W-:Y:S02]  /*8470*/  IMAD.MOV.U32 R9, RZ, RZ, R8 ;  /* 0x000000ffff097224 */ /* 0x000fe400078e0008 */
[----:B------:R-:W-:-:S07]  /*8480*/  IMAD.MOV.U32 R16, RZ, RZ, R23 ;  /* 0x000000ffff107224 */ /* 0x000fce00078e0017 */
.L_x_11061:
[----:B------:R-:W-:Y:S05]  /*8490*/  BSYNC B1 ;  /* 0x0000000000017941 */ /* 0x000fea0003800000 */
.L_x_11059:
        /* <DEDUP_REMOVED lines=11> */
.L_x_11063:
[----:B------:R-:W-:Y:S01]  /*8550*/  IMAD.MOV.U32 R6, RZ, RZ, R7 ;  /* 0x000000ffff067224 */ /* 0x000fe200078e0007 */
[----:B------:R-:W-:Y:S01]  /*8560*/  MOV R55, R54 ;  /* 0x0000003600377202 */ /* 0x000fe20000000f00 */
[----:B------:R-:W-:Y:S02]  /*8570*/  IMAD.MOV.U32 R8, RZ, RZ, R9 ;  /* 0x000000ffff087224 */ /* 0x000fe400078e0009 */
[----:B------:R-:W-:-:S07]  /*8580*/  IMAD.MOV.U32 R23, RZ, RZ, R22 ;  /* 0x000000ffff177224 */ /* 0x000fce00078e0016 */
.L_x_11064:
[----:B------:R-:W-:Y:S05]  /*8590*/  BSYNC B1 ;  /* 0x0000000000017941 */ /* 0x000fea0003800000 */
.L_x_11062:
        /* <DEDUP_REMOVED lines=11> */
.L_x_11066:
[----:B------:R-:W-:Y:S01]  /*8650*/  IMAD.MOV.U32 R7, RZ, RZ, R6 ;  /* 0x000000ffff077224 */ /* 0x000fe200078e0006 */
[----:B------:R-:W-:Y:S01]  /*8660*/  MOV R54, R53 ;  /* 0x0000003500367202 */ /* 0x000fe20000000f00 */
[----:B------:R-:W-:Y:S02]  /*8670*/  IMAD.MOV.U32 R9, RZ, RZ, R8 ;  /* 0x000000ffff097224 */ /* 0x000fe400078e0008 */
[----:B------:R-:W-:-:S07]  /*8680*/  IMAD.MOV.U32 R22, RZ, RZ, R21 ;  /* 0x000000ffff167224 */ /* 0x000fce00078e0015 */
.L_x_11067:
[----:B------:R-:W-:Y:S05]  /*8690*/  BSYNC B1 ;  /* 0x0000000000017941 */ /* 0x000fea0003800000 */
.L_x_11065:
        /* <DEDUP_REMOVED lines=11> */
.L_x_11069:
[----:B------:R-:W-:Y:S01]  /*8750*/  IMAD.MOV.U32 R6, RZ, RZ, R7 ;  /* 0x000000ffff067224 */ /* 0x000fe200078e0007 */
[----:B------:R-:W-:Y:S01]  /*8760*/  MOV R53, R52 ;  /* 0x0000003400357202 */ /* 0x000fe20000000f00 */
[----:B------:R-:W-:Y:S02]  /*8770*/  IMAD.MOV.U32 R8, RZ, RZ, R9 ;  /* 0x000000ffff087224 */ /* 0x000fe400078e0009 */
[----:B------:R-:W-:-:S07]  /*8780*/  IMAD.MOV.U32 R21, RZ, RZ, R20 ;  /* 0x000000ffff157224 */ /* 0x000fce00078e0014 */
.L_x_11070:
[----:B------:R-:W-:Y:S05]  /*8790*/  BSYNC B1 ;  /* 0x0000000000017941 */ /* 0x000fea0003800000 */
.L_x_11068:
        /* <DEDUP_REMOVED lines=11> */
.L_x_11072:
[----:B------:R-:W-:Y:S01]  /*8850*/  IMAD.MOV.U32 R7, RZ, RZ, R6 ;  /* 0x000000ffff077224 */ /* 0x000fe200078e0006 */
[----:B------:R-:W-:Y:S01]  /*8860*/  MOV R52, R59 ;  /* 0x0000003b00347202 */ /* 0x000fe20000000f00 */
[----:B------:R-:W-:Y:S02]  /*8870*/  IMAD.MOV.U32 R9, RZ, RZ, R8 ;  /* 0x000000ffff097224 */ /* 0x000fe400078e0008 */
[----:B------:R-:W-:-:S07]  /*8880*/  IMAD.MOV.U32 R20, RZ, RZ, R27 ;  /* 0x000000ffff147224 */ /* 0x000fce00078e001b */
.L_x_11073:
[----:B------:R-:W-:Y:S05]  /*8890*/  BSYNC B1 ;  /* 0x0000000000017941 */ /* 0x000fea0003800000 */
.L_x_11071:
        /* <DEDUP_REMOVED lines=11> */
.L_x_11075:
[----:B------:R-:W-:Y:S01]  /*8950*/  IMAD.MOV.U32 R6, RZ, RZ, R7 ;  /* 0x000000ffff067224 */ /* 0x000fe200078e0007 */
[----:B------:R-:W-:Y:S01]  /*8960*/  MOV R59, R58 ;  /* 0x0000003a003b7202 */ /* 0x000fe20000000f00 */
[----:B------:R-:W-:Y:S02]  /*8970*/  IMAD.MOV.U32 R8, RZ, RZ, R9 ;  /* 0x000000ffff087224 */ /* 0x000fe400078e0009 */
[----:B------:R-:W-:-:S07]  /*8980*/  IMAD.MOV.U32 R27, RZ, RZ, R26 ;  /* 0x000000ffff1b7224 */ /* 0x000fce00078e001a */
.L_x_11076:
[----:B------:R-:W-:Y:S05]  /*8990*/  BSYNC B1 ;  /* 0x0000000000017941 */ /* 0x000fea0003800000 */
.L_x_11074:
        /* <DEDUP_REMOVED lines=11> */
.L_x_11078:
[----:B------:R-:W-:Y:S01]  /*8a50*/  IMAD.MOV.U32 R7, RZ, RZ, R6 ;  /* 0x000000ffff077224 */ /* 0x000fe200078e0006 */
[----:B------:R-:W-:Y:S01]  /*8a60*/  MOV R58, R57 ;  /* 0x00000039003a7202 */ /* 0x000fe20000000f00 */
[----:B------:R-:W-:Y:S02]  /*8a70*/  IMAD.MOV.U32 R9, RZ, RZ, R8 ;  /* 0x000000ffff097224 */ /* 0x000fe400078e0008 */
[----:B------:R-:W-:-:S07]  /*8a80*/  IMAD.MOV.U32 R26, RZ, RZ, R25 ;  /* 0x000000ffff1a7224 */ /* 0x000fce00078e0019 */
.L_x_11079:
[----:B------:R-:W-:Y:S05]  /*8a90*/  BSYNC B1 ;  /* 0x0000000000017941 */ /* 0x000fea0003800000 */
.L_x_11077:
        /* <DEDUP_REMOVED lines=11> */
.L_x_11081:
[----:B------:R-:W-:Y:S01]  /*8b50*/  IMAD.MOV.U32 R6, RZ, RZ, R7 ;  /* 0x000000ffff067224 */ /* 0x000fe200078e0007 */
[----:B------:R-:W-:Y:S01]  /*8b60*/  MOV R57, R56 ;  /* 0x0000003800397202 */ /* 0x000fe20000000f00 */
[----:B------:R-:W-:Y:S02]  /*8b70*/  IMAD.MOV.U32 R8, RZ, RZ, R9 ;  /* 0x000000ffff087224 */ /* 0x000fe400078e0009 */
[----:B------:R-:W-:-:S07]  /*8b80*/  IMAD.MOV.U32 R25, RZ, RZ, R24 ;  /* 0x000000ffff197224 */ /* 0x000fce00078e0018 */
.L_x_11082:
[----:B------:R-:W-:Y:S05]  /*8b90*/  BSYNC B1 ;  /* 0x0000000000017941 */ /* 0x000fea0003800000 */
.L_x_11080:
        /* <DEDUP_REMOVED lines=11> */
.L_x_11084:
[----:B------:R-:W-:Y:S01]  /*8c50*/  IMAD.MOV.U32 R7, RZ, RZ, R6 ;  /* 0x000000ffff077224 */ /* 0x000fe200078e0006 */
[----:B------:R-:W-:Y:S01]  /*8c60*/  MOV R56, R63 ;  /* 0x0000003f00387202 */ /* 0x000fe20000000f00 */
[----:B------:R-:W-:Y:S02]  /*8c70*/  IMAD.MOV.U32 R9, RZ, RZ, R8 ;  /* 0x000000ffff097224 */ /* 0x000fe400078e0008 */
[----:B------:R-:W-:-:S07]  /*8c80*/  IMAD.MOV.U32 R24, RZ, RZ, R31 ;  /* 0x000000ffff187224 */ /* 0x000fce00078e001f */
.L_x_11085:
[----:B------:R-:W-:Y:S05]  /*8c90*/  BSYNC B1 ;  /* 0x0000000000017941 */ /* 0x000fea0003800000 */
.L_x_11083:
        /* <DEDUP_REMOVED lines=11> */
.L_x_11087:
[----:B------:R-:W-:Y:S01]  /*8d50*/  IMAD.MOV.U32 R6, RZ, RZ, R7 ;  /* 0x000000ffff067224 */ /* 0x000fe200078e0007 */
[----:B------:R-:W-:Y:S01]  /*8d60*/  MOV R63, R62 ;  /* 0x0000003e003f7202 */ /* 0x000fe20000000f00 */
[----:B------:R-:W-:Y:S02]  /*8d70*/  IMAD.MOV.U32 R8, RZ, RZ, R9 ;  /* 0x000000ffff087224 */ /* 0x000fe400078e0009 */
[----:B------:R-:W-:-:S07]  /*8d80*/  IMAD.MOV.U32 R31, RZ, RZ, R30 ;  /* 0x000000ffff1f7224 */ /* 0x000fce00078e001e */
.L_x_11088:
[----:B------:R-:W-:Y:S05]  /*8d90*/  BSYNC B1 ;  /* 0x0000000000017941 */ /* 0x000fea0003800000 */
.L_x_11086:
        /* <DEDUP_REMOVED lines=11> */
.L_x_11090:
[----:B------:R-:W-:Y:S01]  /*8e50*/  IMAD.MOV.U32 R7, RZ, RZ, R6 ;  /* 0x000000ffff077224 */ /* 0x000fe200078e0006 */
[----:B------:R-:W-:Y:S01]  /*8e60*/  MOV R62, R61 ;  /* 0x0000003d003e7202 */ /* 0x000fe20000000f00 */
[----:B------:R-:W-:Y:S02]  /*8e70*/  IMAD.MOV.U32 R9, RZ, RZ, R8 ;  /* 0x000000ffff097224 */ /* 0x000fe400078e0008 */
[----:B------:R-:W-:-:S07]  /*8e80*/  IMAD.MOV.U32 R30, RZ, RZ, R29 ;  /* 0x000000ffff1e7224 */ /* 0x000fce00078e001d */
.L_x_11091:
[----:B------:R-:W-:Y:S05]  /*8e90*/  BSYNC B1 ;  /* 0x0000000000017941 */ /* 0x000fea0003800000 */
.L_x_11089:
        /* <DEDUP_REMOVED lines=11> */
.L_x_11093:
[----:B------:R-:W-:Y:S01]  /*8f50*/  IMAD.MOV.U32 R6, RZ, RZ, R7 ;  /* 0x000000ffff067224 */ /* 0x000fe200078e0007 */
[----:B------:R-:W-:Y:S01]  /*8f60*/  MOV R61, R60 ;  /* 0x0000003c003d7202 */ /* 0x000fe20000000f00 */
[----:B------:R-:W-:Y:S02]  /*8f70*/  IMAD.MOV.U32 R8, RZ, RZ, R9 ;  /* 0x000000ffff087224 */ /* 0x000fe400078e0009 */
[----:B------:R-:W-:-:S07]  /*8f80*/  IMAD.MOV.U32 R29, RZ, RZ, R28 ;  /* 0x000000ffff1d7224 */ /* 0x000fce00078e001c */
.L_x_11094:
[----:B------:R-:W-:Y:S05]  /*8f90*/  BSYNC B1 ;  /* 0x0000000000017941 */ /* 0x000fea0003800000 */
.L_x_11092:
        /* <DEDUP_REMOVED lines=11> */
.L_x_11096:
[----:B------:R-:W-:Y:S01]  /*9050*/  IMAD.MOV.U32 R7, RZ, RZ, R6 ;  /* 0x000000ffff077224 */ /* 0x000fe200078e0006 */
[----:B------:R-:W-:Y:S01]  /*9060*/  MOV R60, R67 ;  /* 0x00000043003c7202 */ /* 0x000fe20000000f00 */
[----:B------:R-:W-:Y:S02]  /*9070*/  IMAD.MOV.U32 R9, RZ, RZ, R8 ;  /* 0x000000ffff097224 */ /* 0x000fe400078e0008 */
[----:B------:R-:W-:-:S07]  /*9080*/  IMAD.MOV.U32 R28, RZ, RZ, R35 ;  /* 0x000000ffff1c7224 */ /* 0x000fce00078e0023 */
.L_x_11097:
[----:B------:R-:W-:Y:S05]  /*9090*/  BSYNC B1 ;  /* 0x0000000000017941 */ /* 0x000fea0003800000 */
.L_x_11095:
        /* <DEDUP_REMOVED lines=11> */
.L_x_11099:
[----:B------:R-:W-:Y:S01]  /*9150*/  IMAD.MOV.U32 R6, RZ, RZ, R7 ;  /* 0x000000ffff067224 */ /* 0x000fe200078e0007 */
[----:B------:R-:W-:Y:S01]  /*9160*/  MOV R67, R66 ;  /* 0x0000004200437202 */ /* 0x000fe20000000f00 */
[----:B------:R-:W-:Y:S02]  /*9170*/  IMAD.MOV.U32 R8, RZ, RZ, R9 ;  /* 0x000000ffff087224 */ /* 0x000fe400078e0009 */
[----:B------:R-:W-:-:S07]  /*9180*/  IMAD.MOV.U32 R35, RZ, RZ, R34 ;  /* 0x000000ffff237224 */ /* 0x000fce00078e0022 */
.L_x_11100:
[----:B------:R-:W-:Y:S05]  /*9190*/  BSYNC B1 ;  /* 0x0000000000017941 */ /* 0x000fea0003800000 */
.L_x_11098:
        /* <DEDUP_REMOVED lines=11> */
.L_x_11102:
[----:B------:R-:W-:Y:S01]  /*9250*/  IMAD.MOV.U32 R7, RZ, RZ, R6 ;  /* 0x000000ffff077224 */ /* 0x000fe200078e0006 */
[----:B------:R-:W-:Y:S01]  /*9260*/  MOV R66, R65 ;  /* 0x0000004100427202 */ /* 0x000fe20000000f00 */
[----:B------:R-:W-:Y:S02]  /*9270*/  IMAD.MOV.U32 R9, RZ, RZ, R8 ;  /* 0x000000ffff097224 */ /* 0x000fe400078e0008 */
[----:B------:R-:W-:-:S07]  /*9280*/  IMAD.MOV.U32 R34, RZ, RZ, R33 ;  /* 0x000000ffff227224 */ /* 0x000fce00078e0021 */
.L_x_11103:
[----:B------:R-:W-:Y:S05]  /*9290*/  BSYNC B1 ;  /* 0x0000000000017941 */ /* 0x000fea0003800000 */
.L_x_11101:
        /* <DEDUP_REMOVED lines=11> */
.L_x_11105:
[----:B------:R-:W-:Y:S01]  /*9350*/  IMAD.MOV.U32 R6, RZ, RZ, R7 ;  /* 0x000000ffff067224 */ /* 0x000fe200078e0007 */
[----:B------:R-:W-:Y:S01]  /*9360*/  MOV R65, R64 ;  /* 0x0000004000417202 */ /* 0x000fe20000000f00 */
[----:B------:R-:W-:Y:S02]  /*9370*/  IMAD.MOV.U32 R8, RZ, RZ, R9 ;  /* 0x000000ffff087224 */ /* 0x000fe400078e0009 */
[----:B------:R-:W-:-:S07]  /*9380*/  IMAD.MOV.U32 R33, RZ, RZ, R32 ;  /* 0x000000ffff217224 */ /* 0x000fce00078e0020 */
.L_x_11106:
[----:B------:R-:W-:Y:S05]  /*9390*/  BSYNC B1 ;  /* 0x0000000000017941 */ /* 0x000fea0003800000 */
.L_x_11104:
        /* <DEDUP_REMOVED lines=11> */
.L_x_11108:
[----:B------:R-:W-:Y:S01]  /*9450*/  IMAD.MOV.U32 R7, RZ, RZ, R6 ;  /* 0x000000ffff077224 */ /* 0x000fe200078e0006 */
[----:B------:R-:W-:Y:S01]  /*9460*/  MOV R64, R71 ;  /* 0x0000004700407202 */ /* 0x000fe20000000f00 */
[----:B------:R-:W-:Y:S02]  /*9470*/  IMAD.MOV.U32 R9, RZ, RZ, R8 ;  /* 0x000000ffff097224 */ /* 0x000fe400078e0008 */
[----:B------:R-:W-:-:S07]  /*9480*/  IMAD.MOV.U32 R32, RZ, RZ, R39 ;  /* 0x000000ffff207224 */ /* 0x000fce00078e0027 */
.L_x_11109:
[----:B------:R-:W-:Y:S05]  /*9490*/  BSYNC B1 ;  /* 0x0000000000017941 */ /* 0x000fea0003800000 */
.L_x_11107:
        /* <DEDUP_REMOVED lines=11> */
.L_x_11111:
[----:B------:R-:W-:Y:S01]  /*9550*/  IMAD.MOV.U32 R6, RZ, RZ, R7 ;  /* 0x000000ffff067224 */ /* 0x000fe200078e0007 */
[----:B------:R-:W-:Y:S01]  /*9560*/  MOV R71, R70 ;  /* 0x0000004600477202 */ /* 0x000fe20000000f00 */
[----:B------:R-:W-:Y:S02]  /*9570*/  IMAD.MOV.U32 R8, RZ, RZ, R9 ;  /* 0x000000ffff087224 */ /* 0x000fe400078e0009 */
[----:B------:R-:W-:-:S07]  /*9580*/  IMAD.MOV.U32 R39, RZ, RZ, R38 ;  /* 0x000000ffff277224 */ /* 0x000fce00078e0026 */
.L_x_11112:
[----:B------:R-:W-:Y:S05]  /*9590*/  BSYNC B1 ;  /* 0x0000000000017941 */ /* 0x000fea0003800000 */
.L_x_11110:
        /* <DEDUP_REMOVED lines=11> */
.L_x_11114:
[----:B------:R-:W-:Y:S01]  /*9650*/  IMAD.MOV.U32 R7, RZ, RZ, R6 ;  /* 0x000000ffff077224 */ /* 0x000fe200078e0006 */
[----:B------:R-:W-:Y:S01]  /*9660*/  MOV R70, R69 ;  /* 0x0000004500467202 */ /* 0x000fe20000000f00 */
[----:B------:R-:W-:Y:S02]  /*9670*/  IMAD.MOV.U32 R9, RZ, RZ, R8 ;  /* 0x000000ffff097224 */ /* 0x000fe400078e0008 */
[----:B------:R-:W-:-:S07]  /*9680*/  IMAD.MOV.U32 R38, RZ, RZ, R37 ;  /* 0x000000ffff267224 */ /* 0x000fce00078e0025 */
.L_x_11115:
[----:B------:R-:W-:Y:S05]  /*9690*/  BSYNC B1 ;  /* 0x0000000000017941 */ /* 0x000fea0003800000 */
.L_x_11113:
        /* <DEDUP_REMOVED lines=11> */
.L_x_11117:
[----:B------:R-:W-:Y:S01]  /*9750*/  IMAD.MOV.U32 R6, RZ, RZ, R7 ;  /* 0x000000ffff067224 */ /* 0x000fe200078e0007 */
[----:B------:R-:W-:Y:S01]  /*9760*/  MOV R69, R68 ;  /* 0x0000004400457202 */ /* 0x000fe20000000f00 */
[----:B------:R-:W-:Y:S02]  /*9770*/  IMAD.MOV.U32 R8, RZ, RZ, R9 ;  /* 0x000000ffff087224 */ /* 0x000fe400078e0009 */
[----:B------:R-:W-:-:S07]  /*9780*/  IMAD.MOV.U32 R37, RZ, RZ, R36 ;  /* 0x000000ffff257224 */ /* 0x000fce00078e0024 */
.L_x_11118:
[----:B------:R-:W-:Y:S05]  /*9790*/  BSYNC B1 ;  /* 0x0000000000017941 */ /* 0x000fea0003800000 */
.L_x_11116:
        /* <DEDUP_REMOVED lines=11> */
.L_x_11120:
[----:B------:R-:W-:Y:S01]  /*9850*/  IMAD.MOV.U32 R7, RZ, RZ, R6 ;  /* 0x000000ffff077224 */ /* 0x000fe200078e0006 */
[----:B------:R-:W-:Y:S01]  /*9860*/  MOV R36, R43 ;  /* 0x0000002b00247202 */ /* 0x000fe20000000f00 */
[----:B------:R-:W-:Y:S02]  /*9870*/  IMAD.MOV.U32 R9, RZ, RZ, R8 ;  /* 0x000000ffff097224 */ /* 0x000fe400078e0008 */
[----:B------:R-:W-:-:S07]  /*9880*/  IMAD.MOV.U32 R68, RZ, RZ, R3 ;  /* 0x000000ffff447224 */ /* 0x000fce00078e0003 */
.L_x_11121:
[----:B------:R-:W-:Y:S05]  /*9890*/  BSYNC B1 ;  /* 0x0000000000017941 */ /* 0x000fea0003800000 */
.L_x_11119:
        /* <DEDUP_REMOVED lines=11> */
.L_x_11123:
[----:B------:R-:W-:Y:S01]  /*9950*/  IMAD.MOV.U32 R11, RZ, RZ, R7 ;  /* 0x000000ffff0b7224 */ /* 0x000fe200078e0007 */
[----:B------:R-:W-:Y:S01]  /*9960*/  MOV R3, R2 ;  /* 0x0000000200037202 */ /* 0x000fe20000000f00 */
[----:B------:R-:W-:Y:S02]  /*9970*/  IMAD.MOV.U32 R6, RZ, RZ, R9 ;  /* 0x000000ffff067224 */ /* 0x000fe400078e0009 */
[----:B------:R-:W-:-:S07]  /*9980*/  IMAD.MOV.U32 R43, RZ, RZ, R42 ;  /* 0x000000ffff2b7224 */ /* 0x000fce00078e002a */
.L_x_11124:
[----:B------:R-:W-:Y:S05]  /*9990*/  BSYNC B1 ;  /* 0x0000000000017941 */ /* 0x000fea0003800000 */
.L_x_11122:
        /* <DEDUP_REMOVED lines=11> */
.L_x_11126:
[----:B------:R-:W-:Y:S01]  /*9a50*/  IMAD.MOV.U32 R2, RZ, RZ, R72 ;  /* 0x000000ffff027224 */ /* 0x000fe200078e0048 */
[----:B------:R-:W-:Y:S01]  /*9a60*/  MOV R7, R11 ;  /* 0x0000000b00077202 */ /* 0x000fe20000000f00 */
[----:B------:R-:W-:Y:S02]  /*9a70*/  IMAD.MOV.U32 R42, RZ, RZ, R41 ;  /* 0x000000ffff2a7224 */ /* 0x000fe400078e0029 */
[----:B------:R-:W-:Y:S02]  /*9a80*/  IMAD.MOV.U32 R72, RZ, RZ, R11 ;  /* 0x000000ffff487224 */ /* 0x000fe400078e000b */
[--C-:B------:R-:W-:Y:S02]  /*9a90*/  IMAD.MOV.U32 R8, RZ, RZ, R6.reuse ;  /* 0x000000ffff087224 */ /* 0x100fe400078e0006 */
[----:B------:R-:W-:-:S07]  /*9aa0*/  IMAD.MOV.U32 R41, RZ, RZ, R6 ;  /* 0x000000ffff297224 */ /* 0x000fce00078e0006 */
.L_x_11127:
[----:B------:R-:W-:Y:S05]  /*9ab0*/  BSYNC B1 ;  /* 0x0000000000017941 */ /* 0x000fea0003800000 */
.L_x_11125:
[----:B------:R-:W-:Y:S01]  /*9ac0*/  IADD3 R4, R4, 0x4, RZ ;  /* 0x0000000404047810 */ /* 0x000fe20007ffe0ff */
[----:B------:R-:W-:Y:S06]  /*9ad0*/  @P1 BRA `(.L_x_11128) ;  /* 0xffffffe0000c1947 */ /* 0x000fec000383ffff */
[----:B------:R-:W-:Y:S02]  /*9ae0*/  IMAD.MOV.U32 R72, RZ, RZ, R7 ;  /* 0x000000ffff487224 */ /* 0x000fe400078e0007 */
[----:B------:R-:W-:-:S07]  /*9af0*/  IMAD.MOV.U32 R41, RZ, RZ, R8 ;  /* 0x000000ffff297224 */ /* 0x000fce00078e0008 */
.L_x_11034:
[----:B------:R-:W-:Y:S05]  /*9b00*/  BSYNC B0 ;  /* 0x0000000000007941 */ /* 0x000fea0003800000 */
.L_x_11033:
        /* <DEDUP_REMOVED lines=99> */
[----:B0-----:R-:W-:Y:S01]  /*a140*/  HFMA2.MMA R4, -RZ, RZ, 0, 0 ;  /* 0x00000000ff047435 */ /* 0x001fe200000001ff */
[----:B------:R-:W-:-:S10]  /*a150*/  VIADD R5, R1, 0x100 ;  /* 0x0000010001057836 */ /* 0x000fd40000000000 */
.L_x_11224:
        /* <DEDUP_REMOVED lines=20> */
.L_x_11132:
[----:B------:R-:W-:Y:S02]  /*a2a0*/  IMAD.MOV.U32 R7, RZ, RZ, R40 ;  /* 0x000000ffff077224 */ /* 0x000fe400078e0028 */
[----:B------:R-:W-:Y:S01]  /*a2b0*/  IMAD.MOV.U32 R9, RZ, RZ, R76 ;  /* 0x000000ffff097224 */ /* 0x000fe200078e004c */
[----:B------:R-:W-:Y:S01]  /*a2c0*/  MOV R76, R15 ;  /* 0x0000000f004c7202 */ /* 0x000fe20000000f00 */
[----:B------:R-:W-:-:S07]  /*a2d0*/  IMAD.MOV.U32 R40, RZ, RZ, R47 ;  /* 0x000000ffff287224 */ /* 0x000fce00078e002f */
.L_x_11133:
[----:B------:R-:W-:Y:S05]  /*a2e0*/  BSYNC B1 ;  /* 0x0000000000017941 */ /* 0x000fea0003800000 */
.L_x_11131:
        /* <DEDUP_REMOVED lines=11> */
.L_x_11135:
[----:B------:R-:W-:Y:S01]  /*a3a0*/  IMAD.MOV.U32 R6, RZ, RZ, R7 ;  /* 0x000000ffff067224 */ /* 0x000fe200078e0007 */
[----:B------:R-:W-:Y:S01]  /*a3b0*/  MOV R47, R46 ;  /* 0x0000002e002f7202 */ /* 0x000fe20000000f00 */
[----:B------:R-:W-:Y:S02]  /*a3c0*/  IMAD.MOV.U32 R8, RZ, RZ, R9 ;  /* 0x000000ffff087224 */ /* 0x000fe400078e0009 */
[----:B------:R-:W-:-:S07]  /*a3d0*/  IMAD.MOV.U32 R15, RZ, RZ, R14 ;  /* 0x000000ffff0f7224 */ /* 0x000fce00078e000e */
.L_x_11136:
[----:B------:R-:W-:Y:S05]  /*a3e0*/  BSYNC B1 ;  /* 0x0000000000017941 */ /* 0x000fea0003800000 */
.L_x_11134:
        /* <DEDUP_REMOVED lines=11> */
.L_x_11138:
[----:B------:R-:W-:Y:S01]  /*a4a0*/  IMAD.MOV.U32 R7, RZ, RZ, R6 ;  /* 0x000000ffff077224 */ /* 0x000fe200078e0006 */
[----:B------:R-:W-:Y:S01]  /*a4b0*/  MOV R46, R45 ;  /* 0x0000002d002e7202 */ /* 0x000fe20000000f00 */
[----:B------:R-:W-:Y:S02]  /*a4c0*/  IMAD.MOV.U32 R9, RZ, RZ, R8 ;  /* 0x000000ffff097224 */ /* 0x000fe400078e0008 */
[----:B------:R-:W-:-:S07]  /*a4d0*/  IMAD.MOV.U32 R14, RZ, RZ, R13 ;  /* 0x000000ffff0e7224 */ /* 0x000fce00078e000d */
.L_x_11139:
[----:B------:R-:W-:Y:S05]  /*a4e0*/  BSYNC B1 ;  /* 0x0000000000017941 */ /* 0x000fea0003800000 */
.L_x_11137:
        /* <DEDUP_REMOVED lines=11> */
.L_x_11141:
[----:B------:R-:W-:Y:S01]  /*a5a0*/  IMAD.MOV.U32 R6, RZ, RZ, R7 ;  /* 0x000000ffff067224 */ /* 0x000fe200078e0007 */
[----:B------:R-:W-:Y:S01]  /*a5b0*/  MOV R45, R44 ;  /* 0x0000002c002d7202 */ /* 0x000fe20000000f00 */
[----:B------:R-:W-:Y:S02]  /*a5c0*/  IMAD.MOV.U32 R8, RZ, RZ, R9 ;  /* 0x000000ffff087224 */ /* 0x000fe400078e0009 */
[----:B------:R-:W-:-:S07]  /*a5d0*/  IMAD.MOV.U32 R13, RZ, RZ, R12 ;  /* 0x000000ffff0d7224 */ /* 0x000fce00078e000c */
.L_x_11142:
[----:B------:R-:W-:Y:S05]  /*a5e0*/  BSYNC B1 ;  /* 0x0000000000017941 */ /* 0x000fea0003800000 */
.L_x_11140:
        /* <DEDUP_REMOVED lines=11> */
.L_x_11144:
[----:B------:R-:W-:Y:S01]  /*a6a0*/  IMAD.MOV.U32 R7, RZ, RZ, R6 ;  /* 0x000000ffff077224 */ /* 0x000fe200078e0006 */
[----:B------:R-:W-:Y:S01]  /*a6b0*/  MOV R44, R51 ;  /* 0x00000033002c7202 */ /* 0x000fe20000000f00 */
[----:B------:R-:W-:Y:S02]  /*a6c0*/  IMAD.MOV.U32 R9, RZ, RZ, R8 ;  /* 0x000000ffff097224 */ /* 0x000fe400078e0008 */
[----:B------:R-:W-:-:S07]  /*a6d0*/  IMAD.MOV.U32 R12, RZ, RZ, R19 ;  /* 0x000000ffff0c7224 */ /* 0x000fce00078e0013 */
.L_x_11145:
[----:B------:R-:W-:Y:S05]  /*a6e0*/  BSYNC B1 ;  /* 0x0000000000017941 */ /* 0x000fea0003800000 */
.L_x_11143:
        /* <DEDUP_REMOVED lines=11> */
.L_x_11147:
[----:B------:R-:W-:Y:S01]  /*a7a0*/  IMAD.MOV.U32 R6, RZ, RZ, R7 ;  /* 0x000000ffff067224 */ /* 0x000fe200078e0007 */
[----:B------:R-:W-:Y:S01]  /*a7b0*/  MOV R51, R50 ;  /* 0x0000003200337202 */ /* 0x000fe20000000f00 */
[----:B------:R-:W-:Y:S02]  /*a7c0*/  IMAD.MOV.U32 R8, RZ, RZ, R9 ;  /* 0x000000ffff087224 */ /* 0x000fe400078e0009 */
[----:B------:R-:W-:-:S07]  /*a7d0*/  IMAD.MOV.U32 R19, RZ, RZ, R18 ;  /* 0x000000ffff137224 */ /* 0x000fce00078e0012 */
.L_x_11148:
[----:B------:R-:W-:Y:S05]  /*a7e0*/  BSYNC B1 ;  /* 0x0000000000017941 */ /* 0x000fea0003800000 */
.L_x_11146:
        /* <DEDUP_REMOVED lines=11> */
.L_x_11150:
[----:B------:R-:W-:Y:S01]  /*a8a0*/  IMAD.MOV.U32 R7, RZ, RZ, R6 ;  /* 0x000000ffff077224 */ /* 0x000fe200078e0006 */
[----:B------:R-:W-:Y:S01]  /*a8b0*/  MOV R50, R49 ;  /* 0x0000003100327202 */ /* 0x000fe20000000f00 */
[----:B------:R-:W-:Y:S02]  /*a8c0*/  IMAD.MOV.U32 R9, RZ, RZ, R8 ;  /* 0x000000ffff097224 */ /* 0x000fe400078e0008 */
[----:B------:R-:W-:-:S07]  /*a8d0*/  IMAD.MOV.U32 R18, RZ, RZ, R17 ;  /* 0x000000ffff127224 */ /* 0x000fce00078e0011 */
.L_x_11151:
[----:B------:R-:W-:Y:S05]  /*a8e0*/  BSYNC B1 ;  /* 0x0000000000017941 */ /* 0x000fea0003800000 */
.L_x_11149:
        /* <DEDUP_REMOVED lines=11> */
.L_x_11153:
[----:B------:R-:W-:Y:S01]  /*a9a0*/  IMAD.MOV.U32 R6, RZ, RZ, R7 ;  /* 0x000000ffff067224 */ /* 0x000fe200078e0007 */
[----:B------:R-:W-:Y:S01]  /*a9b0*/  MOV R49, R48 ;  /* 0x0000003000317202 */ /* 0x000fe20000000f00 */
[----:B------:R-:W-:Y:S02]  /*a9c0*/  IMAD.MOV.U32 R8, RZ, RZ, R9 ;  /* 0x000000ffff087224 */ /* 0x000fe400078e0009 */
[----:B------:R-:W-:-:S07]  /*a9d0*/  IMAD.MOV.U32 R17, RZ, RZ, R16 ;  /* 0x000000ffff117224 */ /* 0x000fce00078e0010 */
.L_x_11154:
[----:B------:R-:W-:Y:S05]  /*a9e0*/  BSYNC B1 ;  /* 0x0000000000017941 */ /* 0x000fea0003800000 */
.L_x_11152:
        /* <DEDUP_REMOVED lines=11> */
.L_x_11156:
[----:B------:R-:W-:Y:S01]  /*aaa0*/  IMAD.MOV.U32 R7, RZ, RZ, R6 ;  /* 0x000000ffff077224 */ /* 0x000fe200078e0006 */
[----:B------:R-:W-:Y:S01]  /*aab0*/  MOV R48, R55 ;  /* 0x0000003700307202 */ /* 0x000fe20000000f00 */
[----:B------:R-:W-:Y:S02]  /*aac0*/  IMAD.MOV.U32 R9, RZ, RZ, R8 ;  /* 0x000000ffff097224 */ /* 0x000fe400078e0008 */
[----:B------:R-:W-:-:S07]  /*aad0*/  IMAD.MOV.U32 R16, RZ, RZ, R23 ;  /* 0x000000ffff107224 */ /* 0x000fce00078e0017 */
.L_x_11157:
[----:B------:R-:W-:Y:S05]  /*aae0*/  BSYNC B1 ;  /* 0x0000000000017941 */ /* 0x000fea0003800000 */
.L_x_11155:
        /* <DEDUP_REMOVED lines=11> */
.L_x_11159:
[----:B------:R-:W-:Y:S01]  /*aba0*/  IMAD.MOV.U32 R6, RZ, RZ, R7 ;  /* 0x000000ffff067224 */ /* 0x000fe200078e0007 */
[----:B------:R-:W-:Y:S01]  /*abb0*/  MOV R55, R54 ;  /* 0x0000003600377202 */ /* 0x000fe20000000f00 */
[----:B------:R-:W-:Y:S02]  /*abc0*/  IMAD.MOV.U32 R8, RZ, RZ, R9 ;  /* 0x000000ffff087224 */ /* 0x000fe400078e0009 */
[----:B------:R-:W-:-:S07]  /*abd0*/  IMAD.MOV.U32 R23, RZ, RZ, R22 ;  /* 0x000000ffff177224 */ /* 0x000fce00078e0016 */
.L_x_11160:
[----:B------:R-:W-:Y:S05]  /*abe0*/  BSYNC B1 ;  /* 0x0000000000017941 */ /* 0x000fea0003800000 */
.L_x_11158:
        /* <DEDUP_REMOVED lines=11> */
.L_x_11162:
[----:B------:R-:W-:Y:S01]  /*aca0*/  IMAD.MOV.U32 R7, RZ, RZ, R6 ;  /* 0x000000ffff077224 */ /* 0x000fe200078e0006 */
[----:B------:R-:W-:Y:S01]  /*acb0*/  MOV R54, R53 ;  /* 0x0000003500367202 */ /* 0x000fe20000000f00 */
[----:B------:R-:W-:Y:S02]  /*acc0*/  IMAD.MOV.U32 R9, RZ, RZ, R8 ;  /* 0x000000ffff097224 */ /* 0x000fe400078e0008 */
[----:B------:R-:W-:-:S07]  /*acd0*/  IMAD.MOV.U32 R22, RZ, RZ, R21 ;  /* 0x000000ffff167224 */ /* 0x000fce00078e0015 */
.L_x_11163:
[----:B------:R-:W-:Y:S05]  /*ace0*/  BSYNC B1 ;  /* 0x0000000000017941 */ /* 0x000fea0003800000 */
.L_x_11161:
        /* <DEDUP_REMOVED lines=11> */
.L_x_11165:
[----:B------:R-:W-:Y:S01]  /*ada0*/  IMAD.MOV.U32 R6, RZ, RZ, R7 ;  /* 0x000000ffff067224 */ /* 0x000fe200078e0007 */
[----:B------:R-:W-:Y:S01]  /*adb0*/  MOV R53, R52 ;  /* 0x0000003400357202 */ /* 0x000fe20000000f00 */
[----:B------:R-:W-:Y:S02]  /*adc0*/  IMAD.MOV.U32 R8, RZ, RZ, R9 ;  /* 0x000000ffff087224 */ /* 0x000fe400078e0009 */
[----:B------:R-:W-:-:S07]  /*add0*/  IMAD.MOV.U32 R21, RZ, RZ, R20 ;  /* 0x000000ffff157224 */ /* 0x000fce00078e0014 */
.L_x_11166:
[----:B------:R-:W-:Y:S05]  /*ade0*/  BSYNC B1 ;  /* 0x0000000000017941 */ /* 0x000fea0003800000 */
.L_x_11164:
        /* <DEDUP_REMOVED lines=11> */
.L_x_11168:
[----:B------:R-:W-:Y:S01]  /*aea0*/  IMAD.MOV.U32 R7, RZ, RZ, R6 ;  /* 0x000000ffff077224 */ /* 0x000fe200078e0006 */
[----:B------:R-:W-:Y:S01]  /*aeb0*/  MOV R52, R59 ;  /* 0x0000003b00347202 */ /* 0x000fe20000000f00 */
[----:B------:R-:W-:Y:S02]  /*aec0*/  IMAD.MOV.U32 R9, RZ, RZ, R8 ;  /* 0x000000ffff097224 */ /* 0x000fe400078e0008 */
[----:B------:R-:W-:-:S07]  /*aed0*/  IMAD.MOV.U32 R20, RZ, RZ, R27 ;  /* 0x000000ffff147224 */ /* 0x000fce00078e001b */
.L_x_11169:
[----:B------:R-:W-:Y:S05]  /*aee0*/  BSYNC B1 ;  /* 0x0000000000017941 */ /* 0x000fea0003800000 */
.L_x_11167:
        /* <DEDUP_REMOVED lines=11> */
.L_x_11171:
[----:B------:R-:W-:Y:S01]  /*afa0*/  IMAD.MOV.U32 R6, RZ, RZ, R7 ;  /* 0x000000ffff067224 */ /* 0x000fe200078e0007 */
[----:B------:R-:W-:Y:S01]  /*afb0*/  MOV R59, R58 ;  /* 0x0000003a003b7202 */ /* 0x000fe20000000f00 */
[----:B------:R-:W-:Y:S02]  /*afc0*/  IMAD.MOV.U32 R8, RZ, RZ, R9 ;  /* 0x000000ffff087224 */ /* 0x000fe400078e0009 */
[----:B------:R-:W-:-:S07]  /*afd0*/  IMAD.MOV.U32 R27, RZ, RZ, R26 ;  /* 0x000000ffff1b7224 */ /* 0x000fce00078e001a */
.L_x_11172:
[----:B------:R-:W-:Y:S05]  /*afe0*/  BSYNC B1 ;  /* 0x0000000000017941 */ /* 0x000fea0003800000 */
.L_x_11170:
        /* <DEDUP_REMOVED lines=11> */
.L_x_11174:
[----:B------:R-:W-:Y:S01]  /*b0a0*/  IMAD.MOV.U32 R7, RZ, RZ, R6 ;  /* 0x000000ffff077224 */ /* 0x000fe200078e0006 */
[----:B------:R-:W-:Y:S01]  /*b0b0*/  MOV R58, R57 ;  /* 0x00000039003a7202 */ /* 0x000fe20000000f00 */
[----:B------:R-:W-:Y:S02]  /*b0c0*/  IMAD.MOV.U32 R9, RZ, RZ, R8 ;  /* 0x000000ffff097224 */ /* 0x000fe400078e0008 */
[----:B------:R-:W-:-:S07]  /*b0d0*/  IMAD.MOV.U32 R26, RZ, RZ, R25 ;  /* 0x000000ffff1a7224 */ /* 0x000fce00078e0019 */
.L_x_11175:
[----:B------:R-:W-:Y:S05]  /*b0e0*/  BSYNC B1 ;  /* 0x0000000000017941 */ /* 0x000fea0003800000 */
.L_x_11173:
        /* <DEDUP_REMOVED lines=11> */
.L_x_11177:
[----:B------:R-:W-:Y:S01]  /*b1a0*/  IMAD.MOV.U32 R6, RZ, RZ, R7 ;  /* 0x000000ffff067224 */ /* 0x000fe200078e0007 */
[----:B------:R-:W-:Y:S01]  /*b1b0*/  MOV R57, R56 ;  /* 0x0000003800397202 */ /* 0x000fe20000000f00 */
[----:B------:R-:W-:Y:S02]  /*b1c0*/  IMAD.MOV.U32 R8, RZ, RZ, R9 ;  /* 0x000000ffff087224 */ /* 0x000fe400078e0009 */
[----:B------:R-:W-:-:S07]  /*b1d0*/  IMAD.MOV.U32 R25, RZ, RZ, R24 ;  /* 0x000000ffff197224 */ /* 0x000fce00078e0018 */
.L_x_11178:
[----:B------:R-:W-:Y:S05]  /*b1e0*/  BSYNC B1 ;  /* 0x0000000000017941 */ /* 0x000fea0003800000 */
.L_x_11176:
        /* <DEDUP_REMOVED lines=11> */
.L_x_11180:
[----:B------:R-:W-:Y:S01]  /*b2a0*/  IMAD.MOV.U32 R7, RZ, RZ, R6 ;  /* 0x000000ffff077224 */ /* 0x000fe200078e0006 */
[----:B------:R-:W-:Y:S01]  /*b2b0*/  MOV R56, R63 ;  /* 0x0000003f00387202 */ /* 0x000fe20000000f00 */
[----:B------:R-:W-:Y:S02]  /*b2c0*/  IMAD.MOV.U32 R9, RZ, RZ, R8 ;  /* 0x000000ffff097224 */ /* 0x000fe400078e0008 */
[----:B------:R-:W-:-:S07]  /*b2d0*/  IMAD.MOV.U32 R24, RZ, RZ, R31 ;  /* 0x000000ffff187224 */ /* 0x000fce00078e001f */
.L_x_11181:
[----:B------:R-:W-:Y:S05]  /*b2e0*/  BSYNC B1 ;  /* 0x0000000000017941 */ /* 0x000fea0003800000 */
.L_x_11179:
        /* <DEDUP_REMOVED lines=11> */
.L_x_11183:
[----:B------:R-:W-:Y:S01]  /*b3a0*/  IMAD.MOV.U32 R6, RZ, RZ, R7 ;  /* 0x000000ffff067224 */ /* 0x000fe200078e0007 */
[----:B------:R-:W-:Y:S01]  /*b3b0*/  MOV R63, R62 ;  /* 0x0000003e003f7202 */ /* 0x000fe20000000f00 */
[----:B------:R-:W-:Y:S02]  /*b3c0*/  IMAD.MOV.U32 R8, RZ, RZ, R9 ;  /* 0x000000ffff087224 */ /* 0x000fe400078e0009 */
[----:B------:R-:W-:-:S07]  /*b3d0*/  IMAD.MOV.U32 R31, RZ, RZ, R30 ;  /* 0x000000ffff1f7224 */ /* 0x000fce00078e001e */
.L_x_11184:
[----:B------:R-:W-:Y:S05]  /*b3e0*/  BSYNC B1 ;  /* 0x0000000000017941 */ /* 0x000fea0003800000 */
.L_x_11182:
        /* <DEDUP_REMOVED lines=11> */
.L_x_11186:
[----:B------:R-:W-:Y:S01]  /*b4a0*/  IMAD.MOV.U32 R7, RZ, RZ, R6 ;  /* 0x000000ffff077224 */ /* 0x000fe200078e0006 */
[----:B------:R-:W-:Y:S01]  /*b4b0*/  MOV R62, R61 ;  /* 0x0000003d003e7202 */ /* 0x000fe20000000f00 */
[----:B------:R-:W-:Y:S02]  /*b4c0*/  IMAD.MOV.U32 R9, RZ, RZ, R8 ;  /* 0x000000ffff097224 */ /* 0x000fe400078e0008 */
[----:B------:R-:W-:-:S07]  /*b4d0*/  IMAD.MOV.U32 R30, RZ, RZ, R29 ;  /* 0x000000ffff1e7224 */ /* 0x000fce00078e001d */
.L_x_11187:
[----:B------:R-:W-:Y:S05]  /*b4e0*/  BSYNC B1 ;  /* 0x0000000000017941 */ /* 0x000fea0003800000 */
.L_x_11185:
        /* <DEDUP_REMOVED lines=11> */
.L_x_11189:
[----:B------:R-:W-:Y:S01]  /*b5a0*/  IMAD.MOV.U32 R6, RZ, RZ, R7 ;  /* 0x000000ffff067224 */ /* 0x000fe200078e0007 */
[----:B------:R-:W-:Y:S01]  /*b5b0*/  MOV R61, R60 ;  /* 0x0000003c003d7202 */ /* 0x000fe20000000f00 */
[----:B------:R-:W-:Y:S02]  /*b5c0*/  IMAD.MOV.U32 R8, RZ, RZ, R9 ;  /* 0x000000ffff087224 */ /* 0x000fe400078e0009 */
[----:B------:R-:W-:-:S07]  /*b5d0*/  IMAD.MOV.U32 R29, RZ, RZ, R28 ;  /* 0x000000ffff1d7224 */ /* 0x000fce00078e001c */
.L_x_11190:
[----:B------:R-:W-:Y:S05]  /*b5e0*/  BSYNC B1 ;  /* 0x0000000000017941 */ /* 0x000fea0003800000 */
.L_x_11188:
        /* <DEDUP_REMOVED lines=11> */
.L_x_11192:
[----:B------:R-:W-:Y:S01]  /*b6a0*/  IMAD.MOV.U32 R7, RZ, RZ, R6 ;  /* 0x000000ffff077224 */ /* 0x000fe200078e0006 */
[----:B------:R-:W-:Y:S01]  /*b6b0*/  MOV R60, R67 ;  /* 0x00000043003c7202 */ /* 0x000fe20000000f00 */
[----:B------:R-:W-:Y:S02]  /*b6c0*/  IMAD.MOV.U32 R9, RZ, RZ, R8 ;  /* 0x000000ffff097224 */ /* 0x000fe400078e0008 */
[----:B------:R-:W-:-:S07]  /*b6d0*/  IMAD.MOV.U32 R28, RZ, RZ, R35 ;  /* 0x000000ffff1c7224 */ /* 0x000fce00078e0023 */
.L_x_11193:
[----:B------:R-:W-:Y:S05]  /*b6e0*/  BSYNC B1 ;  /* 0x0000000000017941 */ /* 0x000fea0003800000 */
.L_x_11191:
        /* <DEDUP_REMOVED lines=11> */
.L_x_11195:
[----:B------:R-:W-:Y:S01]  /*b7a0*/  IMAD.MOV.U32 R6, RZ, RZ, R7 ;  /* 0x000000ffff067224 */ /* 0x000fe200078e0007 */
[----:B------:R-:W-:Y:S01]  /*b7b0*/  MOV R67, R66 ;  /* 0x0000004200437202 */ /* 0x000fe20000000f00 */
[----:B------:R-:W-:Y:S02]  /*b7c0*/  IMAD.MOV.U32 R8, RZ, RZ, R9 ;  /* 0x000000ffff087224 */ /* 0x000fe400078e0009 */
[----:B------:R-:W-:-:S07]  /*b7d0*/  IMAD.MOV.U32 R35, RZ, RZ, R34 ;  /* 0x000000ffff237224 */ /* 0x000fce00078e0022 */
.L_x_11196:
[----:B------:R-:W-:Y:S05]  /*b7e0*/  BSYNC B1 ;  /* 0x0000000000017941 */ /* 0x000fea0003800000 */
.L_x_11194:
        /* <DEDUP_REMOVED lines=11> */
.L_x_11198:
[----:B------:R-:W-:Y:S01]  /*b8a0*/  IMAD.MOV.U32 R7, RZ, RZ, R6 ;  /* 0x000000ffff077224 */ /* 0x000fe200078e0006 */
[----:B------:R-:W-:Y:S01]  /*b8b0*/  MOV R66, R65 ;  /* 0x0000004100427202 */ /* 0x000fe20000000f00 */
[----:B------:R-:W-:Y:S02]  /*b8c0*/  IMAD.MOV.U32 R9, RZ, RZ, R8 ;  /* 0x000000ffff097224 */ /* 0x000fe400078e0008 */
[----:B------:R-:W-:-:S07]  /*b8d0*/  IMAD.MOV.U32 R34, RZ, RZ, R33 ;  /* 0x000000ffff227224 */ /* 0x000fce00078e0021 */
.L_x_11199:
[----:B------:R-:W-:Y:S05]  /*b8e0*/  BSYNC B1 ;  /* 0x0000000000017941 */ /* 0x000fea0003800000 */
.L_x_11197:
        /* <DEDUP_REMOVED lines=11> */
.L_x_11201:
[----:B------:R-:W-:Y:S01]  /*b9a0*/  IMAD.MOV.U32 R6, RZ, RZ, R7 ;  /* 0x000000ffff067224 */ /* 0x000fe200078e0007 */
[----:B------:R-:W-:Y:S01]  /*b9b0*/  MOV R65, R64 ;  /* 0x0000004000417202 */ /* 0x000fe20000000f00 */
[----:B------:R-:W-:Y:S02]  /*b9c0*/  IMAD.MOV.U32 R8, RZ, RZ, R9 ;  /* 0x000000ffff087224 */ /* 0x000fe400078e0009 */
[----:B------:R-:W-:-:S07]  /*b9d0*/  IMAD.MOV.U32 R33, RZ, RZ, R32 ;  /* 0x000000ffff217224 */ /* 0x000fce00078e0020 */
.L_x_11202:
[----:B------:R-:W-:Y:S05]  /*b9e0*/  BSYNC B1 ;  /* 0x0000000000017941 */ /* 0x000fea0003800000 */
.L_x_11200:
        /* <DEDUP_REMOVED lines=11> */
.L_x_11204:
[----:B------:R-:W-:Y:S01]  /*baa0*/  IMAD.MOV.U32 R7, RZ, RZ, R6 ;  /* 0x000000ffff077224 */ /* 0x000fe200078e0006 */
[----:B------:R-:W-:Y:S01]  /*bab0*/  MOV R64, R71 ;  /* 0x0000004700407202 */ /* 0x000fe20000000f00 */
[----:B------:R-:W-:Y:S02]  /*bac0*/  IMAD.MOV.U32 R9, RZ, RZ, R8 ;  /* 0x000000ffff097224 */ /* 0x000fe400078e0008 */
[----:B------:R-:W-:-:S07]  /*bad0*/  IMAD.MOV.U32 R32, RZ, RZ, R39 ;  /* 0x000000ffff207224 */ /* 0x000fce00078e0027 */
.L_x_11205:
[----:B------:R-:W-:Y:S05]  /*bae0*/  BSYNC B1 ;  /* 0x0000000000017941 */ /* 0x000fea0003800000 */
.L_x_11203:
        /* <DEDUP_REMOVED lines=11> */
.L_x_11207:
[----:B------:R-:W-:Y:S01]  /*bba0*/  IMAD.MOV.U32 R6, RZ, RZ, R7 ;  /* 0x000000ffff067224 */ /* 0x000fe200078e0007 */
[----:B------:R-:W-:Y:S01]  /*bbb0*/  MOV R71, R70 ;  /* 0x0000004600477202 */ /* 0x000fe20000000f00 */
[----:B------:R-:W-:Y:S02]  /*bbc0*/  IMAD.MOV.U32 R8, RZ, RZ, R9 ;  /* 0x000000ffff087224 */ /* 0x000fe400078e0009 */
[----:B------:R-:W-:-:S07]  /*bbd0*/  IMAD.MOV.U32 R39, RZ, RZ, R38 ;  /* 0x000000ffff277224 */ /* 0x000fce00078e0026 */
.L_x_11208:
[----:B------:R-:W-:Y:S05]  /*bbe0*/  BSYNC B1 ;  /* 0x0000000000017941 */ /* 0x000fea0003800000 */
.L_x_11206:
        /* <DEDUP_REMOVED lines=11> */
.L_x_11210:
[----:B------:R-:W-:Y:S01]  /*bca0*/  IMAD.MOV.U32 R7, RZ, RZ, R6 ;  /* 0x000000ffff077224 */ /* 0x000fe200078e0006 */
[----:B------:R-:W-:Y:S01]  /*bcb0*/  MOV R70, R69 ;  /* 0x0000004500467202 */ /* 0x000fe20000000f00 */
[----:B------:R-:W-:Y:S02]  /*bcc0*/  IMAD.MOV.U32 R9, RZ, RZ, R8 ;  /* 0x000000ffff097224 */ /* 0x000fe400078e0008 */
[----:B------:R-:W-:-:S07]  /*bcd0*/  IMAD.MOV.U32 R38, RZ, RZ, R37 ;  /* 0x000000ffff267224 */ /* 0x000fce00078e0025 */
.L_x_11211:
[----:B------:R-:W-:Y:S05]  /*bce0*/  BSYNC B1 ;  /* 0x0000000000017941 */ /* 0x000fea0003800000 */
.L_x_11209:
        /* <DEDUP_REMOVED lines=11> */
.L_x_11213:
[----:B------:R-:W-:Y:S01]  /*bda0*/  IMAD.MOV.U32 R6, RZ, RZ, R7 ;  /* 0x000000ffff067224 */ /* 0x000fe200078e0007 */
[----:B------:R-:W-:Y:S01]  /*bdb0*/  MOV R69, R68 ;  /* 0x0000004400457202 */ /* 0x000fe20000000f00 */
[----:B------:R-:W-:Y:S02]  /*bdc0*/  IMAD.MOV.U32 R8, RZ, RZ, R9 ;  /* 0x000000ffff087224 */ /* 0x000fe400078e0009 */
[----:B------:R-:W-:-:S07]  /*bdd0*/  IMAD.MOV.U32 R37, RZ, RZ, R36 ;  /* 0x000000ffff257224 */ /* 0x000fce00078e0024 */
.L_x_11214:
[----:B------:R-:W-:Y:S05]  /*bde0*/  BSYNC B1 ;  /* 0x0000000000017941 */ /* 0x000fea0003800000 */
.L_x_11212:
        /* <DEDUP_REMOVED lines=11> */
.L_x_11216:
[----:B------:R-:W-:Y:S01]  /*bea0*/  IMAD.MOV.U32 R7, RZ, RZ, R6 ;  /* 0x000000ffff077224 */ /* 0x000fe200078e0006 */
[----:B------:R-:W-:Y:S01]  /*beb0*/  MOV R36, R43 ;  /* 0x0000002b00247202 */ /* 0x000fe20000000f00 */
[----:B------:R-:W-:Y:S02]  /*bec0*/  IMAD.MOV.U32 R9, RZ, RZ, R8 ;  /* 0x000000ffff097224 */ /* 0x000fe400078e0008 */
[----:B------:R-:W-:-:S07]  /*bed0*/  IMAD.MOV.U32 R68, RZ, RZ, R3 ;  /* 0x000000ffff447224 */ /* 0x000fce00078e0003 */
.L_x_11217:
[----:B------:R-:W-:Y:S05]  /*bee0*/  BSYNC B1 ;  /* 0x0000000000017941 */ /* 0x000fea0003800000 */
.L_x_11215:
        /* <DEDUP_REMOVED lines=11> */
.L_x_11219:
[----:B------:R-:W-:Y:S01]  /*bfa0*/  IMAD.MOV.U32 R11, RZ, RZ, R7 ;  /* 0x000000ffff0b7224 */ /* 0x000fe200078e0007 */
[----:B------:R-:W-:Y:S01]  /*bfb0*/  MOV R3, R2 ;  /* 0x0000000200037202 */ /* 0x000fe20000000f00 */
[----:B------:R-:W-:Y:S02]  /*bfc0*/  IMAD.MOV.U32 R6, RZ, RZ, R9 ;  /* 0x000000ffff067224 */ /* 0x000fe400078e0009 */
[----:B------:R-:W-:-:S07]  /*bfd0*/  IMAD.MOV.U32 R43, RZ, RZ, R42 ;  /* 0x000000ffff2b7224 */ /* 0x000fce00078e002a */
.L_x_11220:
[----:B------:R-:W-:Y:S05]  /*bfe0*/  BSYNC B1 ;  /* 0x0000000000017941 */ /* 0x000fea0003800000 */
.L_x_11218:
        /* <DEDUP_REMOVED lines=11> */
.L_x_11222:
[----:B------:R-:W-:Y:S01]  /*c0a0*/  IMAD.MOV.U32 R2, RZ, RZ, R72 ;  /* 0x000000ffff027224 */ /* 0x000fe200078e0048 */
[----:B------:R-:W-:Y:S01]  /*c0b0*/  MOV R7, R11 ;  /* 0x0000000b00077202 */ /* 0x000fe20000000f00 */
[----:B------:R-:W-:Y:S02]  /*c0c0*/  IMAD.MOV.U32 R42, RZ, RZ, R41 ;  /* 0x000000ffff2a7224 */ /* 0x000fe400078e0029 */
[----:B------:R-:W-:Y:S02]  /*c0d0*/  IMAD.MOV.U32 R72, RZ, RZ, R11 ;  /* 0x000000ffff487224 */ /* 0x000fe400078e000b */
[--C-:B------:R-:W-:Y:S02]  /*c0e0*/  IMAD.MOV.U32 R8, RZ, RZ, R6.reuse ;  /* 0x000000ffff087224 */ /* 0x100fe400078e0006 */
[----:B------:R-:W-:-:S07]  /*c0f0*/  IMAD.MOV.U32 R41, RZ, RZ, R6 ;  /* 0x000000ffff297224 */ /* 0x000fce00078e0006 */
.L_x_11223:
[----:B------:R-:W-:Y:S05]  /*c100*/  BSYNC B1 ;  /* 0x0000000000017941 */ /* 0x000fea0003800000 */
.L_x_11221:
[----:B------:R-:W-:Y:S01]  /*c110*/  IADD3 R5, R5, 0x4, RZ ;  /* 0x0000000405057810 */ /* 0x000fe20007ffe0ff */
[----:B------:R-:W-:Y:S06]  /*c120*/  @P1 BRA `(.L_x_11224) ;  /* 0xffffffe0000c1947 */ /* 0x000fec000383ffff */
[----:B------:R-:W-:Y:S02]  /*c130*/  IMAD.MOV.U32 R72, RZ, RZ, R7 ;  /* 0x000000ffff487224 */ /* 0x000fe400078e0007 */
[----:B------:R-:W-:-:S07]  /*c140*/  IMAD.MOV.U32 R41, RZ, RZ, R8 ;  /* 0x000000ffff297224 */ /* 0x000fce00078e0008 */
.L_x_11130:
[----:B------:R-:W-:Y:S05]  /*c150*/  BSYNC B0 ;  /* 0x0000000000007941 */ /* 0x000fea0003800000 */
.L_x_11129:
        /* <DEDUP_REMOVED lines=101> */
.L_x_11320:
        /* <DEDUP_REMOVED lines=20> */
.L_x_11228:
[----:B------:R-:W-:Y:S02]  /*c8f0*/  IMAD.MOV.U32 R7, RZ, RZ, R40 ;  /* 0x000000ffff077224 */ /* 0x000fe400078e0028 */
[----:B------:R-:W-:Y:S01]  /*c900*/  IMAD.MOV.U32 R9, RZ, RZ, R76 ;  /* 0x000000ffff097224 */ /* 0x000fe200078e004c */
[----:B------:R-:W-:Y:S01]  /*c910*/  MOV R76, R15 ;  /* 0x0000000f004c7202 */ /* 0x000fe20000000f00 */
[----:B------:R-:W-:-:S07]  /*c920*/  IMAD.MOV.U32 R40, RZ, RZ, R47 ;  /* 0x000000ffff287224 */ /* 0x000fce00078e002f */
.L_x_11229:
[----:B------:R-:W-:Y:S05]  /*c930*/  BSYNC B1 ;  /* 0x0000000000017941 */ /* 0x000fea0003800000 */
.L_x_11227:
        /* <DEDUP_REMOVED lines=11> */
.L_x_11231:
[----:B------:R-:W-:Y:S01]  /*c9f0*/  IMAD.MOV.U32 R6, RZ, RZ, R7 ;  /* 0x000000ffff067224 */ /* 0x000fe200078e0007 */
[----:B------:R-:W-:Y:S01]  /*ca00*/  MOV R47, R46 ;  /* 0x0000002e002f7202 */ /* 0x000fe20000000f00 */
[----:B------:R-:W-:Y:S02]  /*ca10*/  IMAD.MOV.U32 R8, RZ, RZ, R9 ;  /* 0x000000ffff087224 */ /* 0x000fe400078e0009 */
[----:B------:R-:W-:-:S07]  /*ca20*/  IMAD.MOV.U32 R15, RZ, RZ, R14 ;  /* 0x000000ffff0f7224 */ /* 0x000fce00078e000e */
.L_x_11232:
[----:B------:R-:W-:Y:S05]  /*ca30*/  BSYNC B1 ;  /* 0x0000000000017941 */ /* 0x000fea0003800000 */
.L_x_11230:
        /* <DEDUP_REMOVED lines=11> */
.L_x_11234:
[----:B------:R-:W-:Y:S01]  /*caf0*/  IMAD.MOV.U32 R7, RZ, RZ, R6 ;  /* 0x000000ffff077224 */ /* 0x000fe200078e0006 */
[----:B------:R-:W-:Y:S01]  /*cb00*/  MOV R46, R45 ;  /* 0x0000002d002e7202 */ /* 0x000fe20000000f00 */
[----:B------:R-:W-:Y:S02]  /*cb10*/  IMAD.MOV.U32 R9, RZ, RZ, R8 ;  /* 0x000000ffff097224 */ /* 0x000fe400078e0008 */
[----:B------:R-:W-:-:S07]  /*cb20*/  IMAD.MOV.U32 R14, RZ, RZ, R13 ;  /* 0x000000ffff0e7224 */ /* 0x000fce00078e000d */
.L_x_11235:
[----:B------:R-:W-:Y:S05]  /*cb30*/  BSYNC B1 ;  /* 0x0000000000017941 */ /* 0x000fea0003800000 */
.L_x_11233:
        /* <DEDUP_REMOVED lines=11> */
.L_x_11237:
[----:B------:R-:W-:Y:S01]  /*cbf0*/  IMAD.MOV.U32 R6, RZ, RZ, R7 ;  /* 0x000000ffff067224 */ /* 0x000fe200078e0007 */
[----:B------:R-:W-:Y:S01]  /*cc00*/  MOV R45, R44 ;  /* 0x0000002c002d7202 */ /* 0x000fe20000000f00 */
[----:B------:R-:W-:Y:S02]  /*cc10*/  IMAD.MOV.U32 R8, RZ, RZ, R9 ;  /* 0x000000ffff087224 */ /* 0x000fe400078e0009 */
[----:B------:R-:W-:-:S07]  /*cc20*/  IMAD.MOV.U32 R13, RZ, RZ, R12 ;  /* 0x000000ffff0d7224 */ /* 0x000fce00078e000c */
.L_x_11238:
[----:B------:R-:W-:Y:S05]  /*cc30*/  BSYNC B1 ;  /* 0x0000000000017941 */ /* 0x000fea0003800000 */
.L_x_11236:
        /* <DEDUP_REMOVED lines=11> */
.L_x_11240:
[----:B------:R-:W-:Y:S01]  /*ccf0*/  IMAD.MOV.U32 R7, RZ, RZ, R6 ;  /* 0x000000ffff077224 */ /* 0x000fe200078e0006 */
[----:B------:R-:W-:Y:S01]  /*cd00*/  MOV R9, R8 ;  /* 0x0000000800097202 */ /* 0x000fe20000000f00 */
[----:B------:R-:W-:Y:S02]  /*cd10*/  IMAD.MOV.U32 R44, RZ, RZ, R51 ;  /* 0x000000ffff2c7224 */ /* 0x000fe400078e0033 */
[----:B------:R-:W-:-:S07]  /*cd20*/  IMAD.MOV.U32 R12, RZ, RZ, R19 ;  /* 0x000000ffff0c7224 */ /* 0x000fce00078e0013 */
.L_x_11241:
[----:B------:R-:W-:Y:S05]  /*cd30*/  BSYNC B1 ;  /* 0x0000000000017941 */ /* 0x000fea0003800000 */
.L_x_11239:
        /* <DEDUP_REMOVED lines=11> */
.L_x_11243:
[----:B------:R-:W-:Y:S01]  /*cdf0*/  IMAD.MOV.U32 R6, RZ, RZ, R7 ;  /* 0x000000ffff067224 */ /* 0x000fe200078e0007 */
[----:B------:R-:W-:Y:S01]  /*ce00*/  MOV R51, R50 ;  /* 0x0000003200337202 */ /* 0x000fe20000000f00 */
[----:B------:R-:W-:Y:S02]  /*ce10*/  IMAD.MOV.U32 R8, RZ, RZ, R9 ;  /* 0x000000ffff087224 */ /* 0x000fe400078e0009 */
[----:B------:R-:W-:-:S07]  /*ce20*/  IMAD.MOV.U32 R19, RZ, RZ, R18 ;  /* 0x000000ffff137224 */ /* 0x000fce00078e0012 */
.L_x_11244:
[----:B------:R-:W-:Y:S05]  /*ce30*/  BSYNC B1 ;  /* 0x0000000000017941 */ /* 0x000fea0003800000 */
.L_x_11242:
        /* <DEDUP_REMOVED lines=11> */
.L_x_11246:
[----:B------:R-:W-:Y:S01]  /*cef0*/  MOV R7, R6 ;  /* 0x0000000600077202 */ /* 0x000fe20000000f00 */
[----:B------:R-:W-:Y:S01]  /*cf00*/  IMAD.MOV.U32 R9, RZ, RZ, R8 ;  /* 0x000000ffff097224 */ /* 0x000fe200078e0008 */
[----:B------:R-:W-:Y:S01]  /*cf10*/  MOV R18, R17 ;  /* 0x0000001100127202 */ /* 0x000fe20000000f00 */
[----:B------:R-:W-:-:S07]  /*cf20*/  IMAD.MOV.U32 R50, RZ, RZ, R49 ;  /* 0x000000ffff327224 */ /* 0x000fce00078e0031 */
.L_x_11247:
[----:B------:R-:W-:Y:S05]  /*cf30*/  BSYNC B1 ;  /* 0x0000000000017941 */ /* 0x000fea0003800000 */
.L_x_11245:
        /* <DEDUP_REMOVED lines=11> */
.L_x_11249:
[----:B------:R-:W-:Y:S01]  /*cff0*/  IMAD.MOV.U32 R6, RZ, RZ, R7 ;  /* 0x000000ffff067224 */ /* 0x000fe200078e0007 */
[----:B------:R-:W-:Y:S01]  /*d000*/  MOV R8, R9 ;  /* 0x0000000900087202 */ /* 0x000fe20000000f00 */
[----:B------:R-:W-:Y:S02]  /*d010*/  IMAD.MOV.U32 R49, RZ, RZ, R48 ;  /* 0x000000ffff317224 */ /* 0x000fe400078e0030 */
[----:B------:R-:W-:-:S07]  /*d020*/  IMAD.MOV.U32 R17, RZ, RZ, R16 ;  /* 0x000000ffff117224 */ /* 0x000fce00078e0010 */
.L_x_11250:
[----:B------:R-:W-:Y:S05]  /*d030*/  BSYNC B1 ;  /* 0x0000000000017941 */ /* 0x000fea0003800000 */
.L_x_11248:
        /* <DEDUP_REMOVED lines=11> */
.L_x_11252:
[----:B------:R-:W-:Y:S01]  /*d0f0*/  IMAD.MOV.U32 R7, RZ, RZ, R6 ;  /* 0x000000ffff077224 */ /* 0x000fe200078e0006 */
[----:B------:R-:W-:Y:S01]  /*d100*/  MOV R48, R55 ;  /* 0x0000003700307202 */ /* 0x000fe20000000f00 */
[----:B------:R-:W-:Y:S02]  /*d110*/  IMAD.MOV.U32 R9, RZ, RZ, R8 ;  /* 0x000000ffff097224 */ /* 0x000fe400078e0008 */
[----:B------:R-:W-:-:S07]  /*d120*/  IMAD.MOV.U32 R16, RZ, RZ, R23 ;  /* 0x000000ffff107224 */ /* 0x000fce00078e0017 */
.L_x_11253:
[----:B------:R-:W-:Y:S05]  /*d130*/  BSYNC B1 ;  /* 0x0000000000017941 */ /* 0x000fea0003800000 */
.L_x_11251:
        /* <DEDUP_REMOVED lines=11> */
.L_x_11255:
[----:B------:R-:W-:Y:S01]  /*d1f0*/  MOV R6, R7 ;  /* 0x0000000700067202 */ /* 0x000fe20000000f00 */
[----:B------:R-:W-:Y:S01]  /*d200*/  IMAD.MOV.U32 R8, RZ, RZ, R9 ;  /* 0x000000ffff087224 */ /* 0x000fe200078e0009 */
[----:B------:R-:W-:Y:S01]  /*d210*/  MOV R23, R22 ;  /* 0x0000001600177202 */ /* 0x000fe20000000f00 */
[----:B------:R-:W-:-:S07]  /*d220*/  IMAD.MOV.U32 R55, RZ, RZ, R54 ;  /* 0x000000ffff377224 */ /* 0x000fce00078e0036 */
.L_x_11256:
[----:B------:R-:W-:Y:S05]  /*d230*/  BSYNC B1 ;  /* 0x0000000000017941 */ /* 0x000fea0003800000 */
.L_x_11254:
        /* <DEDUP_REMOVED lines=11> */
.L_x_11258:
[----:B------:R-:W-:Y:S01]  /*d2f0*/  IMAD.MOV.U32 R7, RZ, RZ, R6 ;  /* 0x000000ffff077224 */ /* 0x000fe200078e0006 */
[----:B------:R-:W-:Y:S01]  /*d300*/  MOV R9, R8 ;  /* 0x0000000800097202 */ /* 0x000fe20000000f00 */
[----:B------:R-:W-:Y:S02]  /*d310*/  IMAD.MOV.U32 R54, RZ, RZ, R53 ;  /* 0x000000ffff367224 */ /* 0x000fe400078e0035 */
[----:B------:R-:W-:-:S07]  /*d320*/  IMAD.MOV.U32 R22, RZ, RZ, R21 ;  /* 0x000000ffff167224 */ /* 0x000fce00078e0015 */
.L_x_11259:
[----:B------:R-:W-:Y:S05]  /*d330*/  BSYNC B1 ;  /* 0x0000000000017941 */ /* 0x000fea0003800000 */
.L_x_11257:
        /* <DEDUP_REMOVED lines=11> */
.L_x_11261:
[----:B------:R-:W-:Y:S01]  /*d3f0*/  IMAD.MOV.U32 R6, RZ, RZ, R7 ;  /* 0x000000ffff067224 */ /* 0x000fe200078e0007 */
[----:B------:R-:W-:Y:S01]  /*d400*/  MOV R53, R52 ;  /* 0x0000003400357202 */ /* 0x000fe20000000f00 */
[----:B------:R-:W-:Y:S02]  /*d410*/  IMAD.MOV.U32 R8, RZ, RZ, R9 ;  /* 0x000000ffff087224 */ /* 0x000fe400078e0009 */
[----:B------:R-:W-:-:S07]  /*d420*/  IMAD.MOV.U32 R21, RZ, RZ, R20 ;  /* 0x000000ffff157224 */ /* 0x000fce00078e0014 */
.L_x_11262:
[----:B------:R-:W-:Y:S05]  /*d430*/  BSYNC B1 ;  /* 0x0000000000017941 */ /* 0x000fea0003800000 */
.L_x_11260:
        /* <DEDUP_REMOVED lines=11> */
.L_x_11264:
[----:B------:R-:W-:Y:S01]  /*d4f0*/  MOV R7, R6 ;  /* 0x0000000600077202 */ /* 0x000fe20000000f00 */
[----:B------:R-:W-:Y:S01]  /*d500*/  IMAD.MOV.U32 R9, RZ, RZ, R8 ;  /* 0x000000ffff097224 */ /* 0x000fe200078e0008 */
[----:B------:R-:W-:Y:S01]  /*d510*/  MOV R20, R27 ;  /* 0x0000001b00147202 */ /* 0x000fe20000000f00 */
[----:B------:R-:W-:-:S07]  /*d520*/  IMAD.MOV.U32 R52, RZ, RZ, R59 ;  /* 0x000000ffff347224 */ /* 0x000fce00078e003b */
.L_x_11265:
[----:B------:R-:W-:Y:S05]  /*d530*/  BSYNC B1 ;  /* 0x0000000000017941 */ /* 0x000fea0003800000 */
.L_x_11263:
        /* <DEDUP_REMOVED lines=11> */
.L_x_11267:
[----:B------:R-:W-:Y:S01]  /*d5f0*/  IMAD.MOV.U32 R6, RZ, RZ, R7 ;  /* 0x000000ffff067224 */ /* 0x000fe200078e0007 */
[----:B------:R-:W-:Y:S01]  /*d600*/  MOV R8, R9 ;  /* 0x0000000900087202 */ /* 0x000fe20000000f00 */
[----:B------:R-:W-:Y:S02]  /*d610*/  IMAD.MOV.U32 R59, RZ, RZ, R58 ;  /* 0x000000ffff3b7224 */ /* 0x000fe400078e003a */
[----:B------:R-:W-:-:S07]  /*d620*/  IMAD.MOV.U32 R27, RZ, RZ, R26 ;  /* 0x000000ffff1b7224 */ /* 0x000fce00078e001a */
.L_x_11268:
[----:B------:R-:W-:Y:S05]  /*d630*/  BSYNC B1 ;  /* 0x0000000000017941 */ /* 0x000fea0003800000 */
.L_x_11266:
        /* <DEDUP_REMOVED lines=11> */
.L_x_11270:
[----:B------:R-:W-:Y:S01]  /*d6f0*/  IMAD.MOV.U32 R7, RZ, RZ, R6 ;  /* 0x000000ffff077224 */ /* 0x000fe200078e0006 */
[----:B------:R-:W-:Y:S01]  /*d700*/  MOV R58, R57 ;  /* 0x00000039003a7202 */ /* 0x000fe20000000f00 */
[----:B------:R-:W-:Y:S02]  /*d710*/  IMAD.MOV.U32 R9, RZ, RZ, R8 ;  /* 0x000000ffff097224 */ /* 0x000fe400078e0008 */
[----:B------:R-:W-:-:S07]  /*d720*/  IMAD.MOV.U32 R26, RZ, RZ, R25 ;  /* 0x000000ffff1a7224 */ /* 0x000fce00078e0019 */
.L_x_11271:
[----:B------:R-:W-:Y:S05]  /*d730*/  BSYNC B1 ;  /* 0x0000000000017941 */ /* 0x000fea0003800000 */
.L_x_11269:
        /* <DEDUP_REMOVED lines=11> */
.L_x_11273:
[----:B------:R-:W-:Y:S01]  /*d7f0*/  MOV R6, R7 ;  /* 0x0000000700067202 */ /* 0x000fe20000000f00 */
[----:B------:R-:W-:Y:S01]  /*d800*/  IMAD.MOV.U32 R8, RZ, RZ, R9 ;  /* 0x000000ffff087224 */ /* 0x000fe200078e0009 */
[----:B------:R-:W-:Y:S01]  /*d810*/  MOV R25, R24 ;  /* 0x0000001800197202 */ /* 0x000fe20000000f00 */
[----:B------:R-:W-:-:S07]  /*d820*/  IMAD.MOV.U32 R57, RZ, RZ, R56 ;  /* 0x000000ffff397224 */ /* 0x000fce00078e0038 */
.L_x_11274:
[----:B------:R-:W-:Y:S05]  /*d830*/  BSYNC B1 ;  /* 0x0000000000017941 */ /* 0x000fea0003800000 */
.L_x_11272:
        /* <DEDUP_REMOVED lines=11> */
.L_x_11276:
[----:B------:R-:W-:Y:S01]  /*d8f0*/  IMAD.MOV.U32 R7, RZ, RZ, R6 ;  /* 0x000000ffff077224 */ /* 0x000fe200078e0006 */
[----:B------:R-:W-:Y:S01]  /*d900*/  MOV R9, R8 ;  /* 0x0000000800097202 */ /* 0x000fe20000000f00 */
[----:B------:R-:W-:Y:S02]  /*d910*/  IMAD.MOV.U32 R56, RZ, RZ, R63 ;  /* 0x000000ffff387224 */ /* 0x000fe400078e003f */
[----:B------:R-:W-:-:S07]  /*d920*/  IMAD.MOV.U32 R24, RZ, RZ, R31 ;  /* 0x000000ffff187224 */ /* 0x000fce00078e001f */
.L_x_11277:
[----:B------:R-:W-:Y:S05]  /*d930*/  BSYNC B1 ;  /* 0x0000000000017941 */ /* 0x000fea0003800000 */
.L_x_11275:
        /* <DEDUP_REMOVED lines=11> */
.L_x_11279:
[----:B------:R-:W-:Y:S01]  /*d9f0*/  IMAD.MOV.U32 R6, RZ, RZ, R7 ;  /* 0x000000ffff067224 */ /* 0x000fe200078e0007 */
[----:B------:R-:W-:Y:S01]  /*da00*/  MOV R63, R62 ;  /* 0x0000003e003f7202 */ /* 0x000fe20000000f00 */
[----:B------:R-:W-:Y:S02]  /*da10*/  IMAD.MOV.U32 R8, RZ, RZ, R9 ;  /* 0x000000ffff087224 */ /* 0x000fe400078e0009 */
[----:B------:R-:W-:-:S07]  /*da20*/  IMAD.MOV.U32 R31, RZ, RZ, R30 ;  /* 0x000000ffff1f7224 */ /* 0x000fce00078e001e */
.L_x_11280:
[----:B------:R-:W-:Y:S05]  /*da30*/  BSYNC B1 ;  /* 0x0000000000017941 */ /* 0x000fea0003800000 */
.L_x_11278:
        /* <DEDUP_REMOVED lines=11> */
.L_x_11282:
[----:B------:R-:W-:Y:S01]  /*daf0*/  MOV R7, R6 ;  /* 0x0000000600077202 */ /* 0x000fe20000000f00 */
[----:B------:R-:W-:Y:S01]  /*db00*/  IMAD.MOV.U32 R9, RZ, RZ, R8 ;  /* 0x000000ffff097224 */ /* 0x000fe200078e0008 */
[----:B------:R-:W-:Y:S01]  /*db10*/  MOV R30, R29 ;  /* 0x0000001d001e7202 */ /* 0x000fe20000000f00 */
[----:B------:R-:W-:-:S07]  /*db20*/  IMAD.MOV.U32 R62, RZ, RZ, R61 ;  /* 0x000000ffff3e7224 */ /* 0x000fce00078e003d */
.L_x_11283:
[----:B------:R-:W-:Y:S05]  /*db30*/  BSYNC B1 ;  /* 0x0000000000017941 */ /* 0x000fea0003800000 */
.L_x_11281:
        /* <DEDUP_REMOVED lines=11> */
.L_x_11285:
[----:B------:R-:W-:Y:S01]  /*dbf0*/  IMAD.MOV.U32 R6, RZ, RZ, R7 ;  /* 0x000000ffff067224 */ /* 0x000fe200078e0007 */
[----:B------:R-:W-:Y:S01]  /*dc00*/  MOV R8, R9 ;  /* 0x0000000900087202 */ /* 0x000fe20000000f00 */
[----:B------:R-:W-:Y:S02]  /*dc10*/  IMAD.MOV.U32 R61, RZ, RZ, R60 ;  /* 0x000000ffff3d7224 */ /* 0x000fe400078e003c */
[----:B------:R-:W-:-:S07]  /*dc20*/  IMAD.MOV.U32 R29, RZ, RZ, R28 ;  /* 0x000000ffff1d7224 */ /* 0x000fce00078e001c */
.L_x_11286:
[----:B------:R-:W-:Y:S05]  /*dc30*/  BSYNC B1 ;  /* 0x0000000000017941 */ /* 0x000fea0003800000 */
.L_x_11284:
        /* <DEDUP_REMOVED lines=11> */
.L_x_11288:
[----:B------:R-:W-:Y:S01]  /*dcf0*/  IMAD.MOV.U32 R7, RZ, RZ, R6 ;  /* 0x000000ffff077224 */ /* 0x000fe200078e0006 */
[----:B------:R-:W-:Y:S01]  /*dd00*/  MOV R60, R67 ;  /* 0x00000043003c7202 */ /* 0x000fe20000000f00 */
[----:B------:R-:W-:Y:S02]  /*dd10*/  IMAD.MOV.U32 R9, RZ, RZ, R8 ;  /* 0x000000ffff097224 */ /* 0x000fe400078e0008 */
[----:B------:R-:W-:-:S07]  /*dd20*/  IMAD.MOV.U32 R28, RZ, RZ, R35 ;  /* 0x000000ffff1c7224 */ /* 0x000fce00078e0023 */
.L_x_11289:
[----:B------:R-:W-:Y:S05]  /*dd30*/  BSYNC B1 ;  /* 0x0000000000017941 */ /* 0x000fea0003800000 */
.L_x_11287:
        /* <DEDUP_REMOVED lines=11> */
.L_x_11291:
[----:B------:R-:W-:Y:S01]  /*ddf0*/  MOV R6, R7 ;  /* 0x0000000700067202 */ /* 0x000fe20000000f00 */
[----:B------:R-:W-:Y:S01]  /*de00*/  IMAD.MOV.U32 R8, RZ, RZ, R9 ;  /* 0x000000ffff087224 */ /* 0x000fe200078e0009 */
[----:B------:R-:W-:Y:S01]  /*de10*/  MOV R35, R34 ;  /* 0x0000002200237202 */ /* 0x000fe20000000f00 */
[----:B------:R-:W-:-:S07]  /*de20*/  IMAD.MOV.U32 R67, RZ, RZ, R66 ;  /* 0x000000ffff437224 */ /* 0x000fce00078e0042 */
.L_x_11292:
[----:B------:R-:W-:Y:S05]  /*de30*/  BSYNC B1 ;  /* 0x0000000000017941 */ /* 0x000fea0003800000 */
.L_x_11290:
        /* <DEDUP_REMOVED lines=11> */
.L_x_11294:
[----:B------:R-:W-:Y:S01]  /*def0*/  IMAD.MOV.U32 R7, RZ, RZ, R6 ;  /* 0x000000ffff077224 */ /* 0x000fe200078e0006 */
[----:B------:R-:W-:Y:S01]  /*df00*/  MOV R9, R8 ;  /* 0x0000000800097202 */ /* 0x000fe20000000f00 */
[----:B------:R-:W-:Y:S02]  /*df10*/  IMAD.MOV.U32 R66, RZ, RZ, R65 ;  /* 0x000000ffff427224 */ /* 0x000fe400078e0041 */
[----:B------:R-:W-:-:S07]  /*df20*/  IMAD.MOV.U32 R34, RZ, RZ, R33 ;  /* 0x000000ffff227224 */ /* 0x000fce00078e0021 */
.L_x_11295:
[----:B------:R-:W-:Y:S05]  /*df30*/  BSYNC B1 ;  /* 0x0000000000017941 */ /* 0x000fea0003800000 */
.L_x_11293:
        /* <DEDUP_REMOVED lines=11> */
.L_x_11297:
[----:B------:R-:W-:Y:S01]  /*dff0*/  IMAD.MOV.U32 R6, RZ, RZ, R7 ;  /* 0x000000ffff067224 */ /* 0x000fe200078e0007 */
[----:B------:R-:W-:Y:S01]  /*e000*/  MOV R65, R64 ;  /* 0x0000004000417202 */ /* 0x000fe20000000f00 */
[----:B------:R-:W-:Y:S02]  /*e010*/  IMAD.MOV.U32 R8, RZ, RZ, R9 ;  /* 0x000000ffff087224 */ /* 0x000fe400078e0009 */
[----:B------:R-:W-:-:S07]  /*e020*/  IMAD.MOV.U32 R33, RZ, RZ, R32 ;  /* 0x000000ffff217224 */ /* 0x000fce00078e0020 */
.L_x_11298:
[----:B------:R-:W-:Y:S05]  /*e030*/  BSYNC B1 ;  /* 0x0000000000017941 */ /* 0x000fea0003800000 */
.L_x_11296:
        /* <DEDUP_REMOVED lines=11> */
.L_x_11300:
[----:B------:R-:W-:Y:S01]  /*e0f0*/  MOV R7, R6 ;  /* 0x0000000600077202 */ /* 0x000fe20000000f00 */
[----:B------:R-:W-:Y:S01]  /*e100*/  IMAD.MOV.U32 R9, RZ, RZ, R8 ;  /* 0x000000ffff097224 */ /* 0x000fe200078e0008 */
[----:B------:R-:W-:Y:S01]  /*e110*/  MOV R32, R39 ;  /* 0x0000002700207202 */ /* 0x000fe20000000f00 */
[----:B------:R-:W-:-:S07]  /*e120*/  IMAD.MOV.U32 R64, RZ, RZ, R71 ;  /* 0x000000ffff407224 */ /* 0x000fce00078e0047 */
.L_x_11301:
[----:B------:R-:W-:Y:S05]  /*e130*/  BSYNC B1 ;  /* 0x0000000000017941 */ /* 0x000fea0003800000 */
.L_x_11299:
        /* <DEDUP_REMOVED lines=11> */
.L_x_11303:
[----:B------:R-:W-:Y:S01]  /*e1f0*/  IMAD.MOV.U32 R6, RZ, RZ, R7 ;  /* 0x000000ffff067224 */ /* 0x000fe200078e0007 */
[----:B------:R-:W-:Y:S01]  /*e200*/  MOV R8, R9 ;  /* 0x0000000900087202 */ /* 0x000fe20000000f00 */
[----:B------:R-:W-:Y:S02]  /*e210*/  IMAD.MOV.U32 R71, RZ, RZ, R70 ;  /* 0x000000ffff477224 */ /* 0x000fe400078e0046 */
[----:B------:R-:W-:-:S07]  /*e220*/  IMAD.MOV.U32 R39, RZ, RZ, R38 ;  /* 0x000000ffff277224 */ /* 0x000fce00078e0026 */
.L_x_11304:
[----:B------:R-:W-:Y:S05]  /*e230*/  BSYNC B1 ;  /* 0x0000000000017941 */ /* 0x000fea0003800000 */
.L_x_11302:
        /* <DEDUP_REMOVED lines=11> */
.L_x_11306:
[----:B------:R-:W-:Y:S01]  /*e2f0*/  IMAD.MOV.U32 R7, RZ, RZ, R6 ;  /* 0x000000ffff077224 */ /* 0x000fe200078e0006 */
[----:B------:R-:W-:Y:S01]  /*e300*/  MOV R70, R69 ;  /* 0x0000004500467202 */ /* 0x000fe20000000f00 */
[----:B------:R-:W-:Y:S02]  /*e310*/  IMAD.MOV.U32 R9, RZ, RZ, R8 ;  /* 0x000000ffff097224 */ /* 0x000fe400078e0008 */
[----:B------:R-:W-:-:S07]  /*e320*/  IMAD.MOV.U32 R38, RZ, RZ, R37 ;  /* 0x000000ffff267224 */ /* 0x000fce00078e0025 */
.L_x_11307:
[----:B------:R-:W-:Y:S05]  /*e330*/  BSYNC B1 ;  /* 0x0000000000017941 */ /* 0x000fea0003800000 */
.L_x_11305:
        /* <DEDUP_REMOVED lines=11> */
.L_x_11309:
[----:B------:R-:W-:Y:S01]  /*e3f0*/  MOV R6, R7 ;  /* 0x0000000700067202 */ /* 0x000fe20000000f00 */
[----:B------:R-:W-:Y:S01]  /*e400*/  IMAD.MOV.U32 R8, RZ, RZ, R9 ;  /* 0x000000ffff087224 */ /* 0x000fe200078e0009 */
[----:B------:R-:W-:Y:S01]  /*e410*/  MOV R37, R36 ;  /* 0x0000002400257202 */ /* 0x000fe20000000f00 */
[----:B------:R-:W-:-:S07]  /*e420*/  IMAD.MOV.U32 R69, RZ, RZ, R68 ;  /* 0x000000ffff457224 */ /* 0x000fce00078e0044 */
.L_x_11310:
[----:B------:R-:W-:Y:S05]  /*e430*/  BSYNC B1 ;  /* 0x0000000000017941 */ /* 0x000fea0003800000 */
.L_x_11308:
        /* <DEDUP_REMOVED lines=11> */
.L_x_11312:
[----:B------:R-:W-:Y:S01]  /*e4f0*/  IMAD.MOV.U32 R7, RZ, RZ, R6 ;  /* 0x000000ffff077224 */ /* 0x000fe200078e0006 */
[----:B------:R-:W-:Y:S01]  /*e500*/  MOV R9, R8 ;  /* 0x0000000800097202 */ /* 0x000fe20000000f00 */
[----:B------:R-:W-:Y:S02]  /*e510*/  IMAD.MOV.U32 R36, RZ, RZ, R43 ;  /* 0x000000ffff247224 */ /* 0x000fe400078e002b */
[----:B------:R-:W-:-:S07]  /*e520*/  IMAD.MOV.U32 R68, RZ, RZ, R3 ;  /* 0x000000ffff447224 */ /* 0x000fce00078e0003 */
.L_x_11313:
[----:B------:R-:W-:Y:S05]  /*e530*/  BSYNC B1 ;  /* 0x0000000000017941 */ /* 0x000fea0003800000 */
.L_x_11311:
        /* <DEDUP_REMOVED lines=11> */
.L_x_11315:
[----:B------:R-:W-:Y:S01]  /*e5f0*/  IMAD.MOV.U32 R11, RZ, RZ, R7 ;  /* 0x000000ffff0b7224 */ /* 0x000fe200078e0007 */
[----:B------:R-:W-:Y:S01]  /*e600*/  MOV R3, R2 ;  /* 0x0000000200037202 */ /* 0x000fe20000000f00 */
[----:B------:R-:W-:Y:S02]  /*e610*/  IMAD.MOV.U32 R6, RZ, RZ, R9 ;  /* 0x000000ffff067224 */ /* 0x000fe400078e0009 */
[----:B------:R-:W-:-:S07]  /*e620*/  IMAD.MOV.U32 R43, RZ, RZ, R42 ;  /* 0x000000ffff2b7224 */ /* 0x000fce00078e002a */
.L_x_11316:
[----:B------:R-:W-:Y:S05]  /*e630*/  BSYNC B1 ;  /* 0x0000000000017941 */ /* 0x000fea0003800000 */
.L_x_11314:
        /* <DEDUP_REMOVED lines=11> */
.L_x_11318:
[----:B------:R-:W-:Y:S01]  /*e6f0*/  MOV R2, R72 ;  /* 0x0000004800027202 */ /* 0x000fe20000000f00 */
[----:B------:R-:W-:Y:S01]  /*e700*/  IMAD.MOV.U32 R42, RZ, RZ, R41 ;  /* 0x000000ffff2a7224 */ /* 0x000fe200078e0029 */
[----:B------:R-:W-:Y:S01]  /*e710*/  MOV R72, R11 ;  /* 0x0000000b00487202 */ /* 0x000fe20000000f00 */
[----:B------:R-:W-:Y:S02]  /*e720*/  IMAD.MOV.U32 R7, RZ, RZ, R11 ;  /* 0x000000ffff077224 */ /* 0x000fe400078e000b */
[--C-:B------:R-:W-:Y:S02]  /*e730*/  IMAD.MOV.U32 R8, RZ, RZ, R6.reuse ;  /* 0x000000ffff087224 */ /* 0x100fe400078e0006 */
[----:B------:R-:W-:-:S07]  /*e740*/  IMAD.MOV.U32 R41, RZ, RZ, R6 ;  /* 0x000000ffff297224 */ /* 0x000fce00078e0006 */
.L_x_11319:
[----:B------:R-:W-:Y:S05]  /*e750*/  BSYNC B1 ;  /* 0x0000000000017941 */ /* 0x000fea0003800000 */
.L_x_11317:
[----:B------:R-:W-:Y:S01]  /*e760*/  IADD3 R5, R5, 0x4, RZ ;  /* 0x0000000405057810 */ /* 0x000fe20007ffe0ff */
[----:B------:R-:W-:Y:S06]  /*e770*/  @P1 BRA `(.L_x_11320) ;  /* 0xffffffe0000c1947 */ /* 0x000fec000383ffff */
[----:B------:R-:W-:Y:S02]  /*e780*/  IMAD.MOV.U32 R72, RZ, RZ, R7 ;  /* 0x000000ffff487224 */ /* 0x000fe400078e0007 */
[----:B------:R-:W-:-:S07]  /*e790*/  IMAD.MOV.U32 R41, RZ, RZ, R8 ;  /* 0x000000ffff297224 */ /* 0x000fce00078e0008 */
.L_x_11226:
[----:B------:R-:W-:Y:S05]  /*e7a0*/  BSYNC B0 ;  /* 0x0000000000007941 */ /* 0x000fea0003800000 */
.L_x_11225:
        /* <DEDUP_REMOVED lines=94> */
[----:B0-----:R0:W-:Y:S01]  /*ed90*/  STL.64 [R1+0x1d0], R74 ;  /* 0x0001d04a01007387 */ /* 0x0011e20000100a00 */
[----:B------:R-:W4:Y:S03]  /*eda0*/  S2R R11, SR_LANEID ;  /* 0x00000000000b7919 */ /* 0x000f260000000000 */
[----:B-1----:R0:W-:Y:S04]  /*edb0*/  STL.64 [R1+0x1e8], R4 ;  /* 0x0001e80401007387 */ /* 0x0021e80000100a00 */
[----:B--2---:R0:W-:Y:S04]  /*edc0*/  STL.64 [R1+0x1f0], R6 ;  /* 0x0001f00601007387 */ /* 0x0041e80000100a00 */
[----:B---3--:R0:W-:Y:S01]  /*edd0*/  STL.64 [R1+0x1f8], R8 ;  /* 0x0001f80801007387 */ /* 0x0081e20000100a00 */
[----:B------:R-:W-:Y:S05]  /*ede0*/  @P0 BRA `(.L_x_11322) ;  /* 0x0000002000040947 */ /* 0x000fea0003800000 */
[----:B0-----:R-:W-:Y:S01]  /*edf0*/  IADD3 R5, R1, 0x100, RZ ;  /* 0x0000010001057810 */ /* 0x001fe20007ffe0ff */
[----:B------:R-:W-:-:S07]  /*ee00*/  IMAD.MOV.U32 R4, RZ, RZ, RZ ;  /* 0x000000ffff047224 */ /* 0x000fce00078e00ff */
.L_x_11416:
        /* <DEDUP_REMOVED lines=20> */
.L_x_11324:
[----:B------:R-:W-:Y:S02]  /*ef50*/  IMAD.MOV.U32 R7, RZ, RZ, R40 ;  /* 0x000000ffff077224 */ /* 0x000fe400078e0028 */
[----:B------:R-:W-:Y:S01]  /*ef60*/  IMAD.MOV.U32 R9, RZ, RZ, R76 ;  /* 0x000000ffff097224 */ /* 0x000fe200078e004c */
[----:B------:R-:W-:Y:S01]  /*ef70*/  MOV R76, R15 ;  /* 0x0000000f004c7202 */ /* 0x000fe20000000f00 */
[----:B------:R-:W-:-:S07]  /*ef80*/  IMAD.MOV.U32 R40, RZ, RZ, R47 ;  /* 0x000000ffff287224 */ /* 0x000fce00078e002f */
.L_x_11325:
[----:B------:R-:W-:Y:S05]  /*ef90*/  BSYNC B1 ;  /* 0x0000000000017941 */ /* 0x000fea0003800000 */
.L_x_11323:
        /* <DEDUP_REMOVED lines=11> */
.L_x_11327:
[----:B------:R-:W-:Y:S01]  /*f050*/  MOV R6, R7 ;  /* 0x0000000700067202 */ /* 0x000fe20000000f00 */
[----:B------:R-:W-:Y:S01]  /*f060*/  IMAD.MOV.U32 R8, RZ, RZ, R9 ;  /* 0x000000ffff087224 */ /* 0x000fe200078e0009 */
[----:B------:R-:W-:Y:S01]  /*f070*/  MOV R15, R14 ;  /* 0x0000000e000f7202 */ /* 0x000fe20000000f00 */
[----:B------:R-:W-:-:S07]  /*f080*/  IMAD.MOV.U32 R47, RZ, RZ, R46 ;  /* 0x000000ffff2f7224 */ /* 0x000fce00078e002e */
.L_x_11328:
[----:B------:R-:W-:Y:S05]  /*f090*/  BSYNC B1 ;  /* 0x0000000000017941 */ /* 0x000fea0003800000 */
.L_x_11326:
        /* <DEDUP_REMOVED lines=11> */
.L_x_11330:
[----:B------:R-:W-:Y:S01]  /*f150*/  IMAD.MOV.U32 R7, RZ, RZ, R6 ;  /* 0x000000ffff077224 */ /* 0x000fe200078e0006 */
[----:B------:R-:W-:Y:S01]  /*f160*/  MOV R9, R8 ;  /* 0x0000000800097202 */ /* 0x000fe20000000f00 */
[----:B------:R-:W-:Y:S02]  /*f170*/  IMAD.MOV.U32 R46, RZ, RZ, R45 ;  /* 0x000000ffff2e7224 */ /* 0x000fe400078e002d */
[----:B------:R-:W-:-:S07]  /*f180*/  IMAD.MOV.U32 R14, RZ, RZ, R13 ;  /* 0x000000ffff0e7224 */ /* 0x000fce00078e000d */
.L_x_11331:
[----:B------:R-:W-:Y:S05]  /*f190*/  BSYNC B1 ;  /* 0x0000000000017941 */ /* 0x000fea0003800000 */
.L_x_11329:
        /* <DEDUP_REMOVED lines=11> */
.L_x_11333:
[----:B------:R-:W-:Y:S01]  /*f250*/  IMAD.MOV.U32 R6, RZ, RZ, R7 ;  /* 0x000000ffff067224 */ /* 0x000fe200078e0007 */
[----:B------:R-:W-:Y:S01]  /*f260*/  MOV R45, R44 ;  /* 0x0000002c002d7202 */ /* 0x000fe20000000f00 */
[----:B------:R-:W-:Y:S02]  /*f270*/  IMAD.MOV.U32 R8, RZ, RZ, R9 ;  /* 0x000000ffff087224 */ /* 0x000fe400078e0009 */
[----:B------:R-:W-:-:S07]  /*f280*/  IMAD.MOV.U32 R13, RZ, RZ, R12 ;  /* 0x000000ffff0d7224 */ /* 0x000fce00078e000c */
.L_x_11334:
[----:B------:R-:W-:Y:S05]  /*f290*/  BSYNC B1 ;  /* 0x0000000000017941 */ /* 0x000fea0003800000 */
.L_x_11332:
        /* <DEDUP_REMOVED lines=11> */
.L_x_11336:
[----:B------:R-:W-:Y:S01]  /*f350*/  MOV R7, R6 ;  /* 0x0000000600077202 */ /* 0x000fe20000000f00 */
[----:B------:R-:W-:Y:S01]  /*f360*/  IMAD.MOV.U32 R9, RZ, RZ, R8 ;  /* 0x000000ffff097224 */ /* 0x000fe200078e0008 */
[----:B------:R-:W-:Y:S01]  /*f370*/  MOV R12, R19 ;  /* 0x00000013000c7202 */ /* 0x000fe20000000f00 */
[----:B------:R-:W-:-:S07]  /*f380*/  IMAD.MOV.U32 R44, RZ, RZ, R51 ;  /* 0x000000ffff2c7224 */ /* 0x000fce00078e0033 */
.L_x_11337:
[----:B------:R-:W-:Y:S05]  /*f390*/  BSYNC B1 ;  /* 0x0000000000017941 */ /* 0x000fea0003800000 */
.L_x_11335:
        /* <DEDUP_REMOVED lines=11> */
.L_x_11339:
[----:B------:R-:W-:Y:S01]  /*f450*/  IMAD.MOV.U32 R6, RZ, RZ, R7 ;  /* 0x000000ffff067224 */ /* 0x000fe200078e0007 */
[----:B------:R-:W-:Y:S01]  /*f460*/  MOV R8, R9 ;  /* 0x0000000900087202 */ /* 0x000fe20000000f00 */
[----:B------:R-:W-:Y:S02]  /*f470*/  IMAD.MOV.U32 R51, RZ, RZ, R50 ;  /* 0x000000ffff337224 */ /* 0x000fe400078e0032 */
[----:B------:R-:W-:-:S07]  /*f480*/  IMAD.MOV.U32 R19, RZ, RZ, R18 ;  /* 0x000000ffff137224 */ /* 0x000fce00078e0012 */
.L_x_11340:
[----:B------:R-:W-:Y:S05]  /*f490*/  BSYNC B1 ;  /* 0x0000000000017941 */ /* 0x000fea0003800000 */
.L_x_11338:
        /* <DEDUP_REMOVED lines=11> */
.L_x_11342:
[----:B------:R-:W-:Y:S01]  /*f550*/  IMAD.MOV.U32 R7, RZ, RZ, R6 ;  /* 0x000000ffff077224 */ /* 0x000fe200078e0006 */
[----:B------:R-:W-:Y:S01]  /*f560*/  MOV R50, R49 ;  /* 0x0000003100327202 */ /* 0x000fe20000000f00 */
[----:B------:R-:W-:Y:S02]  /*f570*/  IMAD.MOV.U32 R9, RZ, RZ, R8 ;  /* 0x000000ffff097224 */ /* 0x000fe400078e0008 */
[----:B------:R-:W-:-:S07]  /*f580*/  IMAD.MOV.U32 R18, RZ, RZ, R17 ;  /* 0x000000ffff127224 */ /* 0x000fce00078e0011 */
.L_x_11343:
[----:B------:R-:W-:Y:S05]  /*f590*/  BSYNC B1 ;  /* 0x0000000000017941 */ /* 0x000fea0003800000 */
.L_x_11341:
        /* <DEDUP_REMOVED lines=11> */
.L_x_11345:
[----:B------:R-:W-:Y:S01]  /*f650*/  MOV R6, R7 ;  /* 0x0000000700067202 */ /* 0x000fe20000000f00 */
[----:B------:R-:W-:Y:S01]  /*f660*/  IMAD.MOV.U32 R8, RZ, RZ, R9 ;  /* 0x000000ffff087224 */ /* 0x000fe200078e0009 */
[----:B------:R-:W-:Y:S01]  /*f670*/  MOV R17, R16 ;  /* 0x0000001000117202 */ /* 0x000fe20000000f00 */
[----:B------:R-:W-:-:S07]  /*f680*/  IMAD.MOV.U32 R49, RZ, RZ, R48 ;  /* 0x000000ffff317224 */ /* 0x000fce00078e0030 */
.L_x_11346:
[----:B------:R-:W-:Y:S05]  /*f690*/  BSYNC B1 ;  /* 0x0000000000017941 */ /* 0x000fea0003800000 */
.L_x_11344:
        /* <DEDUP_REMOVED lines=11> */
.L_x_11348:
[----:B------:R-:W-:Y:S01]  /*f750*/  IMAD.MOV.U32 R7, RZ, RZ, R6 ;  /* 0x000000ffff077224 */ /* 0x000fe200078e0006 */
[----:B------:R-:W-:Y:S01]  /*f760*/  MOV R9, R8 ;  /* 0x0000000800097202 */ /* 0x000fe20000000f00 */
[----:B------:R-:W-:Y:S02]  /*f770*/  IMAD.MOV.U32 R48, RZ, RZ, R55 ;  /* 0x000000ffff307224 */ /* 0x000fe400078e0037 */
[----:B------:R-:W-:-:S07]  /*f780*/  IMAD.MOV.U32 R16, RZ, RZ, R23 ;  /* 0x000000ffff107224 */ /* 0x000fce00078e0017 */
.L_x_11349:
[----:B------:R-:W-:Y:S05]  /*f790*/  BSYNC B1 ;  /* 0x0000000000017941 */ /* 0x000fea0003800000 */
.L_x_11347:
        /* <DEDUP_REMOVED lines=11> */
.L_x_11351:
[----:B------:R-:W-:Y:S01]  /*f850*/  IMAD.MOV.U32 R6, RZ, RZ, R7 ;  /* 0x000000ffff067224 */ /* 0x000fe200078e0007 */
[----:B------:R-:W-:Y:S01]  /*f860*/  MOV R55, R54 ;  /* 0x0000003600377202 */ /* 0x000fe20000000f00 */
[----:B------:R-:W-:Y:S02]  /*f870*/  IMAD.MOV.U32 R8, RZ, RZ, R9 ;  /* 0x000000ffff087224 */ /* 0x000fe400078e0009 */
[----:B------:R-:W-:-:S07]  /*f880*/  IMAD.MOV.U32 R23, RZ, RZ, R22 ;  /* 0x000000ffff177224 */ /* 0x000fce00078e0016 */
.L_x_11352:
[----:B------:R-:W-:Y:S05]  /*f890*/  BSYNC B1 ;  /* 0x0000000000017941 */ /* 0x000fea0003800000 */
.L_x_11350:
        /* <DEDUP_REMOVED lines=11> */
.L_x_11354:
[----:B------:R-:W-:Y:S01]  /*f950*/  MOV R7, R6 ;  /* 0x0000000600077202 */ /* 0x000fe20000000f00 */
[----:B------:R-:W-:Y:S01]  /*f960*/  IMAD.MOV.U32 R9, RZ, RZ, R8 ;  /* 0x000000ffff097224 */ /* 0x000fe200078e0008 */
[----:B------:R-:W-:Y:S01]  /*f970*/  MOV R22, R21 ;  /* 0x0000001500167202 */ /* 0x000fe20000000f00 */
[----:B------:R-:W-:-:S07]  /*f980*/  IMAD.MOV.U32 R54, RZ, RZ, R53 ;  /* 0x000000ffff367224 */ /* 0x000fce00078e0035 */
.L_x_11355:
[----:B------:R-:W-:Y:S05]  /*f990*/  BSYNC B1 ;  /* 0x0000000000017941 */ /* 0x000fea0003800000 */
.L_x_11353:
        /* <DEDUP_REMOVED lines=11> */
.L_x_11357:
[----:B------:R-:W-:Y:S01]  /*fa50*/  IMAD.MOV.U32 R6, RZ, RZ, R7 ;  /* 0x000000ffff067224 */ /* 0x000fe200078e0007 */
[----:B------:R-:W-:Y:S01]  /*fa60*/  MOV R8, R9 ;  /* 0x0000000900087202 */ /* 0x000fe20000000f00 */
[----:B------:R-:W-:Y:S02]  /*fa70*/  IMAD.MOV.U32 R53, RZ, RZ, R52 ;  /* 0x000000ffff357224 */ /* 0x000fe400078e0034 */
[----:B------:R-:W-:-:S07]  /*fa80*/  IMAD.MOV.U32 R21, RZ, RZ, R20 ;  /* 0x000000ffff157224 */ /* 0x000fce00078e0014 */
.L_x_11358:
[----:B------:R-:W-:Y:S05]  /*fa90*/  BSYNC B1 ;  /* 0x0000000000017941 */ /* 0x000fea0003800000 */
.L_x_11356:
        /* <DEDUP_REMOVED lines=11> */
.L_x_11360:
[----:B------:R-:W-:Y:S01]  /*fb50*/  IMAD.MOV.U32 R7, RZ, RZ, R6 ;  /* 0x000000ffff077224 */ /* 0x000fe200078e0006 */
[----:B------:R-:W-:Y:S01]  /*fb60*/  MOV R52, R59 ;  /* 0x0000003b00347202 */ /* 0x000fe20000000f00 */
[----:B------:R-:W-:Y:S02]  /*fb70*/  IMAD.MOV.U32 R9, RZ, RZ, R8 ;  /* 0x000000ffff097224 */ /* 0x000fe400078e0008 */
[----:B------:R-:W-:-:S07]  /*fb80*/  IMAD.MOV.U32 R20, RZ, RZ, R27 ;  /* 0x000000ffff147224 */ /* 0x000fce00078e001b */
.L_x_11361:
[----:B------:R-:W-:Y:S05]  /*fb90*/  BSYNC B1 ;  /* 0x0000000000017941 */ /* 0x000fea0003800000 */
.L_x_11359:
        /* <DEDUP_REMOVED lines=11> */
.L_x_11363:
[----:B------:R-:W-:Y:S01]  /*fc50*/  MOV R6, R7 ;  /* 0x0000000700067202 */ /* 0x000fe20000000f00 */
[----:B------:R-:W-:Y:S01]  /*fc60*/  IMAD.MOV.U32 R8, RZ, RZ, R9 ;  /* 0x000000ffff087224 */ /* 0x000fe200078e0009 */
[----:B------:R-:W-:Y:S01]  /*fc70*/  MOV R27, R26 ;  /* 0x0000001a001b7202 */ /* 0x000fe20000000f00 */
[----:B------:R-:W-:-:S07]  /*fc80*/  IMAD.MOV.U32 R59, RZ, RZ, R58 ;  /* 0x000000ffff3b7224 */ /* 0x000fce00078e003a */
.L_x_11364:
[----:B------:R-:W-:Y:S05]  /*fc90*/  BSYNC B1 ;  /* 0x0000000000017941 */ /* 0x000fea0003800000 */
.L_x_11362:
        /* <DEDUP_REMOVED lines=11> */
.L_x_11366:
[----:B------:R-:W-:Y:S01]  /*fd50*/  IMAD.MOV.U32 R7, RZ, RZ, R6 ;  /* 0x000000ffff077224 */ /* 0x000fe200078e0006 */
[----:B------:R-:W-:Y:S01]  /*fd60*/  MOV R9, R8 ;  /* 0x0000000800097202 */ /* 0x000fe20000000f00 */
[----:B------:R-:W-:Y:S02]  /*fd70*/  IMAD.MOV.U32 R58, RZ, RZ, R57 ;  /* 0x000000ffff3a7224 */ /* 0x000fe400078e0039 */
[----:B------:R-:W-:-:S07]  /*fd80*/  IMAD.MOV.U32 R26, RZ, RZ, R25 ;  /* 0x000000ffff1a7224 */ /* 0x000fce00078e0019 */
.L_x_11367:
[----:B------:R-:W-:Y:S05]  /*fd90*/  BSYNC B1 ;  /* 0x0000000000017941 */ /* 0x000fea0003800000 */
.L_x_11365:
        /* <DEDUP_REMOVED lines=11> */
.L_x_11369:
[----:B------:R-:W-:Y:S01]  /*fe50*/  IMAD.MOV.U32 R6, RZ, RZ, R7 ;  /* 0x000000ffff067224 */ /* 0x000fe200078e0007 */
[----:B------:R-:W-:Y:S01]  /*fe60*/  MOV R57, R56 ;  /* 0x0000003800397202 */ /* 0x000fe20000000f00 */
[----:B------:R-:W-:Y:S02]  /*fe70*/  IMAD.MOV.U32 R8, RZ, RZ, R9 ;  /* 0x000000ffff087224 */ /* 0x000fe400078e0009 */
[----:B------:R-:W-:-:S07]  /*fe80*/  IMAD.MOV.U32 R25, RZ, RZ, R24 ;  /* 0x000000ffff197224 */ /* 0x000fce00078e0018 */
.L_x_11370:
[----:B------:R-:W-:Y:S05]  /*fe90*/  BSYNC B1 ;  /* 0x0000000000017941 */ /* 0x000fea0003800000 */
.L_x_11368:
        /* <DEDUP_REMOVED lines=11> */
.L_x_11372:
[----:B------:R-:W-:Y:S01]  /*ff50*/  MOV R7, R6 ;  /* 0x0000000600077202 */ /* 0x000fe20000000f00 */
[----:B------:R-:W-:Y:S01]  /*ff60*/  IMAD.MOV.U32 R9, RZ, RZ, R8 ;  /* 0x000000ffff097224 */ /* 0x000fe200078e0008 */
[----:B------:R-:W-:Y:S01]  /*ff70*/  MOV R24, R31 ;  /* 0x0000001f00187202 */ /* 0x000fe20000000f00 */
[----:B------:R-:W-:-:S07]  /*ff80*/  IMAD.MOV.U32 R56, RZ, RZ, R63 ;  /* 0x000000ffff387224 */ /* 0x000fce00078e003f */
.L_x_11373:
[----:B------:R-:W-:Y:S05]  /*ff90*/  BSYNC B1 ;  /* 0x0000000000017941 */ /* 0x000fea0003800000 */
.L_x_11371:
        /* <DEDUP_REMOVED lines=11> */
.L_x_11375:
[----:B------:R-:W-:Y:S01]  /*10050*/  IMAD.MOV.U32 R6, RZ, RZ, R7 ;  /* 0x000000ffff067224 */ /* 0x000fe200078e0007 */
[----:B------:R-:W-:Y:S01]  /*10060*/  MOV R8, R9 ;  /* 0x0000000900087202 */ /* 0x000fe20000000f00 */
[----:B------:R-:W-:Y:S02]  /*10070*/  IMAD.MOV.U32 R63, RZ, RZ, R62 ;  /* 0x000000ffff3f7224 */ /* 0x000fe400078e003e */
[----:B------:R-:W-:-:S07]  /*10080*/  IMAD.MOV.U32 R31, RZ, RZ, R30 ;  /* 0x000000ffff1f7224 */ /* 0x000fce00078e001e */
.L_x_11376:
[----:B------:R-:W-:Y:S05]  /*10090*/  BSYNC B1 ;  /* 0x0000000000017941 */ /* 0x000fea0003800000 */
.L_x_11374:
        /* <DEDUP_REMOVED lines=11> */
.L_x_11378:
[----:B------:R-:W-:Y:S01]  /*10150*/  IMAD.MOV.U32 R7, RZ, RZ, R6 ;  /* 0x000000ffff077224 */ /* 0x000fe200078e0006 */
[----:B------:R-:W-:Y:S01]  /*10160*/  MOV R62, R61 ;  /* 0x0000003d003e7202 */ /* 0x000fe20000000f00 */
[----:B------:R-:W-:Y:S02]  /*10170*/  IMAD.MOV.U32 R9, RZ, RZ, R8 ;  /* 0x000000ffff097224 */ /* 0x000fe400078e0008 */
[----:B------:R-:W-:-:S07]  /*10180*/  IMAD.MOV.U32 R30, RZ, RZ, R29 ;  /* 0x000000ffff1e7224 */ /* 0x000fce00078e001d */
.L_x_11379:
[----:B------:R-:W-:Y:S05]  /*10190*/  BSYNC B1 ;  /* 0x0000000000017941 */ /* 0x000fea0003800000 */
.L_x_11377:
        /* <DEDUP_REMOVED lines=11> */
.L_x_11381:
[----:B------:R-:W-:Y:S01]  /*10250*/  MOV R6, R7 ;  /* 0x0000000700067202 */ /* 0x000fe20000000f00 */
[----:B------:R-:W-:Y:S01]  /*10260*/  IMAD.MOV.U32 R8, RZ, RZ, R9 ;  /* 0x000000ffff087224 */ /* 0x000fe200078e0009 */
[----:B------:R-:W-:Y:S01]  /*10270*/  MOV R29, R28 ;  /* 0x0000001c001d7202 */ /* 0x000fe20000000f00 */
[----:B------:R-:W-:-:S07]  /*10280*/  IMAD.MOV.U32 R61, RZ, RZ, R60 ;  /* 0x000000ffff3d7224 */ /* 0x000fce00078e003c */
.L_x_11382:
[----:B------:R-:W-:Y:S05]  /*10290*/  BSYNC B1 ;  /* 0x0000000000017941 */ /* 0x000fea0003800000 */
.L_x_11380:
        /* <DEDUP_REMOVED lines=11> */
.L_x_11384:
[----:B------:R-:W-:Y:S01]  /*10350*/  IMAD.MOV.U32 R7, RZ, RZ, R6 ;  /* 0x000000ffff077224 */ /* 0x000fe200078e0006 */
[----:B------:R-:W-:Y:S01]  /*10360*/  MOV R9, R8 ;  /* 0x0000000800097202 */ /* 0x000fe20000000f00 */
[----:B------:R-:W-:Y:S02]  /*10370*/  IMAD.MOV.U32 R60, RZ, RZ, R67 ;  /* 0x000000ffff3c7224 */ /* 0x000fe400078e0043 */
[----:B------:R-:W-:-:S07]  /*10380*/  IMAD.MOV.U32 R28, RZ, RZ, R35 ;  /* 0x000000ffff1c7224 */ /* 0x000fce00078e0023 */
.L_x_11385:
[----:B------:R-:W-:Y:S05]  /*10390*/  BSYNC B1 ;  /* 0x0000000000017941 */ /* 0x000fea0003800000 */
.L_x_11383:
        /* <DEDUP_REMOVED lines=11> */
.L_x_11387:
[----:B------:R-:W-:Y:S01]  /*10450*/  IMAD.MOV.U32 R6, RZ, RZ, R7 ;  /* 0x000000ffff067224 */ /* 0x000fe200078e0007 */
[----:B------:R-:W-:Y:S01]  /*10460*/  MOV R67, R66 ;  /* 0x0000004200437202 */ /* 0x000fe20000000f00 */
[----:B------:R-:W-:Y:S02]  /*10470*/  IMAD.MOV.U32 R8, RZ, RZ, R9 ;  /* 0x000000ffff087224 */ /* 0x000fe400078e0009 */
[----:B------:R-:W-:-:S07]  /*10480*/  IMAD.MOV.U32 R35, RZ, RZ, R34 ;  /* 0x000000ffff237224 */ /* 0x000fce00078e0022 */
.L_x_11388:
[----:B------:R-:W-:Y:S05]  /*10490*/  BSYNC B1 ;  /* 0x0000000000017941 */ /* 0x000fea0003800000 */
.L_x_11386:
        /* <DEDUP_REMOVED lines=11> */
.L_x_11390:
[----:B------:R-:W-:Y:S01]  /*10550*/  MOV R7, R6 ;  /* 0x0000000600077202 */ /* 0x000fe20000000f00 */
[----:B------:R-:W-:Y:S01]  /*10560*/  IMAD.MOV.U32 R9, RZ, RZ, R8 ;  /* 0x000000ffff097224 */ /* 0x000fe200078e0008 */
[----:B------:R-:W-:Y:S01]  /*10570*/  MOV R34, R33 ;  /* 0x0000002100227202 */ /* 0x000fe20000000f00 */
[----:B------:R-:W-:-:S07]  /*10580*/  IMAD.MOV.U32 R66, RZ, RZ, R65 ;  /* 0x000000ffff427224 */ /* 0x000fce00078e0041 */
.L_x_11391:
[----:B------:R-:W-:Y:S05]  /*10590*/  BSYNC B1 ;  /* 0x0000000000017941 */ /* 0x000fea0003800000 */
.L_x_11389:
        /* <DEDUP_REMOVED lines=11> */
.L_x_11393:
[----:B------:R-:W-:Y:S01]  /*10650*/  IMAD.MOV.U32 R6, RZ, RZ, R7 ;  /* 0x000000ffff067224 */ /* 0x000fe200078e0007 */
[----:B------:R-:W-:Y:S01]  /*10660*/  MOV R8, R9 ;  /* 0x0000000900087202 */ /* 0x000fe20000000f00 */
[----:B------:R-:W-:Y:S02]  /*10670*/  IMAD.MOV.U32 R65, RZ, RZ, R64 ;  /* 0x000000ffff417224 */ /* 0x000fe400078e0040 */
[----:B------:R-:W-:-:S07]  /*10680*/  IMAD.MOV.U32 R33, RZ, RZ, R32 ;  /* 0x000000ffff217224 */ /* 0x000fce00078e0020 */
.L_x_11394:
[----:B------:R-:W-:Y:S05]  /*10690*/  BSYNC B1 ;  /* 0x0000000000017941 */ /* 0x000fea0003800000 */
.L_x_11392:
        /* <DEDUP_REMOVED lines=11> */
.L_x_11396:
[----:B------:R-:W-:Y:S01]  /*10750*/  IMAD.MOV.U32 R7, RZ, RZ, R6 ;  /* 0x000000ffff077224 */ /* 0x000fe200078e0006 */
[----:B------:R-:W-:Y:S01]  /*10760*/  MOV R64, R71 ;  /* 0x0000004700407202 */ /* 0x000fe20000000f00 */
[----:B------:R-:W-:Y:S02]  /*10770*/  IMAD.MOV.U32 R9, RZ, RZ, R8 ;  /* 0x000000ffff097224 */ /* 0x000fe400078e0008 */
[----:B------:R-:W-:-:S07]  /*10780*/  IMAD.MOV.U32 R32, RZ, RZ, R39 ;  /* 0x000000ffff207224 */ /* 0x000fce00078e0027 */
.L_x_11397:
[----:B------:R-:W-:Y:S05]  /*10790*/  BSYNC B1 ;  /* 0x0000000000017941 */ /* 0x000fea0003800000 */
.L_x_11395:
        /* <DEDUP_REMOVED lines=11> */
.L_x_11399:
[----:B------:R-:W-:Y:S01]  /*10850*/  MOV R6, R7 ;  /* 0x0000000700067202 */ /* 0x000fe20000000f00 */
[----:B------:R-:W-:Y:S01]  /*10860*/  IMAD.MOV.U32 R8, RZ, RZ, R9 ;  /* 0x000000ffff087224 */ /* 0x000fe200078e0009 */
[----:B------:R-:W-:Y:S01]  /*10870*/  MOV R39, R38 ;  /* 0x0000002600277202 */ /* 0x000fe20000000f00 */
[----:B------:R-:W-:-:S07]  /*10880*/  IMAD.MOV.U32 R71, RZ, RZ, R70 ;  /* 0x000000ffff477224 */ /* 0x000fce00078e0046 */
.L_x_11400:
[----:B------:R-:W-:Y:S05]  /*10890*/  BSYNC B1 ;  /* 0x0000000000017941 */ /* 0x000fea0003800000 */
.L_x_11398:
        /* <DEDUP_REMOVED lines=11> */
.L_x_11402:
[----:B------:R-:W-:Y:S01]  /*10950*/  IMAD.MOV.U32 R7, RZ, RZ, R6 ;  /* 0x000000ffff077224 */ /* 0x000fe200078e0006 */
[----:B------:R-:W-:Y:S01]  /*10960*/  MOV R9, R8 ;  /* 0x0000000800097202 */ /* 0x000fe20000000f00 */
[----:B------:R-:W-:Y:S02]  /*10970*/  IMAD.MOV.U32 R70, RZ, RZ, R69 ;  /* 0x000000ffff467224 */ /* 0x000fe400078e0045 */
[----:B------:R-:W-:-:S07]  /*10980*/  IMAD.MOV.U32 R38, RZ, RZ, R37 ;  /* 0x000000ffff267224 */ /* 0x000fce00078e0025 */
.L_x_11403:
[----:B------:R-:W-:Y:S05]  /*10990*/  BSYNC B1 ;  /* 0x0000000000017941 */ /* 0x000fea0003800000 */
.L_x_11401:
        /* <DEDUP_REMOVED lines=11> */
.L_x_11405:
[----:B------:R-:W-:Y:S01]  /*10a50*/  IMAD.MOV.U32 R6, RZ, RZ, R7 ;  /* 0x000000ffff067224 */ /* 0x000fe200078e0007 */
[----:B------:R-:W-:Y:S01]  /*10a60*/  MOV R69, R68 ;  /* 0x0000004400457202 */ /* 0x000fe20000000f00 */
[----:B------:R-:W-:Y:S02]  /*10a70*/  IMAD.MOV.U32 R8, RZ, RZ, R9 ;  /* 0x000000ffff087224 */ /* 0x000fe400078e0009 */
[----:B------:R-:W-:-:S07]  /*10a80*/  IMAD.MOV.U32 R37, RZ, RZ, R36 ;  /* 0x000000ffff257224 */ /* 0x000fce00078e0024 */
.L_x_11406:
[----:B------:R-:W-:Y:S05]  /*10a90*/  BSYNC B1 ;  /* 0x0000000000017941 */ /* 0x000fea0003800000 */
.L_x_11404:
        /* <DEDUP_REMOVED lines=11> */
.L_x_11408:
[----:B------:R-:W-:Y:S01]  /*10b50*/  MOV R7, R6 ;  /* 0x0000000600077202 */ /* 0x000fe20000000f00 */
[----:B------:R-:W-:Y:S01]  /*10b60*/  IMAD.MOV.U32 R9, RZ, RZ, R8 ;  /* 0x000000ffff097224 */ /* 0x000fe200078e0008 */
[----:B------:R-:W-:Y:S01]  /*10b70*/  MOV R68, R3 ;  /* 0x0000000300447202 */ /* 0x000fe20000000f00 */
[----:B------:R-:W-:-:S07]  /*10b80*/  IMAD.MOV.U32 R36, RZ, RZ, R43 ;  /* 0x000000ffff247224 */ /* 0x000fce00078e002b */
.L_x_11409:
[----:B------:R-:W-:Y:S05]  /*10b90*/  BSYNC B1 ;  /* 0x0000000000017941 */ /* 0x000fea0003800000 */
.L_x_11407:
        /* <DEDUP_REMOVED lines=11> */
.L_x_11411:
[----:B------:R-:W-:Y:S01]  /*10c50*/  IMAD.MOV.U32 R73, RZ, RZ, R7 ;  /* 0x000000ffff497224 */ /* 0x000fe200078e0007 */
[----:B------:R-:W-:Y:S01]  /*10c60*/  MOV R6, R9 ;  /* 0x0000000900067202 */ /* 0x000fe20000000f00 */
[----:B------:R-:W-:Y:S02]  /*10c70*/  IMAD.MOV.U32 R3, RZ, RZ, R2 ;  /* 0x000000ffff037224 */ /* 0x000fe400078e0002 */
[----:B------:R-:W-:-:S07]  /*10c80*/  IMAD.MOV.U32 R43, RZ, RZ, R42 ;  /* 0x000000ffff2b7224 */ /* 0x000fce00078e002a */
.L_x_11412:
[----:B------:R-:W-:Y:S05]  /*10c90*/  BSYNC B1 ;  /* 0x0000000000017941 */ /* 0x000fea0003800000 */
.L_x_11410:
        /* <DEDUP_REMOVED lines=11> */
.L_x_11414:
[----:B------:R-:W-:Y:S01]  /*10d50*/  IMAD.MOV.U32 R2, RZ, RZ, R72 ;  /* 0x000000ffff027224 */ /* 0x000fe200078e0048 */
[----:B------:R-:W-:Y:S01]  /*10d60*/  MOV R7, R73 ;  /* 0x0000004900077202 */ /* 0x000fe20000000f00 */
[----:B------:R-:W-:Y:S01]  /*10d70*/  IMAD.MOV.U32 R42, RZ, RZ, R41 ;  /* 0x000000ffff2a7224 */ /* 0x000fe200078e0029 */
[----:B------:R-:W-:Y:S01]  /*10d80*/  MOV R41, R6 ;  /* 0x0000000600297202 */ /* 0x000fe20000000f00 */
[----:B------:R-:W-:Y:S02]  /*10d90*/  IMAD.MOV.U32 R72, RZ, RZ, R73 ;  /* 0x000000ffff487224 */ /* 0x000fe400078e0049 */
[----:B------:R-:W-:-:S07]  /*10da0*/  IMAD.MOV.U32 R8, RZ, RZ, R6 ;  /* 0x000000ffff087224 */ /* 0x000fce00078e0006 */
.L_x_11415:
[----:B------:R-:W-:Y:S05]  /*10db0*/  BSYNC B1 ;  /* 0x0000000000017941 */ /* 0x000fea0003800000 */
.L_x_11413:
[----:B------:R-:W-:Y:S01]  /*10dc0*/  VIADD R5, R5, 0x4 ;  /* 0x0000000405057836 */ /* 0x000fe20000000000 */
[----:B------:R-:W-:Y:S06]  /*10dd0*/  @P1 BRA `(.L_x_11416) ;  /* 0xffffffe0000c1947 */ /* 0x000fec000383ffff */
[----:B------:R-:W-:Y:S01]  /*10de0*/  IMAD.MOV.U32 R72, RZ, RZ, R7 ;  /* 0x000000ffff487224 */ /* 0x000fe200078e0007 */
[----:B------:R-:W-:-:S07]  /*10df0*/  MOV R41, R8 ;  /* 0x0000000800297202 */ /* 0x000fce0000000f00 */
.L_x_11322:
[----:B------:R-:W-:Y:S05]  /*10e00*/  BSYNC B0 ;  /* 0x0000000000007941 */ /* 0x000fea0003800000 */
.L_x_11321:
[----:B0-----:R-:W0:Y:S01]  /*10e10*/  S2R R7, SR_TID.X ;  /* 0x0000000000077919 */ /* 0x001e220000002100 */
[----:B----4-:R-:W-:Y:S01]  /*10e20*/  ISETP.NE.AND P0, PT, R11, RZ, PT ;  /* 0x000000ff0b00720c */ /* 0x010fe20003f05270 */
        /* <DEDUP_REMOVED lines=9> */
[----:B------:R-:W-:-:S05]  /*10ec0*/  LOP3.LUT R4, R4, 0xffffff00, RZ, 0xc0, !PT ;  /* 0xffffff0004047812 */ /* 0x000fca00078ec0ff */
[----:B------:R-:W-:-:S05]  /*10ed0*/  IMAD.IADD R5, R4, 0x1, R5 ;  /* 0x0000000104057824 */ /* 0x000fca00078e0205 */
        /* <DEDUP_REMOVED lines=18> */
.L_x_11418:
[----:B------:R-:W-:Y:S05]  /*11000*/  BSYNC B0 ;  /* 0x0000000000007941 */ /* 0x000fea0003800000 */
.L_x_11417:
[----:B------:R-:W-:Y:S01]  /*11010*/  BAR.SYNC.DEFER_BLOCKING 0x0 ;  /* 0x0000000000007b1d */ /* 0x000fe20000010000 */
[----:B0-----:R-:W-:-:S05]  /*11020*/  ISETP.NE.AND P2, PT, R7, RZ, PT ;  /* 0x000000ff0700720c */ /* 0x001fca0003f45270 */
[----:B------:R-:W-:Y:S08]  /*11030*/  BSSY B0, `(.L_x_11419) ;  /* 0x0000277000007945 */ /* 0x000ff00003800000 */
[----:B------:R-:W-:Y:S05]  /*11040*/  @P2 BRA `(.L_x_11420) ;  /* 0x0000002400d42947 */ /* 0x000fea0003800000 */
[----:B------:R-:W0:Y:S01]  /*11050*/  S2UR UR5, SR_CgaCtaId ;  /* 0x00000000000579c3 */ /* 0x000e220000008800 */
[----:B------:R-:W-:Y:S02]  /*11060*/  UMOV UR4, 0x400 ;  /* 0x0000040000047882 */ /* 0x000fe40000000000 */
[----:B0-----:R-:W-:-:S09]  /*11070*/  ULEA UR4, UR5, UR4, 0x18 ;  /* 0x0000000405047291 */ /* 0x001fd2000f8ec03f */
[----:B-1----:R-:W0:Y:S04]  /*11080*/  LDS.128 R4, [UR4+0x100] ;  /* 0x00010004ff047984 */ /* 0x002e280008000c00 */
[----:B------:R-:W1:Y:S01]  /*11090*/  LDS.128 R8, [UR4+0x110] ;  /* 0x00011004ff087984 */ /* 0x000e620008000c00 */
[----:B0-----:R-:W-:Y:S01]  /*110a0*/  MOV R74, R5 ;  /* 0x00000005004a7202 */ /* 0x001fe20000000f00 */
[----:B------:R-:W-:Y:S02]  /*110b0*/  IMAD.MOV.U32 R4, RZ, RZ, R7 ;  /* 0x000000ffff047224 */ /* 0x000fe400078e0007 */
[----:B------:R-:W-:Y:S01]  /*110c0*/  IMAD.MOV.U32 R75, RZ, RZ, R6 ;  /* 0x000000ffff4b7224 */ /* 0x000fe200078e0006 */
[----:B-1----:R-:W-:Y:S01]  /*110d0*/  MOV R5, R8 ;  /* 0x0000000800057202 */ /* 0x002fe20000000f00 */
[----:B------:R-:W-:-:S02]  /*110e0*/  IMAD.MOV.U32 R8, RZ, RZ, R9 ;  /* 0x000000ffff087224 */ /* 0x000fc400078e0009 */
[----:B------:R-:W-:Y:S01]  /*110f0*/  IMAD.MOV.U32 R9, RZ, RZ, R10 ;  /* 0x000000ffff097224 */ /* 0x000fe200078e000a */
[----:B------:R-:W-:Y:S01]  /*11100*/  MOV R10, R11 ;  /* 0x0000000b000a7202 */ /* 0x000fe20000000f00 */
[----:B------:R-:W-:Y:S04]  /*11110*/  STL.64 [R1+0x8], R4 ;  /* 0x0000080401007387 */ /* 0x000fe80000100a00 */
[----:B------:R-:W0:Y:S04]  /*11120*/  LDS.128 R4, [UR4+0x120] ;  /* 0x00012004ff047984 */ /* 0x000e280008000c00 */
[----:B------:R-:W-:Y:S04]  /*11130*/  STL.64 [R1+0x10], R8 ;  /* 0x0000100801007387 */ /* 0x000fe80000100a00 */
[----:B------:R1:W-:Y:S01]  /*11140*/  STL.64 [R1], R74 ;  /* 0x0000004a01007387 */ /* 0x0003e20000100a00 */
[----:B0-----:R-:W-:Y:S01]  /*11150*/  IMAD.MOV.U32 R11, RZ, RZ, R4 ;  /* 0x000000ffff0b7224 */ /* 0x001fe200078e0004 */
[----:B-1----:R-:W-:Y:S01]  /*11160*/  MOV R75, R6 ;  /* 0x00000006004b7202 */ /* 0x002fe20000000f00 */
[----:B------:R-:W-:-:S02]  /*11170*/  IMAD.MOV.U32 R74, RZ, RZ, R5 ;  /* 0x000000ffff4a7224 */ /* 0x000fc400078e0005 */
[----:B------:R-:W-:Y:S01]  /*11180*/  IMAD.MOV.U32 R4, RZ, RZ, R7 ;  /* 0x000000ffff047224 */ /* 0x000fe200078e0007 */
[----:B------:R-:W-:Y:S04]  /*11190*/  STL.64 [R1+0x18], R10 ;  /* 0x0000180a01007387 */ /* 0x000fe80000100a00 */
[----:B------:R-:W0:Y:S04]  /*111a0*/  LDS.128 R8, [UR4+0x130] ;  /* 0x00013004ff087984 */ /* 0x000e280008000c00 */
[----:B------:R-:W-:Y:S01]  /*111b0*/  STL.64 [R1+0x20], R74 ;  /* 0x0000204a01007387 */ /* 0x000fe20000100a00 */
[----:B0-----:R-:W-:Y:S01]  /*111c0*/  IMAD.MOV.U32 R5, RZ, RZ, R8 ;  /* 0x000000ffff057224 */ /* 0x001fe200078e0008 */
[----:B------:R-:W-:Y:S01]  /*111d0*/  MOV R8, R9 ;  /* 0x0000000900087202 */ /* 0x000fe20000000f00 */
[----:B------:R-:W-:-:S02]  /*111e0*/  IMAD.MOV.U32 R9, RZ, RZ, R10 ;  /* 0x000000ffff097224 */ /* 0x000fc400078e000a */
[----:B------:R-:W-:Y:S01]  /*111f0*/  IMAD.MOV.U32 R10, RZ, RZ, R11 ;  /* 0x000000ffff0a7224 */ /* 0x000fe200078e000b */
[----:B------:R-:W-:Y:S04]  /*11200*/  STL.64 [R1+0x28], R4 ;  /* 0x0000280401007387 */ /* 0x000fe80000100a00 */
[----:B------:R-:W0:Y:S04]  /*11210*/  LDS.128 R4, [UR4+0x140] ;  /* 0x00014004ff047984 */ /* 0x000e280008000c00 */
[----:B------:R-:W-:Y:S01]  /*11220*/  STL.64 [R1+0x30], R8 ;  /* 0x0000300801007387 */ /* 0x000fe20000100a00 */
[----:B0-----:R-:W-:Y:S01]  /*11230*/  MOV R11, R4 ;  /* 0x00000004000b7202 */ /* 0x001fe20000000f00 */
[----:B------:R-:W-:Y:S01]  /*11240*/  IMAD.MOV.U32 R74, RZ, RZ, R5 ;  /* 0x000000ffff4a7224 */ /* 0x000fe200078e0005 */
[----:B------:R-:W-:Y:S01]  /*11250*/  MOV R4, R7 ;  /* 0x0000000700047202 */ /* 0x000fe20000000f00 */
[----:B------:R-:W-:-:S02]  /*11260*/  IMAD.MOV.U32 R75, RZ, RZ, R6 ;  /* 0x000000ffff4b7224 */ /* 0x000fc400078e0006 */
[----:B------:R-:W-:Y:S04]  /*11270*/  STL.64 [R1+0x38], R10 ;  /* 0x0000380a01007387 */ /* 0x000fe80000100a00 */
[----:B------:R-:W0:Y:S04]  /*11280*/  LDS.128 R8, [UR4+0x150] ;  /* 0x00015004ff087984 */ /* 0x000e280008000c00 */
[----:B------:R-:W-:Y:S01]  /*11290*/  STL.64 [R1+0x40], R74 ;  /* 0x0000404a01007387 */ /* 0x000fe20000100a00 */
[----:B0-----:R-:W-:Y:S02]  /*112a0*/  IMAD.MOV.U32 R5, RZ, RZ, R8 ;  /* 0x000000ffff057224 */ /* 0x001fe400078e0008 */
[----:B------:R-:W-:Y:S01]  /*112b0*/  IMAD.MOV.U32 R8, RZ, RZ, R9 ;  /* 0x000000ffff087224 */ /* 0x000fe200078e0009 */
[----:B------:R-:W-:Y:S01]  /*112c0*/  MOV R9, R10 ;  /* 0x0000000a00097202 */ /* 0x000fe20000000f00 */
        /* <DEDUP_REMOVED lines=12> */
[----:B------:R-:W-:-:S02]  /*11390*/  IMAD.MOV.U32 R8, RZ, RZ, R9 ;  /* 0x000000ffff087224 */ /* 0x000fc400078e0009 */
[----:B------:R-:W-:Y:S01]  /*113a0*/  IMAD.MOV.U32 R9, RZ, RZ, R10 ;  /* 0x000000ffff097224 */ /* 0x000fe200078e000a */
[----:B------:R-:W-:Y:S01]  /*113b0*/  MOV R10, R11 ;  /* 0x0000000b000a7202 */ /* 0x000fe20000000f00 */
        /* <DEDUP_REMOVED lines=37> */
[----:B------:R-:W-:Y:S04]  /*11610*/  STL.64 [R1+0xc0], R74 ;  /* 0x0000c04a01007387 */ /* 0x000fe80000100a00 */
[----:B------:R-:W-:Y:S01]  /*11620*/  LDS R75, [UR4+0x200] ;  /* 0x00020004ff4b7984 */ /* 0x000fe20008000800 */
[----:B0-----:R-:W-:Y:S01]  /*11630*/  MOV R7, R8 ;  /* 0x0000000800077202 */ /* 0x001fe20000000f00 */
[----:B------:R-:W-:-:S02]  /*11640*/  IMAD.MOV.U32 R8, RZ, RZ, R9 ;  /* 0x000000ffff087224 */ /* 0x000fc400078e0009 */
[----:B------:R-:W-:Y:S01]  /*11650*/  IMAD.MOV.U32 R9, RZ, RZ, R10 ;  /* 0x000000ffff097224 */ /* 0x000fe200078e000a */
[----:B------:R-:W-:Y:S01]  /*11660*/  MOV R10, R11 ;  /* 0x0000000b000a7202 */ /* 0x000fe20000000f00 */
[----:B------:R-:W-:Y:S04]  /*11670*/  STL.64 [R1+0xc8], R6 ;  /* 0x0000c80601007387 */ /* 0x000fe80000100a00 */
[----:B------:R-:W0:Y:S04]  /*11680*/  LDS.128 R4, [UR4+0x1e0] ;  /* 0x0001e004ff047984 */ /* 0x000e280008000c00 */
[----:B------:R-:W-:Y:S01]  /*11690*/  STL.64 [R1+0xd0], R8 ;  /* 0x0000d00801007387 */ /* 0x000fe20000100a00 */
[----:B0-----:R-:W-:-:S02]  /*116a0*/  IMAD.MOV.U32 R11, RZ, RZ, R4 ;  /* 0x000000ffff0b7224 */ /* 0x001fc400078e0004 */
[----:B------:R-:W-:Y:S01]  /*116b0*/  IMAD.MOV.U32 R4, RZ, RZ, R5 ;  /* 0x000000ffff047224 */ /* 0x000fe200078e0005 */
[----:B------:R-:W-:Y:S01]  /*116c0*/  MOV R5, R6 ;  /* 0x0000000600057202 */ /* 0x000fe20000000f00 */
[----:B------:R-:W-:Y:S01]  /*116d0*/  IMAD.MOV.U32 R6, RZ, RZ, R7 ;  /* 0x000000ffff067224 */ /* 0x000fe200078e0007 */
[----:B------:R-:W-:Y:S04]  /*116e0*/  STL.64 [R1+0xd8], R10 ;  /* 0x0000d80a01007387 */ /* 0x000fe80000100a00 */
[----:B------:R-:W0:Y:S01]  /*116f0*/  LDS.128 R8, [UR4+0x1f0] ;  /* 0x0001f004ff087984 */ /* 0x000e220008000c00 */
[----:B------:R-:W-:Y:S02]  /*11700*/  ULDC UR4, c[0x0][0x20] ;  /* 0x0000080000047ab9 */ /* 0x000fe40000000800 */
[----:B------:R-:W-:Y:S01]  /*11710*/  VIADD R0, R0, -UR4 ;  /* 0x8000000400007c36 */ /* 0x000fe20008000000 */
[----:B------:R-:W-:Y:S01]  /*11720*/  STL.64 [R1+0xe0], R4 ;  /* 0x0000e00401007387 */ /* 0x000fe20000100a00 */
[----:B0-----:R-:W-:Y:S01]  /*11730*/  IMAD.MOV.U32 R7, RZ, RZ, R8 ;  /* 0x000000ffff077224 */ /* 0x001fe200078e0008 */
[----:B------:R-:W-:Y:S01]  /*11740*/  MOV R8, R9 ;  /* 0x0000000900087202 */ /* 0x000fe20000000f00 */
[----:B------:R-:W-:-:S02]  /*11750*/  IMAD.MOV.U32 R9, RZ, RZ, R10 ;  /* 0x000000ffff097224 */ /* 0x000fc400078e000a */
[----:B------:R-:W-:Y:S01]  /*11760*/  IMAD.MOV.U32 R74, RZ, RZ, R11 ;  /* 0x000000ffff4a7224 */ /* 0x000fe200078e000b */
[----:B------:R0:W-:Y:S04]  /*11770*/  STL.64 [R1+0xe8], R6 ;  /* 0x0000e80601007387 */ /* 0x0001e80000100a00 */
[----:B------:R1:W-:Y:S04]  /*11780*/  STL.64 [R1+0xf0], R8 ;  /* 0x0000f00801007387 */ /* 0x0003e80000100a00 */
[----:B------:R1:W-:Y:S01]  /*11790*/  STL.64 [R1+0xf8], R74 ;  /* 0x0000f84a01007387 */ /* 0x0003e20000100a00 */
[----:B0-----:R-:W-:-:S11]  /*117a0*/  HFMA2.MMA R6, -RZ, RZ, 0, 0 ;  /* 0x00000000ff067435 */ /* 0x001fd600000001ff */
.L_x_11514:
[----:B------:R-:W2:Y:S04]  /*117b0*/  LDL R7, [R0+0x80] ;  /* 0x0000800000077983 */ /* 0x000ea80000100800 */
        /* <DEDUP_REMOVED lines=19> */
.L_x_11422:
[----:B------:R-:W-:Y:S02]  /*118f0*/  IMAD.MOV.U32 R5, RZ, RZ, R40 ;  /* 0x000000ffff057224 */ /* 0x000fe400078e0028 */
[----:B------:R-:W-:Y:S01]  /*11900*/  IMAD.MOV.U32 R7, RZ, RZ, R76 ;  /* 0x000000ffff077224 */ /* 0x000fe200078e004c */
[----:B------:R-:W-:Y:S01]  /*11910*/  MOV R76, R15 ;  /* 0x0000000f004c7202 */ /* 0x000fe20000000f00 */
[----:B------:R-:W-:-:S07]  /*11920*/  IMAD.MOV.U32 R40, RZ, RZ, R47 ;  /* 0x000000ffff287224 */ /* 0x000fce00078e002f */
.L_x_11423:
[----:B------:R-:W-:Y:S05]  /*11930*/  BSYNC B1 ;  /* 0x0000000000017941 */ /* 0x000fea0003800000 */
.L_x_11421:
[----:B------:R-:W-:Y:S01]  /*11940*/  FSETP.GT.FTZ.AND P0, PT, R7, R14, PT ;  /* 0x0000000e0700720b */ /* 0x000fe20003f14000 */
[----:B------:R-:W-:Y:S03]  /*11950*/  BSSY B1, `(.L_x_11424) ;  /* 0x000000e000017945 */ /* 0x000fe60003800000 */
[----:B------:R-:W-:-:S13]  /*11960*/  ISETP.EQ.OR P0, PT, R46, -0x1, P0 ;  /* 0xffffffff2e00780c */ /* 0x000fda0000702670 */
[----:B------:R-:W-:Y:S05]  /*11970*/  @P0 BRA `(.L_x_11425) ;  /* 0x00000000001c0947 */ /* 0x000fea0003800000 */
[-C--:B------:R-:W-:Y:S01]  /*11980*/  FSETP.NEU.FTZ.AND P0, PT, R7, R14.reuse, PT ;  /* 0x0000000e0700720b */ /* 0x080fe20003f1d000 */
[----:B------:R-:W-:Y:S01]  /*11990*/  IMAD.MOV.U32 R4, RZ, RZ, R46 ;  /* 0x000000ffff047224 */ /* 0x000fe200078e002e */
[----:B-1----:R-:W-:Y:S01]  /*119a0*/  MOV R8, R14 ;  /* 0x0000000e00087202 */ /* 0x002fe20000000f00 */
[----:B------:R-:W-:Y:S01]  /*119b0*/  IMAD.MOV.U32 R47, RZ, RZ, R5 ;  /* 0x000000ffff2f7224 */ /* 0x000fe200078e0005 */
[----:B------:R-:W-:Y:S01]  /*119c0*/  ISETP.GE.OR P0, PT, R5, R46, P0 ;  /* 0x0000002e0500720c */ /* 0x000fe20000706670 */
[----:B------:R-:W-:-:S12]  /*119d0*/  IMAD.MOV.U32 R15, RZ, RZ, R7 ;  /* 0x000000ffff0f7224 */ /* 0x000fd800078e0007 */
[----:B------:R-:W-:Y:S05]  /*119e0*/  @P0 BRA `(.L_x_11426) ;  /* 0x0000000000100947 */ /* 0x000fea0003800000 */
.L_x_11425:
[----:B------:R-:W-:Y:S01]  /*119f0*/  MOV R4, R5 ;  /* 0x0000000500047202 */ /* 0x000fe20000000f00 */
[----:B-1----:R-:W-:Y:S01]  /*11a00*/  IMAD.MOV.U32 R8, RZ, RZ, R7 ;  /* 0x000000ffff087224 */ /* 0x002fe200078e0007 */
[----:B------:R-:W-:Y:S01]  /*11a10*/  MOV R15, R14 ;  /* 0x0000000e000f7202 */ /* 0x000fe20000000f00 */
[----:B------:R-:W-:-:S07]  /*11a20*/  IMAD.MOV.U32 R47, RZ, RZ, R46 ;  /* 0x000000ffff2f7224 */ /* 0x000fce00078e002e */
.L_x_11426:
[----:B------:R-:W-:Y:S05]  /*11a30*/  BSYNC B1 ;  /* 0x0000000000017941 */ /* 0x000fea0003800000 */
.L_x_11424:
        /* <DEDUP_REMOVED lines=11> */
.L_x_11428:
[----:B------:R-:W-:Y:S01]  /*11af0*/  IMAD.MOV.U32 R5, RZ, RZ, R4 ;  /* 0x000000ffff057224 */ /* 0x000fe200078e0004 */
[----:B------:R-:W-:Y:S01]  /*11b00*/  MOV R7, R8 ;  /* 0x0000000800077202 */ /* 0x000fe20000000f00 */
[----:B------:R-:W-:Y:S02]  /*11b10*/  IMAD.MOV.U32 R46, RZ, RZ, R45 ;  /* 0x000000ffff2e7224 */ /* 0x000fe400078e002d */
[----:B------:R-:W-:-:S07]  /*11b20*/  IMAD.MOV.U32 R14, RZ, RZ, R13 ;  /* 0x000000ffff0e7224 */ /* 0x000fce00078e000d */
.L_x_11429:
[----:B------:R-:W-:Y:S05]  /*11b30*/  BSYNC B1 ;  /* 0x0000000000017941 */ /* 0x000fea0003800000 */
.L_x_11427:
        /* <DEDUP_REMOVED lines=11> */
.L_x_11431:
[----:B------:R-:W-:Y:S01]  /*11bf0*/  IMAD.MOV.U32 R4, RZ, RZ, R5 ;  /* 0x000000ffff047224 */ /* 0x000fe200078e0005 */
[----:B------:R-:W-:Y:S01]  /*11c00*/  MOV R45, R44 ;  /* 0x0000002c002d7202 */ /* 0x000fe20000000f00 */
[----:B------:R-:W-:Y:S02]  /*11c10*/  IMAD.MOV.U32 R8, RZ, RZ, R7 ;  /* 0x000000ffff087224 */ /* 0x000fe400078e0007 */
[----:B------:R-:W-:-:S07]  /*11c20*/  IMAD.MOV.U32 R13, RZ, RZ, R12 ;  /* 0x000000ffff0d7224 */ /* 0x000fce00078e000c */
.L_x_11432:
[----:B------:R-:W-:Y:S05]  /*11c30*/  BSYNC B1 ;  /* 0x0000000000017941 */ /* 0x000fea0003800000 */
.L_x_11430:
        /* <DEDUP_REMOVED lines=11> */
.L_x_11434:
[----:B------:R-:W-:Y:S01]  /*11cf0*/  MOV R5, R4 ;  /* 0x0000000400057202 */ /* 0x000fe20000000f00 */
[----:B------:R-:W-:Y:S01]  /*11d00*/  IMAD.MOV.U32 R7, RZ, RZ, R8 ;  /* 0x000000ffff077224 */ /* 0x000fe200078e0008 */
[----:B------:R-:W-:Y:S01]  /*11d10*/  MOV R12, R19 ;  /* 0x00000013000c7202 */ /* 0x000fe20000000f00 */
[----:B------:R-:W-:-:S07]  /*11d20*/  IMAD.MOV.U32 R44, RZ, RZ, R51 ;  /* 0x000000ffff2c7224 */ /* 0x000fce00078e0033 */
.L_x_11435:
[----:B------:R-:W-:Y:S05]  /*11d30*/  BSYNC B1 ;  /* 0x0000000000017941 */ /* 0x000fea0003800000 */
.L_x_11433:
        /* <DEDUP_REMOVED lines=11> */
.L_x_11437:
[----:B------:R-:W-:Y:S01]  /*11df0*/  IMAD.MOV.U32 R4, RZ, RZ, R5 ;  /* 0x000000ffff047224 */ /* 0x000fe200078e0005 */
[----:B------:R-:W-:Y:S01]  /*11e00*/  MOV R8, R7 ;  /* 0x0000000700087202 */ /* 0x000fe20000000f00 */
[----:B------:R-:W-:Y:S02]  /*11e10*/  IMAD.MOV.U32 R51, RZ, RZ, R50 ;  /* 0x000000ffff337224 */ /* 0x000fe400078e0032 */
[----:B------:R-:W-:-:S07]  /*11e20*/  IMAD.MOV.U32 R19, RZ, RZ, R18 ;  /* 0x000000ffff137224 */ /* 0x000fce00078e0012 */
.L_x_11438:
[----:B------:R-:W-:Y:S05]  /*11e30*/  BSYNC B1 ;  /* 0x0000000000017941 */ /* 0x000fea0003800000 */
.L_x_11436:
        /* <DEDUP_REMOVED lines=11> */
.L_x_11440:
[----:B------:R-:W-:Y:S01]  /*11ef0*/  IMAD.MOV.U32 R5, RZ, RZ, R4 ;  /* 0x000000ffff057224 */ /* 0x000fe200078e0004 */
[----:B------:R-:W-:Y:S01]  /*11f00*/  MOV R50, R49 ;  /* 0x0000003100327202 */ /* 0x000fe20000000f00 */
[----:B------:R-:W-:Y:S02]  /*11f10*/  IMAD.MOV.U32 R7, RZ, RZ, R8 ;  /* 0x000000ffff077224 */ /* 0x000fe400078e0008 */
[----:B------:R-:W-:-:S07]  /*11f20*/  IMAD.MOV.U32 R18, RZ, RZ, R17 ;  /* 0x000000ffff127224 */ /* 0x000fce00078e0011 */
.L_x_11441:
[----:B------:R-:W-:Y:S05]  /*11f30*/  BSYNC B1 ;  /* 0x0000000000017941 */ /* 0x000fea0003800000 */
.L_x_11439:
        /* <DEDUP_REMOVED lines=11> */
.L_x_11443:
[----:B------:R-:W-:Y:S01]  /*11ff0*/  MOV R4, R5 ;  /* 0x0000000500047202 */ /* 0x000fe20000000f00 */
[----:B------:R-:W-:Y:S01]  /*12000*/  IMAD.MOV.U32 R8, RZ, RZ, R7 ;  /* 0x000000ffff087224 */ /* 0x000fe200078e0007 */
[----:B------:R-:W-:Y:S01]  /*12010*/  MOV R17, R16 ;  /* 0x0000001000117202 */ /* 0x000fe20000000f00 */
[----:B------:R-:W-:-:S07]  /*12020*/  IMAD.MOV.U32 R49, RZ, RZ, R48 ;  /* 0x000000ffff317224 */ /* 0x000fce00078e0030 */
.L_x_11444:
[----:B------:R-:W-:Y:S05]  /*12030*/  BSYNC B1 ;  /* 0x0000000000017941 */ /* 0x000fea0003800000 */
.L_x_11442:
        /* <DEDUP_REMOVED lines=11> */
.L_x_11446:
[----:B------:R-:W-:Y:S01]  /*120f0*/  IMAD.MOV.U32 R5, RZ, RZ, R4 ;  /* 0x000000ffff057224 */ /* 0x000fe200078e0004 */
[----:B------:R-:W-:Y:S01]  /*12100*/  MOV R7, R8 ;  /* 0x0000000800077202 */ /* 0x000fe20000000f00 */
[----:B------:R-:W-:Y:S02]  /*12110*/  IMAD.MOV.U32 R48, RZ, RZ, R55 ;  /* 0x000000ffff307224 */ /* 0x000fe400078e0037 */
[----:B------:R-:W-:-:S07]  /*12120*/  IMAD.MOV.U32 R16, RZ, RZ, R23 ;  /* 0x000000ffff107224 */ /* 0x000fce00078e0017 */
.L_x_11447:
[----:B------:R-:W-:Y:S05]  /*12130*/  BSYNC B1 ;  /* 0x0000000000017941 */ /* 0x000fea0003800000 */
.L_x_11445:
        /* <DEDUP_REMOVED lines=11> */
.L_x_11449:
[----:B------:R-:W-:Y:S01]  /*121f0*/  IMAD.MOV.U32 R4, RZ, RZ, R5 ;  /* 0x000000ffff047224 */ /* 0x000fe200078e0005 */
[----:B------:R-:W-:Y:S01]  /*12200*/  MOV R55, R54 ;  /* 0x0000003600377202 */ /* 0x000fe20000000f00 */
[----:B------:R-:W-:Y:S02]  /*12210*/  IMAD.MOV.U32 R8, RZ, RZ, R7 ;  /* 0x000000ffff087224 */ /* 0x000fe400078e0007 */
[----:B------:R-:W-:-:S07]  /*12220*/  IMAD.MOV.U32 R23, RZ, RZ, R22 ;  /* 0x000000ffff177224 */ /* 0x000fce00078e0016 */
.L_x_11450:
[----:B------:R-:W-:Y:S05]  /*12230*/  BSYNC B1 ;  /* 0x0000000000017941 */ /* 0x000fea0003800000 */
.L_x_11448:
        /* <DEDUP_REMOVED lines=11> */
.L_x_11452:
[----:B------:R-:W-:Y:S01]  /*122f0*/  MOV R5, R4 ;  /* 0x0000000400057202 */ /* 0x000fe20000000f00 */
[----:B------:R-:W-:Y:S01]  /*12300*/  IMAD.MOV.U32 R7, RZ, RZ, R8 ;  /* 0x000000ffff077224 */ /* 0x000fe200078e0008 */
[----:B------:R-:W-:Y:S01]  /*12310*/  MOV R22, R21 ;  /* 0x0000001500167202 */ /* 0x000fe20000000f00 */
[----:B------:R-:W-:-:S07]  /*12320*/  IMAD.MOV.U32 R54, RZ, RZ, R53 ;  /* 0x000000ffff367224 */ /* 0x000fce00078e0035 */
.L_x_11453:
[----:B------:R-:W-:Y:S05]  /*12330*/  BSYNC B1 ;  /* 0x0000000000017941 */ /* 0x000fea0003800000 */
.L_x_11451:
        /* <DEDUP_REMOVED lines=11> */
.L_x_11455:
[----:B------:R-:W-:Y:S01]  /*123f0*/  IMAD.MOV.U32 R4, RZ, RZ, R5 ;  /* 0x000000ffff047224 */ /* 0x000fe200078e0005 */
[----:B------:R-:W-:Y:S01]  /*12400*/  MOV R8, R7 ;  /* 0x0000000700087202 */ /* 0x000fe20000000f00 */
[----:B------:R-:W-:Y:S02]  /*12410*/  IMAD.MOV.U32 R53, RZ, RZ, R52 ;  /* 0x000000ffff357224 */ /* 0x000fe400078e0034 */
[----:B------:R-:W-:-:S07]  /*12420*/  IMAD.MOV.U32 R21, RZ, RZ, R20 ;  /* 0x000000ffff157224 */ /* 0x000fce00078e0014 */
.L_x_11456:
[----:B------:R-:W-:Y:S05]  /*12430*/  BSYNC B1 ;  /* 0x0000000000017941 */ /* 0x000fea0003800000 */
.L_x_11454:
        /* <DEDUP_REMOVED lines=11> */
.L_x_11458:
[----:B------:R-:W-:Y:S01]  /*124f0*/  IMAD.MOV.U32 R5, RZ, RZ, R4 ;  /* 0x000000ffff057224 */ /* 0x000fe200078e0004 */
[----:B------:R-:W-:Y:S01]  /*12500*/  MOV R52, R59 ;  /* 0x0000003b00347202 */ /* 0x000fe20000000f00 */
[----:B------:R-:W-:Y:S02]  /*12510*/  IMAD.MOV.U32 R7, RZ, RZ, R8 ;  /* 0x000000ffff077224 */ /* 0x000fe400078e0008 */
[----:B------:R-:W-:-:S07]  /*12520*/  IMAD.MOV.U32 R20, RZ, RZ, R27 ;  /* 0x000000ffff147224 */ /* 0x000fce00078e001b */
.L_x_11459:
[----:B------:R-:W-:Y:S05]  /*12530*/  BSYNC B1 ;  /* 0x0000000000017941 */ /* 0x000fea0003800000 */
.L_x_11457:
        /* <DEDUP_REMOVED lines=11> */
.L_x_11461:
[----:B------:R-:W-:Y:S01]  /*125f0*/  MOV R4, R5 ;  /* 0x0000000500047202 */ /* 0x000fe20000000f00 */
[----:B------:R-:W-:Y:S01]  /*12600*/  IMAD.MOV.U32 R8, RZ, RZ, R7 ;  /* 0x000000ffff087224 */ /* 0x000fe200078e0007 */
[----:B------:R-:W-:Y:S01]  /*12610*/  MOV R27, R26 ;  /* 0x0000001a001b7202 */ /* 0x000fe20000000f00 */
[----:B------:R-:W-:-:S07]  /*12620*/  IMAD.MOV.U32 R59, RZ, RZ, R58 ;  /* 0x000000ffff3b7224 */ /* 0x000fce00078e003a */
.L_x_11462:
[----:B------:R-:W-:Y:S05]  /*12630*/  BSYNC B1 ;  /* 0x0000000000017941 */ /* 0x000fea0003800000 */
.L_x_11460:
        /* <DEDUP_REMOVED lines=11> */
.L_x_11464:
[----:B------:R-:W-:Y:S01]  /*126f0*/  IMAD.MOV.U32 R5, RZ, RZ, R4 ;  /* 0x000000ffff057224 */ /* 0x000fe200078e0004 */
[----:B------:R-:W-:Y:S01]  /*12700*/  MOV R7, R8 ;  /* 0x0000000800077202 */ /* 0x000fe20000000f00 */
[----:B------:R-:W-:Y:S02]  /*12710*/  IMAD.MOV.U32 R58, RZ, RZ, R57 ;  /* 0x000000ffff3a7224 */ /* 0x000fe400078e0039 */
[----:B------:R-:W-:-:S07]  /*12720*/  IMAD.MOV.U32 R26, RZ, RZ, R25 ;  /* 0x000000ffff1a7224 */ /* 0x000fce00078e0019 */
.L_x_11465:
[----:B------:R-:W-:Y:S05]  /*12730*/  BSYNC B1 ;  /* 0x0000000000017941 */ /* 0x000fea0003800000 */
.L_x_11463:
        /* <DEDUP_REMOVED lines=11> */
.L_x_11467:
[----:B------:R-:W-:Y:S01]  /*127f0*/  IMAD.MOV.U32 R4, RZ, RZ, R5 ;  /* 0x000000ffff047224 */ /* 0x000fe200078e0005 */
[----:B------:R-:W-:Y:S01]  /*12800*/  MOV R57, R56 ;  /* 0x0000003800397202 */ /* 0x000fe20000000f00 */
[----:B------:R-:W-:Y:S02]  /*12810*/  IMAD.MOV.U32 R8, RZ, RZ, R7 ;  /* 0x000000ffff087224 */ /* 0x000fe400078e0007 */
[----:B------:R-:W-:-:S07]  /*12820*/  IMAD.MOV.U32 R25, RZ, RZ, R24 ;  /* 0x000000ffff197224 */ /* 0x000fce00078e0018 */
.L_x_11468:
[----:B------:R-:W-:Y:S05]  /*12830*/  BSYNC B1 ;  /* 0x0000000000017941 */ /* 0x000fea0003800000 */
.L_x_11466:
        /* <DEDUP_REMOVED lines=11> */
.L_x_11470:
[----:B------:R-:W-:Y:S01]  /*128f0*/  MOV R5, R4 ;  /* 0x0000000400057202 */ /* 0x000fe20000000f00 */
[----:B------:R-:W-:Y:S01]  /*12900*/  IMAD.MOV.U32 R7, RZ, RZ, R8 ;  /* 0x000000ffff077224 */ /* 0x000fe200078e0008 */
[----:B------:R-:W-:Y:S01]  /*12910*/  MOV R24, R31 ;  /* 0x0000001f00187202 */ /* 0x000fe20000000f00 */
[----:B------:R-:W-:-:S07]  /*12920*/  IMAD.MOV.U32 R56, RZ, RZ, R63 ;  /* 0x000000ffff387224 */ /* 0x000fce00078e003f */
.L_x_11471:
[----:B------:R-:W-:Y:S05]  /*12930*/  BSYNC B1 ;  /* 0x0000000000017941 */ /* 0x000fea0003800000 */
.L_x_11469:
        /* <DEDUP_REMOVED lines=11> */
.L_x_11473:
[----:B------:R-:W-:Y:S01]  /*129f0*/  IMAD.MOV.U32 R4, RZ, RZ, R5 ;  /* 0x000000ffff047224 */ /* 0x000fe200078e0005 */
[----:B------:R-:W-:Y:S01]  /*12a00*/  MOV R8, R7 ;  /* 0x0000000700087202 */ /* 0x000fe20000000f00 */
[----:B------:R-:W-:Y:S02]  /*12a10*/  IMAD.MOV.U32 R63, RZ, RZ, R62 ;  /* 0x000000ffff3f7224 */ /* 0x000fe400078e003e */
[----:B------:R-:W-:-:S07]  /*12a20*/  IMAD.MOV.U32 R31, RZ, RZ, R30 ;  /* 0x000000ffff1f7224 */ /* 0x000fce00078e001e */
.L_x_11474:
[----:B------:R-:W-:Y:S05]  /*12a30*/  BSYNC B1 ;  /* 0x0000000000017941 */ /* 0x000fea0003800000 */
.L_x_11472:
        /* <DEDUP_REMOVED lines=11> */
.L_x_11476:
[----:B------:R-:W-:Y:S01]  /*12af0*/  IMAD.MOV.U32 R5, RZ, RZ, R4 ;  /* 0x000000ffff057224 */ /* 0x000fe200078e0004 */
[----:B------:R-:W-:Y:S01]  /*12b00*/  MOV R62, R61 ;  /* 0x0000003d003e7202 */ /* 0x000fe20000000f00 */
[----:B------:R-:W-:Y:S02]  /*12b10*/  IMAD.MOV.U32 R7, RZ, RZ, R8 ;  /* 0x000000ffff077224 */ /* 0x000fe400078e0008 */
[----:B------:R-:W-:-:S07]  /*12b20*/  IMAD.MOV.U32 R30, RZ, RZ, R29 ;  /* 0x000000ffff1e7224 */ /* 0x000fce00078e001d */
.L_x_11477:
[----:B------:R-:W-:Y:S05]  /*12b30*/  BSYNC B1 ;  /* 0x0000000000017941 */ /* 0x000fea0003800000 */
.L_x_11475:
        /* <DEDUP_REMOVED lines=11> */
.L_x_11479:
[----:B------:R-:W-:Y:S01]  /*12bf0*/  MOV R4, R5 ;  /* 0x0000000500047202 */ /* 0x000fe20000000f00 */
[----:B------:R-:W-:Y:S01]  /*12c00*/  IMAD.MOV.U32 R8, RZ, RZ, R7 ;  /* 0x000000ffff087224 */ /* 0x000fe200078e0007 */
[----:B------:R-:W-:Y:S01]  /*12c10*/  MOV R29, R28 ;  /* 0x0000001c001d7202 */ /* 0x000fe20000000f00 */
[----:B------:R-:W-:-:S07]  /*12c20*/  IMAD.MOV.U32 R61, RZ, RZ, R60 ;  /* 0x000000ffff3d7224 */ /* 0x000fce00078e003c */
.L_x_11480:
[----:B------:R-:W-:Y:S05]  /*12c30*/  BSYNC B1 ;  /* 0x0000000000017941 */ /* 0x000fea0003800000 */
.L_x_11478:
        /* <DEDUP_REMOVED lines=11> */
.L_x_11482:
[----:B------:R-:W-:Y:S01]  /*12cf0*/  IMAD.MOV.U32 R5, RZ, RZ, R4 ;  /* 0x000000ffff057224 */ /* 0x000fe200078e0004 */
[----:B------:R-:W-:Y:S01]  /*12d00*/  MOV R7, R8 ;  /* 0x0000000800077202 */ /* 0x000fe20000000f00 */
[----:B------:R-:W-:Y:S02]  /*12d10*/  IMAD.MOV.U32 R60, RZ, RZ, R67 ;  /* 0x000000ffff3c7224 */ /* 0x000fe400078e0043 */
[----:B------:R-:W-:-:S07]  /*12d20*/  IMAD.MOV.U32 R28, RZ, RZ, R35 ;  /* 0x000000ffff1c7224 */ /* 0x000fce00078e0023 */
.L_x_11483:
[----:B------:R-:W-:Y:S05]  /*12d30*/  BSYNC B1 ;  /* 0x0000000000017941 */ /* 0x000fea0003800000 */
.L_x_11481:
        /* <DEDUP_REMOVED lines=11> */
.L_x_11485:
[----:B------:R-:W-:Y:S01]  /*12df0*/  IMAD.MOV.U32 R4, RZ, RZ, R5 ;  /* 0x000000ffff047224 */ /* 0x000fe200078e0005 */
[----:B------:R-:W-:Y:S01]  /*12e00*/  MOV R67, R66 ;  /* 0x0000004200437202 */ /* 0x000fe20000000f00 */
[----:B------:R-:W-:Y:S02]  /*12e10*/  IMAD.MOV.U32 R8, RZ, RZ, R7 ;  /* 0x000000ffff087224 */ /* 0x000fe400078e0007 */
[----:B------:R-:W-:-:S07]  /*12e20*/  IMAD.MOV.U32 R35, RZ, RZ, R34 ;  /* 0x000000ffff237224 */ /* 0x000fce00078e0022 */
.L_x_11486:
[----:B------:R-:W-:Y:S05]  /*12e30*/  BSYNC B1 ;  /* 0x0000000000017941 */ /* 0x000fea0003800000 */
.L_x_11484:
        /* <DEDUP_REMOVED lines=11> */
.L_x_11488:
[----:B------:R-:W-:Y:S01]  /*12ef0*/  MOV R5, R4 ;  /* 0x0000000400057202 */ /* 0x000fe20000000f00 */
[----:B------:R-:W-:Y:S01]  /*12f00*/  IMAD.MOV.U32 R7, RZ, RZ, R8 ;  /* 0x000000ffff077224 */ /* 0x000fe200078e0008 */
[----:B------:R-:W-:Y:S01]  /*12f10*/  MOV R34, R33 ;  /* 0x0000002100227202 */ /* 0x000fe20000000f00 */
[----:B------:R-:W-:-:S07]  /*12f20*/  IMAD.MOV.U32 R66, RZ, RZ, R65 ;  /* 0x000000ffff427224 */ /* 0x000fce00078e0041 */
.L_x_11489:
[----:B------:R-:W-:Y:S05]  /*12f30*/  BSYNC B1 ;  /* 0x0000000000017941 */ /* 0x000fea0003800000 */
.L_x_11487:
        /* <DEDUP_REMOVED lines=11> */
.L_x_11491:
[----:B------:R-:W-:Y:S01]  /*12ff0*/  IMAD.MOV.U32 R4, RZ, RZ, R5 ;  /* 0x000000ffff047224 */ /* 0x000fe200078e0005 */
[----:B------:R-:W-:Y:S01]  /*13000*/  MOV R8, R7 ;  /* 0x0000000700087202 */ /* 0x000fe20000000f00 */
[----:B------:R-:W-:Y:S02]  /*13010*/  IMAD.MOV.U32 R65, RZ, RZ, R64 ;  /* 0x000000ffff417224 */ /* 0x000fe400078e0040 */
[----:B------:R-:W-:-:S07]  /*13020*/  IMAD.MOV.U32 R33, RZ, RZ, R32 ;  /* 0x000000ffff217224 */ /* 0x000fce00078e0020 */
.L_x_11492:
[----:B------:R-:W-:Y:S05]  /*13030*/  BSYNC B1 ;  /* 0x0000000000017941 */ /* 0x000fea0003800000 */
.L_x_11490:
        /* <DEDUP_REMOVED lines=11> */
.L_x_11494:
[----:B------:R-:W-:Y:S01]  /*130f0*/  IMAD.MOV.U32 R5, RZ, RZ, R4 ;  /* 0x000000ffff057224 */ /* 0x000fe200078e0004 */
[----:B------:R-:W-:Y:S01]  /*13100*/  MOV R64, R71 ;  /* 0x0000004700407202 */ /* 0x000fe20000000f00 */
[----:B------:R-:W-:Y:S02]  /*13110*/  IMAD.MOV.U32 R7, RZ, RZ, R8 ;  /* 0x000000ffff077224 */ /* 0x000fe400078e0008 */
[----:B------:R-:W-:-:S07]  /*13120*/  IMAD.MOV.U32 R32, RZ, RZ, R39 ;  /* 0x000000ffff207224 */ /* 0x000fce00078e0027 */
.L_x_11495:
[----:B------:R-:W-:Y:S05]  /*13130*/  BSYNC B1 ;  /* 0x0000000000017941 */ /* 0x000fea0003800000 */
.L_x_11493:
        /* <DEDUP_REMOVED lines=11> */
.L_x_11497:
[----:B------:R-:W-:Y:S01]  /*131f0*/  MOV R4, R5 ;  /* 0x0000000500047202 */ /* 0x000fe20000000f00 */
[----:B------:R-:W-:Y:S01]  /*13200*/  IMAD.MOV.U32 R8, RZ, RZ, R7 ;  /* 0x000000ffff087224 */ /* 0x000fe200078e0007 */
[----:B------:R-:W-:Y:S01]  /*13210*/  MOV R39, R38 ;  /* 0x0000002600277202 */ /* 0x000fe20000000f00 */
[----:B------:R-:W-:-:S07]  /*13220*/  IMAD.MOV.U32 R71, RZ, RZ, R70 ;  /* 0x000000ffff477224 */ /* 0x000fce00078e0046 */
.L_x_11498:
[----:B------:R-:W-:Y:S05]  /*13230*/  BSYNC B1 ;  /* 0x0000000000017941 */ /* 0x000fea0003800000 */
.L_x_11496:
        /* <DEDUP_REMOVED lines=11> */
.L_x_11500:
[----:B------:R-:W-:Y:S01]  /*132f0*/  IMAD.MOV.U32 R5, RZ, RZ, R4 ;  /* 0x000000ffff057224 */ /* 0x000fe200078e0004 */
[----:B------:R-:W-:Y:S01]  /*13300*/  MOV R7, R8 ;  /* 0x0000000800077202 */ /* 0x000fe20000000f00 */
[----:B------:R-:W-:Y:S02]  /*13310*/  IMAD.MOV.U32 R70, RZ, RZ, R69 ;  /* 0x000000ffff467224 */ /* 0x000fe400078e0045 */
[----:B------:R-:W-:-:S07]  /*13320*/  IMAD.MOV.U32 R38, RZ, RZ, R37 ;  /* 0x000000ffff267224 */ /* 0x000fce00078e0025 */
.L_x_11501:
[----:B------:R-:W-:Y:S05]  /*13330*/  BSYNC B1 ;  /* 0x0000000000017941 */ /* 0x000fea0003800000 */
.L_x_11499:
        /* <DEDUP_REMOVED lines=11> */
.L_x_11503:
[----:B------:R-:W-:Y:S01]  /*133f0*/  IMAD.MOV.U32 R4, RZ, RZ, R5 ;  /* 0x000000ffff047224 */ /* 0x000fe200078e0005 */
[----:B------:R-:W-:Y:S01]  /*13400*/  MOV R69, R68 ;  /* 0x0000004400457202 */ /* 0x000fe20000000f00 */
[----:B------:R-:W-:Y:S02]  /*13410*/  IMAD.MOV.U32 R8, RZ, RZ, R7 ;  /* 0x000000ffff087224 */ /* 0x000fe400078e0007 */
[----:B------:R-:W-:-:S07]  /*13420*/  IMAD.MOV.U32 R37, RZ, RZ, R36 ;  /* 0x000000ffff257224 */ /* 0x000fce00078e0024 */
.L_x_11504:
[----:B------:R-:W-:Y:S05]  /*13430*/  BSYNC B1 ;  /* 0x0000000000017941 */ /* 0x000fea0003800000 */
.L_x_11502:
        /* <DEDUP_REMOVED lines=11> */
.L_x_11506:
[----:B------:R-:W-:Y:S01]  /*134f0*/  MOV R5, R4 ;  /* 0x0000000400057202 */ /* 0x000fe20000000f00 */
[----:B------:R-:W-:Y:S01]  /*13500*/  IMAD.MOV.U32 R7, RZ, RZ, R8 ;  /* 0x000000ffff077224 */ /* 0x000fe200078e0008 */
[----:B------:R-:W-:Y:S01]  /*13510*/  MOV R68, R3 ;  /* 0x0000000300447202 */ /* 0x000fe20000000f00 */
[----:B------:R-:W-:-:S07]  /*13520*/  IMAD.MOV.U32 R36, RZ, RZ, R43 ;  /* 0x000000ffff247224 */ /* 0x000fce00078e002b */
.L_x_11507:
[----:B------:R-:W-:Y:S05]  /*13530*/  BSYNC B1 ;  /* 0x0000000000017941 */ /* 0x000fea0003800000 */
.L_x_11505:
        /* <DEDUP_REMOVED lines=11> */
.L_x_11509:
[----:B------:R-:W-:Y:S01]  /*135f0*/  IMAD.MOV.U32 R9, RZ, RZ, R5 ;  /* 0x000000ffff097224 */ /* 0x000fe200078e0005 */
[----:B------:R-:W-:Y:S01]  /*13600*/  MOV R4, R7 ;  /* 0x0000000700047202 */ /* 0x000fe20000000f00 */
[----:B------:R-:W-:Y:S02]  /*13610*/  IMAD.MOV.U32 R3, RZ, RZ, R2 ;  /* 0x000000ffff037224 */ /* 0x000fe400078e0002 */
[----:B------:R-:W-:-:S07]  /*13620*/  IMAD.MOV.U32 R43, RZ, RZ, R42 ;  /* 0x000000ffff2b7224 */ /* 0x000fce00078e002a */
.L_x_11510:
[----:B------:R-:W-:Y:S05]  /*13630*/  BSYNC B1 ;  /* 0x0000000000017941 */ /* 0x000fea0003800000 */
.L_x_11508:
        /* <DEDUP_REMOVED lines=11> */
.L_x_11512:
[----:B------:R-:W-:Y:S01]  /*136f0*/  MOV R2, R72 ;  /* 0x0000004800027202 */ /* 0x000fe20000000f00 */
[----:B------:R-:W-:Y:S01]  /*13700*/  IMAD.MOV.U32 R42, RZ, RZ, R41 ;  /* 0x000000ffff2a7224 */ /* 0x000fe200078e0029 */
[----:B------:R-:W-:Y:S01]  /*13710*/  MOV R41, R4 ;  /* 0x0000000400297202 */ /* 0x000fe20000000f00 */
[--C-:B------:R-:W-:Y:S02]  /*13720*/  IMAD.MOV.U32 R5, RZ, RZ, R9.reuse ;  /* 0x000000ffff057224 */ /* 0x100fe400078e0009 */
[----:B------:R-:W-:Y:S02]  /*13730*/  IMAD.MOV.U32 R7, RZ, RZ, R4 ;  /* 0x000000ffff077224 */ /* 0x000fe400078e0004 */
[----:B------:R-:W-:-:S07]  /*13740*/  IMAD.MOV.U32 R72, RZ, RZ, R9 ;  /* 0x000000ffff487224 */ /* 0x000fce00078e0009 */
.L_x_11513:
[----:B------:R-:W-:Y:S05]  /*13750*/  BSYNC B1 ;  /* 0x0000000000017941 */ /* 0x000fea0003800000 */
.L_x_11511:
[----:B------:R-:W-:Y:S01]  /*13760*/  VIADD R0, R0, 0x4 ;  /* 0x0000000400007836 */ /* 0x000fe20000000000 */
[----:B------:R-:W-:Y:S06]  /*13770*/  @P3 BRA `(.L_x_11514) ;  /* 0xffffffe0000c3947 */ /* 0x000fec000383ffff */
[----:B------:R-:W-:Y:S01]  /*13780*/  IMAD.MOV.U32 R72, RZ, RZ, R5 ;  /* 0x000000ffff487224 */ /* 0x000fe200078e0005 */
[----:B------:R-:W-:-:S07]  /*13790*/  MOV R41, R7 ;  /* 0x0000000700297202 */ /* 0x000fce0000000f00 */
.L_x_11420:
[----:B------:R-:W-:Y:S05]  /*137a0*/  BSYNC B0 ;  /* 0x0000000000007941 */ /* 0x000fea0003800000 */
.L_x_11419:
[----:B------:R-:W-:Y:S05]  /*137b0*/  @P2 EXIT ;  /* 0x000000000000294d */ /* 0x000fea0003800000 */
[----:B------:R-:W0:Y:S01]  /*137c0*/  S2R R11, SR_CTAID.X ;  /* 0x00000000000b7919 */ /* 0x000e220000002500 */
[----:B------:R-:W2:Y:S08]  /*137d0*/  LDC R9, c[0x0][0x23c] ;  /* 0x00008f00ff097b82 */ /* 0x000eb00000000800 */
[----:B-1----:R-:W1:Y:S08]  /*137e0*/  LDC.64 R4, c[0x0][0x218] ;  /* 0x00008600ff047b82 */ /* 0x002e700000000a00 */
[----:B------:R-:W3:Y:S01]  /*137f0*/  LDC.64 R6, c[0x0][0x220] ;  /* 0x00008800ff067b82 */ /* 0x000ee20000000a00 */
[C---:B--2---:R-:W-:Y:S01]  /*13800*/  FFMA.FTZ R10, R9.reuse, 15, R24 ;  /* 0x41700000090a7823 */ /* 0x044fe20000010018 */
[C---:B------:R-:W-:Y:S01]  /*13810*/  FFMA.FTZ R24, R9.reuse, 17, R26 ;  /* 0x4188000009187823 */ /* 0x040fe2000001001a */
[C---:B------:R-:W-:Y:S01]  /*13820*/  FFMA.FTZ R26, R9.reuse, 26, R19 ;  /* 0x41d00000091a7823 */ /* 0x040fe20000010013 */
[----:B------:R-:W-:Y:S01]  /*13830*/  FFMA.FTZ R19, RZ, R9, R41 ;  /* 0x00000009ff137223 */ /* 0x000fe20000010029 */
[C---:B------:R-:W-:Y:S01]  /*13840*/  FFMA.FTZ R41, R9.reuse, 27, R12 ;  /* 0x41d8000009297823 */ /* 0x040fe2000001000c */
[----:B------:R-:W-:Y:S01]  /*13850*/  FFMA.FTZ R12, R9, 28, R13 ;  /* 0x41e00000090c7823 */ /* 0x000fe2000001000d */
[----:B------:R-:W-:Y:S01]  /*13860*/  FADD.FTZ R13, R42, R9 ;  /* 0x000000092a0d7221 */ /* 0x000fe20000010000 */
[----:B0-----:R-:W-:-:S02]  /*13870*/  IMAD.SHL.U32 R11, R11, 0x20, RZ ;  /* 0x000000200b0b7824 */ /* 0x001fc400078e00ff */
[C---:B------:R-:W-:Y:S01]  /*13880*/  FFMA.FTZ R43, R9.reuse, 2, R43 ;  /* 0x40000000092b7823 */ /* 0x040fe2000001002b */
[C---:B------:R-:W-:Y:S01]  /*13890*/  FFMA.FTZ R37, R9.reuse, 4, R37 ;  /* 0x4080000009257823 */ /* 0x040fe20000010025 */
[----:B------:R-:W-:Y:S01]  /*138a0*/  FFMA.FTZ R73, R9, 5, R38 ;  /* 0x40a0000009497823 */ /* 0x000fe20000010026 */
[----:B-1----:R-:W-:-:S04]  /*138b0*/  IMAD.WIDE R4, R11, 0x4, R4 ;  /* 0x000000040b047825 */ /* 0x002fc800078e0204 */
[C---:B------:R-:W-:Y:S01]  /*138c0*/  FFMA.FTZ R39, R9.reuse, 6, R39 ;  /* 0x40c0000009277823 */ /* 0x040fe20000010027 */
[C---:B------:R-:W-:Y:S01]  /*138d0*/  FFMA.FTZ R75, R9.reuse, 7, R32 ;  /* 0x40e00000094b7823 */ /* 0x040fe20000010020 */
[C---:B------:R-:W-:Y:S01]  /*138e0*/  FFMA.FTZ R33, R9.reuse, 8, R33 ;  /* 0x4100000009217823 */ /* 0x040fe20000010021 */
[----:B------:R-:W-:Y:S01]  /*138f0*/  FFMA.FTZ R77, R9, 9, R34 ;  /* 0x41100000094d7823 */ /* 0x000fe20000010022 */
[----:B---3--:R-:W-:Y:S01]  /*13900*/  IMAD.WIDE R6, R11, 0x4, R6 ;  /* 0x000000040b067825 */ /* 0x008fe200078e0206 */
[----:B------:R-:W-:Y:S03]  /*13910*/  STG.E desc[UR6][R4.64], R72 ;  /* 0x0000004804007986 */ /* 0x000fe6000c101906 */
        /* <DEDUP_REMOVED lines=82> */
.L_x_11515:
        /* <DEDUP_REMOVED lines=12> */
.L_x_20617:


//--------------------- .text._ZN17fastertransformer20batch_topK_kernel_v2IfLi16ELi32EEEvPiPT_S1_ --------------------------
	.section	.text._ZN17fastertransformer20batch_topK_kernel_v2IfLi16ELi32EEEvPiPT_S1_,"ax",@progbits
	.align	128
        .global         _ZN17fastertransformer20batch_topK_kernel_v2IfLi16ELi32EEEvPiPT_S1_
        .type           _ZN17fastertransformer20batch_topK_kernel_v2IfLi16ELi32EEEvPiPT_S1_,@function
        .size           _ZN17fastertransformer20batch_topK_kernel_v2IfLi16ELi32EEEvPiPT_S1_,(.L_x_20618 - _ZN17fastertransformer20batch_topK_kernel_v2IfLi16ELi32EEEvPiPT_S1_)
        .other          _ZN17fastertransformer20batch_topK_kernel_v2IfLi16ELi32EEEvPiPT_S1_,@"STO_CUDA_ENTRY STV_DEFAULT"
_ZN17fastertransformer20batch_topK_kernel_v2IfLi16ELi32EEEvPiPT_S1_:
.text._ZN17fastertransformer20batch_topK_kernel_v2IfLi16ELi32EEEvPiPT_S1_:
[----:B------:R-:W-:Y:S01]  /*0000*/  LDC R1, c[0x0][0x28] ;  /* 0x00000a00ff017b82 */ /* 0x000fe20000000800 */
[----:B------:R-:W0:Y:S07]  /*0010*/  S2R R33, SR_CTAID.X ;  /* 0x0000000000217919 */ /* 0x000e2e0000002500 */
[----:B------:R-:W1:Y:S01]  /*0020*/  LDC.64 R2, c[0x0][0x218] ;  /* 0x00008600ff027b82 */ /* 0x000e620000000a00 */
[----:B------:R-:W-:Y:S01]  /*0030*/  ULDC.64 UR6, c[0x0][0x208] ;  /* 0x0000820000067ab9 */ /* 0x000fe20000000a00 */
[----:B------:R-:W0:Y:S06]  /*0040*/  S2R R0, SR_TID.X ;  /* 0x0000000000007919 */ /* 0x000e2c0000002100 */
[----:B------:R-:W2:Y:S01]  /*0050*/  LDC.64 R4, c[0x0][0x210] ;  /* 0x00008400ff047b82 */ /* 0x000ea20000000a00 */
[----:B0-----:R-:W-:-:S04]  /*0060*/  IMAD R7, R33, 0x100, R0 ;  /* 0x0000010021077824 */ /* 0x001fc800078e0200 */
[----:B-1----:R-:W-:-:S04]  /*0070*/  IMAD.WIDE R2, R7, 0x4, R2 ;  /* 0x0000000407027825 */ /* 0x002fc800078e0202 */
[----:B--2---:R-:W-:Y:S01]  /*0080*/  IMAD.WIDE R4, R7, 0x4, R4 ;  /* 0x0000000407047825 */ /* 0x004fe200078e0204 */
[----:B------:R-:W2:Y:S04]  /*0090*/  LDG.E R0, desc[UR6][R2.64+0x80] ;  /* 0x0000800602007981 */ /* 0x000ea8000c1e1900 */
[----:B------:R-:W2:Y:S04]  /*00a0*/  LDG.E R29, desc[UR6][R2.64] ;  /* 0x00000006021d7981 */ /* 0x000ea8000c1e1900 */
[----:B------:R-:W3:Y:S04]  /*00b0*/  LDG.E R32, desc[UR6][R4.64] ;  /* 0x0000000604207981 */ /* 0x000ee8000c1e1900 */
[----:B------:R0:W5:Y:S01]  /*00c0*/  LDG.E R7, desc[UR6][R4.64+0x80] ;  /* 0x0000800604077981 */ /* 0x000162000c1e1900 */
[----:B------:R-:W-:Y:S01]  /*00d0*/  BSSY B0, `(.L_x_11516) ;  /* 0x000000d000007945 */ /* 0x000fe20003800000 */
        /* <DEDUP_REMOVED lines=8> */
.L_x_11517:
[----:B------:R-:W-:Y:S01]  /*0160*/  IMAD.MOV.U32 R6, RZ, RZ, R29 ;  /* 0x000000ffff067224 */ /* 0x000fe200078e001d */
[----:B------:R-:W-:Y:S01]  /*0170*/  MOV R29, R0 ;  /* 0x00000000001d7202 */ /* 0x000fe20000000f00 */
[----:B------:R-:W-:Y:S02]  /*0180*/  IMAD.MOV.U32 R9, RZ, RZ, R32 ;  /* 0x000000ffff097224 */ /* 0x000fe400078e0020 */
[----:B-----5:R-:W-:-:S07]  /*0190*/  IMAD.MOV.U32 R32, RZ, RZ, R7 ;  /* 0x000000ffff207224 */ /* 0x020fce00078e0007 */
.L_x_11518:
[----:B------:R-:W-:Y:S05]  /*01a0*/  BSYNC B0 ;  /* 0x0000000000007941 */ /* 0x000fea0003800000 */
.L_x_11516:
        /* <DEDUP_REMOVED lines=11> */
.L_x_11520:
[----:B------:R-:W-:Y:S02]  /*0260*/  IMAD.MOV.U32 R8, RZ, RZ, R6 ;  /* 0x000000ffff087224 */ /* 0x000fe400078e0006 */
[----:B------:R-:W-:Y:S02]  /*0270*/  IMAD.MOV.U32 R10, RZ, RZ, R9 ;  /* 0x000000ffff0a7224 */ /* 0x000fe400078e0009 */
[----:B------:R-:W-:Y:S02]  /*0280*/  IMAD.MOV.U32 R6, RZ, RZ, R7 ;  /* 0x000000ffff067224 */ /* 0x000fe400078e0007 */
[----:B-----5:R-:W-:-:S07]  /*0290*/  IMAD.MOV.U32 R9, RZ, RZ, R0 ;  /* 0x000000ffff097224 */ /* 0x020fce00078e0000 */
.L_x_11521:
[----:B------:R-:W-:Y:S05]  /*02a0*/  BSYNC B0 ;  /* 0x0000000000007941 */ /* 0x000fea0003800000 */
.L_x_11519:
        /* <DEDUP_REMOVED lines=9> */
.L_x_11523:
[----:B------:R-:W-:Y:S02]  /*0340*/  IMAD.MOV.U32 R0, RZ, RZ, R29 ;  /* 0x000000ffff007224 */ /* 0x000fe400078e001d */
[----:B------:R-:W-:Y:S02]  /*0350*/  IMAD.MOV.U32 R7, RZ, RZ, R32 ;  /* 0x000000ffff077224 */ /* 0x000fe400078e0020 */
[----:B------:R-:W-:Y:S02]  /*0360*/  IMAD.MOV.U32 R32, RZ, RZ, R9 ;  /* 0x000000ffff207224 */ /* 0x000fe400078e0009 */
[----:B------:R-:W-:-:S07]  /*0370*/  IMAD.MOV.U32 R29, RZ, RZ, R6 ;  /* 0x000000ffff1d7224 */ /* 0x000fce00078e0006 */
.L_x_11524:
[----:B------:R-:W-:Y:S05]  /*0380*/  BSYNC B0 ;  /* 0x0000000000007941 */ /* 0x000fea0003800000 */
.L_x_11522:
        /* <DEDUP_REMOVED lines=11> */
.L_x_11526:
[----:B------:R-:W-:Y:S02]  /*0440*/  IMAD.MOV.U32 R6, RZ, RZ, R8 ;  /* 0x000000ffff067224 */ /* 0x000fe400078e0008 */
[----:B------:R-:W-:Y:S02]  /*0450*/  IMAD.MOV.U32 R12, RZ, RZ, R10 ;  /* 0x000000ffff0c7224 */ /* 0x000fe400078e000a */
[----:B------:R-:W-:Y:S02]  /*0460*/  IMAD.MOV.U32 R8, RZ, RZ, R11 ;  /* 0x000000ffff087224 */ /* 0x000fe400078e000b */
[----:B-----5:R-:W-:-:S07]  /*0470*/  IMAD.MOV.U32 R10, RZ, RZ, R9 ;  /* 0x000000ffff0a7224 */ /* 0x020fce00078e0009 */
.L_x_11527:
[----:B------:R-:W-:Y:S05]  /*0480*/  BSYNC B0 ;  /* 0x0000000000007941 */ /* 0x000fea0003800000 */
.L_x_11525:
        /* <DEDUP_REMOVED lines=9> */
.L_x_11529:
[----:B------:R-:W-:Y:S01]  /*0520*/  MOV R9, R0 ;  /* 0x0000000000097202 */ /* 0x000fe20000000f00 */
[----:B------:R-:W-:Y:S02]  /*0530*/  IMAD.MOV.U32 R11, RZ, RZ, R7 ;  /* 0x000000ffff0b7224 */ /* 0x000fe400078e0007 */
[----:B------:R-:W-:Y:S02]  /*0540*/  IMAD.MOV.U32 R0, RZ, RZ, R8 ;  /* 0x000000ffff007224 */ /* 0x000fe400078e0008 */
[----:B------:R-:W-:-:S07]  /*0550*/  IMAD.MOV.U32 R7, RZ, RZ, R10 ;  /* 0x000000ffff077224 */ /* 0x000fce00078e000a */
.L_x_11530:
[----:B------:R-:W-:Y:S05]  /*0560*/  BSYNC B0 ;  /* 0x0000000000007941 */ /* 0x000fea0003800000 */
.L_x_11528:
        /* <DEDUP_REMOVED lines=9> */
.L_x_11532:
[----:B------:R-:W-:Y:S01]  /*0600*/  IMAD.MOV.U32 R8, RZ, RZ, R29 ;  /* 0x000000ffff087224 */ /* 0x000fe200078e001d */
[----:B------:R-:W-:Y:S01]  /*0610*/  MOV R10, R32 ;  /* 0x00000020000a7202 */ /* 0x000fe20000000f00 */
[----:B------:R-:W-:Y:S02]  /*0620*/  IMAD.MOV.U32 R32, RZ, RZ, R7 ;  /* 0x000000ffff207224 */ /* 0x000fe400078e0007 */
[----:B------:R-:W-:-:S07]  /*0630*/  IMAD.MOV.U32 R29, RZ, RZ, R0 ;  /* 0x000000ffff1d7224 */ /* 0x000fce00078e0000 */
.L_x_11533:
[----:B------:R-:W-:Y:S05]  /*0640*/  BSYNC B0 ;  /* 0x0000000000007941 */ /* 0x000fea0003800000 */
.L_x_11531:
        /* <DEDUP_REMOVED lines=11> */
.L_x_11535:
[----:B------:R-:W-:Y:S01]  /*0700*/  IMAD.MOV.U32 R0, RZ, RZ, R6 ;  /* 0x000000ffff007224 */ /* 0x000fe200078e0006 */
[----:B------:R-:W-:Y:S01]  /*0710*/  MOV R6, R13 ;  /* 0x0000000d00067202 */ /* 0x000fe20000000f00 */
[----:B------:R-:W-:Y:S02]  /*0720*/  IMAD.MOV.U32 R14, RZ, RZ, R12 ;  /* 0x000000ffff0e7224 */ /* 0x000fe400078e000c */
[----:B-----5:R-:W-:-:S07]  /*0730*/  IMAD.MOV.U32 R12, RZ, RZ, R7 ;  /* 0x000000ffff0c7224 */ /* 0x020fce00078e0007 */
.L_x_11536:
[----:B------:R-:W-:Y:S05]  /*0740*/  BSYNC B0 ;  /* 0x0000000000007941 */ /* 0x000fea0003800000 */
.L_x_11534:
        /* <DEDUP_REMOVED lines=9> */
.L_x_11538:
[----:B------:R-:W-:Y:S02]  /*07e0*/  IMAD.MOV.U32 R7, RZ, RZ, R9 ;  /* 0x000000ffff077224 */ /* 0x000fe400078e0009 */
[----:B------:R-:W-:Y:S01]  /*07f0*/  IMAD.MOV.U32 R13, RZ, RZ, R11 ;  /* 0x000000ffff0d7224 */ /* 0x000fe200078e000b */
[----:B------:R-:W-:Y:S01]  /*0800*/  MOV R11, R12 ;  /* 0x0000000c000b7202 */ /* 0x000fe20000000f00 */
[----:B------:R-:W-:-:S07]  /*0810*/  IMAD.MOV.U32 R9, RZ, RZ, R6 ;  /* 0x000000ffff097224 */ /* 0x000fce00078e0006 */
.L_x_11539:
[----:B------:R-:W-:Y:S05]  /*0820*/  BSYNC B0 ;  /* 0x0000000000007941 */ /* 0x000fea0003800000 */
.L_x_11537:
        /* <DEDUP_REMOVED lines=9> */
.L_x_11541:
[----:B------:R-:W-:Y:S02]  /*08c0*/  IMAD.MOV.U32 R6, RZ, RZ, R8 ;  /* 0x000000ffff067224 */ /* 0x000fe400078e0008 */
[----:B------:R-:W-:Y:S02]  /*08d0*/  IMAD.MOV.U32 R12, RZ, RZ, R10 ;  /* 0x000000ffff0c7224 */ /* 0x000fe400078e000a */
[----:B------:R-:W-:Y:S02]  /*08e0*/  IMAD.MOV.U32 R8, RZ, RZ, R9 ;  /* 0x000000ffff087224 */ /* 0x000fe400078e0009 */
[----:B------:R-:W-:-:S07]  /*08f0*/  IMAD.MOV.U32 R10, RZ, RZ, R11 ;  /* 0x000000ffff0a7224 */ /* 0x000fce00078e000b */
.L_x_11542:
[----:B------:R-:W-:Y:S05]  /*0900*/  BSYNC B0 ;  /* 0x0000000000007941 */ /* 0x000fea0003800000 */
.L_x_11540:
        /* <DEDUP_REMOVED lines=9> */
.L_x_11544:
[----:B------:R-:W-:Y:S02]  /*09a0*/  IMAD.MOV.U32 R9, RZ, RZ, R29 ;  /* 0x000000ffff097224 */ /* 0x000fe400078e001d */
[----:B------:R-:W-:Y:S02]  /*09b0*/  IMAD.MOV.U32 R11, RZ, RZ, R32 ;  /* 0x000000ffff0b7224 */ /* 0x000fe400078e0020 */
[----:B------:R-:W-:Y:S02]  /*09c0*/  IMAD.MOV.U32 R32, RZ, RZ, R10 ;  /* 0x000000ffff207224 */ /* 0x000fe400078e000a */
[----:B------:R-:W-:-:S07]  /*09d0*/  IMAD.MOV.U32 R29, RZ, RZ, R8 ;  /* 0x000000ffff1d7224 */ /* 0x000fce00078e0008 */
.L_x_11545:
[----:B------:R-:W-:Y:S05]  /*09e0*/  BSYNC B0 ;  /* 0x0000000000007941 */ /* 0x000fea0003800000 */
.L_x_11543:
        /* <DEDUP_REMOVED lines=11> */
.L_x_11547:
[----:B------:R-:W-:Y:S02]  /*0aa0*/  IMAD.MOV.U32 R8, RZ, RZ, R0 ;  /* 0x000000ffff087224 */ /* 0x000fe400078e0000 */
[----:B------:R-:W-:Y:S02]  /*0ab0*/  IMAD.MOV.U32 R10, RZ, RZ, R14 ;  /* 0x000000ffff0a7224 */ /* 0x000fe400078e000e */
[----:B------:R-:W-:Y:S02]  /*0ac0*/  IMAD.MOV.U32 R0, RZ, RZ, R17 ;  /* 0x000000ffff007224 */ /* 0x000fe400078e0011 */
[----:B-----5:R-:W-:-:S07]  /*0ad0*/  IMAD.MOV.U32 R14, RZ, RZ, R15 ;  /* 0x000000ffff0e7224 */ /* 0x020fce00078e000f */
.L_x_11548:
[----:B------:R-:W-:Y:S05]  /*0ae0*/  BSYNC B0 ;  /* 0x0000000000007941 */ /* 0x000fea0003800000 */
.L_x_11546:
        /* <DEDUP_REMOVED lines=9> */
.L_x_11550:
[----:B------:R-:W-:Y:S01]  /*0b80*/  MOV R15, R7 ;  /* 0x00000007000f7202 */ /* 0x000fe20000000f00 */
[----:B------:R-:W-:Y:S02]  /*0b90*/  IMAD.MOV.U32 R17, RZ, RZ, R13 ;  /* 0x000000ffff117224 */ /* 0x000fe400078e000d */
[----:B------:R-:W-:Y:S02]  /*0ba0*/  IMAD.MOV.U32 R7, RZ, RZ, R0 ;  /* 0x000000ffff077224 */ /* 0x000fe400078e0000 */
[----:B------:R-:W-:-:S07]  /*0bb0*/  IMAD.MOV.U32 R13, RZ, RZ, R14 ;  /* 0x000000ffff0d7224 */ /* 0x000fce00078e000e */
.L_x_11551:
[----:B------:R-:W-:Y:S05]  /*0bc0*/  BSYNC B0 ;  /* 0x0000000000007941 */ /* 0x000fea0003800000 */
.L_x_11549:
        /* <DEDUP_REMOVED lines=9> */
.L_x_11553:
[----:B------:R-:W-:Y:S01]  /*0c60*/  IMAD.MOV.U32 R0, RZ, RZ, R6 ;  /* 0x000000ffff007224 */ /* 0x000fe200078e0006 */
[----:B------:R-:W-:Y:S01]  /*0c70*/  MOV R14, R12 ;  /* 0x0000000c000e7202 */ /* 0x000fe20000000f00 */
[----:B------:R-:W-:Y:S02]  /*0c80*/  IMAD.MOV.U32 R6, RZ, RZ, R7 ;  /* 0x000000ffff067224 */ /* 0x000fe400078e0007 */
[----:B------:R-:W-:-:S07]  /*0c90*/  IMAD.MOV.U32 R12, RZ, RZ, R13 ;  /* 0x000000ffff0c7224 */ /* 0x000fce00078e000d */
.L_x_11554:
[----:B------:R-:W-:Y:S05]  /*0ca0*/  BSYNC B0 ;  /* 0x0000000000007941 */ /* 0x000fea0003800000 */
.L_x_11552:
        /* <DEDUP_REMOVED lines=9> */
.L_x_11556:
[----:B------:R-:W-:Y:S01]  /*0d40*/  IMAD.MOV.U32 R7, RZ, RZ, R9 ;  /* 0x000000ffff077224 */ /* 0x000fe200078e0009 */
[----:B------:R-:W-:Y:S01]  /*0d50*/  MOV R9, R6 ;  /* 0x0000000600097202 */ /* 0x000fe20000000f00 */
[----:B------:R-:W-:Y:S02]  /*0d60*/  IMAD.MOV.U32 R13, RZ, RZ, R11 ;  /* 0x000000ffff0d7224 */ /* 0x000fe400078e000b */
[----:B------:R-:W-:-:S07]  /*0d70*/  IMAD.MOV.U32 R11, RZ, RZ, R12 ;  /* 0x000000ffff0b7224 */ /* 0x000fce00078e000c */
.L_x_11557:
[----:B------:R-:W-:Y:S05]  /*0d80*/  BSYNC B0 ;  /* 0x0000000000007941 */ /* 0x000fea0003800000 */
.L_x_11555:
        /* <DEDUP_REMOVED lines=9> */
.L_x_11559:
[----:B------:R-:W-:Y:S01]  /*0e20*/  IMAD.MOV.U32 R6, RZ, RZ, R29 ;  /* 0x000000ffff067224 */ /* 0x000fe200078e001d */
[----:B------:R-:W-:Y:S01]  /*0e30*/  MOV R29, R9 ;  /* 0x00000009001d7202 */ /* 0x000fe20000000f00 */
[----:B------:R-:W-:Y:S02]  /*0e40*/  IMAD.MOV.U32 R12, RZ, RZ, R32 ;  /* 0x000000ffff0c7224 */ /* 0x000fe400078e0020 */
[----:B------:R-:W-:-:S07]  /*0e50*/  IMAD.MOV.U32 R32, RZ, RZ, R11 ;  /* 0x000000ffff207224 */ /* 0x000fce00078e000b */
.L_x_11560:
[----:B------:R-:W-:Y:S05]  /*0e60*/  BSYNC B0 ;  /* 0x0000000000007941 */ /* 0x000fea0003800000 */
.L_x_11558:
        /* <DEDUP_REMOVED lines=11> */
.L_x_11562:
[----:B------:R-:W-:Y:S02]  /*0f20*/  IMAD.MOV.U32 R16, RZ, RZ, R8 ;  /* 0x000000ffff107224 */ /* 0x000fe400078e0008 */
[----:B------:R-:W-:Y:S02]  /*0f30*/  IMAD.MOV.U32 R18, RZ, RZ, R10 ;  /* 0x000000ffff127224 */ /* 0x000fe400078e000a */
[----:B------:R-:W-:Y:S02]  /*0f40*/  IMAD.MOV.U32 R8, RZ, RZ, R11 ;  /* 0x000000ffff087224 */ /* 0x000fe400078e000b */
[----:B-----5:R-:W-:-:S07]  /*0f50*/  IMAD.MOV.U32 R10, RZ, RZ, R9 ;  /* 0x000000ffff0a7224 */ /* 0x020fce00078e0009 */
.L_x_11563:
[----:B------:R-:W-:Y:S05]  /*0f60*/  BSYNC B0 ;  /* 0x0000000000007941 */ /* 0x000fea0003800000 */
.L_x_11561:
        /* <DEDUP_REMOVED lines=9> */
.L_x_11565:
[----:B------:R-:W-:Y:S02]  /*1000*/  IMAD.MOV.U32 R9, RZ, RZ, R15 ;  /* 0x000000ffff097224 */ /* 0x000fe400078e000f */
[----:B------:R-:W-:Y:S02]  /*1010*/  IMAD.MOV.U32 R11, RZ, RZ, R17 ;  /* 0x000000ffff0b7224 */ /* 0x000fe400078e0011 */
[----:B------:R-:W-:Y:S02]  /*1020*/  IMAD.MOV.U32 R15, RZ, RZ, R8 ;  /* 0x000000ffff0f7224 */ /* 0x000fe400078e0008 */
[----:B------:R-:W-:-:S07]  /*1030*/  IMAD.MOV.U32 R17, RZ, RZ, R10 ;  /* 0x000000ffff117224 */ /* 0x000fce00078e000a */
.L_x_11566:
[----:B------:R-:W-:Y:S05]  /*1040*/  BSYNC B0 ;  /* 0x0000000000007941 */ /* 0x000fea0003800000 */
.L_x_11564:
        /* <DEDUP_REMOVED lines=9> */
.L_x_11568:
[----:B------:R-:W-:Y:S02]  /*10e0*/  IMAD.MOV.U32 R8, RZ, RZ, R0 ;  /* 0x000000ffff087224 */ /* 0x000fe400078e0000 */
[----:B------:R-:W-:Y:S02]  /*10f0*/  IMAD.MOV.U32 R10, RZ, RZ, R14 ;  /* 0x000000ffff0a7224 */ /* 0x000fe400078e000e */
[----:B------:R-:W-:Y:S02]  /*1100*/  IMAD.MOV.U32 R0, RZ, RZ, R15 ;  /* 0x000000ffff007224 */ /* 0x000fe400078e000f */
[----:B------:R-:W-:-:S07]  /*1110*/  IMAD.MOV.U32 R14, RZ, RZ, R17 ;  /* 0x000000ffff0e7224 */ /* 0x000fce00078e0011 */
.L_x_11569:
[----:B------:R-:W-:Y:S05]  /*1120*/  BSYNC B0 ;  /* 0x0000000000007941 */ /* 0x000fea0003800000 */
.L_x_11567:
        /* <DEDUP_REMOVED lines=9> */
.L_x_11571:
[----:B------:R-:W-:Y:S01]  /*11c0*/  MOV R21, R7 ;  /* 0x0000000700157202 */ /* 0x000fe20000000f00 */
[----:B------:R-:W-:Y:S02]  /*11d0*/  IMAD.MOV.U32 R23, RZ, RZ, R13 ;  /* 0x000000ffff177224 */ /* 0x000fe400078e000d */
[----:B------:R-:W-:Y:S02]  /*11e0*/  IMAD.MOV.U32 R7, RZ, RZ, R0 ;  /* 0x000000ffff077224 */ /* 0x000fe400078e0000 */
[----:B------:R-:W-:-:S07]  /*11f0*/  IMAD.MOV.U32 R13, RZ, RZ, R14 ;  /* 0x000000ffff0d7224 */ /* 0x000fce00078e000e */
.L_x_11572:
[----:B------:R-:W-:Y:S05]  /*1200*/  BSYNC B0 ;  /* 0x0000000000007941 */ /* 0x000fea0003800000 */
.L_x_11570:
        /* <DEDUP_REMOVED lines=9> */
.L_x_11574:
[----:B------:R-:W-:Y:S01]  /*12a0*/  IMAD.MOV.U32 R0, RZ, RZ, R6 ;  /* 0x000000ffff007224 */ /* 0x000fe200078e0006 */
[----:B------:R-:W-:Y:S01]  /*12b0*/  MOV R22, R12 ;  /* 0x0000000c00167202 */ /* 0x000fe20000000f00 */
[----:B------:R-:W-:Y:S02]  /*12c0*/  IMAD.MOV.U32 R6, RZ, RZ, R7 ;  /* 0x000000ffff067224 */ /* 0x000fe400078e0007 */
[----:B------:R-:W-:-:S07]  /*12d0*/  IMAD.MOV.U32 R12, RZ, RZ, R13 ;  /* 0x000000ffff0c7224 */ /* 0x000fce00078e000d */
.L_x_11575:
[----:B------:R-:W-:Y:S05]  /*12e0*/  BSYNC B0 ;  /* 0x0000000000007941 */ /* 0x000fea0003800000 */
.L_x_11573:
        /* <DEDUP_REMOVED lines=9> */
.L_x_11577:
[----:B------:R-:W-:Y:S02]  /*1380*/  IMAD.MOV.U32 R7, RZ, RZ, R29 ;  /* 0x000000ffff077224 */ /* 0x000fe400078e001d */
[----:B------:R-:W-:Y:S01]  /*1390*/  IMAD.MOV.U32 R25, RZ, RZ, R32 ;  /* 0x000000ffff197224 */ /* 0x000fe200078e0020 */
[----:B------:R-:W-:Y:S01]  /*13a0*/  MOV R32, R12 ;  /* 0x0000000c00207202 */ /* 0x000fe20000000f00 */
[----:B------:R-:W-:-:S07]  /*13b0*/  IMAD.MOV.U32 R29, RZ, RZ, R6 ;  /* 0x000000ffff1d7224 */ /* 0x000fce00078e0006 */
.L_x_11578:
[----:B------:R-:W-:Y:S05]  /*13c0*/  BSYNC B0 ;  /* 0x0000000000007941 */ /* 0x000fea0003800000 */
.L_x_11576:
        /* <DEDUP_REMOVED lines=11> */
.L_x_11580:
[----:B------:R-:W-:Y:S02]  /*1480*/  IMAD.MOV.U32 R24, RZ, RZ, R16 ;  /* 0x000000ffff187224 */ /* 0x000fe400078e0010 */
[----:B------:R-:W-:Y:S01]  /*1490*/  IMAD.MOV.U32 R20, RZ, RZ, R18 ;  /* 0x000000ffff147224 */ /* 0x000fe200078e0012 */
[----:B-----5:R-:W-:Y:S01]  /*14a0*/  MOV R18, R5 ;  /* 0x0000000500127202 */ /* 0x020fe20000000f00 */
[----:B------:R-:W-:-:S07]  /*14b0*/  IMAD.MOV.U32 R16, RZ, RZ, R3 ;  /* 0x000000ffff107224 */ /* 0x000fce00078e0003 */
.L_x_11581:
[----:B------:R-:W-:Y:S05]  /*14c0*/  BSYNC B0 ;  /* 0x0000000000007941 */ /* 0x000fea0003800000 */
.L_x_11579:
        /* <DEDUP_REMOVED lines=9> */
.L_x_11583:
[----:B------:R-:W-:Y:S02]  /*1560*/  IMAD.MOV.U32 R19, RZ, RZ, R9 ;  /* 0x000000ffff137224 */ /* 0x000fe400078e0009 */
[----:B------:R-:W-:Y:S02]  /*1570*/  IMAD.MOV.U32 R15, RZ, RZ, R11 ;  /* 0x000000ffff0f7224 */ /* 0x000fe400078e000b */
[----:B------:R-:W-:Y:S02]  /*1580*/  IMAD.MOV.U32 R9, RZ, RZ, R16 ;  /* 0x000000ffff097224 */ /* 0x000fe400078e0010 */
[----:B------:R-:W-:-:S07]  /*1590*/  IMAD.MOV.U32 R11, RZ, RZ, R18 ;  /* 0x000000ffff0b7224 */ /* 0x000fce00078e0012 */
.L_x_11584:
[----:B------:R-:W-:Y:S05]  /*15a0*/  BSYNC B0 ;  /* 0x0000000000007941 */ /* 0x000fea0003800000 */
.L_x_11582:
        /* <DEDUP_REMOVED lines=9> */
.L_x_11586:
[----:B------:R-:W-:Y:S02]  /*1640*/  IMAD.MOV.U32 R18, RZ, RZ, R8 ;  /* 0x000000ffff127224 */ /* 0x000fe400078e0008 */
[----:B------:R-:W-:Y:S02]  /*1650*/  IMAD.MOV.U32 R14, RZ, RZ, R10 ;  /* 0x000000ffff0e7224 */ /* 0x000fe400078e000a */
[----:B------:R-:W-:Y:S02]  /*1660*/  IMAD.MOV.U32 R8, RZ, RZ, R9 ;  /* 0x000000ffff087224 */ /* 0x000fe400078e0009 */
[----:B------:R-:W-:-:S07]  /*1670*/  IMAD.MOV.U32 R10, RZ, RZ, R11 ;  /* 0x000000ffff0a7224 */ /* 0x000fce00078e000b */
.L_x_11587:
[----:B------:R-:W-:Y:S05]  /*1680*/  BSYNC B0 ;  /* 0x0000000000007941 */ /* 0x000fea0003800000 */
.L_x_11585:
        /* <DEDUP_REMOVED lines=9> */
.L_x_11589:
[----:B------:R-:W-:Y:S02]  /*1720*/  IMAD.MOV.U32 R17, RZ, RZ, R21 ;  /* 0x000000ffff117224 */ /* 0x000fe400078e0015 */
[----:B------:R-:W-:Y:S02]  /*1730*/  IMAD.MOV.U32 R13, RZ, RZ, R23 ;  /* 0x000000ffff0d7224 */ /* 0x000fe400078e0017 */
[----:B------:R-:W-:Y:S02]  /*1740*/  IMAD.MOV.U32 R21, RZ, RZ, R8 ;  /* 0x000000ffff157224 */ /* 0x000fe400078e0008 */
[----:B------:R-:W-:-:S07]  /*1750*/  IMAD.MOV.U32 R23, RZ, RZ, R10 ;  /* 0x000000ffff177224 */ /* 0x000fce00078e000a */
.L_x_11590:
[----:B------:R-:W-:Y:S05]  /*1760*/  BSYNC B0 ;  /* 0x0000000000007941 */ /* 0x000fea0003800000 */
.L_x_11588:
        /* <DEDUP_REMOVED lines=9> */
.L_x_11592:
[----:B------:R-:W-:Y:S01]  /*1800*/  MOV R16, R0 ;  /* 0x0000000000107202 */ /* 0x000fe20000000f00 */
[----:B------:R-:W-:Y:S02]  /*1810*/  IMAD.MOV.U32 R12, RZ, RZ, R22 ;  /* 0x000000ffff0c7224 */ /* 0x000fe400078e0016 */
[----:B------:R-:W-:Y:S02]  /*1820*/  IMAD.MOV.U32 R0, RZ, RZ, R21 ;  /* 0x000000ffff007224 */ /* 0x000fe400078e0015 */
[----:B------:R-:W-:-:S07]  /*1830*/  IMAD.MOV.U32 R22, RZ, RZ, R23 ;  /* 0x000000ffff167224 */ /* 0x000fce00078e0017 */
.L_x_11593:
[----:B------:R-:W-:Y:S05]  /*1840*/  BSYNC B0 ;  /* 0x0000000000007941 */ /* 0x000fea0003800000 */
.L_x_11591:
        /* <DEDUP_REMOVED lines=9> */
.L_x_11595:
[----:B------:R-:W-:Y:S01]  /*18e0*/  IMAD.MOV.U32 R3, RZ, RZ, R25 ;  /* 0x000000ffff037224 */ /* 0x000fe200078e0019 */
[----:B------:R-:W-:Y:S01]  /*18f0*/  MOV R31, R7 ;  /* 0x00000007001f7202 */ /* 0x000fe20000000f00 */
[----:B------:R-:W-:Y:S02]  /*1900*/  IMAD.MOV.U32 R7, RZ, RZ, R0 ;  /* 0x000000ffff077224 */ /* 0x000fe400078e0000 */
[----:B------:R-:W-:-:S07]  /*1910*/  IMAD.MOV.U32 R25, RZ, RZ, R22 ;  /* 0x000000ffff197224 */ /* 0x000fce00078e0016 */
.L_x_11596:
[----:B------:R-:W-:Y:S05]  /*1920*/  BSYNC B0 ;  /* 0x0000000000007941 */ /* 0x000fea0003800000 */
.L_x_11594:
        /* <DEDUP_REMOVED lines=9> */
.L_x_11598:
[----:B------:R-:W-:Y:S01]  /*19c0*/  IMAD.MOV.U32 R2, RZ, RZ, R32 ;  /* 0x000000ffff027224 */ /* 0x000fe200078e0020 */
[----:B------:R-:W-:Y:S01]  /*19d0*/  MOV R32, R25 ;  /* 0x0000001900207202 */ /* 0x000fe20000000f00 */
[----:B------:R-:W-:Y:S02]  /*19e0*/  IMAD.MOV.U32 R30, RZ, RZ, R29 ;  /* 0x000000ffff1e7224 */ /* 0x000fe400078e001d */
[----:B------:R-:W-:-:S07]  /*19f0*/  IMAD.MOV.U32 R29, RZ, RZ, R7 ;  /* 0x000000ffff1d7224 */ /* 0x000fce00078e0007 */
.L_x_11599:
[----:B------:R-:W-:Y:S05]  /*1a00*/  BSYNC B0 ;  /* 0x0000000000007941 */ /* 0x000fea0003800000 */
.L_x_11597:
[----:B------:R-:W0:Y:S01]  /*1a10*/  S2R R62, SR_LANEID ;  /* 0x00000000003e7919 */ /* 0x000e220000000000 */
[----:B------:R-:W-:Y:S01]  /*1a20*/  BSSY B0, `(.L_x_11600) ;  /* 0x0000bf5000007945 */ /* 0x000fe20003800000 */
[----:B------:R-:W-:Y:S01]  /*1a30*/  IMAD.MOV.U32 R0, RZ, RZ, -0x800001 ;  /* 0xff7fffffff007424 */ /* 0x000fe200078e00ff */
[----:B------:R-:W-:Y:S01]  /*1a40*/  MOV R8, 0xffffffff ;  /* 0xffffffff00087802 */ /* 0x000fe20000000f00 */
[----:B------:R1:W2:Y:S01]  /*1a50*/  SHFL.DOWN PT, R48, R32, 0x1, 0x1f ;  /* 0x08201f0020307f89 */ /* 0x0002a200000e0000 */
[----:B------:R-:W-:Y:S01]  /*1a60*/  IMAD.MOV.U32 R21, RZ, RZ, -0x1 ;  /* 0xffffffffff157424 */ /* 0x000fe200078e00ff */
[----:B------:R-:W-:Y:S01]  /*1a70*/  MOV R4, 0xff7fffff ;  /* 0xff7fffff00047802 */ /* 0x000fe20000000f00 */
[----:B------:R-:W-:Y:S01]  /*1a80*/  IMAD.MOV.U32 R25, RZ, RZ, -0x800001 ;  /* 0xff7fffffff197424 */ /* 0x000fe200078e00ff */
[----:B------:R1:W3:Y:S01]  /*1a90*/  SHFL.DOWN PT, R47, R2, 0x1, 0x1f ;  /* 0x08201f00022f7f89 */ /* 0x0002e200000e0000 */
[----:B------:R-:W-:Y:S02]  /*1aa0*/  IMAD.MOV.U32 R22, RZ, RZ, -0x1 ;  /* 0xffffffffff167424 */ /* 0x000fe400078e00ff */
[----:B------:R-:W-:Y:S01]  /*1ab0*/  IMAD.MOV.U32 R23, RZ, RZ, -0x1 ;  /* 0xffffffffff177424 */ /* 0x000fe200078e00ff */
[----:B------:R1:W4:Y:S01]  /*1ac0*/  SHFL.DOWN PT, R46, R3, 0x1, 0x1f ;  /* 0x08201f00032e7f89 */ /* 0x00032200000e0000 */
[----:B------:R-:W-:-:S02]  /*1ad0*/  IMAD.MOV.U32 R9, RZ, RZ, -0x1 ;  /* 0xffffffffff097424 */ /* 0x000fc400078e00ff */
[----:B------:R-:W-:Y:S01]  /*1ae0*/  IMAD.MOV.U32 R10, RZ, RZ, -0x1 ;  /* 0xffffffffff0a7424 */ /* 0x000fe200078e00ff */
[----:B------:R1:W1:Y:S01]  /*1af0*/  SHFL.DOWN PT, R45, R12, 0x1, 0x1f ;  /* 0x08201f000c2d7f89 */ /* 0x00026200000e0000 */
[----:B------:R-:W-:Y:S02]  /*1b00*/  IMAD.MOV.U32 R11, RZ, RZ, -0x1 ;  /* 0xffffffffff0b7424 */ /* 0x000fe400078e00ff */
[----:B------:R-:W-:Y:S01]  /*1b10*/  IMAD.MOV.U32 R28, RZ, RZ, -0x1 ;  /* 0xffffffffff1c7424 */ /* 0x000fe200078e00ff */
[----:B------:R0:W1:Y:S01]  /*1b20*/  SHFL.DOWN PT, R44, R13, 0x1, 0x1f ;  /* 0x08201f000d2c7f89 */ /* 0x00006200000e0000 */
[----:B------:R-:W-:Y:S02]  /*1b30*/  IMAD.MOV.U32 R26, RZ, RZ, -0x800001 ;  /* 0xff7fffffff1a7424 */ /* 0x000fe400078e00ff */
[----:B------:R-:W-:Y:S01]  /*1b40*/  IMAD.MOV.U32 R27, RZ, RZ, -0x800001 ;  /* 0xff7fffffff1b7424 */ /* 0x000fe200078e00ff */
[----:B------:R0:W1:Y:S01]  /*1b50*/  SHFL.DOWN PT, R43, R14, 0x1, 0x1f ;  /* 0x08201f000e2b7f89 */ /* 0x00006200000e0000 */
[----:B------:R-:W-:-:S02]  /*1b60*/  IMAD.MOV.U32 R5, RZ, RZ, -0x800001 ;  /* 0xff7fffffff057424 */ /* 0x000fc400078e00ff */
[----:B------:R-:W-:Y:S01]  /*1b70*/  IMAD.MOV.U32 R6, RZ, RZ, -0x800001 ;  /* 0xff7fffffff067424 */ /* 0x000fe200078e00ff */
[----:B------:R1:W1:Y:S01]  /*1b80*/  SHFL.DOWN PT, R42, R15, 0x1, 0x1f ;  /* 0x08201f000f2a7f89 */ /* 0x00026200000e0000 */
[----:B------:R-:W-:Y:S01]  /*1b90*/  IMAD.MOV.U32 R7, RZ, RZ, -0x800001 ;  /* 0xff7fffffff077424 */ /* 0x000fe200078e00ff */
[----:B0-----:R-:W-:Y:S02]  /*1ba0*/  ISETP.GT.AND P0, PT, R62, 0x1e, PT ;  /* 0x0000001e3e00780c */ /* 0x001fe40003f04270 */
[----:B------:R0:W0:Y:S04]  /*1bb0*/  SHFL.DOWN PT, R41, R20, 0x1, 0x1f ;  /* 0x08201f0014297f89 */ /* 0x00002800000e0000 */
[----:B------:R0:W0:Y:S04]  /*1bc0*/  SHFL.DOWN PT, R49, R29, 0x1, 0x1f ;  /* 0x08201f001d317f89 */ /* 0x00002800000e0000 */
[----:B------:R0:W0:Y:S04]  /*1bd0*/  SHFL.DOWN PT, R40, R30, 0x1, 0x1f ;  /* 0x08201f001e287f89 */ /* 0x00002800000e0000 */
[----:B------:R0:W0:Y:S04]  /*1be0*/  SHFL.DOWN PT, R39, R31, 0x1, 0x1f ;  /* 0x08201f001f277f89 */ /* 0x00002800000e0000 */
[----:B------:R0:W0:Y:S04]  /*1bf0*/  SHFL.DOWN PT, R38, R16, 0x1, 0x1f ;  /* 0x08201f0010267f89 */ /* 0x00002800000e0000 */
[----:B------:R0:W0:Y:S04]  /*1c00*/  SHFL.DOWN PT, R37, R17, 0x1, 0x1f ;  /* 0x08201f0011257f89 */ /* 0x00002800000e0000 */
[----:B------:R0:W0:Y:S04]  /*1c10*/  SHFL.DOWN PT, R36, R18, 0x1, 0x1f ;  /* 0x08201f0012247f89 */ /* 0x00002800000e0000 */
[----:B------:R0:W0:Y:S04]  /*1c20*/  SHFL.DOWN PT, R35, R19, 0x1, 0x1f ;  /* 0x08201f0013237f89 */ /* 0x00002800000e0000 */
[----:B------:R0:W0:Y:S01]  /*1c30*/  SHFL.DOWN PT, R34, R24, 0x1, 0x1f ;  /* 0x08201f0018227f89 */ /* 0x00002200000e0000 */
[----:B-1234-:R-:W-:Y:S05]  /*1c40*/  @P0 BRA `(.L_x_11601) ;  /* 0x000000bc00480947 */ /* 0x01efea0003800000 */
[----:B0-----:R-:W-:Y:S01]  /*1c50*/  FSETP.GEU.FTZ.AND P0, PT, R24, R49, PT ;  /* 0x000000311800720b */ /* 0x001fe20003f1e000 */
[----:B------:R-:W-:Y:S03]  /*1c60*/  BSSY B1, `(.L_x_11602) ;  /* 0x000000c000017945 */ /* 0x000fe60003800000 */
[----:B------:R-:W-:-:S13]  /*1c70*/  ISETP.EQ.OR P0, PT, R20, -0x1, !P0 ;  /* 0xffffffff1400780c */ /* 0x000fda0004702670 */
[----:B------:R-:W-:Y:S05]  /*1c80*/  @P0 BRA `(.L_x_11603) ;  /* 0x0000000000140947 */ /* 0x000fea0003800000 */
[----:B------:R-:W-:Y:S01]  /*1c90*/  FSETP.NEU.FTZ.AND P0, PT, R24, R49, PT ;  /* 0x000000311800720b */ /* 0x000fe20003f1d000 */
[----:B------:R-:W-:Y:S02]  /*1ca0*/  IMAD.MOV.U32 R0, RZ, RZ, R20 ;  /* 0x000000ffff007224 */ /* 0x000fe400078e0014 */
[----:B------:R-:W-:Y:S01]  /*1cb0*/  IMAD.MOV.U32 R4, RZ, RZ, R24 ;  /* 0x000000ffff047224 */ /* 0x000fe200078e0018 */
[----:B------:R-:W-:-:S13]  /*1cc0*/  ISETP.GE.OR P0, PT, R48, R20, P0 ;  /* 0x000000143000720c */ /* 0x000fda0000706670 */
[----:B------:R-:W-:Y:S05]  /*1cd0*/  @P0 BRA `(.L_x_11604) ;  /* 0x0000000000100947 */ /* 0x000fea0003800000 */
.L_x_11603:
[----:B------:R-:W-:Y:S01]  /*1ce0*/  IMAD.MOV.U32 R0, RZ, RZ, R48 ;  /* 0x000000ffff007224 */ /* 0x000fe200078e0030 */
[----:B------:R-:W-:Y:S01]  /*1cf0*/  MOV R4, R49 ;  /* 0x0000003100047202 */ /* 0x000fe20000000f00 */
[----:B------:R-:W-:Y:S02]  /*1d00*/  IMAD.MOV.U32 R48, RZ, RZ, R20 ;  /* 0x000000ffff307224 */ /* 0x000fe400078e0014 */
[----:B------:R-:W-:-:S07]  /*1d10*/  IMAD.MOV.U32 R49, RZ, RZ, R24 ;  /* 0x000000ffff317224 */ /* 0x000fce00078e0018 */
.L_x_11604:
[----:B------:R-:W-:Y:S05]  /*1d20*/  BSYNC B1 ;  /* 0x0000000000017941 */ /* 0x000fea0003800000 */
.L_x_11602:
        /* <DEDUP_REMOVED lines=9> */
.L_x_11606:
[----:B------:R-:W-:Y:S01]  /*1dc0*/  IMAD.MOV.U32 R5, RZ, RZ, R0 ;  /* 0x000000ffff057224 */ /* 0x000fe200078e0000 */
[----:B------:R-:W-:Y:S01]  /*1dd0*/  MOV R0, R15 ;  /* 0x0000000f00007202 */ /* 0x000fe20000000f00 */
[----:B------:R-:W-:Y:S02]  /*1de0*/  IMAD.MOV.U32 R7, RZ, RZ, R4 ;  /* 0x000000ffff077224 */ /* 0x000fe400078e0004 */
[----:B------:R-:W-:-:S07]  /*1df0*/  IMAD.MOV.U32 R4, RZ, RZ, R19 ;  /* 0x000000ffff047224 */ /* 0x000fce00078e0013 */
.L_x_11607:
[----:B------:R-:W-:Y:S05]  /*1e00*/  BSYNC B1 ;  /* 0x0000000000017941 */ /* 0x000fea0003800000 */
.L_x_11605:
        /* <DEDUP_REMOVED lines=9> */
.L_x_11609:
[----:B------:R-:W-:Y:S02]  /*1ea0*/  IMAD.MOV.U32 R6, RZ, RZ, R5 ;  /* 0x000000ffff067224 */ /* 0x000fe400078e0005 */
[----:B------:R-:W-:Y:S01]  /*1eb0*/  IMAD.MOV.U32 R8, RZ, RZ, R7 ;  /* 0x000000ffff087224 */ /* 0x000fe200078e0007 */
[----:B------:R-:W-:Y:S01]  /*1ec0*/  MOV R7, R18 ;  /* 0x0000001200077202 */ /* 0x000fe20000000f00 */
[----:B------:R-:W-:-:S07]  /*1ed0*/  IMAD.MOV.U32 R5, RZ, RZ, R14 ;  /* 0x000000ffff057224 */ /* 0x000fce00078e000e */
.L_x_11610:
[----:B------:R-:W-:Y:S05]  /*1ee0*/  BSYNC B1 ;  /* 0x0000000000017941 */ /* 0x000fea0003800000 */
.L_x_11608:
        /* <DEDUP_REMOVED lines=9> */
.L_x_11612:
[----:B------:R-:W-:Y:S02]  /*1f80*/  IMAD.MOV.U32 R9, RZ, RZ, R6 ;  /* 0x000000ffff097224 */ /* 0x000fe400078e0006 */
[----:B------:R-:W-:Y:S02]  /*1f90*/  IMAD.MOV.U32 R11, RZ, RZ, R8 ;  /* 0x000000ffff0b7224 */ /* 0x000fe400078e0008 */
[----:B------:R-:W-:Y:S02]  /*1fa0*/  IMAD.MOV.U32 R6, RZ, RZ, R13 ;  /* 0x000000ffff067224 */ /* 0x000fe400078e000d */
[----:B------:R-:W-:-:S07]  /*1fb0*/  IMAD.MOV.U32 R8, RZ, RZ, R17 ;  /* 0x000000ffff087224 */ /* 0x000fce00078e0011 */
.L_x_11613:
[----:B------:R-:W-:Y:S05]  /*1fc0*/  BSYNC B1 ;  /* 0x0000000000017941 */ /* 0x000fea0003800000 */
.L_x_11611:
        /* <DEDUP_REMOVED lines=9> */
.L_x_11615:
[----:B------:R-:W-:Y:S02]  /*2060*/  IMAD.MOV.U32 R10, RZ, RZ, R9 ;  /* 0x000000ffff0a7224 */ /* 0x000fe400078e0009 */
[----:B------:R-:W-:Y:S02]  /*2070*/  IMAD.MOV.U32 R14, RZ, RZ, R11 ;  /* 0x000000ffff0e7224 */ /* 0x000fe400078e000b */
[----:B------:R-:W-:Y:S02]  /*2080*/  IMAD.MOV.U32 R9, RZ, RZ, R12 ;  /* 0x000000ffff097224 */ /* 0x000fe400078e000c */
[----:B------:R-:W-:-:S07]  /*2090*/  IMAD.MOV.U32 R11, RZ, RZ, R16 ;  /* 0x000000ffff0b7224 */ /* 0x000fce00078e0010 */
.L_x_11616:
[----:B------:R-:W-:Y:S05]  /*20a0*/  BSYNC B1 ;  /* 0x0000000000017941 */ /* 0x000fea0003800000 */
.L_x_11614:
[----:B------:R-:W-:Y:S01]  /*20b0*/  FSETP.GT.FTZ.AND P0, PT, R14, R31, PT ;  /* 0x0000001f0e00720b */ /* 0x000fe20003f14000 */
[----:B------:R-:W-:Y:S03]  /*20c0*/  BSSY B1, `(.L_x_11617) ;  /* 0x000000c000017945 */ /* 0x000fe60003800000 */
[----:B------:R-:W-:-:S13]  /*20d0*/  ISETP.EQ.OR P0, PT, R3, -0x1, P0 ;  /* 0xffffffff0300780c */ /* 0x000fda0000702670 */
[----:B------:R-:W-:Y:S05]  /*20e0*/  @P0 BRA `(.L_x_11618) ;  /* 0x0000000000140947 */ /* 0x000fea0003800000 */
[-C--:B------:R-:W-:Y:S01]  /*20f0*/  FSETP.NEU.FTZ.AND P0, PT, R14, R31.reuse, PT ;  /* 0x0000001f0e00720b */ /* 0x080fe20003f1d000 */
[----:B------:R-:W-:Y:S01]  /*2100*/  IMAD.MOV.U32 R13, RZ, RZ, R3 ;  /* 0x000000ffff0d7224 */ /* 0x000fe200078e0003 */
[----:B------:R-:W-:Y:S02]  /*2110*/  MOV R15, R31 ;  /* 0x0000001f000f7202 */ /* 0x000fe40000000f00 */
[----:B------:R-:W-:-:S13]  /*2120*/  ISETP.GE.OR P0, PT, R10, R3, P0 ;  /* 0x000000030a00720c */ /* 0x000fda0000706670 */
[----:B------:R-:W-:Y:S05]  /*2130*/  @P0 BRA `(.L_x_11619) ;  /* 0x0000000000100947 */ /* 0x000fea0003800000 */
.L_x_11618:
[----:B------:R-:W-:Y:S02]  /*2140*/  IMAD.MOV.U32 R13, RZ, RZ, R10 ;  /* 0x000000ffff0d7224 */ /* 0x000fe400078e000a */
[----:B------:R-:W-:Y:S02]  /*2150*/  IMAD.MOV.U32 R15, RZ, RZ, R14 ;  /* 0x000000ffff0f7224 */ /* 0x000fe400078e000e */
[----:B------:R-:W-:Y:S02]  /*2160*/  IMAD.MOV.U32 R14, RZ, RZ, R31 ;  /* 0x000000ffff0e7224 */ /* 0x000fe400078e001f */
[----:B------:R-:W-:-:S07]  /*2170*/  IMAD.MOV.U32 R10, RZ, RZ, R3 ;  /* 0x000000ffff0a7224 */ /* 0x000fce00078e0003 */
.L_x_11619:
[----:B------:R-:W-:Y:S05]  /*2180*/  BSYNC B1 ;  /* 0x0000000000017941 */ /* 0x000fea0003800000 */
.L_x_11617:
        /* <DEDUP_REMOVED lines=9> */
.L_x_11621:
[----:B------:R-:W-:Y:S01]  /*2220*/  MOV R3, R13 ;  /* 0x0000000d00037202 */ /* 0x000fe20000000f00 */
[----:B------:R-:W-:Y:S02]  /*2230*/  IMAD.MOV.U32 R12, RZ, RZ, R15 ;  /* 0x000000ffff0c7224 */ /* 0x000fe400078e000f */
[----:B------:R-:W-:Y:S02]  /*2240*/  IMAD.MOV.U32 R13, RZ, RZ, R2 ;  /* 0x000000ffff0d7224 */ /* 0x000fe400078e0002 */
[----:B------:R-:W-:-:S07]  /*2250*/  IMAD.MOV.U32 R15, RZ, RZ, R30 ;  /* 0x000000ffff0f7224 */ /* 0x000fce00078e001e */
.L_x_11622:
[----:B------:R-:W-:Y:S05]  /*2260*/  BSYNC B1 ;  /* 0x0000000000017941 */ /* 0x000fea0003800000 */
.L_x_11620:
        /* <DEDUP_REMOVED lines=9> */
.L_x_11624:
[----:B------:R-:W-:Y:S01]  /*2300*/  IMAD.MOV.U32 R2, RZ, RZ, R3 ;  /* 0x000000ffff027224 */ /* 0x000fe200078e0003 */
[----:B------:R-:W-:Y:S01]  /*2310*/  MOV R16, R12 ;  /* 0x0000000c00107202 */ /* 0x000fe20000000f00 */
[----:B------:R-:W-:Y:S02]  /*2320*/  IMAD.MOV.U32 R12, RZ, RZ, R29 ;  /* 0x000000ffff0c7224 */ /* 0x000fe400078e001d */
[----:B------:R-:W-:-:S07]  /*2330*/  IMAD.MOV.U32 R3, RZ, RZ, R32 ;  /* 0x000000ffff037224 */ /* 0x000fce00078e0020 */
.L_x_11625:
[----:B------:R-:W-:Y:S05]  /*2340*/  BSYNC B1 ;  /* 0x0000000000017941 */ /* 0x000fea0003800000 */
.L_x_11623:
[----:B------:R-:W-:Y:S01]  /*2350*/  FSETP.GEU.FTZ.AND P0, PT, R49, R40, PT ;  /* 0x000000283100720b */ /* 0x000fe20003f1e000 */
        /* <DEDUP_REMOVED lines=8> */
.L_x_11627:
[----:B------:R-:W-:Y:S01]  /*23e0*/  IMAD.MOV.U32 R17, RZ, RZ, R47 ;  /* 0x000000ffff117224 */ /* 0x000fe200078e002f */
[----:B------:R-:W-:Y:S01]  /*23f0*/  MOV R47, R48 ;  /* 0x00000030002f7202 */ /* 0x000fe20000000f00 */
[----:B------:R-:W-:Y:S02]  /*2400*/  IMAD.MOV.U32 R19, RZ, RZ, R40 ;  /* 0x000000ffff137224 */ /* 0x000fe400078e0028 */
[----:B------:R-:W-:-:S07]  /*2410*/  IMAD.MOV.U32 R40, RZ, RZ, R49 ;  /* 0x000000ffff287224 */ /* 0x000fce00078e0031 */
.L_x_11628:
[----:B------:R-:W-:Y:S05]  /*2420*/  BSYNC B1 ;  /* 0x0000000000017941 */ /* 0x000fea0003800000 */
.L_x_11626:
        /* <DEDUP_REMOVED lines=9> */
.L_x_11630:
[----:B------:R-:W-:Y:S02]  /*24c0*/  IMAD.MOV.U32 R18, RZ, RZ, R17 ;  /* 0x000000ffff127224 */ /* 0x000fe400078e0011 */
[----:B------:R-:W-:Y:S01]  /*24d0*/  IMAD.MOV.U32 R20, RZ, RZ, R19 ;  /* 0x000000ffff147224 */ /* 0x000fe200078e0013 */
[----:B------:R-:W-:Y:S01]  /*24e0*/  MOV R19, R4 ;  /* 0x0000000400137202 */ /* 0x000fe20000000f00 */
[----:B------:R-:W-:-:S07]  /*24f0*/  IMAD.MOV.U32 R17, RZ, RZ, R0 ;  /* 0x000000ffff117224 */ /* 0x000fce00078e0000 */
.L_x_11631:
[----:B------:R-:W-:Y:S05]  /*2500*/  BSYNC B1 ;  /* 0x0000000000017941 */ /* 0x000fea0003800000 */
.L_x_11629:
        /* <DEDUP_REMOVED lines=9> */
.L_x_11633:
[----:B------:R-:W-:Y:S02]  /*25a0*/  IMAD.MOV.U32 R21, RZ, RZ, R18 ;  /* 0x000000ffff157224 */ /* 0x000fe400078e0012 */
[----:B------:R-:W-:Y:S02]  /*25b0*/  IMAD.MOV.U32 R23, RZ, RZ, R20 ;  /* 0x000000ffff177224 */ /* 0x000fe400078e0014 */
[----:B------:R-:W-:Y:S02]  /*25c0*/  IMAD.MOV.U32 R18, RZ, RZ, R5 ;  /* 0x000000ffff127224 */ /* 0x000fe400078e0005 */
[----:B------:R-:W-:-:S07]  /*25d0*/  IMAD.MOV.U32 R20, RZ, RZ, R7 ;  /* 0x000000ffff147224 */ /* 0x000fce00078e0007 */
.L_x_11634:
[----:B------:R-:W-:Y:S05]  /*25e0*/  BSYNC B1 ;  /* 0x0000000000017941 */ /* 0x000fea0003800000 */
.L_x_11632:
        /* <DEDUP_REMOVED lines=9> */
.L_x_11636:
[----:B------:R-:W-:Y:S02]  /*2680*/  IMAD.MOV.U32 R0, RZ, RZ, R21 ;  /* 0x000000ffff007224 */ /* 0x000fe400078e0015 */
[----:B------:R-:W-:Y:S02]  /*2690*/  IMAD.MOV.U32 R4, RZ, RZ, R23 ;  /* 0x000000ffff047224 */ /* 0x000fe400078e0017 */
[----:B------:R-:W-:Y:S02]  /*26a0*/  IMAD.MOV.U32 R21, RZ, RZ, R6 ;  /* 0x000000ffff157224 */ /* 0x000fe400078e0006 */
[----:B------:R-:W-:-:S07]  /*26b0*/  IMAD.MOV.U32 R23, RZ, RZ, R8 ;  /* 0x000000ffff177224 */ /* 0x000fce00078e0008 */
.L_x_11637:
[----:B------:R-:W-:Y:S05]  /*26c0*/  BSYNC B1 ;  /* 0x0000000000017941 */ /* 0x000fea0003800000 */
.L_x_11635:
        /* <DEDUP_REMOVED lines=9> */
.L_x_11639:
[----:B------:R-:W-:Y:S02]  /*2760*/  IMAD.MOV.U32 R5, RZ, RZ, R0 ;  /* 0x000000ffff057224 */ /* 0x000fe400078e0000 */
[----:B------:R-:W-:Y:S02]  /*2770*/  IMAD.MOV.U32 R7, RZ, RZ, R4 ;  /* 0x000000ffff077224 */ /* 0x000fe400078e0004 */
[----:B------:R-:W-:Y:S02]  /*2780*/  IMAD.MOV.U32 R0, RZ, RZ, R9 ;  /* 0x000000ffff007224 */ /* 0x000fe400078e0009 */
[----:B------:R-:W-:-:S07]  /*2790*/  IMAD.MOV.U32 R4, RZ, RZ, R11 ;  /* 0x000000ffff047224 */ /* 0x000fce00078e000b */
.L_x_11640:
[----:B------:R-:W-:Y:S05]  /*27a0*/  BSYNC B1 ;  /* 0x0000000000017941 */ /* 0x000fea0003800000 */
.L_x_11638:
        /* <DEDUP_REMOVED lines=9> */
.L_x_11642:
[----:B------:R-:W-:Y:S01]  /*2840*/  MOV R6, R5 ;  /* 0x0000000500067202 */ /* 0x000fe20000000f00 */
[----:B------:R-:W-:Y:S02]  /*2850*/  IMAD.MOV.U32 R8, RZ, RZ, R7 ;  /* 0x000000ffff087224 */ /* 0x000fe400078e0007 */
[----:B------:R-:W-:Y:S02]  /*2860*/  IMAD.MOV.U32 R5, RZ, RZ, R10 ;  /* 0x000000ffff057224 */ /* 0x000fe400078e000a */
[----:B------:R-:W-:-:S07]  /*2870*/  IMAD.MOV.U32 R7, RZ, RZ, R14 ;  /* 0x000000ffff077224 */ /* 0x000fce00078e000e */
.L_x_11643:
[----:B------:R-:W-:Y:S05]  /*2880*/  BSYNC B1 ;  /* 0x0000000000017941 */ /* 0x000fea0003800000 */
.L_x_11641:
        /* <DEDUP_REMOVED lines=9> */
.L_x_11645:
[----:B------:R-:W-:Y:S01]  /*2920*/  IMAD.MOV.U32 R10, RZ, RZ, R6 ;  /* 0x000000ffff0a7224 */ /* 0x000fe200078e0006 */
[----:B------:R-:W-:Y:S01]  /*2930*/  MOV R9, R8 ;  /* 0x0000000800097202 */ /* 0x000fe20000000f00 */
[----:B------:R-:W-:Y:S02]  /*2940*/  IMAD.MOV.U32 R6, RZ, RZ, R13 ;  /* 0x000000ffff067224 */ /* 0x000fe400078e000d */
[----:B------:R-:W-:-:S07]  /*2950*/  IMAD.MOV.U32 R8, RZ, RZ, R15 ;  /* 0x000000ffff087224 */ /* 0x000fce00078e000f */
.L_x_11646:
[----:B------:R-:W-:Y:S05]  /*2960*/  BSYNC B1 ;  /* 0x0000000000017941 */ /* 0x000fea0003800000 */
.L_x_11644:
        /* <DEDUP_REMOVED lines=9> */
.L_x_11648:
[----:B------:R-:W-:Y:S01]  /*2a00*/  IMAD.MOV.U32 R11, RZ, RZ, R10 ;  /* 0x000000ffff0b7224 */ /* 0x000fe200078e000a */
[----:B------:R-:W-:Y:S01]  /*2a10*/  MOV R10, R3 ;  /* 0x00000003000a7202 */ /* 0x000fe20000000f00 */
[----:B------:R-:W-:Y:S02]  /*2a20*/  IMAD.MOV.U32 R13, RZ, RZ, R9 ;  /* 0x000000ffff0d7224 */ /* 0x000fe400078e0009 */
[----:B------:R-:W-:-:S07]  /*2a30*/  IMAD.MOV.U32 R9, RZ, RZ, R12 ;  /* 0x000000ffff097224 */ /* 0x000fce00078e000c */
.L_x_11649:
[----:B------:R-:W-:Y:S05]  /*2a40*/  BSYNC B1 ;  /* 0x0000000000017941 */ /* 0x000fea0003800000 */
.L_x_11647:
        /* <DEDUP_REMOVED lines=9> */
.L_x_11651:
[----:B------:R-:W-:Y:S02]  /*2ae0*/  IMAD.MOV.U32 R3, RZ, RZ, R11 ;  /* 0x000000ffff037224 */ /* 0x000fe400078e000b */
[----:B------:R-:W-:Y:S01]  /*2af0*/  IMAD.MOV.U32 R12, RZ, RZ, R13 ;  /* 0x000000ffff0c7224 */ /* 0x000fe200078e000d */
[----:B------:R-:W-:Y:S01]  /*2b00*/  MOV R13, R16 ;  /* 0x00000010000d7202 */ /* 0x000fe20000000f00 */
[----:B------:R-:W-:-:S07]  /*2b10*/  IMAD.MOV.U32 R11, RZ, RZ, R2 ;  /* 0x000000ffff0b7224 */ /* 0x000fce00078e0002 */
.L_x_11652:
[----:B------:R-:W-:Y:S05]  /*2b20*/  BSYNC B1 ;  /* 0x0000000000017941 */ /* 0x000fea0003800000 */
.L_x_11650:
        /* <DEDUP_REMOVED lines=9> */
.L_x_11654:
[----:B------:R-:W-:Y:S02]  /*2bc0*/  IMAD.MOV.U32 R2, RZ, RZ, R46 ;  /* 0x000000ffff027224 */ /* 0x000fe400078e002e */
[----:B------:R-:W-:Y:S02]  /*2bd0*/  IMAD.MOV.U32 R14, RZ, RZ, R39 ;  /* 0x000000ffff0e7224 */ /* 0x000fe400078e0027 */
[----:B------:R-:W-:Y:S02]  /*2be0*/  IMAD.MOV.U32 R46, RZ, RZ, R47 ;  /* 0x000000ffff2e7224 */ /* 0x000fe400078e002f */
[----:B------:R-:W-:-:S07]  /*2bf0*/  IMAD.MOV.U32 R39, RZ, RZ, R40 ;  /* 0x000000ffff277224 */ /* 0x000fce00078e0028 */
.L_x_11655:
[----:B------:R-:W-:Y:S05]  /*2c00*/  BSYNC B1 ;  /* 0x0000000000017941 */ /* 0x000fea0003800000 */
.L_x_11653:
        /* <DEDUP_REMOVED lines=9> */
.L_x_11657:
[----:B------:R-:W-:Y:S02]  /*2ca0*/  IMAD.MOV.U32 R15, RZ, RZ, R2 ;  /* 0x000000ffff0f7224 */ /* 0x000fe400078e0002 */
[----:B------:R-:W-:Y:S02]  /*2cb0*/  IMAD.MOV.U32 R25, RZ, RZ, R14 ;  /* 0x000000ffff197224 */ /* 0x000fe400078e000e */
[----:B------:R-:W-:Y:S02]  /*2cc0*/  IMAD.MOV.U32 R2, RZ, RZ, R17 ;  /* 0x000000ffff027224 */ /* 0x000fe400078e0011 */
[----:B------:R-:W-:-:S07]  /*2cd0*/  IMAD.MOV.U32 R14, RZ, RZ, R19 ;  /* 0x000000ffff0e7224 */ /* 0x000fce00078e0013 */
.L_x_11658:
[----:B------:R-:W-:Y:S05]  /*2ce0*/  BSYNC B1 ;  /* 0x0000000000017941 */ /* 0x000fea0003800000 */
.L_x_11656:
        /* <DEDUP_REMOVED lines=9> */
.L_x_11660:
[----:B------:R-:W-:Y:S02]  /*2d80*/  IMAD.MOV.U32 R16, RZ, RZ, R15 ;  /* 0x000000ffff107224 */ /* 0x000fe400078e000f */
[----:B------:R-:W-:Y:S02]  /*2d90*/  IMAD.MOV.U32 R22, RZ, RZ, R25 ;  /* 0x000000ffff167224 */ /* 0x000fe400078e0019 */
[----:B------:R-:W-:Y:S02]  /*2da0*/  IMAD.MOV.U32 R15, RZ, RZ, R18 ;  /* 0x000000ffff0f7224 */ /* 0x000fe400078e0012 */
[----:B------:R-:W-:-:S07]  /*2db0*/  IMAD.MOV.U32 R25, RZ, RZ, R20 ;  /* 0x000000ffff197224 */ /* 0x000fce00078e0014 */
.L_x_11661:
[----:B------:R-:W-:Y:S05]  /*2dc0*/  BSYNC B1 ;  /* 0x0000000000017941 */ /* 0x000fea0003800000 */
.L_x_11659:
        /* <DEDUP_REMOVED lines=9> */
.L_x_11663:
[----:B------:R-:W-:Y:S01]  /*2e60*/  MOV R17, R16 ;  /* 0x0000001000117202 */ /* 0x000fe20000000f00 */
[----:B------:R-:W-:Y:S02]  /*2e70*/  IMAD.MOV.U32 R19, RZ, RZ, R22 ;  /* 0x000000ffff137224 */ /* 0x000fe400078e0016 */
[----:B------:R-:W-:Y:S02]  /*2e80*/  IMAD.MOV.U32 R16, RZ, RZ, R21 ;  /* 0x000000ffff107224 */ /* 0x000fe400078e0015 */
[----:B------:R-:W-:-:S07]  /*2e90*/  IMAD.MOV.U32 R22, RZ, RZ, R23 ;  /* 0x000000ffff167224 */ /* 0x000fce00078e0017 */
.L_x_11664:
[----:B------:R-:W-:Y:S05]  /*2ea0*/  BSYNC B1 ;  /* 0x0000000000017941 */ /* 0x000fea0003800000 */
.L_x_11662:
        /* <DEDUP_REMOVED lines=9> */
.L_x_11666:
[----:B------:R-:W-:Y:S01]  /*2f40*/  IMAD.MOV.U32 R18, RZ, RZ, R17 ;  /* 0x000000ffff127224 */ /* 0x000fe200078e0011 */
[----:B------:R-:W-:Y:S01]  /*2f50*/  MOV R20, R19 ;  /* 0x0000001300147202 */ /* 0x000fe20000000f00 */
[----:B------:R-:W-:Y:S02]  /*2f60*/  IMAD.MOV.U32 R17, RZ, RZ, R0 ;  /* 0x000000ffff117224 */ /* 0x000fe400078e0000 */
[----:B------:R-:W-:-:S07]  /*2f70*/  IMAD.MOV.U32 R19, RZ, RZ, R4 ;  /* 0x000000ffff137224 */ /* 0x000fce00078e0004 */
.L_x_11667:
[----:B------:R-:W-:Y:S05]  /*2f80*/  BSYNC B1 ;  /* 0x0000000000017941 */ /* 0x000fea0003800000 */
.L_x_11665:
        /* <DEDUP_REMOVED lines=9> */
.L_x_11669:
[----:B------:R-:W-:Y:S01]  /*3020*/  IMAD.MOV.U32 R21, RZ, RZ, R18 ;  /* 0x000000ffff157224 */ /* 0x000fe200078e0012 */
[----:B------:R-:W-:Y:S01]  /*3030*/  MOV R18, R5 ;  /* 0x0000000500127202 */ /* 0x000fe20000000f00 */
[----:B------:R-:W-:Y:S02]  /*3040*/  IMAD.MOV.U32 R23, RZ, RZ, R20 ;  /* 0x000000ffff177224 */ /* 0x000fe400078e0014 */
[----:B------:R-:W-:-:S07]  /*3050*/  IMAD.MOV.U32 R20, RZ, RZ, R7 ;  /* 0x000000ffff147224 */ /* 0x000fce00078e0007 */
.L_x_11670:
[----:B------:R-:W-:Y:S05]  /*3060*/  BSYNC B1 ;  /* 0x0000000000017941 */ /* 0x000fea0003800000 */
.L_x_11668:
        /* <DEDUP_REMOVED lines=9> */
.L_x_11672:
[----:B------:R-:W-:Y:S02]  /*3100*/  IMAD.MOV.U32 R5, RZ, RZ, R21 ;  /* 0x000000ffff057224 */ /* 0x000fe400078e0015 */
[----:B------:R-:W-:Y:S01]  /*3110*/  IMAD.MOV.U32 R0, RZ, RZ, R23 ;  /* 0x000000ffff007224 */ /* 0x000fe200078e0017 */
[----:B------:R-:W-:Y:S01]  /*3120*/  MOV R23, R8 ;  /* 0x0000000800177202 */ /* 0x000fe20000000f00 */
[----:B------:R-:W-:-:S07]  /*3130*/  IMAD.MOV.U32 R21, RZ, RZ, R6 ;  /* 0x000000ffff157224 */ /* 0x000fce00078e0006 */
.L_x_11673:
[----:B------:R-:W-:Y:S05]  /*3140*/  BSYNC B1 ;  /* 0x0000000000017941 */ /* 0x000fea0003800000 */
.L_x_11671:
        /* <DEDUP_REMOVED lines=9> */
.L_x_11675:
[----:B------:R-:W-:Y:S02]  /*31e0*/  IMAD.MOV.U32 R4, RZ, RZ, R5 ;  /* 0x000000ffff047224 */ /* 0x000fe400078e0005 */
[----:B------:R-:W-:Y:S02]  /*31f0*/  IMAD.MOV.U32 R6, RZ, RZ, R0 ;  /* 0x000000ffff067224 */ /* 0x000fe400078e0000 */
[----:B------:R-:W-:Y:S02]  /*3200*/  IMAD.MOV.U32 R5, RZ, RZ, R10 ;  /* 0x000000ffff057224 */ /* 0x000fe400078e000a */
[----:B------:R-:W-:-:S07]  /*3210*/  IMAD.MOV.U32 R0, RZ, RZ, R9 ;  /* 0x000000ffff007224 */ /* 0x000fce00078e0009 */
.L_x_11676:
[----:B------:R-:W-:Y:S05]  /*3220*/  BSYNC B1 ;  /* 0x0000000000017941 */ /* 0x000fea0003800000 */
.L_x_11674:
        /* <DEDUP_REMOVED lines=9> */
.L_x_11678:
[----:B------:R-:W-:Y:S02]  /*32c0*/  IMAD.MOV.U32 R8, RZ, RZ, R4 ;  /* 0x000000ffff087224 */ /* 0x000fe400078e0004 */
[----:B------:R-:W-:Y:S02]  /*32d0*/  IMAD.MOV.U32 R7, RZ, RZ, R6 ;  /* 0x000000ffff077224 */ /* 0x000fe400078e0006 */
[----:B------:R-:W-:Y:S02]  /*32e0*/  IMAD.MOV.U32 R4, RZ, RZ, R11 ;  /* 0x000000ffff047224 */ /* 0x000fe400078e000b */
[----:B------:R-:W-:-:S07]  /*32f0*/  IMAD.MOV.U32 R6, RZ, RZ, R13 ;  /* 0x000000ffff067224 */ /* 0x000fce00078e000d */
.L_x_11679:
[----:B------:R-:W-:Y:S05]  /*3300*/  BSYNC B1 ;  /* 0x0000000000017941 */ /* 0x000fea0003800000 */
.L_x_11677:
        /* <DEDUP_REMOVED lines=9> */
.L_x_11681:
[----:B------:R-:W-:Y:S02]  /*33a0*/  IMAD.MOV.U32 R9, RZ, RZ, R8 ;  /* 0x000000ffff097224 */ /* 0x000fe400078e0008 */
[----:B------:R-:W-:Y:S02]  /*33b0*/  IMAD.MOV.U32 R10, RZ, RZ, R7 ;  /* 0x000000ffff0a7224 */ /* 0x000fe400078e0007 */
[----:B------:R-:W-:Y:S02]  /*33c0*/  IMAD.MOV.U32 R8, RZ, RZ, R3 ;  /* 0x000000ffff087224 */ /* 0x000fe400078e0003 */
[----:B------:R-:W-:-:S07]  /*33d0*/  IMAD.MOV.U32 R7, RZ, RZ, R12 ;  /* 0x000000ffff077224 */ /* 0x000fce00078e000c */
.L_x_11682:
[----:B------:R-:W-:Y:S05]  /*33e0*/  BSYNC B1 ;  /* 0x0000000000017941 */ /* 0x000fea0003800000 */
.L_x_11680:
        /* <DEDUP_REMOVED lines=9> */
.L_x_11684:
[----:B------:R-:W-:Y:S01]  /*3480*/  MOV R3, R45 ;  /* 0x0000002d00037202 */ /* 0x000fe20000000f00 */
[----:B------:R-:W-:Y:S02]  /*3490*/  IMAD.MOV.U32 R11, RZ, RZ, R38 ;  /* 0x000000ffff0b7224 */ /* 0x000fe400078e0026 */
[----:B------:R-:W-:Y:S02]  /*34a0*/  IMAD.MOV.U32 R45, RZ, RZ, R46 ;  /* 0x000000ffff2d7224 */ /* 0x000fe400078e002e */
[----:B------:R-:W-:-:S07]  /*34b0*/  IMAD.MOV.U32 R38, RZ, RZ, R39 ;  /* 0x000000ffff267224 */ /* 0x000fce00078e0027 */
.L_x_11685:
[----:B------:R-:W-:Y:S05]  /*34c0*/  BSYNC B1 ;  /* 0x0000000000017941 */ /* 0x000fea0003800000 */
.L_x_11683:
        /* <DEDUP_REMOVED lines=9> */
.L_x_11687:
[----:B------:R-:W-:Y:S01]  /*3560*/  IMAD.MOV.U32 R12, RZ, RZ, R3 ;  /* 0x000000ffff0c7224 */ /* 0x000fe200078e0003 */
[----:B------:R-:W-:Y:S01]  /*3570*/  MOV R24, R11 ;  /* 0x0000000b00187202 */ /* 0x000fe20000000f00 */
[----:B------:R-:W-:Y:S02]  /*3580*/  IMAD.MOV.U32 R3, RZ, RZ, R2 ;  /* 0x000000ffff037224 */ /* 0x000fe400078e0002 */
[----:B------:R-:W-:-:S07]  /*3590*/  IMAD.MOV.U32 R11, RZ, RZ, R14 ;  /* 0x000000ffff0b7224 */ /* 0x000fce00078e000e */
.L_x_11688:
[----:B------:R-:W-:Y:S05]  /*35a0*/  BSYNC B1 ;  /* 0x0000000000017941 */ /* 0x000fea0003800000 */
.L_x_11686:
        /* <DEDUP_REMOVED lines=9> */
.L_x_11690:
[----:B------:R-:W-:Y:S01]  /*3640*/  IMAD.MOV.U32 R13, RZ, RZ, R12 ;  /* 0x000000ffff0d7224 */ /* 0x000fe200078e000c */
[----:B------:R-:W-:Y:S01]  /*3650*/  MOV R12, R15 ;  /* 0x0000000f000c7202 */ /* 0x000fe20000000f00 */
[----:B------:R-:W-:Y:S02]  /*3660*/  IMAD.MOV.U32 R27, RZ, RZ, R24 ;  /* 0x000000ffff1b7224 */ /* 0x000fe400078e0018 */
[----:B------:R-:W-:-:S07]  /*3670*/  IMAD.MOV.U32 R24, RZ, RZ, R25 ;  /* 0x000000ffff187224 */ /* 0x000fce00078e0019 */
.L_x_11691:
[----:B------:R-:W-:Y:S05]  /*3680*/  BSYNC B1 ;  /* 0x0000000000017941 */ /* 0x000fea0003800000 */
.L_x_11689:
        /* <DEDUP_REMOVED lines=9> */
.L_x_11693:
[----:B------:R-:W-:Y:S02]  /*3720*/  IMAD.MOV.U32 R2, RZ, RZ, R13 ;  /* 0x000000ffff027224 */ /* 0x000fe400078e000d */
[----:B------:R-:W-:Y:S01]  /*3730*/  IMAD.MOV.U32 R14, RZ, RZ, R27 ;  /* 0x000000ffff0e7224 */ /* 0x000fe200078e001b */
[----:B------:R-:W-:Y:S01]  /*3740*/  MOV R27, R22 ;  /* 0x00000016001b7202 */ /* 0x000fe20000000f00 */
[----:B------:R-:W-:-:S07]  /*3750*/  IMAD.MOV.U32 R13, RZ, RZ, R16 ;  /* 0x000000ffff0d7224 */ /* 0x000fce00078e0010 */
.L_x_11694:
[----:B------:R-:W-:Y:S05]  /*3760*/  BSYNC B1 ;  /* 0x0000000000017941 */ /* 0x000fea0003800000 */
.L_x_11692:
        /* <DEDUP_REMOVED lines=9> */
.L_x_11696:
[----:B------:R-:W-:Y:S02]  /*3800*/  IMAD.MOV.U32 R15, RZ, RZ, R2 ;  /* 0x000000ffff0f7224 */ /* 0x000fe400078e0002 */
[----:B------:R-:W-:Y:S02]  /*3810*/  IMAD.MOV.U32 R25, RZ, RZ, R14 ;  /* 0x000000ffff197224 */ /* 0x000fe400078e000e */
[----:B------:R-:W-:Y:S02]  /*3820*/  IMAD.MOV.U32 R2, RZ, RZ, R17 ;  /* 0x000000ffff027224 */ /* 0x000fe400078e0011 */
[----:B------:R-:W-:-:S07]  /*3830*/  IMAD.MOV.U32 R14, RZ, RZ, R19 ;  /* 0x000000ffff0e7224 */ /* 0x000fce00078e0013 */
.L_x_11697:
[----:B------:R-:W-:Y:S05]  /*3840*/  BSYNC B1 ;  /* 0x0000000000017941 */ /* 0x000fea0003800000 */
.L_x_11695:
        /* <DEDUP_REMOVED lines=9> */
.L_x_11699:
[----:B------:R-:W-:Y:S02]  /*38e0*/  IMAD.MOV.U32 R16, RZ, RZ, R15 ;  /* 0x000000ffff107224 */ /* 0x000fe400078e000f */
[----:B------:R-:W-:Y:S02]  /*38f0*/  IMAD.MOV.U32 R22, RZ, RZ, R25 ;  /* 0x000000ffff167224 */ /* 0x000fe400078e0019 */
[----:B------:R-:W-:Y:S02]  /*3900*/  IMAD.MOV.U32 R15, RZ, RZ, R18 ;  /* 0x000000ffff0f7224 */ /* 0x000fe400078e0012 */
[----:B------:R-:W-:-:S07]  /*3910*/  IMAD.MOV.U32 R25, RZ, RZ, R20 ;  /* 0x000000ffff197224 */ /* 0x000fce00078e0014 */
.L_x_11700:
[----:B------:R-:W-:Y:S05]  /*3920*/  BSYNC B1 ;  /* 0x0000000000017941 */ /* 0x000fea0003800000 */
.L_x_11698:
        /* <DEDUP_REMOVED lines=9> */
.L_x_11702:
[----:B------:R-:W-:Y:S02]  /*39c0*/  IMAD.MOV.U32 R18, RZ, RZ, R16 ;  /* 0x000000ffff127224 */ /* 0x000fe400078e0010 */
[----:B------:R-:W-:Y:S02]  /*39d0*/  IMAD.MOV.U32 R17, RZ, RZ, R22 ;  /* 0x000000ffff117224 */ /* 0x000fe400078e0016 */
[----:B------:R-:W-:Y:S02]  /*39e0*/  IMAD.MOV.U32 R16, RZ, RZ, R21 ;  /* 0x000000ffff107224 */ /* 0x000fe400078e0015 */
[----:B------:R-:W-:-:S07]  /*39f0*/  IMAD.MOV.U32 R22, RZ, RZ, R23 ;  /* 0x000000ffff167224 */ /* 0x000fce00078e0017 */
.L_x_11703:
[----:B------:R-:W-:Y:S05]  /*3a00*/  BSYNC B1 ;  /* 0x0000000000017941 */ /* 0x000fea0003800000 */
.L_x_11701:
        /* <DEDUP_REMOVED lines=9> */
.L_x_11705:
[----:B------:R-:W-:Y:S01]  /*3aa0*/  MOV R19, R18 ;  /* 0x0000001200137202 */ /* 0x000fe20000000f00 */
[----:B------:R-:W-:Y:S02]  /*3ab0*/  IMAD.MOV.U32 R21, RZ, RZ, R17 ;  /* 0x000000ffff157224 */ /* 0x000fe400078e0011 */
[----:B------:R-:W-:Y:S02]  /*3ac0*/  IMAD.MOV.U32 R18, RZ, RZ, R5 ;  /* 0x000000ffff127224 */ /* 0x000fe400078e0005 */
[----:B------:R-:W-:-:S07]  /*3ad0*/  IMAD.MOV.U32 R17, RZ, RZ, R0 ;  /* 0x000000ffff117224 */ /* 0x000fce00078e0000 */
.L_x_11706:
[----:B------:R-:W-:Y:S05]  /*3ae0*/  BSYNC B1 ;  /* 0x0000000000017941 */ /* 0x000fea0003800000 */
.L_x_11704:
        /* <DEDUP_REMOVED lines=9> */
.L_x_11708:
[----:B------:R-:W-:Y:S01]  /*3b80*/  IMAD.MOV.U32 R5, RZ, RZ, R19 ;  /* 0x000000ffff057224 */ /* 0x000fe200078e0013 */
[----:B------:R-:W-:Y:S01]  /*3b90*/  MOV R0, R21 ;  /* 0x0000001500007202 */ /* 0x000fe20000000f00 */
[----:B------:R-:W-:Y:S02]  /*3ba0*/  IMAD.MOV.U32 R19, RZ, RZ, R4 ;  /* 0x000000ffff137224 */ /* 0x000fe400078e0004 */
[----:B------:R-:W-:-:S07]  /*3bb0*/  IMAD.MOV.U32 R21, RZ, RZ, R6 ;  /* 0x000000ffff157224 */ /* 0x000fce00078e0006 */
.L_x_11709:
[----:B------:R-:W-:Y:S05]  /*3bc0*/  BSYNC B1 ;  /* 0x0000000000017941 */ /* 0x000fea0003800000 */
.L_x_11707:
        /* <DEDUP_REMOVED lines=9> */
.L_x_11711:
[----:B------:R-:W-:Y:S01]  /*3c60*/  IMAD.MOV.U32 R4, RZ, RZ, R5 ;  /* 0x000000ffff047224 */ /* 0x000fe200078e0005 */
[----:B------:R-:W-:Y:S01]  /*3c70*/  MOV R5, R8 ;  /* 0x0000000800057202 */ /* 0x000fe20000000f00 */
[----:B------:R-:W-:Y:S02]  /*3c80*/  IMAD.MOV.U32 R23, RZ, RZ, R0 ;  /* 0x000000ffff177224 */ /* 0x000fe400078e0000 */
[----:B------:R-:W-:-:S07]  /*3c90*/  IMAD.MOV.U32 R0, RZ, RZ, R7 ;  /* 0x000000ffff007224 */ /* 0x000fce00078e0007 */
.L_x_11712:
[----:B------:R-:W-:Y:S05]  /*3ca0*/  BSYNC B1 ;  /* 0x0000000000017941 */ /* 0x000fea0003800000 */
.L_x_11710:
        /* <DEDUP_REMOVED lines=9> */
.L_x_11714:
[----:B------:R-:W-:Y:S02]  /*3d40*/  IMAD.MOV.U32 R6, RZ, RZ, R4 ;  /* 0x000000ffff067224 */ /* 0x000fe400078e0004 */
[----:B------:R-:W-:Y:S01]  /*3d50*/  IMAD.MOV.U32 R7, RZ, RZ, R23 ;  /* 0x000000ffff077224 */ /* 0x000fe200078e0017 */
[----:B------:R-:W-:Y:S01]  /*3d60*/  MOV R23, R10 ;  /* 0x0000000a00177202 */ /* 0x000fe20000000f00 */
[----:B------:R-:W-:-:S07]  /*3d70*/  IMAD.MOV.U32 R4, RZ, RZ, R9 ;  /* 0x000000ffff047224 */ /* 0x000fce00078e0009 */
.L_x_11715:
[----:B------:R-:W-:Y:S05]  /*3d80*/  BSYNC B1 ;  /* 0x0000000000017941 */ /* 0x000fea0003800000 */
.L_x_11713:
        /* <DEDUP_REMOVED lines=9> */
.L_x_11717:
[----:B------:R-:W-:Y:S02]  /*3e20*/  IMAD.MOV.U32 R8, RZ, RZ, R44 ;  /* 0x000000ffff087224 */ /* 0x000fe400078e002c */
[----:B------:R-:W-:Y:S02]  /*3e30*/  IMAD.MOV.U32 R10, RZ, RZ, R37 ;  /* 0x000000ffff0a7224 */ /* 0x000fe400078e0025 */
[----:B------:R-:W-:Y:S02]  /*3e40*/  IMAD.MOV.U32 R44, RZ, RZ, R45 ;  /* 0x000000ffff2c7224 */ /* 0x000fe400078e002d */
[----:B------:R-:W-:-:S07]  /*3e50*/  IMAD.MOV.U32 R37, RZ, RZ, R38 ;  /* 0x000000ffff257224 */ /* 0x000fce00078e0026 */
.L_x_11718:
[----:B------:R-:W-:Y:S05]  /*3e60*/  BSYNC B1 ;  /* 0x0000000000017941 */ /* 0x000fea0003800000 */
.L_x_11716:
        /* <DEDUP_REMOVED lines=9> */
.L_x_11720:
[----:B------:R-:W-:Y:S02]  /*3f00*/  IMAD.MOV.U32 R9, RZ, RZ, R8 ;  /* 0x000000ffff097224 */ /* 0x000fe400078e0008 */
[----:B------:R-:W-:Y:S02]  /*3f10*/  IMAD.MOV.U32 R29, RZ, RZ, R10 ;  /* 0x000000ffff1d7224 */ /* 0x000fe400078e000a */
[----:B------:R-:W-:Y:S02]  /*3f20*/  IMAD.MOV.U32 R8, RZ, RZ, R3 ;  /* 0x000000ffff087224 */ /* 0x000fe400078e0003 */
[----:B------:R-:W-:-:S07]  /*3f30*/  IMAD.MOV.U32 R10, RZ, RZ, R11 ;  /* 0x000000ffff0a7224 */ /* 0x000fce00078e000b */
.L_x_11721:
[----:B------:R-:W-:Y:S05]  /*3f40*/  BSYNC B1 ;  /* 0x0000000000017941 */ /* 0x000fea0003800000 */
.L_x_11719:
        /* <DEDUP_REMOVED lines=9> */
.L_x_11723:
[----:B------:R-:W-:Y:S02]  /*3fe0*/  IMAD.MOV.U32 R20, RZ, RZ, R9 ;  /* 0x000000ffff147224 */ /* 0x000fe400078e0009 */
[----:B------:R-:W-:Y:S02]  /*3ff0*/  IMAD.MOV.U32 R26, RZ, RZ, R29 ;  /* 0x000000ffff1a7224 */ /* 0x000fe400078e001d */
[----:B------:R-:W-:Y:S02]  /*4000*/  IMAD.MOV.U32 R9, RZ, RZ, R12 ;  /* 0x000000ffff097224 */ /* 0x000fe400078e000c */
[----:B------:R-:W-:-:S07]  /*4010*/  IMAD.MOV.U32 R29, RZ, RZ, R24 ;  /* 0x000000ffff1d7224 */ /* 0x000fce00078e0018 */
.L_x_11724:
[----:B------:R-:W-:Y:S05]  /*4020*/  BSYNC B1 ;  /* 0x0000000000017941 */ /* 0x000fea0003800000 */
.L_x_11722:
        /* <DEDUP_REMOVED lines=9> */
.L_x_11726:
[----:B------:R-:W-:Y:S01]  /*40c0*/  MOV R3, R20 ;  /* 0x0000001400037202 */ /* 0x000fe20000000f00 */
[----:B------:R-:W-:Y:S02]  /*40d0*/  IMAD.MOV.U32 R11, RZ, RZ, R26 ;  /* 0x000000ffff0b7224 */ /* 0x000fe400078e001a */
[----:B------:R-:W-:Y:S02]  /*40e0*/  IMAD.MOV.U32 R20, RZ, RZ, R13 ;  /* 0x000000ffff147224 */ /* 0x000fe400078e000d */
[----:B------:R-:W-:-:S07]  /*40f0*/  IMAD.MOV.U32 R26, RZ, RZ, R27 ;  /* 0x000000ffff1a7224 */ /* 0x000fce00078e001b */
.L_x_11727:
[----:B------:R-:W-:Y:S05]  /*4100*/  BSYNC B1 ;  /* 0x0000000000017941 */ /* 0x000fea0003800000 */
.L_x_11725:
        /* <DEDUP_REMOVED lines=9> */
.L_x_11729:
[----:B------:R-:W-:Y:S01]  /*41a0*/  IMAD.MOV.U32 R12, RZ, RZ, R3 ;  /* 0x000000ffff0c7224 */ /* 0x000fe200078e0003 */
[----:B------:R-:W-:Y:S01]  /*41b0*/  MOV R24, R11 ;  /* 0x0000000b00187202 */ /* 0x000fe20000000f00 */
[----:B------:R-:W-:Y:S02]  /*41c0*/  IMAD.MOV.U32 R3, RZ, RZ, R2 ;  /* 0x000000ffff037224 */ /* 0x000fe400078e0002 */
[----:B------:R-:W-:-:S07]  /*41d0*/  IMAD.MOV.U32 R11, RZ, RZ, R14 ;  /* 0x000000ffff0b7224 */ /* 0x000fce00078e000e */
.L_x_11730:
[----:B------:R-:W-:Y:S05]  /*41e0*/  BSYNC B1 ;  /* 0x0000000000017941 */ /* 0x000fea0003800000 */
.L_x_11728:
        /* <DEDUP_REMOVED lines=9> */
.L_x_11732:
[----:B------:R-:W-:Y:S01]  /*4280*/  IMAD.MOV.U32 R13, RZ, RZ, R12 ;  /* 0x000000ffff0d7224 */ /* 0x000fe200078e000c */
[----:B------:R-:W-:Y:S01]  /*4290*/  MOV R12, R15 ;  /* 0x0000000f000c7202 */ /* 0x000fe20000000f00 */
[----:B------:R-:W-:Y:S02]  /*42a0*/  IMAD.MOV.U32 R27, RZ, RZ, R24 ;  /* 0x000000ffff1b7224 */ /* 0x000fe400078e0018 */
[----:B------:R-:W-:-:S07]  /*42b0*/  IMAD.MOV.U32 R24, RZ, RZ, R25 ;  /* 0x000000ffff187224 */ /* 0x000fce00078e0019 */
.L_x_11733:
[----:B------:R-:W-:Y:S05]  /*42c0*/  BSYNC B1 ;  /* 0x0000000000017941 */ /* 0x000fea0003800000 */
.L_x_11731:
        /* <DEDUP_REMOVED lines=9> */
.L_x_11735:
[----:B------:R-:W-:Y:S02]  /*4360*/  IMAD.MOV.U32 R15, RZ, RZ, R13 ;  /* 0x000000ffff0f7224 */ /* 0x000fe400078e000d */
[----:B------:R-:W-:Y:S01]  /*4370*/  IMAD.MOV.U32 R2, RZ, RZ, R27 ;  /* 0x000000ffff027224 */ /* 0x000fe200078e001b */
[----:B------:R-:W-:Y:S01]  /*4380*/  MOV R27, R22 ;  /* 0x00000016001b7202 */ /* 0x000fe20000000f00 */
[----:B------:R-:W-:-:S07]  /*4390*/  IMAD.MOV.U32 R13, RZ, RZ, R16 ;  /* 0x000000ffff0d7224 */ /* 0x000fce00078e0010 */
.L_x_11736:
[----:B------:R-:W-:Y:S05]  /*43a0*/  BSYNC B1 ;  /* 0x0000000000017941 */ /* 0x000fea0003800000 */
.L_x_11734:
        /* <DEDUP_REMOVED lines=9> */
.L_x_11738:
[----:B------:R-:W-:Y:S02]  /*4440*/  IMAD.MOV.U32 R14, RZ, RZ, R15 ;  /* 0x000000ffff0e7224 */ /* 0x000fe400078e000f */
[----:B------:R-:W-:Y:S02]  /*4450*/  IMAD.MOV.U32 R16, RZ, RZ, R2 ;  /* 0x000000ffff107224 */ /* 0x000fe400078e0002 */
[----:B------:R-:W-:Y:S02]  /*4460*/  IMAD.MOV.U32 R15, RZ, RZ, R18 ;  /* 0x000000ffff0f7224 */ /* 0x000fe400078e0012 */
[----:B------:R-:W-:-:S07]  /*4470*/  IMAD.MOV.U32 R2, RZ, RZ, R17 ;  /* 0x000000ffff027224 */ /* 0x000fce00078e0011 */
.L_x_11739:
[----:B------:R-:W-:Y:S05]  /*4480*/  BSYNC B1 ;  /* 0x0000000000017941 */ /* 0x000fea0003800000 */
.L_x_11737:
        /* <DEDUP_REMOVED lines=9> */
.L_x_11741:
[----:B------:R-:W-:Y:S02]  /*4520*/  IMAD.MOV.U32 R18, RZ, RZ, R14 ;  /* 0x000000ffff127224 */ /* 0x000fe400078e000e */
[----:B------:R-:W-:Y:S02]  /*4530*/  IMAD.MOV.U32 R17, RZ, RZ, R16 ;  /* 0x000000ffff117224 */ /* 0x000fe400078e0010 */
[----:B------:R-:W-:Y:S02]  /*4540*/  IMAD.MOV.U32 R14, RZ, RZ, R19 ;  /* 0x000000ffff0e7224 */ /* 0x000fe400078e0013 */
[----:B------:R-:W-:-:S07]  /*4550*/  IMAD.MOV.U32 R16, RZ, RZ, R21 ;  /* 0x000000ffff107224 */ /* 0x000fce00078e0015 */
.L_x_11742:
[----:B------:R-:W-:Y:S05]  /*4560*/  BSYNC B1 ;  /* 0x0000000000017941 */ /* 0x000fea0003800000 */
.L_x_11740:
        /* <DEDUP_REMOVED lines=9> */
.L_x_11744:
[----:B------:R-:W-:Y:S02]  /*4600*/  IMAD.MOV.U32 R19, RZ, RZ, R18 ;  /* 0x000000ffff137224 */ /* 0x000fe400078e0012 */
[----:B------:R-:W-:Y:S02]  /*4610*/  IMAD.MOV.U32 R22, RZ, RZ, R17 ;  /* 0x000000ffff167224 */ /* 0x000fe400078e0011 */
[----:B------:R-:W-:Y:S02]  /*4620*/  IMAD.MOV.U32 R18, RZ, RZ, R5 ;  /* 0x000000ffff127224 */ /* 0x000fe400078e0005 */
[----:B------:R-:W-:-:S07]  /*4630*/  IMAD.MOV.U32 R17, RZ, RZ, R0 ;  /* 0x000000ffff117224 */ /* 0x000fce00078e0000 */
.L_x_11745:
[----:B------:R-:W-:Y:S05]  /*4640*/  BSYNC B1 ;  /* 0x0000000000017941 */ /* 0x000fea0003800000 */
.L_x_11743:
        /* <DEDUP_REMOVED lines=9> */
.L_x_11747:
[----:B------:R-:W-:Y:S01]  /*46e0*/  MOV R5, R19 ;  /* 0x0000001300057202 */ /* 0x000fe20000000f00 */
[----:B------:R-:W-:Y:S02]  /*46f0*/  IMAD.MOV.U32 R0, RZ, RZ, R22 ;  /* 0x000000ffff007224 */ /* 0x000fe400078e0016 */
[----:B------:R-:W-:Y:S02]  /*4700*/  IMAD.MOV.U32 R19, RZ, RZ, R4 ;  /* 0x000000ffff137224 */ /* 0x000fe400078e0004 */
[----:B------:R-:W-:-:S07]  /*4710*/  IMAD.MOV.U32 R22, RZ, RZ, R23 ;  /* 0x000000ffff167224 */ /* 0x000fce00078e0017 */
.L_x_11748:
[----:B------:R-:W-:Y:S05]  /*4720*/  BSYNC B1 ;  /* 0x0000000000017941 */ /* 0x000fea0003800000 */
.L_x_11746:
        /* <DEDUP_REMOVED lines=9> */
.L_x_11750:
[----:B------:R-:W-:Y:S01]  /*47c0*/  IMAD.MOV.U32 R4, RZ, RZ, R5 ;  /* 0x000000ffff047224 */ /* 0x000fe200078e0005 */
[----:B------:R-:W-:Y:S01]  /*47d0*/  MOV R21, R0 ;  /* 0x0000000000157202 */ /* 0x000fe20000000f00 */
[----:B------:R-:W-:Y:S02]  /*47e0*/  IMAD.MOV.U32 R5, RZ, RZ, R6 ;  /* 0x000000ffff057224 */ /* 0x000fe400078e0006 */
[----:B------:R-:W-:-:S07]  /*47f0*/  IMAD.MOV.U32 R0, RZ, RZ, R7 ;  /* 0x000000ffff007224 */ /* 0x000fce00078e0007 */
.L_x_11751:
[----:B------:R-:W-:Y:S05]  /*4800*/  BSYNC B1 ;  /* 0x0000000000017941 */ /* 0x000fea0003800000 */
.L_x_11749:
        /* <DEDUP_REMOVED lines=9> */
.L_x_11753:
[----:B------:R-:W-:Y:S01]  /*48a0*/  IMAD.MOV.U32 R7, RZ, RZ, R43 ;  /* 0x000000ffff077224 */ /* 0x000fe200078e002b */
[----:B------:R-:W-:Y:S01]  /*48b0*/  MOV R43, R44 ;  /* 0x0000002c002b7202 */ /* 0x000fe20000000f00 */
[----:B------:R-:W-:Y:S02]  /*48c0*/  IMAD.MOV.U32 R23, RZ, RZ, R36 ;  /* 0x000000ffff177224 */ /* 0x000fe400078e0024 */
[----:B------:R-:W-:-:S07]  /*48d0*/  IMAD.MOV.U32 R36, RZ, RZ, R37 ;  /* 0x000000ffff247224 */ /* 0x000fce00078e0025 */
.L_x_11754:
[----:B------:R-:W-:Y:S05]  /*48e0*/  BSYNC B1 ;  /* 0x0000000000017941 */ /* 0x000fea0003800000 */
.L_x_11752:
        /* <DEDUP_REMOVED lines=9> */
.L_x_11756:
[----:B------:R-:W-:Y:S02]  /*4980*/  IMAD.MOV.U32 R6, RZ, RZ, R7 ;  /* 0x000000ffff067224 */ /* 0x000fe400078e0007 */
[----:B------:R-:W-:Y:S01]  /*4990*/  IMAD.MOV.U32 R28, RZ, RZ, R23 ;  /* 0x000000ffff1c7224 */ /* 0x000fe200078e0017 */
[----:B------:R-:W-:Y:S01]  /*49a0*/  MOV R23, R10 ;  /* 0x0000000a00177202 */ /* 0x000fe20000000f00 */
[----:B------:R-:W-:-:S07]  /*49b0*/  IMAD.MOV.U32 R7, RZ, RZ, R8 ;  /* 0x000000ffff077224 */ /* 0x000fce00078e0008 */
.L_x_11757:
[----:B------:R-:W-:Y:S05]  /*49c0*/  BSYNC B1 ;  /* 0x0000000000017941 */ /* 0x000fea0003800000 */
.L_x_11755:
        /* <DEDUP_REMOVED lines=9> */
.L_x_11759:
[----:B------:R-:W-:Y:S02]  /*4a60*/  IMAD.MOV.U32 R25, RZ, RZ, R6 ;  /* 0x000000ffff197224 */ /* 0x000fe400078e0006 */
[----:B------:R-:W-:Y:S02]  /*4a70*/  IMAD.MOV.U32 R31, RZ, RZ, R28 ;  /* 0x000000ffff1f7224 */ /* 0x000fe400078e001c */
[----:B------:R-:W-:Y:S02]  /*4a80*/  IMAD.MOV.U32 R6, RZ, RZ, R9 ;  /* 0x000000ffff067224 */ /* 0x000fe400078e0009 */
[----:B------:R-:W-:-:S07]  /*4a90*/  IMAD.MOV.U32 R28, RZ, RZ, R29 ;  /* 0x000000ffff1c7224 */ /* 0x000fce00078e001d */
.L_x_11760:
[----:B------:R-:W-:Y:S05]  /*4aa0*/  BSYNC B1 ;  /* 0x0000000000017941 */ /* 0x000fea0003800000 */
.L_x_11758:
        /* <DEDUP_REMOVED lines=9> */
.L_x_11762:
[----:B------:R-:W-:Y:S02]  /*4b40*/  IMAD.MOV.U32 R8, RZ, RZ, R25 ;  /* 0x000000ffff087224 */ /* 0x000fe400078e0019 */
[----:B------:R-:W-:Y:S02]  /*4b50*/  IMAD.MOV.U32 R10, RZ, RZ, R31 ;  /* 0x000000ffff0a7224 */ /* 0x000fe400078e001f */
[----:B------:R-:W-:Y:S02]  /*4b60*/  IMAD.MOV.U32 R25, RZ, RZ, R20 ;  /* 0x000000ffff197224 */ /* 0x000fe400078e0014 */
[----:B------:R-:W-:-:S07]  /*4b70*/  IMAD.MOV.U32 R31, RZ, RZ, R26 ;  /* 0x000000ffff1f7224 */ /* 0x000fce00078e001a */
.L_x_11763:
[----:B------:R-:W-:Y:S05]  /*4b80*/  BSYNC B1 ;  /* 0x0000000000017941 */ /* 0x000fea0003800000 */
.L_x_11761:
        /* <DEDUP_REMOVED lines=9> */
.L_x_11765:
[----:B------:R-:W-:Y:S02]  /*4c20*/  IMAD.MOV.U32 R9, RZ, RZ, R8 ;  /* 0x000000ffff097224 */ /* 0x000fe400078e0008 */
[----:B------:R-:W-:Y:S02]  /*4c30*/  IMAD.MOV.U32 R29, RZ, RZ, R10 ;  /* 0x000000ffff1d7224 */ /* 0x000fe400078e000a */
[----:B------:R-:W-:Y:S02]  /*4c40*/  IMAD.MOV.U32 R8, RZ, RZ, R3 ;  /* 0x000000ffff087224 */ /* 0x000fe400078e0003 */
[----:B------:R-:W-:-:S07]  /*4c50*/  IMAD.MOV.U32 R10, RZ, RZ, R11 ;  /* 0x000000ffff0a7224 */ /* 0x000fce00078e000b */
.L_x_11766:
[----:B------:R-:W-:Y:S05]  /*4c60*/  BSYNC B1 ;  /* 0x0000000000017941 */ /* 0x000fea0003800000 */
.L_x_11764:
        /* <DEDUP_REMOVED lines=9> */
.L_x_11768:
[----:B------:R-:W-:Y:S01]  /*4d00*/  MOV R20, R9 ;  /* 0x0000000900147202 */ /* 0x000fe20000000f00 */
[----:B------:R-:W-:Y:S02]  /*4d10*/  IMAD.MOV.U32 R26, RZ, RZ, R29 ;  /* 0x000000ffff1a7224 */ /* 0x000fe400078e001d */
[----:B------:R-:W-:Y:S02]  /*4d20*/  IMAD.MOV.U32 R9, RZ, RZ, R12 ;  /* 0x000000ffff097224 */ /* 0x000fe400078e000c */
[----:B------:R-:W-:-:S07]  /*4d30*/  IMAD.MOV.U32 R29, RZ, RZ, R24 ;  /* 0x000000ffff1d7224 */ /* 0x000fce00078e0018 */
.L_x_11769:
[----:B------:R-:W-:Y:S05]  /*4d40*/  BSYNC B1 ;  /* 0x0000000000017941 */ /* 0x000fea0003800000 */
.L_x_11767:
        /* <DEDUP_REMOVED lines=9> */
.L_x_11771:
[----:B------:R-:W-:Y:S01]  /*4de0*/  IMAD.MOV.U32 R12, RZ, RZ, R20 ;  /* 0x000000ffff0c7224 */ /* 0x000fe200078e0014 */
[----:B------:R-:W-:Y:S01]  /*4df0*/  MOV R3, R26 ;  /* 0x0000001a00037202 */ /* 0x000fe20000000f00 */
[----:B------:R-:W-:Y:S02]  /*4e00*/  IMAD.MOV.U32 R20, RZ, RZ, R13 ;  /* 0x000000ffff147224 */ /* 0x000fe400078e000d */
[----:B------:R-:W-:-:S07]  /*4e10*/  IMAD.MOV.U32 R26, RZ, RZ, R27 ;  /* 0x000000ffff1a7224 */ /* 0x000fce00078e001b */
.L_x_11772:
[----:B------:R-:W-:Y:S05]  /*4e20*/  BSYNC B1 ;  /* 0x0000000000017941 */ /* 0x000fea0003800000 */
.L_x_11770:
        /* <DEDUP_REMOVED lines=9> */
.L_x_11774:
[----:B------:R-:W-:Y:S01]  /*4ec0*/  IMAD.MOV.U32 R11, RZ, RZ, R12 ;  /* 0x000000ffff0b7224 */ /* 0x000fe200078e000c */
[----:B------:R-:W-:Y:S01]  /*4ed0*/  MOV R12, R15 ;  /* 0x0000000f000c7202 */ /* 0x000fe20000000f00 */
[----:B------:R-:W-:Y:S02]  /*4ee0*/  IMAD.MOV.U32 R13, RZ, RZ, R3 ;  /* 0x000000ffff0d7224 */ /* 0x000fe400078e0003 */
[----:B------:R-:W-:-:S07]  /*4ef0*/  IMAD.MOV.U32 R3, RZ, RZ, R2 ;  /* 0x000000ffff037224 */ /* 0x000fce00078e0002 */
.L_x_11775:
[----:B------:R-:W-:Y:S05]  /*4f00*/  BSYNC B1 ;  /* 0x0000000000017941 */ /* 0x000fea0003800000 */
.L_x_11773:
        /* <DEDUP_REMOVED lines=9> */
.L_x_11777:
[----:B------:R-:W-:Y:S02]  /*4fa0*/  IMAD.MOV.U32 R15, RZ, RZ, R11 ;  /* 0x000000ffff0f7224 */ /* 0x000fe400078e000b */
[----:B------:R-:W-:Y:S01]  /*4fb0*/  IMAD.MOV.U32 R2, RZ, RZ, R13 ;  /* 0x000000ffff027224 */ /* 0x000fe200078e000d */
[----:B------:R-:W-:Y:S01]  /*4fc0*/  MOV R13, R16 ;  /* 0x00000010000d7202 */ /* 0x000fe20000000f00 */
[----:B------:R-:W-:-:S07]  /*4fd0*/  IMAD.MOV.U32 R11, RZ, RZ, R14 ;  /* 0x000000ffff0b7224 */ /* 0x000fce00078e000e */
.L_x_11778:
[----:B------:R-:W-:Y:S05]  /*4fe0*/  BSYNC B1 ;  /* 0x0000000000017941 */ /* 0x000fea0003800000 */
.L_x_11776:
        /* <DEDUP_REMOVED lines=9> */
.L_x_11780:
[----:B------:R-:W-:Y:S02]  /*5080*/  IMAD.MOV.U32 R14, RZ, RZ, R15 ;  /* 0x000000ffff0e7224 */ /* 0x000fe400078e000f */
[----:B------:R-:W-:Y:S02]  /*5090*/  IMAD.MOV.U32 R27, RZ, RZ, R2 ;  /* 0x000000ffff1b7224 */ /* 0x000fe400078e0002 */
[----:B------:R-:W-:Y:S02]  /*50a0*/  IMAD.MOV.U32 R15, RZ, RZ, R18 ;  /* 0x000000ffff0f7224 */ /* 0x000fe400078e0012 */
[----:B------:R-:W-:-:S07]  /*50b0*/  IMAD.MOV.U32 R2, RZ, RZ, R17 ;  /* 0x000000ffff027224 */ /* 0x000fce00078e0011 */
.L_x_11781:
[----:B------:R-:W-:Y:S05]  /*50c0*/  BSYNC B1 ;  /* 0x0000000000017941 */ /* 0x000fea0003800000 */
.L_x_11779:
        /* <DEDUP_REMOVED lines=9> */
.L_x_11783:
[----:B------:R-:W-:Y:S02]  /*5160*/  IMAD.MOV.U32 R16, RZ, RZ, R14 ;  /* 0x000000ffff107224 */ /* 0x000fe400078e000e */
[----:B------:R-:W-:Y:S02]  /*5170*/  IMAD.MOV.U32 R17, RZ, RZ, R27 ;  /* 0x000000ffff117224 */ /* 0x000fe400078e001b */
[----:B------:R-:W-:Y:S02]  /*5180*/  IMAD.MOV.U32 R14, RZ, RZ, R19 ;  /* 0x000000ffff0e7224 */ /* 0x000fe400078e0013 */
[----:B------:R-:W-:-:S07]  /*5190*/  IMAD.MOV.U32 R27, RZ, RZ, R22 ;  /* 0x000000ffff1b7224 */ /* 0x000fce00078e0016 */
.L_x_11784:
[----:B------:R-:W-:Y:S05]  /*51a0*/  BSYNC B1 ;  /* 0x0000000000017941 */ /* 0x000fea0003800000 */
.L_x_11782:
        /* <DEDUP_REMOVED lines=9> */
.L_x_11786:
[----:B------:R-:W-:Y:S02]  /*5240*/  IMAD.MOV.U32 R19, RZ, RZ, R16 ;  /* 0x000000ffff137224 */ /* 0x000fe400078e0010 */
[----:B------:R-:W-:Y:S02]  /*5250*/  IMAD.MOV.U32 R18, RZ, RZ, R17 ;  /* 0x000000ffff127224 */ /* 0x000fe400078e0011 */
[----:B------:R-:W-:Y:S02]  /*5260*/  IMAD.MOV.U32 R16, RZ, RZ, R5 ;  /* 0x000000ffff107224 */ /* 0x000fe400078e0005 */
[----:B------:R-:W-:-:S07]  /*5270*/  IMAD.MOV.U32 R17, RZ, RZ, R0 ;  /* 0x000000ffff117224 */ /* 0x000fce00078e0000 */
.L_x_11787:
[----:B------:R-:W-:Y:S05]  /*5280*/  BSYNC B1 ;  /* 0x0000000000017941 */ /* 0x000fea0003800000 */
.L_x_11785:
        /* <DEDUP_REMOVED lines=9> */
.L_x_11789:
[----:B------:R-:W-:Y:S01]  /*5320*/  MOV R0, R19 ;  /* 0x0000001300007202 */ /* 0x000fe20000000f00 */
[----:B------:R-:W-:Y:S02]  /*5330*/  IMAD.MOV.U32 R5, RZ, RZ, R18 ;  /* 0x000000ffff057224 */ /* 0x000fe400078e0012 */
[----:B------:R-:W-:Y:S02]  /*5340*/  IMAD.MOV.U32 R19, RZ, RZ, R4 ;  /* 0x000000ffff137224 */ /* 0x000fe400078e0004 */
[----:B------:R-:W-:-:S07]  /*5350*/  IMAD.MOV.U32 R18, RZ, RZ, R21 ;  /* 0x000000ffff127224 */ /* 0x000fce00078e0015 */
.L_x_11790:
[----:B------:R-:W-:Y:S05]  /*5360*/  BSYNC B1 ;  /* 0x0000000000017941 */ /* 0x000fea0003800000 */
.L_x_11788:
        /* <DEDUP_REMOVED lines=9> */
.L_x_11792:
[----:B------:R-:W-:Y:S01]  /*5400*/  IMAD.MOV.U32 R4, RZ, RZ, R42 ;  /* 0x000000ffff047224 */ /* 0x000fe200078e002a */
[----:B------:R-:W-:Y:S01]  /*5410*/  MOV R22, R35 ;  /* 0x0000002300167202 */ /* 0x000fe20000000f00 */
[----:B------:R-:W-:Y:S02]  /*5420*/  IMAD.MOV.U32 R42, RZ, RZ, R43 ;  /* 0x000000ffff2a7224 */ /* 0x000fe400078e002b */
[----:B------:R-:W-:-:S07]  /*5430*/  IMAD.MOV.U32 R35, RZ, RZ, R36 ;  /* 0x000000ffff237224 */ /* 0x000fce00078e0024 */
.L_x_11793:
[----:B------:R-:W-:Y:S05]  /*5440*/  BSYNC B1 ;  /* 0x0000000000017941 */ /* 0x000fea0003800000 */
.L_x_11791:
        /* <DEDUP_REMOVED lines=9> */
.L_x_11795:
[----:B------:R-:W-:Y:S01]  /*54e0*/  IMAD.MOV.U32 R21, RZ, RZ, R4 ;  /* 0x000000ffff157224 */ /* 0x000fe200078e0004 */
[----:B------:R-:W-:Y:S01]  /*54f0*/  MOV R4, R7 ;  /* 0x0000000700047202 */ /* 0x000fe20000000f00 */
[----:B------:R-:W-:Y:S02]  /*5500*/  IMAD.MOV.U32 R37, RZ, RZ, R22 ;  /* 0x000000ffff257224 */ /* 0x000fe400078e0016 */
[----:B------:R-:W-:-:S07]  /*5510*/  IMAD.MOV.U32 R22, RZ, RZ, R23 ;  /* 0x000000ffff167224 */ /* 0x000fce00078e0017 */
.L_x_11796:
[----:B------:R-:W-:Y:S05]  /*5520*/  BSYNC B1 ;  /* 0x0000000000017941 */ /* 0x000fea0003800000 */
.L_x_11794:
        /* <DEDUP_REMOVED lines=9> */
.L_x_11798:
[----:B------:R-:W-:Y:S02]  /*55c0*/  IMAD.MOV.U32 R24, RZ, RZ, R21 ;  /* 0x000000ffff187224 */ /* 0x000fe400078e0015 */
[----:B------:R-:W-:Y:S01]  /*55d0*/  IMAD.MOV.U32 R30, RZ, RZ, R37 ;  /* 0x000000ffff1e7224 */ /* 0x000fe200078e0025 */
[----:B------:R-:W-:Y:S01]  /*55e0*/  MOV R37, R28 ;  /* 0x0000001c00257202 */ /* 0x000fe20000000f00 */
[----:B------:R-:W-:-:S07]  /*55f0*/  IMAD.MOV.U32 R21, RZ, RZ, R6 ;  /* 0x000000ffff157224 */ /* 0x000fce00078e0006 */
.L_x_11799:
[----:B------:R-:W-:Y:S05]  /*5600*/  BSYNC B1 ;  /* 0x0000000000017941 */ /* 0x000fea0003800000 */
.L_x_11797:
        /* <DEDUP_REMOVED lines=9> */
.L_x_11801:
[----:B------:R-:W-:Y:S02]  /*56a0*/  IMAD.MOV.U32 R7, RZ, RZ, R24 ;  /* 0x000000ffff077224 */ /* 0x000fe400078e0018 */
[----:B------:R-:W-:Y:S02]  /*56b0*/  IMAD.MOV.U32 R23, RZ, RZ, R30 ;  /* 0x000000ffff177224 */ /* 0x000fe400078e001e */
[----:B------:R-:W-:Y:S02]  /*56c0*/  IMAD.MOV.U32 R24, RZ, RZ, R25 ;  /* 0x000000ffff187224 */ /* 0x000fe400078e0019 */
[----:B------:R-:W-:-:S07]  /*56d0*/  IMAD.MOV.U32 R30, RZ, RZ, R31 ;  /* 0x000000ffff1e7224 */ /* 0x000fce00078e001f */
.L_x_11802:
[----:B------:R-:W-:Y:S05]  /*56e0*/  BSYNC B1 ;  /* 0x0000000000017941 */ /* 0x000fea0003800000 */
.L_x_11800:
        /* <DEDUP_REMOVED lines=9> */
.L_x_11804:
[----:B------:R-:W-:Y:S02]  /*5780*/  IMAD.MOV.U32 R6, RZ, RZ, R7 ;  /* 0x000000ffff067224 */ /* 0x000fe400078e0007 */
[----:B------:R-:W-:Y:S02]  /*5790*/  IMAD.MOV.U32 R28, RZ, RZ, R23 ;  /* 0x000000ffff1c7224 */ /* 0x000fe400078e0017 */
[----:B------:R-:W-:Y:S02]  /*57a0*/  IMAD.MOV.U32 R7, RZ, RZ, R8 ;  /* 0x000000ffff077224 */ /* 0x000fe400078e0008 */
[----:B------:R-:W-:-:S07]  /*57b0*/  IMAD.MOV.U32 R23, RZ, RZ, R10 ;  /* 0x000000ffff177224 */ /* 0x000fce00078e000a */
.L_x_11805:
[----:B------:R-:W-:Y:S05]  /*57c0*/  BSYNC B1 ;  /* 0x0000000000017941 */ /* 0x000fea0003800000 */
.L_x_11803:
        /* <DEDUP_REMOVED lines=9> */
.L_x_11807:
[----:B------:R-:W-:Y:S02]  /*5860*/  IMAD.MOV.U32 R25, RZ, RZ, R6 ;  /* 0x000000ffff197224 */ /* 0x000fe400078e0006 */
[----:B------:R-:W-:Y:S02]  /*5870*/  IMAD.MOV.U32 R31, RZ, RZ, R28 ;  /* 0x000000ffff1f7224 */ /* 0x000fe400078e001c */
[----:B------:R-:W-:Y:S02]  /*5880*/  IMAD.MOV.U32 R6, RZ, RZ, R9 ;  /* 0x000000ffff067224 */ /* 0x000fe400078e0009 */
[----:B------:R-:W-:-:S07]  /*5890*/  IMAD.MOV.U32 R28, RZ, RZ, R29 ;  /* 0x000000ffff1c7224 */ /* 0x000fce00078e001d */
.L_x_11808:
[----:B------:R-:W-:Y:S05]  /*58a0*/  BSYNC B1 ;  /* 0x0000000000017941 */ /* 0x000fea0003800000 */
.L_x_11806:
        /* <DEDUP_REMOVED lines=9> */
.L_x_11810:
[----:B------:R-:W-:Y:S01]  /*5940*/  MOV R9, R25 ;  /* 0x0000001900097202 */ /* 0x000fe20000000f00 */
[----:B------:R-:W-:Y:S02]  /*5950*/  IMAD.MOV.U32 R8, RZ, RZ, R31 ;  /* 0x000000ffff087224 */ /* 0x000fe400078e001f */
[----:B------:R-:W-:Y:S02]  /*5960*/  IMAD.MOV.U32 R25, RZ, RZ, R20 ;  /* 0x000000ffff197224 */ /* 0x000fe400078e0014 */
[----:B------:R-:W-:-:S07]  /*5970*/  IMAD.MOV.U32 R31, RZ, RZ, R26 ;  /* 0x000000ffff1f7224 */ /* 0x000fce00078e001a */
.L_x_11811:
[----:B------:R-:W-:Y:S05]  /*5980*/  BSYNC B1 ;  /* 0x0000000000017941 */ /* 0x000fea0003800000 */
.L_x_11809:
        /* <DEDUP_REMOVED lines=9> */
.L_x_11813:
[----:B------:R-:W-:Y:S01]  /*5a20*/  IMAD.MOV.U32 R10, RZ, RZ, R9 ;  /* 0x000000ffff0a7224 */ /* 0x000fe200078e0009 */
[----:B------:R-:W-:Y:S01]  /*5a30*/  MOV R20, R8 ;  /* 0x0000000800147202 */ /* 0x000fe20000000f00 */
[----:B------:R-:W-:Y:S02]  /*5a40*/  IMAD.MOV.U32 R9, RZ, RZ, R12 ;  /* 0x000000ffff097224 */ /* 0x000fe400078e000c */
[----:B------:R-:W-:-:S07]  /*5a50*/  IMAD.MOV.U32 R8, RZ, RZ, R3 ;  /* 0x000000ffff087224 */ /* 0x000fce00078e0003 */
.L_x_11814:
[----:B------:R-:W-:Y:S05]  /*5a60*/  BSYNC B1 ;  /* 0x0000000000017941 */ /* 0x000fea0003800000 */
.L_x_11812:
        /* <DEDUP_REMOVED lines=9> */
.L_x_11816:
[----:B------:R-:W-:Y:S01]  /*5b00*/  IMAD.MOV.U32 R12, RZ, RZ, R10 ;  /* 0x000000ffff0c7224 */ /* 0x000fe200078e000a */
[----:B------:R-:W-:Y:S01]  /*5b10*/  MOV R10, R11 ;  /* 0x0000000b000a7202 */ /* 0x000fe20000000f00 */
[----:B------:R-:W-:Y:S02]  /*5b20*/  IMAD.MOV.U32 R3, RZ, RZ, R20 ;  /* 0x000000ffff037224 */ /* 0x000fe400078e0014 */
[----:B------:R-:W-:-:S07]  /*5b30*/  IMAD.MOV.U32 R20, RZ, RZ, R13 ;  /* 0x000000ffff147224 */ /* 0x000fce00078e000d */
.L_x_11817:
[----:B------:R-:W-:Y:S05]  /*5b40*/  BSYNC B1 ;  /* 0x0000000000017941 */ /* 0x000fea0003800000 */
.L_x_11815:
        /* <DEDUP_REMOVED lines=9> */
.L_x_11819:
[----:B------:R-:W-:Y:S02]  /*5be0*/  IMAD.MOV.U32 R11, RZ, RZ, R12 ;  /* 0x000000ffff0b7224 */ /* 0x000fe400078e000c */
[----:B------:R-:W-:Y:S01]  /*5bf0*/  IMAD.MOV.U32 R26, RZ, RZ, R3 ;  /* 0x000000ffff1a7224 */ /* 0x000fe200078e0003 */
[----:B------:R-:W-:Y:S01]  /*5c00*/  MOV R3, R2 ;  /* 0x0000000200037202 */ /* 0x000fe20000000f00 */
[----:B------:R-:W-:-:S07]  /*5c10*/  IMAD.MOV.U32 R12, RZ, RZ, R15 ;  /* 0x000000ffff0c7224 */ /* 0x000fce00078e000f */
.L_x_11820:
[----:B------:R-:W-:Y:S05]  /*5c20*/  BSYNC B1 ;  /* 0x0000000000017941 */ /* 0x000fea0003800000 */
.L_x_11818:
        /* <DEDUP_REMOVED lines=9> */
.L_x_11822:
[----:B------:R-:W-:Y:S02]  /*5cc0*/  IMAD.MOV.U32 R13, RZ, RZ, R11 ;  /* 0x000000ffff0d7224 */ /* 0x000fe400078e000b */
[----:B------:R-:W-:Y:S02]  /*5cd0*/  IMAD.MOV.U32 R2, RZ, RZ, R26 ;  /* 0x000000ffff027224 */ /* 0x000fe400078e001a */
[----:B------:R-:W-:Y:S02]  /*5ce0*/  IMAD.MOV.U32 R11, RZ, RZ, R14 ;  /* 0x000000ffff0b7224 */ /* 0x000fe400078e000e */
[----:B------:R-:W-:-:S07]  /*5cf0*/  IMAD.MOV.U32 R26, RZ, RZ, R27 ;  /* 0x000000ffff1a7224 */ /* 0x000fce00078e001b */
.L_x_11823:
[----:B------:R-:W-:Y:S05]  /*5d00*/  BSYNC B1 ;  /* 0x0000000000017941 */ /* 0x000fea0003800000 */
.L_x_11821:
        /* <DEDUP_REMOVED lines=9> */
.L_x_11825:
[----:B------:R-:W-:Y:S02]  /*5da0*/  IMAD.MOV.U32 R14, RZ, RZ, R13 ;  /* 0x000000ffff0e7224 */ /* 0x000fe400078e000d */
[----:B------:R-:W-:Y:S02]  /*5db0*/  IMAD.MOV.U32 R15, RZ, RZ, R2 ;  /* 0x000000ffff0f7224 */ /* 0x000fe400078e0002 */
[----:B------:R-:W-:Y:S02]  /*5dc0*/  IMAD.MOV.U32 R13, RZ, RZ, R16 ;  /* 0x000000ffff0d7224 */ /* 0x000fe400078e0010 */
[----:B------:R-:W-:-:S07]  /*5dd0*/  IMAD.MOV.U32 R2, RZ, RZ, R17 ;  /* 0x000000ffff027224 */ /* 0x000fce00078e0011 */
.L_x_11826:
[----:B------:R-:W-:Y:S05]  /*5de0*/  BSYNC B1 ;  /* 0x0000000000017941 */ /* 0x000fea0003800000 */
.L_x_11824:
        /* <DEDUP_REMOVED lines=9> */
.L_x_11828:
[----:B------:R-:W-:Y:S02]  /*5e80*/  IMAD.MOV.U32 R17, RZ, RZ, R14 ;  /* 0x000000ffff117224 */ /* 0x000fe400078e000e */
[----:B------:R-:W-:Y:S02]  /*5e90*/  IMAD.MOV.U32 R16, RZ, RZ, R15 ;  /* 0x000000ffff107224 */ /* 0x000fe400078e000f */
[----:B------:R-:W-:Y:S02]  /*5ea0*/  IMAD.MOV.U32 R14, RZ, RZ, R19 ;  /* 0x000000ffff0e7224 */ /* 0x000fe400078e0013 */
[----:B------:R-:W-:-:S07]  /*5eb0*/  IMAD.MOV.U32 R15, RZ, RZ, R18 ;  /* 0x000000ffff0f7224 */ /* 0x000fce00078e0012 */
.L_x_11829:
[----:B------:R-:W-:Y:S05]  /*5ec0*/  BSYNC B1 ;  /* 0x0000000000017941 */ /* 0x000fea0003800000 */
.L_x_11827:
        /* <DEDUP_REMOVED lines=9> */
.L_x_11831:
[----:B------:R-:W-:Y:S01]  /*5f60*/  MOV R18, R17 ;  /* 0x0000001100127202 */ /* 0x000fe20000000f00 */
[----:B------:R-:W-:Y:S02]  /*5f70*/  IMAD.MOV.U32 R19, RZ, RZ, R16 ;  /* 0x000000ffff137224 */ /* 0x000fe400078e0010 */
[----:B------:R-:W-:Y:S02]  /*5f80*/  IMAD.MOV.U32 R17, RZ, RZ, R0 ;  /* 0x000000ffff117224 */ /* 0x000fe400078e0000 */
[----:B------:R-:W-:-:S07]  /*5f90*/  IMAD.MOV.U32 R16, RZ, RZ, R5 ;  /* 0x000000ffff107224 */ /* 0x000fce00078e0005 */
.L_x_11832:
[----:B------:R-:W-:Y:S05]  /*5fa0*/  BSYNC B1 ;  /* 0x0000000000017941 */ /* 0x000fea0003800000 */
.L_x_11830:
        /* <DEDUP_REMOVED lines=9> */
.L_x_11834:
[----:B------:R-:W-:Y:S01]  /*6040*/  IMAD.MOV.U32 R0, RZ, RZ, R41 ;  /* 0x000000ffff007224 */ /* 0x000fe200078e0029 */
[----:B------:R-:W-:Y:S01]  /*6050*/  MOV R5, R34 ;  /* 0x0000002200057202 */ /* 0x000fe20000000f00 */
[----:B------:R-:W-:Y:S02]  /*6060*/  IMAD.MOV.U32 R41, RZ, RZ, R42 ;  /* 0x000000ffff297224 */ /* 0x000fe400078e002a */
[----:B------:R-:W-:-:S07]  /*6070*/  IMAD.MOV.U32 R34, RZ, RZ, R35 ;  /* 0x000000ffff227224 */ /* 0x000fce00078e0023 */
.L_x_11835:
[----:B------:R-:W-:Y:S05]  /*6080*/  BSYNC B1 ;  /* 0x0000000000017941 */ /* 0x000fea0003800000 */
.L_x_11833:
        /* <DEDUP_REMOVED lines=9> */
.L_x_11837:
[----:B------:R-:W-:Y:S01]  /*6120*/  IMAD.MOV.U32 R32, RZ, RZ, R0 ;  /* 0x000000ffff207224 */ /* 0x000fe200078e0000 */
[----:B------:R-:W-:Y:S01]  /*6130*/  MOV R0, R4 ;  /* 0x0000000400007202 */ /* 0x000fe20000000f00 */
[----:B------:R-:W-:Y:S02]  /*6140*/  IMAD.MOV.U32 R36, RZ, RZ, R5 ;  /* 0x000000ffff247224 */ /* 0x000fe400078e0005 */
[----:B------:R-:W-:-:S07]  /*6150*/  IMAD.MOV.U32 R5, RZ, RZ, R22 ;  /* 0x000000ffff057224 */ /* 0x000fce00078e0016 */
.L_x_11838:
[----:B------:R-:W-:Y:S05]  /*6160*/  BSYNC B1 ;  /* 0x0000000000017941 */ /* 0x000fea0003800000 */
.L_x_11836:
        /* <DEDUP_REMOVED lines=9> */
.L_x_11840:
[----:B------:R-:W-:Y:S02]  /*6200*/  IMAD.MOV.U32 R27, RZ, RZ, R32 ;  /* 0x000000ffff1b7224 */ /* 0x000fe400078e0020 */
[----:B------:R-:W-:Y:S01]  /*6210*/  IMAD.MOV.U32 R29, RZ, RZ, R36 ;  /* 0x000000ffff1d7224 */ /* 0x000fe200078e0024 */
[----:B------:R-:W-:Y:S01]  /*6220*/  MOV R36, R37 ;  /* 0x0000002500247202 */ /* 0x000fe20000000f00 */
[----:B------:R-:W-:-:S07]  /*6230*/  IMAD.MOV.U32 R32, RZ, RZ, R21 ;  /* 0x000000ffff207224 */ /* 0x000fce00078e0015 */
.L_x_11841:
[----:B------:R-:W-:Y:S05]  /*6240*/  BSYNC B1 ;  /* 0x0000000000017941 */ /* 0x000fea0003800000 */
.L_x_11839:
        /* <DEDUP_REMOVED lines=9> */
.L_x_11843:
[----:B------:R-:W-:Y:S02]  /*62e0*/  IMAD.MOV.U32 R4, RZ, RZ, R27 ;  /* 0x000000ffff047224 */ /* 0x000fe400078e001b */
[----:B------:R-:W-:Y:S02]  /*62f0*/  IMAD.MOV.U32 R22, RZ, RZ, R29 ;  /* 0x000000ffff167224 */ /* 0x000fe400078e001d */
[----:B------:R-:W-:Y:S02]  /*6300*/  IMAD.MOV.U32 R27, RZ, RZ, R24 ;  /* 0x000000ffff1b7224 */ /* 0x000fe400078e0018 */
[----:B------:R-:W-:-:S07]  /*6310*/  IMAD.MOV.U32 R29, RZ, RZ, R30 ;  /* 0x000000ffff1d7224 */ /* 0x000fce00078e001e */
.L_x_11844:
[----:B------:R-:W-:Y:S05]  /*6320*/  BSYNC B1 ;  /* 0x0000000000017941 */ /* 0x000fea0003800000 */
.L_x_11842:
        /* <DEDUP_REMOVED lines=9> */
.L_x_11846:
[----:B------:R-:W-:Y:S02]  /*63c0*/  IMAD.MOV.U32 R21, RZ, RZ, R4 ;  /* 0x000000ffff157224 */ /* 0x000fe400078e0004 */
[----:B------:R-:W-:Y:S02]  /*63d0*/  IMAD.MOV.U32 R35, RZ, RZ, R22 ;  /* 0x000000ffff237224 */ /* 0x000fe400078e0016 */
[----:B------:R-:W-:Y:S02]  /*63e0*/  IMAD.MOV.U32 R4, RZ, RZ, R7 ;  /* 0x000000ffff047224 */ /* 0x000fe400078e0007 */
[----:B------:R-:W-:-:S07]  /*63f0*/  IMAD.MOV.U32 R22, RZ, RZ, R23 ;  /* 0x000000ffff167224 */ /* 0x000fce00078e0017 */
.L_x_11847:
[----:B------:R-:W-:Y:S05]  /*6400*/  BSYNC B1 ;  /* 0x0000000000017941 */ /* 0x000fea0003800000 */
.L_x_11845:
        /* <DEDUP_REMOVED lines=9> */
.L_x_11849:
[----:B------:R-:W-:Y:S02]  /*64a0*/  IMAD.MOV.U32 R24, RZ, RZ, R21 ;  /* 0x000000ffff187224 */ /* 0x000fe400078e0015 */
[----:B------:R-:W-:Y:S02]  /*64b0*/  IMAD.MOV.U32 R30, RZ, RZ, R35 ;  /* 0x000000ffff1e7224 */ /* 0x000fe400078e0023 */
[----:B------:R-:W-:Y:S02]  /*64c0*/  IMAD.MOV.U32 R21, RZ, RZ, R6 ;  /* 0x000000ffff157224 */ /* 0x000fe400078e0006 */
[----:B------:R-:W-:-:S07]  /*64d0*/  IMAD.MOV.U32 R35, RZ, RZ, R28 ;  /* 0x000000ffff237224 */ /* 0x000fce00078e001c */
.L_x_11850:
[----:B------:R-:W-:Y:S05]  /*64e0*/  BSYNC B1 ;  /* 0x0000000000017941 */ /* 0x000fea0003800000 */
.L_x_11848:
        /* <DEDUP_REMOVED lines=9> */
.L_x_11852:
[----:B------:R-:W-:Y:S01]  /*6580*/  MOV R6, R24 ;  /* 0x0000001800067202 */ /* 0x000fe20000000f00 */
[----:B------:R-:W-:Y:S02]  /*6590*/  IMAD.MOV.U32 R7, RZ, RZ, R30 ;  /* 0x000000ffff077224 */ /* 0x000fe400078e001e */
[----:B------:R-:W-:Y:S02]  /*65a0*/  IMAD.MOV.U32 R24, RZ, RZ, R25 ;  /* 0x000000ffff187224 */ /* 0x000fe400078e0019 */
[----:B------:R-:W-:-:S07]  /*65b0*/  IMAD.MOV.U32 R30, RZ, RZ, R31 ;  /* 0x000000ffff1e7224 */ /* 0x000fce00078e001f */
.L_x_11853:
[----:B------:R-:W-:Y:S05]  /*65c0*/  BSYNC B1 ;  /* 0x0000000000017941 */ /* 0x000fea0003800000 */
.L_x_11851:
        /* <DEDUP_REMOVED lines=9> */
.L_x_11855:
[----:B------:R-:W-:Y:S01]  /*6660*/  IMAD.MOV.U32 R23, RZ, RZ, R6 ;  /* 0x000000ffff177224 */ /* 0x000fe200078e0006 */
[----:B------:R-:W-:Y:S01]  /*6670*/  MOV R25, R7 ;  /* 0x0000000700197202 */ /* 0x000fe20000000f00 */
[----:B------:R-:W-:Y:S02]  /*6680*/  IMAD.MOV.U32 R6, RZ, RZ, R9 ;  /* 0x000000ffff067224 */ /* 0x000fe400078e0009 */
[----:B------:R-:W-:-:S07]  /*6690*/  IMAD.MOV.U32 R7, RZ, RZ, R8 ;  /* 0x000000ffff077224 */ /* 0x000fce00078e0008 */
.L_x_11856:
[----:B------:R-:W-:Y:S05]  /*66a0*/  BSYNC B1 ;  /* 0x0000000000017941 */ /* 0x000fea0003800000 */
.L_x_11854:
        /* <DEDUP_REMOVED lines=9> */
.L_x_11858:
[----:B------:R-:W-:Y:S01]  /*6740*/  IMAD.MOV.U32 R9, RZ, RZ, R23 ;  /* 0x000000ffff097224 */ /* 0x000fe200078e0017 */
[----:B------:R-:W-:Y:S01]  /*6750*/  MOV R23, R10 ;  /* 0x0000000a00177202 */ /* 0x000fe20000000f00 */
[----:B------:R-:W-:Y:S02]  /*6760*/  IMAD.MOV.U32 R8, RZ, RZ, R25 ;  /* 0x000000ffff087224 */ /* 0x000fe400078e0019 */
[----:B------:R-:W-:-:S07]  /*6770*/  IMAD.MOV.U32 R25, RZ, RZ, R20 ;  /* 0x000000ffff197224 */ /* 0x000fce00078e0014 */
.L_x_11859:
[----:B------:R-:W-:Y:S05]  /*6780*/  BSYNC B1 ;  /* 0x0000000000017941 */ /* 0x000fea0003800000 */
.L_x_11857:
        /* <DEDUP_REMOVED lines=9> */
.L_x_11861:
[----:B------:R-:W-:Y:S02]  /*6820*/  IMAD.MOV.U32 R10, RZ, RZ, R9 ;  /* 0x000000ffff0a7224 */ /* 0x000fe400078e0009 */
[----:B------:R-:W-:Y:S01]  /*6830*/  IMAD.MOV.U32 R31, RZ, RZ, R8 ;  /* 0x000000ffff1f7224 */ /* 0x000fe200078e0008 */
[----:B------:R-:W-:Y:S01]  /*6840*/  MOV R8, R3 ;  /* 0x0000000300087202 */ /* 0x000fe20000000f00 */
[----:B------:R-:W-:-:S07]  /*6850*/  IMAD.MOV.U32 R9, RZ, RZ, R12 ;  /* 0x000000ffff097224 */ /* 0x000fce00078e000c */
.L_x_11862:
[----:B------:R-:W-:Y:S05]  /*6860*/  BSYNC B1 ;  /* 0x0000000000017941 */ /* 0x000fea0003800000 */
.L_x_11860:
        /* <DEDUP_REMOVED lines=9> */
.L_x_11864:
[----:B------:R-:W-:Y:S02]  /*6900*/  IMAD.MOV.U32 R12, RZ, RZ, R10 ;  /* 0x000000ffff0c7224 */ /* 0x000fe400078e000a */
[----:B------:R-:W-:Y:S02]  /*6910*/  IMAD.MOV.U32 R3, RZ, RZ, R31 ;  /* 0x000000ffff037224 */ /* 0x000fe400078e001f */
[----:B------:R-:W-:Y:S02]  /*6920*/  IMAD.MOV.U32 R10, RZ, RZ, R11 ;  /* 0x000000ffff0a7224 */ /* 0x000fe400078e000b */
[----:B------:R-:W-:-:S07]  /*6930*/  IMAD.MOV.U32 R31, RZ, RZ, R26 ;  /* 0x000000ffff1f7224 */ /* 0x000fce00078e001a */
.L_x_11865:
[----:B------:R-:W-:Y:S05]  /*6940*/  BSYNC B1 ;  /* 0x0000000000017941 */ /* 0x000fea0003800000 */
.L_x_11863:
        /* <DEDUP_REMOVED lines=9> */
.L_x_11867:
[----:B------:R-:W-:Y:S02]  /*69e0*/  IMAD.MOV.U32 R11, RZ, RZ, R12 ;  /* 0x000000ffff0b7224 */ /* 0x000fe400078e000c */
[----:B------:R-:W-:Y:S02]  /*69f0*/  IMAD.MOV.U32 R20, RZ, RZ, R3 ;  /* 0x000000ffff147224 */ /* 0x000fe400078e0003 */
[----:B------:R-:W-:Y:S02]  /*6a00*/  IMAD.MOV.U32 R12, RZ, RZ, R13 ;  /* 0x000000ffff0c7224 */ /* 0x000fe400078e000d */
[----:B------:R-:W-:-:S07]  /*6a10*/  IMAD.MOV.U32 R3, RZ, RZ, R2 ;  /* 0x000000ffff037224 */ /* 0x000fce00078e0002 */
.L_x_11868:
[----:B------:R-:W-:Y:S05]  /*6a20*/  BSYNC B1 ;  /* 0x0000000000017941 */ /* 0x000fea0003800000 */
.L_x_11866:
        /* <DEDUP_REMOVED lines=9> */
.L_x_11870:
[----:B------:R-:W-:Y:S02]  /*6ac0*/  IMAD.MOV.U32 R2, RZ, RZ, R11 ;  /* 0x000000ffff027224 */ /* 0x000fe400078e000b */
[----:B------:R-:W-:Y:S02]  /*6ad0*/  IMAD.MOV.U32 R13, RZ, RZ, R20 ;  /* 0x000000ffff0d7224 */ /* 0x000fe400078e0014 */
[----:B------:R-:W-:Y:S02]  /*6ae0*/  IMAD.MOV.U32 R11, RZ, RZ, R14 ;  /* 0x000000ffff0b7224 */ /* 0x000fe400078e000e */
[----:B------:R-:W-:-:S07]  /*6af0*/  IMAD.MOV.U32 R20, RZ, RZ, R15 ;  /* 0x000000ffff147224 */ /* 0x000fce00078e000f */
.L_x_11871:
[----:B------:R-:W-:Y:S05]  /*6b00*/  BSYNC B1 ;  /* 0x0000000000017941 */ /* 0x000fea0003800000 */
.L_x_11869:
        /* <DEDUP_REMOVED lines=9> */
.L_x_11873:
[----:B------:R-:W-:Y:S01]  /*6ba0*/  MOV R15, R2 ;  /* 0x00000002000f7202 */ /* 0x000fe20000000f00 */
[----:B------:R-:W-:Y:S02]  /*6bb0*/  IMAD.MOV.U32 R14, RZ, RZ, R13 ;  /* 0x000000ffff0e7224 */ /* 0x000fe400078e000d */
[----:B------:R-:W-:Y:S02]  /*6bc0*/  IMAD.MOV.U32 R2, RZ, RZ, R17 ;  /* 0x000000ffff027224 */ /* 0x000fe400078e0011 */
[----:B------:R-:W-:-:S07]  /*6bd0*/  IMAD.MOV.U32 R13, RZ, RZ, R16 ;  /* 0x000000ffff0d7224 */ /* 0x000fce00078e0010 */
.L_x_11874:
[----:B------:R-:W-:Y:S05]  /*6be0*/  BSYNC B1 ;  /* 0x0000000000017941 */ /* 0x000fea0003800000 */
.L_x_11872:
        /* <DEDUP_REMOVED lines=9> */
.L_x_11876:
[----:B------:R-:W-:Y:S01]  /*6c80*/  IMAD.MOV.U32 R16, RZ, RZ, R15 ;  /* 0x000000ffff107224 */ /* 0x000fe200078e000f */
[----:B------:R-:W-:Y:S01]  /*6c90*/  MOV R17, R14 ;  /* 0x0000000e00117202 */ /* 0x000fe20000000f00 */
[----:B------:R-:W-:Y:S02]  /*6ca0*/  IMAD.MOV.U32 R15, RZ, RZ, R18 ;  /* 0x000000ffff0f7224 */ /* 0x000fe400078e0012 */
[----:B------:R-:W-:-:S07]  /*6cb0*/  IMAD.MOV.U32 R14, RZ, RZ, R19 ;  /* 0x000000ffff0e7224 */ /* 0x000fce00078e0013 */
.L_x_11877:
[----:B------:R-:W-:Y:S05]  /*6cc0*/  BSYNC B1 ;  /* 0x0000000000017941 */ /* 0x000fea0003800000 */
.L_x_11875:
[C---:B------:R-:W-:Y:S01]  /*6cd0*/  FSETP.GEU.FTZ.AND P0, PT, R34.reuse, -3.40282346638528859812e+38, PT ;  /* 0xff7fffff2200780b */ /* 0x040fe20003f1e000 */
[----:B------:R-:W-:Y:S01]  /*6ce0*/  BSSY B1, `(.L_x_11878) ;  /* 0x0000013000017945 */ /* 0x000fe20003800000 */
[----:B------:R-:W-:Y:S02]  /*6cf0*/  FSETP.NEU.FTZ.AND P1, PT, R34, -3.40282346638528859812e+38, PT ;  /* 0xff7fffff2200780b */ /* 0x000fe40003f3d000 */
[C---:B------:R-:W-:Y:S02]  /*6d00*/  ISETP.EQ.OR P0, PT, R41.reuse, -0x1, !P0 ;  /* 0xffffffff2900780c */ /* 0x040fe40004702670 */
[----:B------:R-:W-:-:S04]  /*6d10*/  ISETP.LE.OR P1, PT, R41, -0x1, P1 ;  /* 0xffffffff2900780c */ /* 0x000fc80000f23670 */
[----:B------:R-:W-:-:S13]  /*6d20*/  PLOP3.LUT P0, PT, P0, P1, PT, 0x8, 0x0 ;  /* 0x000000000000781c */ /* 0x000fda0000702170 */
[----:B------:R-:W-:Y:S02]  /*6d30*/  @!P0 IMAD.MOV.U32 R34, RZ, RZ, -0x800001 ;  /* 0xff7fffffff228424 */ /* 0x000fe400078e00ff */
[----:B------:R-:W-:-:S03]  /*6d40*/  @!P0 IMAD.MOV.U32 R41, RZ, RZ, -0x1 ;  /* 0xffffffffff298424 */ /* 0x000fc600078e00ff */
        /* <DEDUP_REMOVED lines=8> */
.L_x_11879:
[----:B------:R-:W-:Y:S01]  /*6dd0*/  MOV R18, R41 ;  /* 0x0000002900127202 */ /* 0x000fe20000000f00 */
[----:B------:R-:W-:Y:S02]  /*6de0*/  IMAD.MOV.U32 R19, RZ, RZ, R34 ;  /* 0x000000ffff137224 */ /* 0x000fe400078e0022 */
[----:B------:R-:W-:Y:S02]  /*6df0*/  IMAD.MOV.U32 R41, RZ, RZ, R0 ;  /* 0x000000ffff297224 */ /* 0x000fe400078e0000 */
[----:B------:R-:W-:-:S07]  /*6e00*/  IMAD.MOV.U32 R34, RZ, RZ, R5 ;  /* 0x000000ffff227224 */ /* 0x000fce00078e0005 */
.L_x_11880:
[----:B------:R-:W-:Y:S05]  /*6e10*/  BSYNC B1 ;  /* 0x0000000000017941 */ /* 0x000fea0003800000 */
.L_x_11878:
        /* <DEDUP_REMOVED lines=9> */
.L_x_11882:
[----:B------:R-:W-:Y:S01]  /*6eb0*/  IMAD.MOV.U32 R0, RZ, RZ, R18 ;  /* 0x000000ffff007224 */ /* 0x000fe200078e0012 */
[----:B------:R-:W-:Y:S01]  /*6ec0*/  MOV R26, R19 ;  /* 0x00000013001a7202 */ /* 0x000fe20000000f00 */
[----:B------:R-:W-:Y:S02]  /*6ed0*/  IMAD.MOV.U32 R18, RZ, RZ, R32 ;  /* 0x000000ffff127224 */ /* 0x000fe400078e0020 */
[----:B------:R-:W-:-:S07]  /*6ee0*/  IMAD.MOV.U32 R19, RZ, RZ, R36 ;  /* 0x000000ffff137224 */ /* 0x000fce00078e0024 */
.L_x_11883:
[----:B------:R-:W-:Y:S05]  /*6ef0*/  BSYNC B1 ;  /* 0x0000000000017941 */ /* 0x000fea0003800000 */
.L_x_11881:
        /* <DEDUP_REMOVED lines=9> */
.L_x_11885:
[----:B------:R-:W-:Y:S01]  /*6f90*/  IMAD.MOV.U32 R5, RZ, RZ, R0 ;  /* 0x000000ffff057224 */ /* 0x000fe200078e0000 */
[----:B------:R-:W-:Y:S01]  /*6fa0*/  MOV R0, R27 ;  /* 0x0000001b00007202 */ /* 0x000fe20000000f00 */
[----:B------:R-:W-:Y:S02]  /*6fb0*/  IMAD.MOV.U32 R37, RZ, RZ, R26 ;  /* 0x000000ffff257224 */ /* 0x000fe400078e001a */
[----:B------:R-:W-:-:S07]  /*6fc0*/  IMAD.MOV.U32 R26, RZ, RZ, R29 ;  /* 0x000000ffff1a7224 */ /* 0x000fce00078e001d */
.L_x_11886:
[----:B------:R-:W-:Y:S05]  /*6fd0*/  BSYNC B1 ;  /* 0x0000000000017941 */ /* 0x000fea0003800000 */
.L_x_11884:
        /* <DEDUP_REMOVED lines=9> */
.L_x_11888:
[----:B------:R-:W-:Y:S02]  /*7070*/  IMAD.MOV.U32 R28, RZ, RZ, R5 ;  /* 0x000000ffff1c7224 */ /* 0x000fe400078e0005 */
[----:B------:R-:W-:Y:S01]  /*7080*/  IMAD.MOV.U32 R32, RZ, RZ, R37 ;  /* 0x000000ffff207224 */ /* 0x000fe200078e0025 */
[----:B------:R-:W-:Y:S01]  /*7090*/  MOV R37, R22 ;  /* 0x0000001600257202 */ /* 0x000fe20000000f00 */
[----:B------:R-:W-:-:S07]  /*70a0*/  IMAD.MOV.U32 R5, RZ, RZ, R4 ;  /* 0x000000ffff057224 */ /* 0x000fce00078e0004 */
.L_x_11889:
[----:B------:R-:W-:Y:S05]  /*70b0*/  BSYNC B1 ;  /* 0x0000000000017941 */ /* 0x000fea0003800000 */
.L_x_11887:
        /* <DEDUP_REMOVED lines=9> */
.L_x_11891:
[----:B------:R-:W-:Y:S02]  /*7150*/  IMAD.MOV.U32 R27, RZ, RZ, R28 ;  /* 0x000000ffff1b7224 */ /* 0x000fe400078e001c */
[----:B------:R-:W-:Y:S02]  /*7160*/  IMAD.MOV.U32 R29, RZ, RZ, R32 ;  /* 0x000000ffff1d7224 */ /* 0x000fe400078e0020 */
[----:B------:R-:W-:Y:S02]  /*7170*/  IMAD.MOV.U32 R28, RZ, RZ, R21 ;  /* 0x000000ffff1c7224 */ /* 0x000fe400078e0015 */
[----:B------:R-:W-:-:S07]  /*7180*/  IMAD.MOV.U32 R32, RZ, RZ, R35 ;  /* 0x000000ffff207224 */ /* 0x000fce00078e0023 */
.L_x_11892:
[----:B------:R-:W-:Y:S05]  /*7190*/  BSYNC B1 ;  /* 0x0000000000017941 */ /* 0x000fea0003800000 */
.L_x_11890:
        /* <DEDUP_REMOVED lines=9> */
.L_x_11894:
[----:B------:R-:W-:Y:S02]  /*7230*/  IMAD.MOV.U32 R21, RZ, RZ, R27 ;  /* 0x000000ffff157224 */ /* 0x000fe400078e001b */
[----:B------:R-:W-:Y:S02]  /*7240*/  IMAD.MOV.U32 R4, RZ, RZ, R29 ;  /* 0x000000ffff047224 */ /* 0x000fe400078e001d */
[----:B------:R-:W-:Y:S02]  /*7250*/  IMAD.MOV.U32 R27, RZ, RZ, R24 ;  /* 0x000000ffff1b7224 */ /* 0x000fe400078e0018 */
[----:B------:R-:W-:-:S07]  /*7260*/  IMAD.MOV.U32 R29, RZ, RZ, R30 ;  /* 0x000000ffff1d7224 */ /* 0x000fce00078e001e */
.L_x_11895:
[----:B------:R-:W-:Y:S05]  /*7270*/  BSYNC B1 ;  /* 0x0000000000017941 */ /* 0x000fea0003800000 */
.L_x_11893:
        /* <DEDUP_REMOVED lines=9> */
.L_x_11897:
[----:B------:R-:W-:Y:S02]  /*7310*/  IMAD.MOV.U32 R22, RZ, RZ, R21 ;  /* 0x000000ffff167224 */ /* 0x000fe400078e0015 */
[----:B------:R-:W-:Y:S02]  /*7320*/  IMAD.MOV.U32 R24, RZ, RZ, R4 ;  /* 0x000000ffff187224 */ /* 0x000fe400078e0004 */
[----:B------:R-:W-:Y:S02]  /*7330*/  IMAD.MOV.U32 R21, RZ, RZ, R6 ;  /* 0x000000ffff157224 */ /* 0x000fe400078e0006 */
[----:B------:R-:W-:-:S07]  /*7340*/  IMAD.MOV.U32 R4, RZ, RZ, R7 ;  /* 0x000000ffff047224 */ /* 0x000fce00078e0007 */
.L_x_11898:
[----:B------:R-:W-:Y:S05]  /*7350*/  BSYNC B1 ;  /* 0x0000000000017941 */ /* 0x000fea0003800000 */
.L_x_11896:
        /* <DEDUP_REMOVED lines=9> */
.L_x_11900:
[----:B------:R-:W-:Y:S01]  /*73f0*/  MOV R6, R22 ;  /* 0x0000001600067202 */ /* 0x000fe20000000f00 */
[----:B------:R-:W-:Y:S02]  /*7400*/  IMAD.MOV.U32 R7, RZ, RZ, R24 ;  /* 0x000000ffff077224 */ /* 0x000fe400078e0018 */
[----:B------:R-:W-:Y:S02]  /*7410*/  IMAD.MOV.U32 R22, RZ, RZ, R23 ;  /* 0x000000ffff167224 */ /* 0x000fe400078e0017 */
[----:B------:R-:W-:-:S07]  /*7420*/  IMAD.MOV.U32 R24, RZ, RZ, R25 ;  /* 0x000000ffff187224 */ /* 0x000fce00078e0019 */
.L_x_11901:
[----:B------:R-:W-:Y:S05]  /*7430*/  BSYNC B1 ;  /* 0x0000000000017941 */ /* 0x000fea0003800000 */
.L_x_11899:
        /* <DEDUP_REMOVED lines=9> */
.L_x_11903:
[----:B------:R-:W-:Y:S01]  /*74d0*/  IMAD.MOV.U32 R23, RZ, RZ, R6 ;  /* 0x000000ffff177224 */ /* 0x000fe200078e0006 */
[----:B------:R-:W-:Y:S01]  /*74e0*/  MOV R30, R7 ;  /* 0x00000007001e7202 */ /* 0x000fe20000000f00 */
[----:B------:R-:W-:Y:S02]  /*74f0*/  IMAD.MOV.U32 R6, RZ, RZ, R9 ;  /* 0x000000ffff067224 */ /* 0x000fe400078e0009 */
[----:B------:R-:W-:-:S07]  /*7500*/  IMAD.MOV.U32 R7, RZ, RZ, R8 ;  /* 0x000000ffff077224 */ /* 0x000fce00078e0008 */
.L_x_11904:
[----:B------:R-:W-:Y:S05]  /*7510*/  BSYNC B1 ;  /* 0x0000000000017941 */ /* 0x000fea0003800000 */
.L_x_11902:
        /* <DEDUP_REMOVED lines=9> */
.L_x_11906:
[----:B------:R-:W-:Y:S01]  /*75b0*/  IMAD.MOV.U32 R9, RZ, RZ, R23 ;  /* 0x000000ffff097224 */ /* 0x000fe200078e0017 */
[----:B------:R-:W-:Y:S01]  /*75c0*/  MOV R23, R10 ;  /* 0x0000000a00177202 */ /* 0x000fe20000000f00 */
[----:B------:R-:W-:Y:S02]  /*75d0*/  IMAD.MOV.U32 R8, RZ, RZ, R30 ;  /* 0x000000ffff087224 */ /* 0x000fe400078e001e */
[----:B------:R-:W-:-:S07]  /*75e0*/  IMAD.MOV.U32 R30, RZ, RZ, R31 ;  /* 0x000000ffff1e7224 */ /* 0x000fce00078e001f */
.L_x_11907:
[----:B------:R-:W-:Y:S05]  /*75f0*/  BSYNC B1 ;  /* 0x0000000000017941 */ /* 0x000fea0003800000 */
.L_x_11905:
        /* <DEDUP_REMOVED lines=9> */
.L_x_11909:
[----:B------:R-:W-:Y:S02]  /*7690*/  IMAD.MOV.U32 R10, RZ, RZ, R9 ;  /* 0x000000ffff0a7224 */ /* 0x000fe400078e0009 */
[----:B------:R-:W-:Y:S01]  /*76a0*/  IMAD.MOV.U32 R25, RZ, RZ, R8 ;  /* 0x000000ffff197224 */ /* 0x000fe200078e0008 */
[----:B------:R-:W-:Y:S01]  /*76b0*/  MOV R8, R3 ;  /* 0x0000000300087202 */ /* 0x000fe20000000f00 */
[----:B------:R-:W-:-:S07]  /*76c0*/  IMAD.MOV.U32 R9, RZ, RZ, R12 ;  /* 0x000000ffff097224 */ /* 0x000fce00078e000c */
.L_x_11910:
[----:B------:R-:W-:Y:S05]  /*76d0*/  BSYNC B1 ;  /* 0x0000000000017941 */ /* 0x000fea0003800000 */
.L_x_11908:
        /* <DEDUP_REMOVED lines=9> */
.L_x_11912:
[----:B------:R-:W-:Y:S02]  /*7770*/  IMAD.MOV.U32 R3, RZ, RZ, R10 ;  /* 0x000000ffff037224 */ /* 0x000fe400078e000a */
[----:B------:R-:W-:Y:S02]  /*7780*/  IMAD.MOV.U32 R12, RZ, RZ, R25 ;  /* 0x000000ffff0c7224 */ /* 0x000fe400078e0019 */
[----:B------:R-:W-:Y:S02]  /*7790*/  IMAD.MOV.U32 R10, RZ, RZ, R11 ;  /* 0x000000ffff0a7224 */ /* 0x000fe400078e000b */
[----:B------:R-:W-:-:S07]  /*77a0*/  IMAD.MOV.U32 R25, RZ, RZ, R20 ;  /* 0x000000ffff197224 */ /* 0x000fce00078e0014 */
.L_x_11913:
[----:B------:R-:W-:Y:S05]  /*77b0*/  BSYNC B1 ;  /* 0x0000000000017941 */ /* 0x000fea0003800000 */
.L_x_11911:
        /* <DEDUP_REMOVED lines=9> */
.L_x_11915:
[----:B------:R-:W-:Y:S02]  /*7850*/  IMAD.MOV.U32 R20, RZ, RZ, R3 ;  /* 0x000000ffff147224 */ /* 0x000fe400078e0003 */
[----:B------:R-:W-:Y:S02]  /*7860*/  IMAD.MOV.U32 R11, RZ, RZ, R12 ;  /* 0x000000ffff0b7224 */ /* 0x000fe400078e000c */
[----:B------:R-:W-:Y:S02]  /*7870*/  IMAD.MOV.U32 R3, RZ, RZ, R2 ;  /* 0x000000ffff037224 */ /* 0x000fe400078e0002 */
[----:B------:R-:W-:-:S07]  /*7880*/  IMAD.MOV.U32 R12, RZ, RZ, R13 ;  /* 0x000000ffff0c7224 */ /* 0x000fce00078e000d */
.L_x_11916:
[----:B------:R-:W-:Y:S05]  /*7890*/  BSYNC B1 ;  /* 0x0000000000017941 */ /* 0x000fea0003800000 */
.L_x_11914:
        /* <DEDUP_REMOVED lines=9> */
.L_x_11918:
[----:B------:R-:W-:Y:S02]  /*7930*/  IMAD.MOV.U32 R13, RZ, RZ, R20 ;  /* 0x000000ffff0d7224 */ /* 0x000fe400078e0014 */
[----:B------:R-:W-:Y:S02]  /*7940*/  IMAD.MOV.U32 R2, RZ, RZ, R11 ;  /* 0x000000ffff027224 */ /* 0x000fe400078e000b */
[----:B------:R-:W-:Y:S02]  /*7950*/  IMAD.MOV.U32 R20, RZ, RZ, R15 ;  /* 0x000000ffff147224 */ /* 0x000fe400078e000f */
[----:B------:R-:W-:-:S07]  /*7960*/  IMAD.MOV.U32 R11, RZ, RZ, R14 ;  /* 0x000000ffff0b7224 */ /* 0x000fce00078e000e */
.L_x_11919:
[----:B------:R-:W-:Y:S05]  /*7970*/  BSYNC B1 ;  /* 0x0000000000017941 */ /* 0x000fea0003800000 */
.L_x_11917:
        /* <DEDUP_REMOVED lines=9> */
.L_x_11921:
[----:B------:R-:W-:Y:S01]  /*7a10*/  MOV R14, R13 ;  /* 0x0000000d000e7202 */ /* 0x000fe20000000f00 */
[----:B------:R-:W-:Y:S02]  /*7a20*/  IMAD.MOV.U32 R15, RZ, RZ, R2 ;  /* 0x000000ffff0f7224 */ /* 0x000fe400078e0002 */
[----:B------:R-:W-:Y:S02]  /*7a30*/  IMAD.MOV.U32 R13, RZ, RZ, R16 ;  /* 0x000000ffff0d7224 */ /* 0x000fe400078e0010 */
[----:B------:R-:W-:-:S07]  /*7a40*/  IMAD.MOV.U32 R2, RZ, RZ, R17 ;  /* 0x000000ffff027224 */ /* 0x000fce00078e0011 */
.L_x_11922:
[----:B------:R-:W-:Y:S05]  /*7a50*/  BSYNC B1 ;  /* 0x0000000000017941 */ /* 0x000fea0003800000 */
.L_x_11920:
        /* <DEDUP_REMOVED lines=16> */
.L_x_11924:
[----:B------:R-:W-:Y:S02]  /*7b60*/  IMAD.MOV.U32 R16, RZ, RZ, R41 ;  /* 0x000000ffff107224 */ /* 0x000fe400078e0029 */
[----:B------:R-:W-:Y:S02]  /*7b70*/  IMAD.MOV.U32 R17, RZ, RZ, R34 ;  /* 0x000000ffff117224 */ /* 0x000fe400078e0022 */
[----:B------:R-:W-:Y:S02]  /*7b80*/  IMAD.MOV.U32 R41, RZ, RZ, R18 ;  /* 0x000000ffff297224 */ /* 0x000fe400078e0012 */
[----:B------:R-:W-:-:S07]  /*7b90*/  IMAD.MOV.U32 R34, RZ, RZ, R19 ;  /* 0x000000ffff227224 */ /* 0x000fce00078e0013 */
.L_x_11925:
[----:B------:R-:W-:Y:S05]  /*7ba0*/  BSYNC B1 ;  /* 0x0000000000017941 */ /* 0x000fea0003800000 */
.L_x_11923:
        /* <DEDUP_REMOVED lines=9> */
.L_x_11927:
[----:B------:R-:W-:Y:S01]  /*7c40*/  MOV R18, R16 ;  /* 0x0000001000127202 */ /* 0x000fe20000000f00 */
[----:B------:R-:W-:Y:S02]  /*7c50*/  IMAD.MOV.U32 R36, RZ, RZ, R17 ;  /* 0x000000ffff247224 */ /* 0x000fe400078e0011 */
[----:B------:R-:W-:Y:S02]  /*7c60*/  IMAD.MOV.U32 R16, RZ, RZ, R0 ;  /* 0x000000ffff107224 */ /* 0x000fe400078e0000 */
[----:B------:R-:W-:-:S07]  /*7c70*/  IMAD.MOV.U32 R17, RZ, RZ, R26 ;  /* 0x000000ffff117224 */ /* 0x000fce00078e001a */
.L_x_11928:
[----:B------:R-:W-:Y:S05]  /*7c80*/  BSYNC B1 ;  /* 0x0000000000017941 */ /* 0x000fea0003800000 */
.L_x_11926:
        /* <DEDUP_REMOVED lines=9> */
.L_x_11930:
[----:B------:R-:W-:Y:S01]  /*7d20*/  IMAD.MOV.U32 R19, RZ, RZ, R18 ;  /* 0x000000ffff137224 */ /* 0x000fe200078e0012 */
[----:B------:R-:W-:Y:S01]  /*7d30*/  MOV R31, R36 ;  /* 0x00000024001f7202 */ /* 0x000fe20000000f00 */
[----:B------:R-:W-:Y:S02]  /*7d40*/  IMAD.MOV.U32 R18, RZ, RZ, R5 ;  /* 0x000000ffff127224 */ /* 0x000fe400078e0005 */
[----:B------:R-:W-:-:S07]  /*7d50*/  IMAD.MOV.U32 R36, RZ, RZ, R37 ;  /* 0x000000ffff247224 */ /* 0x000fce00078e0025 */
.L_x_11931:
[----:B------:R-:W-:Y:S05]  /*7d60*/  BSYNC B1 ;  /* 0x0000000000017941 */ /* 0x000fea0003800000 */
.L_x_11929:
        /* <DEDUP_REMOVED lines=9> */
.L_x_11933:
[----:B------:R-:W-:Y:S01]  /*7e00*/  IMAD.MOV.U32 R0, RZ, RZ, R19 ;  /* 0x000000ffff007224 */ /* 0x000fe200078e0013 */
[----:B------:R-:W-:Y:S01]  /*7e10*/  MOV R19, R28 ;  /* 0x0000001c00137202 */ /* 0x000fe20000000f00 */
[----:B------:R-:W-:Y:S02]  /*7e20*/  IMAD.MOV.U32 R26, RZ, RZ, R31 ;  /* 0x000000ffff1a7224 */ /* 0x000fe400078e001f */
[----:B------:R-:W-:-:S07]  /*7e30*/  IMAD.MOV.U32 R31, RZ, RZ, R32 ;  /* 0x000000ffff1f7224 */ /* 0x000fce00078e0020 */
.L_x_11934:
[----:B------:R-:W-:Y:S05]  /*7e40*/  BSYNC B1 ;  /* 0x0000000000017941 */ /* 0x000fea0003800000 */
.L_x_11932:
        /* <DEDUP_REMOVED lines=9> */
.L_x_11936:
[----:B------:R-:W-:Y:S02]  /*7ee0*/  IMAD.MOV.U32 R28, RZ, RZ, R0 ;  /* 0x000000ffff1c7224 */ /* 0x000fe400078e0000 */
[----:B------:R-:W-:Y:S01]  /*7ef0*/  IMAD.MOV.U32 R5, RZ, RZ, R26 ;  /* 0x000000ffff057224 */ /* 0x000fe200078e001a */
[----:B------:R-:W-:Y:S01]  /*7f00*/  MOV R26, R29 ;  /* 0x0000001d001a7202 */ /* 0x000fe20000000f00 */
[----:B------:R-:W-:-:S07]  /*7f10*/  IMAD.MOV.U32 R0, RZ, RZ, R27 ;  /* 0x000000ffff007224 */ /* 0x000fce00078e001b */
.L_x_11937:
[----:B------:R-:W-:Y:S05]  /*7f20*/  BSYNC B1 ;  /* 0x0000000000017941 */ /* 0x000fea0003800000 */
.L_x_11935:
        /* <DEDUP_REMOVED lines=9> */
.L_x_11939:
[----:B------:R-:W-:Y:S02]  /*7fc0*/  IMAD.MOV.U32 R27, RZ, RZ, R28 ;  /* 0x000000ffff1b7224 */ /* 0x000fe400078e001c */
[----:B------:R-:W-:Y:S02]  /*7fd0*/  IMAD.MOV.U32 R29, RZ, RZ, R5 ;  /* 0x000000ffff1d7224 */ /* 0x000fe400078e0005 */
[----:B------:R-:W-:Y:S02]  /*7fe0*/  IMAD.MOV.U32 R28, RZ, RZ, R21 ;  /* 0x000000ffff1c7224 */ /* 0x000fe400078e0015 */
[----:B------:R-:W-:-:S07]  /*7ff0*/  IMAD.MOV.U32 R5, RZ, RZ, R4 ;  /* 0x000000ffff057224 */ /* 0x000fce00078e0004 */
.L_x_11940:
[----:B------:R-:W-:Y:S05]  /*8000*/  BSYNC B1 ;  /* 0x0000000000017941 */ /* 0x000fea0003800000 */
.L_x_11938:
        /* <DEDUP_REMOVED lines=9> */
.L_x_11942:
[----:B------:R-:W-:Y:S02]  /*80a0*/  IMAD.MOV.U32 R21, RZ, RZ, R27 ;  /* 0x000000ffff157224 */ /* 0x000fe400078e001b */
[----:B------:R-:W-:Y:S02]  /*80b0*/  IMAD.MOV.U32 R4, RZ, RZ, R29 ;  /* 0x000000ffff047224 */ /* 0x000fe400078e001d */
[----:B------:R-:W-:Y:S02]  /*80c0*/  IMAD.MOV.U32 R27, RZ, RZ, R22 ;  /* 0x000000ffff1b7224 */ /* 0x000fe400078e0016 */
[----:B------:R-:W-:-:S07]  /*80d0*/  IMAD.MOV.U32 R29, RZ, RZ, R24 ;  /* 0x000000ffff1d7224 */ /* 0x000fce00078e0018 */
.L_x_11943:
[----:B------:R-:W-:Y:S05]  /*80e0*/  BSYNC B1 ;  /* 0x0000000000017941 */ /* 0x000fea0003800000 */
.L_x_11941:
        /* <DEDUP_REMOVED lines=9> */
.L_x_11945:
[----:B------:R-:W-:Y:S02]  /*8180*/  IMAD.MOV.U32 R22, RZ, RZ, R21 ;  /* 0x000000ffff167224 */ /* 0x000fe400078e0015 */
[----:B------:R-:W-:Y:S02]  /*8190*/  IMAD.MOV.U32 R35, RZ, RZ, R4 ;  /* 0x000000ffff237224 */ /* 0x000fe400078e0004 */
[----:B------:R-:W-:Y:S02]  /*81a0*/  IMAD.MOV.U32 R21, RZ, RZ, R6 ;  /* 0x000000ffff157224 */ /* 0x000fe400078e0006 */
[----:B------:R-:W-:-:S07]  /*81b0*/  IMAD.MOV.U32 R4, RZ, RZ, R7 ;  /* 0x000000ffff047224 */ /* 0x000fce00078e0007 */
.L_x_11946:
[----:B------:R-:W-:Y:S05]  /*81c0*/  BSYNC B1 ;  /* 0x0000000000017941 */ /* 0x000fea0003800000 */
.L_x_11944:
        /* <DEDUP_REMOVED lines=9> */
.L_x_11948:
[----:B------:R-:W-:Y:S01]  /*8260*/  MOV R6, R22 ;  /* 0x0000001600067202 */ /* 0x000fe20000000f00 */
[----:B------:R-:W-:Y:S02]  /*8270*/  IMAD.MOV.U32 R7, RZ, RZ, R35 ;  /* 0x000000ffff077224 */ /* 0x000fe400078e0023 */
[----:B------:R-:W-:Y:S02]  /*8280*/  IMAD.MOV.U32 R22, RZ, RZ, R23 ;  /* 0x000000ffff167224 */ /* 0x000fe400078e0017 */
[----:B------:R-:W-:-:S07]  /*8290*/  IMAD.MOV.U32 R35, RZ, RZ, R30 ;  /* 0x000000ffff237224 */ /* 0x000fce00078e001e */
.L_x_11949:
[----:B------:R-:W-:Y:S05]  /*82a0*/  BSYNC B1 ;  /* 0x0000000000017941 */ /* 0x000fea0003800000 */
.L_x_11947:
        /* <DEDUP_REMOVED lines=9> */
.L_x_11951:
[----:B------:R-:W-:Y:S01]  /*8340*/  IMAD.MOV.U32 R23, RZ, RZ, R6 ;  /* 0x000000ffff177224 */ /* 0x000fe200078e0006 */
[----:B------:R-:W-:Y:S01]  /*8350*/  MOV R24, R7 ;  /* 0x0000000700187202 */ /* 0x000fe20000000f00 */
[----:B------:R-:W-:Y:S02]  /*8360*/  IMAD.MOV.U32 R6, RZ, RZ, R9 ;  /* 0x000000ffff067224 */ /* 0x000fe400078e0009 */
[----:B------:R-:W-:-:S07]  /*8370*/  IMAD.MOV.U32 R7, RZ, RZ, R8 ;  /* 0x000000ffff077224 */ /* 0x000fce00078e0008 */
.L_x_11952:
[----:B------:R-:W-:Y:S05]  /*8380*/  BSYNC B1 ;  /* 0x0000000000017941 */ /* 0x000fea0003800000 */
.L_x_11950:
        /* <DEDUP_REMOVED lines=9> */
.L_x_11954:
[----:B------:R-:W-:Y:S01]  /*8420*/  IMAD.MOV.U32 R8, RZ, RZ, R23 ;  /* 0x000000ffff087224 */ /* 0x000fe200078e0017 */
[----:B------:R-:W-:Y:S01]  /*8430*/  MOV R23, R10 ;  /* 0x0000000a00177202 */ /* 0x000fe20000000f00 */
[----:B------:R-:W-:Y:S02]  /*8440*/  IMAD.MOV.U32 R9, RZ, RZ, R24 ;  /* 0x000000ffff097224 */ /* 0x000fe400078e0018 */
[----:B------:R-:W-:-:S07]  /*8450*/  IMAD.MOV.U32 R24, RZ, RZ, R25 ;  /* 0x000000ffff187224 */ /* 0x000fce00078e0019 */
.L_x_11955:
[----:B------:R-:W-:Y:S05]  /*8460*/  BSYNC B1 ;  /* 0x0000000000017941 */ /* 0x000fea0003800000 */
.L_x_11953:
        /* <DEDUP_REMOVED lines=9> */
.L_x_11957:
[----:B------:R-:W-:Y:S02]  /*8500*/  IMAD.MOV.U32 R25, RZ, RZ, R8 ;  /* 0x000000ffff197224 */ /* 0x000fe400078e0008 */
[----:B------:R-:W-:Y:S01]  /*8510*/  IMAD.MOV.U32 R10, RZ, RZ, R9 ;  /* 0x000000ffff0a7224 */ /* 0x000fe200078e0009 */
[----:B------:R-:W-:Y:S01]  /*8520*/  MOV R9, R12 ;  /* 0x0000000c00097202 */ /* 0x000fe20000000f00 */
[----:B------:R-:W-:-:S07]  /*8530*/  IMAD.MOV.U32 R8, RZ, RZ, R3 ;  /* 0x000000ffff087224 */ /* 0x000fce00078e0003 */
.L_x_11958:
[----:B------:R-:W-:Y:S05]  /*8540*/  BSYNC B1 ;  /* 0x0000000000017941 */ /* 0x000fea0003800000 */
.L_x_11956:
        /* <DEDUP_REMOVED lines=9> */
.L_x_11960:
[----:B------:R-:W-:Y:S02]  /*85e0*/  IMAD.MOV.U32 R12, RZ, RZ, R25 ;  /* 0x000000ffff0c7224 */ /* 0x000fe400078e0019 */
[----:B------:R-:W-:Y:S02]  /*85f0*/  IMAD.MOV.U32 R3, RZ, RZ, R10 ;  /* 0x000000ffff037224 */ /* 0x000fe400078e000a */
[----:B------:R-:W-:Y:S02]  /*8600*/  IMAD.MOV.U32 R25, RZ, RZ, R20 ;  /* 0x000000ffff197224 */ /* 0x000fe400078e0014 */
[----:B------:R-:W-:-:S07]  /*8610*/  IMAD.MOV.U32 R10, RZ, RZ, R11 ;  /* 0x000000ffff0a7224 */ /* 0x000fce00078e000b */
.L_x_11961:
[----:B------:R-:W-:Y:S05]  /*8620*/  BSYNC B1 ;  /* 0x0000000000017941 */ /* 0x000fea0003800000 */
.L_x_11959:
        /* <DEDUP_REMOVED lines=9> */
.L_x_11963:
[----:B------:R-:W-:Y:S02]  /*86c0*/  IMAD.MOV.U32 R11, RZ, RZ, R12 ;  /* 0x000000ffff0b7224 */ /* 0x000fe400078e000c */
[----:B------:R-:W-:Y:S02]  /*86d0*/  IMAD.MOV.U32 R20, RZ, RZ, R3 ;  /* 0x000000ffff147224 */ /* 0x000fe400078e0003 */
[----:B------:R-:W-:Y:S02]  /*86e0*/  IMAD.MOV.U32 R12, RZ, RZ, R13 ;  /* 0x000000ffff0c7224 */ /* 0x000fe400078e000d */
[----:B------:R-:W-:-:S07]  /*86f0*/  IMAD.MOV.U32 R3, RZ, RZ, R2 ;  /* 0x000000ffff037224 */ /* 0x000fce00078e0002 */
.L_x_11964:
[----:B------:R-:W-:Y:S05]  /*8700*/  BSYNC B1 ;  /* 0x0000000000017941 */ /* 0x000fea0003800000 */
.L_x_11962:
        /* <DEDUP_REMOVED lines=9> */
.L_x_11966:
[----:B------:R-:W-:Y:S02]  /*87a0*/  IMAD.MOV.U32 R2, RZ, RZ, R11 ;  /* 0x000000ffff027224 */ /* 0x000fe400078e000b */
[----:B------:R-:W-:Y:S02]  /*87b0*/  IMAD.MOV.U32 R13, RZ, RZ, R20 ;  /* 0x000000ffff0d7224 */ /* 0x000fe400078e0014 */
[----:B------:R-:W-:Y:S02]  /*87c0*/  IMAD.MOV.U32 R11, RZ, RZ, R14 ;  /* 0x000000ffff0b7224 */ /* 0x000fe400078e000e */
[----:B------:R-:W-:-:S07]  /*87d0*/  IMAD.MOV.U32 R20, RZ, RZ, R15 ;  /* 0x000000ffff147224 */ /* 0x000fce00078e000f */
.L_x_11967:
[----:B------:R-:W-:Y:S05]  /*87e0*/  BSYNC B1 ;  /* 0x0000000000017941 */ /* 0x000fea0003800000 */
.L_x_11965:
        /* <DEDUP_REMOVED lines=16> */
.L_x_11969:
[----:B------:R-:W-:Y:S02]  /*88f0*/  IMAD.MOV.U32 R14, RZ, RZ, R41 ;  /* 0x000000ffff0e7224 */ /* 0x000fe400078e0029 */
[----:B------:R-:W-:Y:S02]  /*8900*/  IMAD.MOV.U32 R15, RZ, RZ, R34 ;  /* 0x000000ffff0f7224 */ /* 0x000fe400078e0022 */
[----:B------:R-:W-:Y:S02]  /*8910*/  IMAD.MOV.U32 R41, RZ, RZ, R16 ;  /* 0x000000ffff297224 */ /* 0x000fe400078e0010 */
[----:B------:R-:W-:-:S07]  /*8920*/  IMAD.MOV.U32 R34, RZ, RZ, R17 ;  /* 0x000000ffff227224 */ /* 0x000fce00078e0011 */
.L_x_11970:
[----:B------:R-:W-:Y:S05]  /*8930*/  BSYNC B1 ;  /* 0x0000000000017941 */ /* 0x000fea0003800000 */
.L_x_11968:
        /* <DEDUP_REMOVED lines=9> */
.L_x_11972:
[----:B------:R-:W-:Y:S02]  /*89d0*/  IMAD.MOV.U32 R16, RZ, RZ, R14 ;  /* 0x000000ffff107224 */ /* 0x000fe400078e000e */
[----:B------:R-:W-:Y:S02]  /*89e0*/  IMAD.MOV.U32 R30, RZ, RZ, R15 ;  /* 0x000000ffff1e7224 */ /* 0x000fe400078e000f */
[----:B------:R-:W-:Y:S02]  /*89f0*/  IMAD.MOV.U32 R14, RZ, RZ, R18 ;  /* 0x000000ffff0e7224 */ /* 0x000fe400078e0012 */
[----:B------:R-:W-:-:S07]  /*8a00*/  IMAD.MOV.U32 R15, RZ, RZ, R36 ;  /* 0x000000ffff0f7224 */ /* 0x000fce00078e0024 */
.L_x_11973:
[----:B------:R-:W-:Y:S05]  /*8a10*/  BSYNC B1 ;  /* 0x0000000000017941 */ /* 0x000fea0003800000 */
.L_x_11971:
        /* <DEDUP_REMOVED lines=9> */
.L_x_11975:
[----:B------:R-:W-:Y:S01]  /*8ab0*/  MOV R17, R16 ;  /* 0x0000001000117202 */ /* 0x000fe20000000f00 */
[----:B------:R-:W-:Y:S02]  /*8ac0*/  IMAD.MOV.U32 R37, RZ, RZ, R30 ;  /* 0x000000ffff257224 */ /* 0x000fe400078e001e */
[----:B------:R-:W-:Y:S02]  /*8ad0*/  IMAD.MOV.U32 R16, RZ, RZ, R19 ;  /* 0x000000ffff107224 */ /* 0x000fe400078e0013 */
[----:B------:R-:W-:-:S07]  /*8ae0*/  IMAD.MOV.U32 R30, RZ, RZ, R31 ;  /* 0x000000ffff1e7224 */ /* 0x000fce00078e001f */
.L_x_11976:
[----:B------:R-:W-:Y:S05]  /*8af0*/  BSYNC B1 ;  /* 0x0000000000017941 */ /* 0x000fea0003800000 */
.L_x_11974:
        /* <DEDUP_REMOVED lines=9> */
.L_x_11978:
[----:B------:R-:W-:Y:S01]  /*8b90*/  IMAD.MOV.U32 R19, RZ, RZ, R17 ;  /* 0x000000ffff137224 */ /* 0x000fe200078e0011 */
[----:B------:R-:W-:Y:S01]  /*8ba0*/  MOV R18, R37 ;  /* 0x0000002500127202 */ /* 0x000fe20000000f00 */
[----:B------:R-:W-:Y:S02]  /*8bb0*/  IMAD.MOV.U32 R17, RZ, RZ, R0 ;  /* 0x000000ffff117224 */ /* 0x000fe400078e0000 */
[----:B------:R-:W-:-:S07]  /*8bc0*/  IMAD.MOV.U32 R37, RZ, RZ, R26 ;  /* 0x000000ffff257224 */ /* 0x000fce00078e001a */
.L_x_11979:
[----:B------:R-:W-:Y:S05]  /*8bd0*/  BSYNC B1 ;  /* 0x0000000000017941 */ /* 0x000fea0003800000 */
.L_x_11977:
        /* <DEDUP_REMOVED lines=9> */
.L_x_11981:
[----:B------:R-:W-:Y:S01]  /*8c70*/  IMAD.MOV.U32 R0, RZ, RZ, R19 ;  /* 0x000000ffff007224 */ /* 0x000fe200078e0013 */
[----:B------:R-:W-:Y:S01]  /*8c80*/  MOV R19, R28 ;  /* 0x0000001c00137202 */ /* 0x000fe20000000f00 */
[----:B------:R-:W-:Y:S02]  /*8c90*/  IMAD.MOV.U32 R26, RZ, RZ, R18 ;  /* 0x000000ffff1a7224 */ /* 0x000fe400078e0012 */
[----:B------:R-:W-:-:S07]  /*8ca0*/  IMAD.MOV.U32 R18, RZ, RZ, R5 ;  /* 0x000000ffff127224 */ /* 0x000fce00078e0005 */
.L_x_11982:
[----:B------:R-:W-:Y:S05]  /*8cb0*/  BSYNC B1 ;  /* 0x0000000000017941 */ /* 0x000fea0003800000 */
.L_x_11980:
        /* <DEDUP_REMOVED lines=9> */
.L_x_11984:
[----:B------:R-:W-:Y:S02]  /*8d50*/  IMAD.MOV.U32 R28, RZ, RZ, R0 ;  /* 0x000000ffff1c7224 */ /* 0x000fe400078e0000 */
[----:B------:R-:W-:Y:S01]  /*8d60*/  IMAD.MOV.U32 R5, RZ, RZ, R26 ;  /* 0x000000ffff057224 */ /* 0x000fe200078e001a */
[----:B------:R-:W-:Y:S01]  /*8d70*/  MOV R26, R29 ;  /* 0x0000001d001a7202 */ /* 0x000fe20000000f00 */
[----:B------:R-:W-:-:S07]  /*8d80*/  IMAD.MOV.U32 R0, RZ, RZ, R27 ;  /* 0x000000ffff007224 */ /* 0x000fce00078e001b */
.L_x_11985:
[----:B------:R-:W-:Y:S05]  /*8d90*/  BSYNC B1 ;  /* 0x0000000000017941 */ /* 0x000fea0003800000 */
.L_x_11983:
        /* <DEDUP_REMOVED lines=9> */
.L_x_11987:
[----:B------:R-:W-:Y:S02]  /*8e30*/  IMAD.MOV.U32 R27, RZ, RZ, R28 ;  /* 0x000000ffff1b7224 */ /* 0x000fe400078e001c */
[----:B------:R-:W-:Y:S02]  /*8e40*/  IMAD.MOV.U32 R32, RZ, RZ, R5 ;  /* 0x000000ffff207224 */ /* 0x000fe400078e0005 */
[----:B------:R-:W-:Y:S02]  /*8e50*/  IMAD.MOV.U32 R28, RZ, RZ, R21 ;  /* 0x000000ffff1c7224 */ /* 0x000fe400078e0015 */
[----:B------:R-:W-:-:S07]  /*8e60*/  IMAD.MOV.U32 R5, RZ, RZ, R4 ;  /* 0x000000ffff057224 */ /* 0x000fce00078e0004 */
.L_x_11988:
[----:B------:R-:W-:Y:S05]  /*8e70*/  BSYNC B1 ;  /* 0x0000000000017941 */ /* 0x000fea0003800000 */
.L_x_11986:
        /* <DEDUP_REMOVED lines=9> */
.L_x_11990:
[----:B------:R-:W-:Y:S02]  /*8f10*/  IMAD.MOV.U32 R21, RZ, RZ, R27 ;  /* 0x000000ffff157224 */ /* 0x000fe400078e001b */
[----:B------:R-:W-:Y:S02]  /*8f20*/  IMAD.MOV.U32 R4, RZ, RZ, R32 ;  /* 0x000000ffff047224 */ /* 0x000fe400078e0020 */
[----:B------:R-:W-:Y:S02]  /*8f30*/  IMAD.MOV.U32 R27, RZ, RZ, R22 ;  /* 0x000000ffff1b7224 */ /* 0x000fe400078e0016 */
[----:B------:R-:W-:-:S07]  /*8f40*/  IMAD.MOV.U32 R32, RZ, RZ, R35 ;  /* 0x000000ffff207224 */ /* 0x000fce00078e0023 */
.L_x_11991:
[----:B------:R-:W-:Y:S05]  /*8f50*/  BSYNC B1 ;  /* 0x0000000000017941 */ /* 0x000fea0003800000 */
.L_x_11989:
        /* <DEDUP_REMOVED lines=9> */
.L_x_11993:
[----:B------:R-:W-:Y:S02]  /*8ff0*/  IMAD.MOV.U32 R22, RZ, RZ, R21 ;  /* 0x000000ffff167224 */ /* 0x000fe400078e0015 */
[----:B------:R-:W-:Y:S02]  /*9000*/  IMAD.MOV.U32 R29, RZ, RZ, R4 ;  /* 0x000000ffff1d7224 */ /* 0x000fe400078e0004 */
[----:B------:R-:W-:Y:S02]  /*9010*/  IMAD.MOV.U32 R21, RZ, RZ, R6 ;  /* 0x000000ffff157224 */ /* 0x000fe400078e0006 */
[----:B------:R-:W-:-:S07]  /*9020*/  IMAD.MOV.U32 R4, RZ, RZ, R7 ;  /* 0x000000ffff047224 */ /* 0x000fce00078e0007 */
.L_x_11994:
[----:B------:R-:W-:Y:S05]  /*9030*/  BSYNC B1 ;  /* 0x0000000000017941 */ /* 0x000fea0003800000 */
.L_x_11992:
        /* <DEDUP_REMOVED lines=9> */
.L_x_11996:
[----:B------:R-:W-:Y:S01]  /*90d0*/  MOV R7, R22 ;  /* 0x0000001600077202 */ /* 0x000fe20000000f00 */
[----:B------:R-:W-:Y:S02]  /*90e0*/  IMAD.MOV.U32 R6, RZ, RZ, R29 ;  /* 0x000000ffff067224 */ /* 0x000fe400078e001d */
[----:B------:R-:W-:Y:S02]  /*90f0*/  IMAD.MOV.U32 R22, RZ, RZ, R23 ;  /* 0x000000ffff167224 */ /* 0x000fe400078e0017 */
[----:B------:R-:W-:-:S07]  /*9100*/  IMAD.MOV.U32 R29, RZ, RZ, R24 ;  /* 0x000000ffff1d7224 */ /* 0x000fce00078e0018 */
.L_x_11997:
[----:B------:R-:W-:Y:S05]  /*9110*/  BSYNC B1 ;  /* 0x0000000000017941 */ /* 0x000fea0003800000 */
.L_x_11995:
        /* <DEDUP_REMOVED lines=9> */
.L_x_11999:
[----:B------:R-:W-:Y:S01]  /*91b0*/  IMAD.MOV.U32 R24, RZ, RZ, R7 ;  /* 0x000000ffff187224 */ /* 0x000fe200078e0007 */
[----:B------:R-:W-:Y:S01]  /*91c0*/  MOV R23, R6 ;  /* 0x0000000600177202 */ /* 0x000fe20000000f00 */
[----:B------:R-:W-:Y:S02]  /*91d0*/  IMAD.MOV.U32 R7, RZ, RZ, R8 ;  /* 0x000000ffff077224 */ /* 0x000fe400078e0008 */
[----:B------:R-:W-:-:S07]  /*91e0*/  IMAD.MOV.U32 R6, RZ, RZ, R9 ;  /* 0x000000ffff067224 */ /* 0x000fce00078e0009 */
.L_x_12000:
[----:B------:R-:W-:Y:S05]  /*91f0*/  BSYNC B1 ;  /* 0x0000000000017941 */ /* 0x000fea0003800000 */
.L_x_11998:
        /* <DEDUP_REMOVED lines=9> */
.L_x_12002:
[----:B------:R-:W-:Y:S01]  /*9290*/  IMAD.MOV.U32 R9, RZ, RZ, R24 ;  /* 0x000000ffff097224 */ /* 0x000fe200078e0018 */
[----:B------:R-:W-:Y:S01]  /*92a0*/  MOV R24, R25 ;  /* 0x0000001900187202 */ /* 0x000fe20000000f00 */
[----:B------:R-:W-:Y:S02]  /*92b0*/  IMAD.MOV.U32 R8, RZ, RZ, R23 ;  /* 0x000000ffff087224 */ /* 0x000fe400078e0017 */
[----:B------:R-:W-:-:S07]  /*92c0*/  IMAD.MOV.U32 R23, RZ, RZ, R10 ;  /* 0x000000ffff177224 */ /* 0x000fce00078e000a */
.L_x_12003:
[----:B------:R-:W-:Y:S05]  /*92d0*/  BSYNC B1 ;  /* 0x0000000000017941 */ /* 0x000fea0003800000 */
.L_x_12001:
        /* <DEDUP_REMOVED lines=9> */
.L_x_12005:
[----:B------:R-:W-:Y:S02]  /*9370*/  IMAD.MOV.U32 R10, RZ, RZ, R9 ;  /* 0x000000ffff0a7224 */ /* 0x000fe400078e0009 */
[----:B------:R-:W-:Y:S01]  /*9380*/  IMAD.MOV.U32 R25, RZ, RZ, R8 ;  /* 0x000000ffff197224 */ /* 0x000fe200078e0008 */
[----:B------:R-:W-:Y:S01]  /*9390*/  MOV R8, R3 ;  /* 0x0000000300087202 */ /* 0x000fe20000000f00 */
[----:B------:R-:W-:-:S07]  /*93a0*/  IMAD.MOV.U32 R9, RZ, RZ, R12 ;  /* 0x000000ffff097224 */ /* 0x000fce00078e000c */
.L_x_12006:
[----:B------:R-:W-:Y:S05]  /*93b0*/  BSYNC B1 ;  /* 0x0000000000017941 */ /* 0x000fea0003800000 */
.L_x_12004:
        /* <DEDUP_REMOVED lines=9> */
.L_x_12008:
[----:B------:R-:W-:Y:S02]  /*9450*/  IMAD.MOV.U32 R3, RZ, RZ, R10 ;  /* 0x000000ffff037224 */ /* 0x000fe400078e000a */
[----:B------:R-:W-:Y:S02]  /*9460*/  IMAD.MOV.U32 R12, RZ, RZ, R25 ;  /* 0x000000ffff0c7224 */ /* 0x000fe400078e0019 */
[----:B------:R-:W-:Y:S02]  /*9470*/  IMAD.MOV.U32 R10, RZ, RZ, R11 ;  /* 0x000000ffff0a7224 */ /* 0x000fe400078e000b */
[----:B------:R-:W-:-:S07]  /*9480*/  IMAD.MOV.U32 R25, RZ, RZ, R20 ;  /* 0x000000ffff197224 */ /* 0x000fce00078e0014 */
.L_x_12009:
[----:B------:R-:W-:Y:S05]  /*9490*/  BSYNC B1 ;  /* 0x0000000000017941 */ /* 0x000fea0003800000 */
.L_x_12007:
        /* <DEDUP_REMOVED lines=9> */
.L_x_12011:
[----:B------:R-:W-:Y:S02]  /*9530*/  IMAD.MOV.U32 R11, RZ, RZ, R3 ;  /* 0x000000ffff0b7224 */ /* 0x000fe400078e0003 */
[----:B------:R-:W-:Y:S02]  /*9540*/  IMAD.MOV.U32 R20, RZ, RZ, R12 ;  /* 0x000000ffff147224 */ /* 0x000fe400078e000c */
[----:B------:R-:W-:Y:S02]  /*9550*/  IMAD.MOV.U32 R3, RZ, RZ, R2 ;  /* 0x000000ffff037224 */ /* 0x000fe400078e0002 */
[----:B------:R-:W-:-:S07]  /*9560*/  IMAD.MOV.U32 R12, RZ, RZ, R13 ;  /* 0x000000ffff0c7224 */ /* 0x000fce00078e000d */
.L_x_12012:
[----:B------:R-:W-:Y:S05]  /*9570*/  BSYNC B1 ;  /* 0x0000000000017941 */ /* 0x000fea0003800000 */
.L_x_12010:
[C---:B------:R-:W-:Y:S01]  /*9580*/  FSETP.GEU.FTZ.AND P1, PT, R34.reuse, -3.40282346638528859812e+38, PT ;  /* 0xff7fffff2200780b */ /* 0x040fe20003f3e000 */
[----:B------:R-:W-:Y:S01]  /*9590*/  BSSY B1, `(.L_x_12013) ;  /* 0x0000013000017945 */ /* 0x000fe20003800000 */
[----:B------:R-:W-:Y:S02]  /*95a0*/  FSETP.NEU.FTZ.AND P0, PT, R34, -3.40282346638528859812e+38, PT ;  /* 0xff7fffff2200780b */ /* 0x000fe40003f1d000 */
[C---:B------:R-:W-:Y:S02]  /*95b0*/  ISETP.EQ.OR P1, PT, R41.reuse, -0x1, !P1 ;  /* 0xffffffff2900780c */ /* 0x040fe40004f22670 */
[----:B------:R-:W-:-:S04]  /*95c0*/  ISETP.LE.OR P0, PT, R41, -0x1, P0 ;  /* 0xffffffff2900780c */ /* 0x000fc80000703670 */
[----:B------:R-:W-:-:S13]  /*95d0*/  PLOP3.LUT P0, PT, P1, P0, PT, 0x8, 0x0 ;  /* 0x000000000000781c */ /* 0x000fda0000f00170 */
[----:B------:R-:W-:Y:S01]  /*95e0*/  @!P0 IMAD.MOV.U32 R34, RZ, RZ, -0x800001 ;  /* 0xff7fffffff228424 */ /* 0x000fe200078e00ff */
[----:B------:R-:W-:-:S04]  /*95f0*/  @!P0 MOV R41, 0xffffffff ;  /* 0xffffffff00298802 */ /* 0x000fc80000000f00 */
        /* <DEDUP_REMOVED lines=8> */
.L_x_12014:
[----:B------:R-:W-:Y:S02]  /*9680*/  IMAD.MOV.U32 R2, RZ, RZ, R41 ;  /* 0x000000ffff027224 */ /* 0x000fe400078e0029 */
[----:B------:R-:W-:Y:S02]  /*9690*/  IMAD.MOV.U32 R13, RZ, RZ, R34 ;  /* 0x000000ffff0d7224 */ /* 0x000fe400078e0022 */
[----:B------:R-:W-:Y:S02]  /*96a0*/  IMAD.MOV.U32 R41, RZ, RZ, R14 ;  /* 0x000000ffff297224 */ /* 0x000fe400078e000e */
[----:B------:R-:W-:-:S07]  /*96b0*/  IMAD.MOV.U32 R34, RZ, RZ, R15 ;  /* 0x000000ffff227224 */ /* 0x000fce00078e000f */
.L_x_12015:
[----:B------:R-:W-:Y:S05]  /*96c0*/  BSYNC B1 ;  /* 0x0000000000017941 */ /* 0x000fea0003800000 */
.L_x_12013:
        /* <DEDUP_REMOVED lines=9> */
.L_x_12017:
[----:B------:R-:W-:Y:S02]  /*9760*/  IMAD.MOV.U32 R14, RZ, RZ, R2 ;  /* 0x000000ffff0e7224 */ /* 0x000fe400078e0002 */
[----:B------:R-:W-:Y:S02]  /*9770*/  IMAD.MOV.U32 R36, RZ, RZ, R13 ;  /* 0x000000ffff247224 */ /* 0x000fe400078e000d */
[----:B------:R-:W-:Y:S02]  /*9780*/  IMAD.MOV.U32 R2, RZ, RZ, R16 ;  /* 0x000000ffff027224 */ /* 0x000fe400078e0010 */
[----:B------:R-:W-:-:S07]  /*9790*/  IMAD.MOV.U32 R13, RZ, RZ, R30 ;  /* 0x000000ffff0d7224 */ /* 0x000fce00078e001e */
.L_x_12018:
[----:B------:R-:W-:Y:S05]  /*97a0*/  BSYNC B1 ;  /* 0x0000000000017941 */ /* 0x000fea0003800000 */
.L_x_12016:
        /* <DEDUP_REMOVED lines=9> */
.L_x_12020:
[----:B------:R-:W-:Y:S02]  /*9840*/  IMAD.MOV.U32 R16, RZ, RZ, R14 ;  /* 0x000000ffff107224 */ /* 0x000fe400078e000e */
[----:B------:R-:W-:Y:S02]  /*9850*/  IMAD.MOV.U32 R15, RZ, RZ, R36 ;  /* 0x000000ffff0f7224 */ /* 0x000fe400078e0024 */
[----:B------:R-:W-:Y:S02]  /*9860*/  IMAD.MOV.U32 R14, RZ, RZ, R17 ;  /* 0x000000ffff0e7224 */ /* 0x000fe400078e0011 */
[----:B------:R-:W-:-:S07]  /*9870*/  IMAD.MOV.U32 R36, RZ, RZ, R37 ;  /* 0x000000ffff247224 */ /* 0x000fce00078e0025 */
.L_x_12021:
[----:B------:R-:W-:Y:S05]  /*9880*/  BSYNC B1 ;  /* 0x0000000000017941 */ /* 0x000fea0003800000 */
.L_x_12019:
        /* <DEDUP_REMOVED lines=9> */
.L_x_12023:
[----:B------:R-:W-:Y:S01]  /*9920*/  MOV R17, R16 ;  /* 0x0000001000117202 */ /* 0x000fe20000000f00 */
[----:B------:R-:W-:Y:S02]  /*9930*/  IMAD.MOV.U32 R31, RZ, RZ, R15 ;  /* 0x000000ffff1f7224 */ /* 0x000fe400078e000f */
[----:B------:R-:W-:Y:S02]  /*9940*/  IMAD.MOV.U32 R16, RZ, RZ, R19 ;  /* 0x000000ffff107224 */ /* 0x000fe400078e0013 */
[----:B------:R-:W-:-:S07]  /*9950*/  IMAD.MOV.U32 R15, RZ, RZ, R18 ;  /* 0x000000ffff0f7224 */ /* 0x000fce00078e0012 */
.L_x_12024:
[----:B------:R-:W-:Y:S05]  /*9960*/  BSYNC B1 ;  /* 0x0000000000017941 */ /* 0x000fea0003800000 */
.L_x_12022:
        /* <DEDUP_REMOVED lines=9> */
.L_x_12026:
[----:B------:R-:W-:Y:S01]  /*9a00*/  IMAD.MOV.U32 R19, RZ, RZ, R17 ;  /* 0x000000ffff137224 */ /* 0x000fe200078e0011 */
[----:B------:R-:W-:Y:S01]  /*9a10*/  MOV R18, R31 ;  /* 0x0000001f00127202 */ /* 0x000fe20000000f00 */
[----:B------:R-:W-:Y:S02]  /*9a20*/  IMAD.MOV.U32 R17, RZ, RZ, R0 ;  /* 0x000000ffff117224 */ /* 0x000fe400078e0000 */
[----:B------:R-:W-:-:S07]  /*9a30*/  IMAD.MOV.U32 R31, RZ, RZ, R26 ;  /* 0x000000ffff1f7224 */ /* 0x000fce00078e001a */
.L_x_12027:
[----:B------:R-:W-:Y:S05]  /*9a40*/  BSYNC B1 ;  /* 0x0000000000017941 */ /* 0x000fea0003800000 */
.L_x_12025:
        /* <DEDUP_REMOVED lines=9> */
.L_x_12029:
[----:B------:R-:W-:Y:S01]  /*9ae0*/  IMAD.MOV.U32 R0, RZ, RZ, R19 ;  /* 0x000000ffff007224 */ /* 0x000fe200078e0013 */
[----:B------:R-:W-:Y:S01]  /*9af0*/  MOV R19, R28 ;  /* 0x0000001c00137202 */ /* 0x000fe20000000f00 */
[----:B------:R-:W-:Y:S02]  /*9b00*/  IMAD.MOV.U32 R35, RZ, RZ, R18 ;  /* 0x000000ffff237224 */ /* 0x000fe400078e0012 */
[----:B------:R-:W-:-:S07]  /*9b10*/  IMAD.MOV.U32 R18, RZ, RZ, R5 ;  /* 0x000000ffff127224 */ /* 0x000fce00078e0005 */
.L_x_12030:
[----:B------:R-:W-:Y:S05]  /*9b20*/  BSYNC B1 ;  /* 0x0000000000017941 */ /* 0x000fea0003800000 */
.L_x_12028:
        /* <DEDUP_REMOVED lines=9> */
.L_x_12032:
[----:B------:R-:W-:Y:S02]  /*9bc0*/  IMAD.MOV.U32 R26, RZ, RZ, R0 ;  /* 0x000000ffff1a7224 */ /* 0x000fe400078e0000 */
[----:B------:R-:W-:Y:S01]  /*9bd0*/  IMAD.MOV.U32 R5, RZ, RZ, R35 ;  /* 0x000000ffff057224 */ /* 0x000fe200078e0023 */
[----:B------:R-:W-:Y:S01]  /*9be0*/  MOV R35, R32 ;  /* 0x0000002000237202 */ /* 0x000fe20000000f00 */
[----:B------:R-:W-:-:S07]  /*9bf0*/  IMAD.MOV.U32 R0, RZ, RZ, R27 ;  /* 0x000000ffff007224 */ /* 0x000fce00078e001b */
.L_x_12033:
[----:B------:R-:W-:Y:S05]  /*9c00*/  BSYNC B1 ;  /* 0x0000000000017941 */ /* 0x000fea0003800000 */
.L_x_12031:
        /* <DEDUP_REMOVED lines=9> */
.L_x_12035:
[----:B------:R-:W-:Y:S02]  /*9ca0*/  IMAD.MOV.U32 R27, RZ, RZ, R26 ;  /* 0x000000ffff1b7224 */ /* 0x000fe400078e001a */
[----:B------:R-:W-:Y:S02]  /*9cb0*/  IMAD.MOV.U32 R28, RZ, RZ, R5 ;  /* 0x000000ffff1c7224 */ /* 0x000fe400078e0005 */
[----:B------:R-:W-:Y:S02]  /*9cc0*/  IMAD.MOV.U32 R26, RZ, RZ, R21 ;  /* 0x000000ffff1a7224 */ /* 0x000fe400078e0015 */
[----:B------:R-:W-:-:S07]  /*9cd0*/  IMAD.MOV.U32 R5, RZ, RZ, R4 ;  /* 0x000000ffff057224 */ /* 0x000fce00078e0004 */
.L_x_12036:
[----:B------:R-:W-:Y:S05]  /*9ce0*/  BSYNC B1 ;  /* 0x0000000000017941 */ /* 0x000fea0003800000 */
.L_x_12034:
        /* <DEDUP_REMOVED lines=9> */
.L_x_12038:
[----:B------:R-:W-:Y:S02]  /*9d80*/  IMAD.MOV.U32 R4, RZ, RZ, R27 ;  /* 0x000000ffff047224 */ /* 0x000fe400078e001b */
[----:B------:R-:W-:Y:S02]  /*9d90*/  IMAD.MOV.U32 R21, RZ, RZ, R28 ;  /* 0x000000ffff157224 */ /* 0x000fe400078e001c */
[----:B------:R-:W-:Y:S02]  /*9da0*/  IMAD.MOV.U32 R27, RZ, RZ, R22 ;  /* 0x000000ffff1b7224 */ /* 0x000fe400078e0016 */
[----:B------:R-:W-:-:S07]  /*9db0*/  IMAD.MOV.U32 R28, RZ, RZ, R29 ;  /* 0x000000ffff1c7224 */ /* 0x000fce00078e001d */
.L_x_12039:
[----:B------:R-:W-:Y:S05]  /*9dc0*/  BSYNC B1 ;  /* 0x0000000000017941 */ /* 0x000fea0003800000 */
.L_x_12037:
        /* <DEDUP_REMOVED lines=9> */
.L_x_12041:
[----:B------:R-:W-:Y:S02]  /*9e60*/  IMAD.MOV.U32 R29, RZ, RZ, R4 ;  /* 0x000000ffff1d7224 */ /* 0x000fe400078e0004 */
[----:B------:R-:W-:Y:S02]  /*9e70*/  IMAD.MOV.U32 R22, RZ, RZ, R21 ;  /* 0x000000ffff167224 */ /* 0x000fe400078e0015 */
[----:B------:R-:W-:Y:S02]  /*9e80*/  IMAD.MOV.U32 R4, RZ, RZ, R7 ;  /* 0x000000ffff047224 */ /* 0x000fe400078e0007 */
[----:B------:R-:W-:-:S07]  /*9e90*/  IMAD.MOV.U32 R21, RZ, RZ, R6 ;  /* 0x000000ffff157224 */ /* 0x000fce00078e0006 */
.L_x_12042:
[----:B------:R-:W-:Y:S05]  /*9ea0*/  BSYNC B1 ;  /* 0x0000000000017941 */ /* 0x000fea0003800000 */
.L_x_12040:
        /* <DEDUP_REMOVED lines=9> */
.L_x_12044:
[----:B------:R-:W-:Y:S01]  /*9f40*/  MOV R6, R29 ;  /* 0x0000001d00067202 */ /* 0x000fe20000000f00 */
[----:B------:R-:W-:Y:S02]  /*9f50*/  IMAD.MOV.U32 R7, RZ, RZ, R22 ;  /* 0x000000ffff077224 */ /* 0x000fe400078e0016 */
[----:B------:R-:W-:Y:S02]  /*9f60*/  IMAD.MOV.U32 R29, RZ, RZ, R24 ;  /* 0x000000ffff1d7224 */ /* 0x000fe400078e0018 */
[----:B------:R-:W-:-:S07]  /*9f70*/  IMAD.MOV.U32 R22, RZ, RZ, R23 ;  /* 0x000000ffff167224 */ /* 0x000fce00078e0017 */
.L_x_12045:
[----:B------:R-:W-:Y:S05]  /*9f80*/  BSYNC B1 ;  /* 0x0000000000017941 */ /* 0x000fea0003800000 */
.L_x_12043:
        /* <DEDUP_REMOVED lines=9> */
.L_x_12047:
[----:B------:R-:W-:Y:S01]  /*a020*/  IMAD.MOV.U32 R23, RZ, RZ, R6 ;  /* 0x000000ffff177224 */ /* 0x000fe200078e0006 */
[----:B------:R-:W-:Y:S01]  /*a030*/  MOV R24, R7 ;  /* 0x0000000700187202 */ /* 0x000fe20000000f00 */
[----:B------:R-:W-:Y:S02]  /*a040*/  IMAD.MOV.U32 R6, RZ, RZ, R9 ;  /* 0x000000ffff067224 */ /* 0x000fe400078e0009 */
[----:B------:R-:W-:-:S07]  /*a050*/  IMAD.MOV.U32 R7, RZ, RZ, R8 ;  /* 0x000000ffff077224 */ /* 0x000fce00078e0008 */
.L_x_12048:
[----:B------:R-:W-:Y:S05]  /*a060*/  BSYNC B1 ;  /* 0x0000000000017941 */ /* 0x000fea0003800000 */
.L_x_12046:
        /* <DEDUP_REMOVED lines=9> */
.L_x_12050:
[----:B------:R-:W-:Y:S01]  /*a100*/  IMAD.MOV.U32 R8, RZ, RZ, R23 ;  /* 0x000000ffff087224 */ /* 0x000fe200078e0017 */
[----:B------:R-:W-:Y:S01]  /*a110*/  MOV R23, R10 ;  /* 0x0000000a00177202 */ /* 0x000fe20000000f00 */
[----:B------:R-:W-:Y:S02]  /*a120*/  IMAD.MOV.U32 R9, RZ, RZ, R24 ;  /* 0x000000ffff097224 */ /* 0x000fe400078e0018 */
[----:B------:R-:W-:-:S07]  /*a130*/  IMAD.MOV.U32 R24, RZ, RZ, R25 ;  /* 0x000000ffff187224 */ /* 0x000fce00078e0019 */
.L_x_12051:
[----:B------:R-:W-:Y:S05]  /*a140*/  BSYNC B1 ;  /* 0x0000000000017941 */ /* 0x000fea0003800000 */
.L_x_12049:
        /* <DEDUP_REMOVED lines=9> */
.L_x_12053:
[----:B------:R-:W-:Y:S02]  /*a1e0*/  IMAD.MOV.U32 R10, RZ, RZ, R8 ;  /* 0x000000ffff0a7224 */ /* 0x000fe400078e0008 */
[----:B------:R-:W-:Y:S01]  /*a1f0*/  IMAD.MOV.U32 R25, RZ, RZ, R9 ;  /* 0x000000ffff197224 */ /* 0x000fe200078e0009 */
[----:B------:R-:W-:Y:S01]  /*a200*/  MOV R9, R12 ;  /* 0x0000000c00097202 */ /* 0x000fe20000000f00 */
[----:B------:R-:W-:-:S07]  /*a210*/  IMAD.MOV.U32 R8, RZ, RZ, R3 ;  /* 0x000000ffff087224 */ /* 0x000fce00078e0003 */
.L_x_12054:
[----:B------:R-:W-:Y:S05]  /*a220*/  BSYNC B1 ;  /* 0x0000000000017941 */ /* 0x000fea0003800000 */
.L_x_12052:
        /* <DEDUP_REMOVED lines=9> */
.L_x_12056:
[----:B------:R-:W-:Y:S02]  /*a2c0*/  IMAD.MOV.U32 R3, RZ, RZ, R10 ;  /* 0x000000ffff037224 */ /* 0x000fe400078e000a */
[----:B------:R-:W-:Y:S02]  /*a2d0*/  IMAD.MOV.U32 R12, RZ, RZ, R25 ;  /* 0x000000ffff0c7224 */ /* 0x000fe400078e0019 */
[----:B------:R-:W-:Y:S02]  /*a2e0*/  IMAD.MOV.U32 R10, RZ, RZ, R11 ;  /* 0x000000ffff0a7224 */ /* 0x000fe400078e000b */
[----:B------:R-:W-:-:S07]  /*a2f0*/  IMAD.MOV.U32 R25, RZ, RZ, R20 ;  /* 0x000000ffff197224 */ /* 0x000fce00078e0014 */
.L_x_12057:
[----:B------:R-:W-:Y:S05]  /*a300*/  BSYNC B1 ;  /* 0x0000000000017941 */ /* 0x000fea0003800000 */
.L_x_12055:
[C---:B------:R-:W-:Y:S01]  /*a310*/  FSETP.GEU.FTZ.AND P1, PT, R34.reuse, -3.40282346638528859812e+38, PT ;  /* 0xff7fffff2200780b */ /* 0x040fe20003f3e000 */
[----:B------:R-:W-:Y:S01]  /*a320*/  BSSY B1, `(.L_x_12058) ;  /* 0x0000013000017945 */ /* 0x000fe20003800000 */
[----:B------:R-:W-:Y:S02]  /*a330*/  FSETP.NEU.FTZ.AND P0, PT, R34, -3.40282346638528859812e+38, PT ;  /* 0xff7fffff2200780b */ /* 0x000fe40003f1d000 */
[C---:B------:R-:W-:Y:S02]  /*a340*/  ISETP.EQ.OR P1, PT, R41.reuse, -0x1, !P1 ;  /* 0xffffffff2900780c */ /* 0x040fe40004f22670 */
[----:B------:R-:W-:-:S04]  /*a350*/  ISETP.LE.OR P0, PT, R41, -0x1, P0 ;  /* 0xffffffff2900780c */ /* 0x000fc80000703670 */
[----:B------:R-:W-:-:S13]  /*a360*/  PLOP3.LUT P0, PT, P1, P0, PT, 0x8, 0x0 ;  /* 0x000000000000781c */ /* 0x000fda0000f00170 */
[----:B------:R-:W-:Y:S01]  /*a370*/  @!P0 MOV R34, 0xff7fffff ;  /* 0xff7fffff00228802 */ /* 0x000fe20000000f00 */
        /* <DEDUP_REMOVED lines=9> */
.L_x_12059:
[----:B------:R-:W-:Y:S02]  /*a410*/  IMAD.MOV.U32 R11, RZ, RZ, R41 ;  /* 0x000000ffff0b7224 */ /* 0x000fe400078e0029 */
[----:B------:R-:W-:Y:S01]  /*a420*/  IMAD.MOV.U32 R37, RZ, RZ, R34 ;  /* 0x000000ffff257224 */ /* 0x000fe200078e0022 */
[----:B------:R-:W-:Y:S01]  /*a430*/  MOV R34, R13 ;  /* 0x0000000d00227202 */ /* 0x000fe20000000f00 */
[----:B------:R-:W-:-:S07]  /*a440*/  IMAD.MOV.U32 R41, RZ, RZ, R2 ;  /* 0x000000ffff297224 */ /* 0x000fce00078e0002 */
.L_x_12060:
[----:B------:R-:W-:Y:S05]  /*a450*/  BSYNC B1 ;  /* 0x0000000000017941 */ /* 0x000fea0003800000 */
.L_x_12058:
        /* <DEDUP_REMOVED lines=9> */
.L_x_12062:
[----:B------:R-:W-:Y:S02]  /*a4f0*/  IMAD.MOV.U32 R13, RZ, RZ, R11 ;  /* 0x000000ffff0d7224 */ /* 0x000fe400078e000b */
[----:B------:R-:W-:Y:S02]  /*a500*/  IMAD.MOV.U32 R2, RZ, RZ, R37 ;  /* 0x000000ffff027224 */ /* 0x000fe400078e0025 */
[----:B------:R-:W-:Y:S02]  /*a510*/  IMAD.MOV.U32 R11, RZ, RZ, R14 ;  /* 0x000000ffff0b7224 */ /* 0x000fe400078e000e */
[----:B------:R-:W-:-:S07]  /*a520*/  IMAD.MOV.U32 R37, RZ, RZ, R36 ;  /* 0x000000ffff257224 */ /* 0x000fce00078e0024 */
.L_x_12063:
[----:B------:R-:W-:Y:S05]  /*a530*/  BSYNC B1 ;  /* 0x0000000000017941 */ /* 0x000fea0003800000 */
.L_x_12061:
        /* <DEDUP_REMOVED lines=9> */
.L_x_12065:
[----:B------:R-:W-:Y:S02]  /*a5d0*/  IMAD.MOV.U32 R14, RZ, RZ, R13 ;  /* 0x000000ffff0e7224 */ /* 0x000fe400078e000d */
[----:B------:R-:W-:Y:S02]  /*a5e0*/  IMAD.MOV.U32 R20, RZ, RZ, R2 ;  /* 0x000000ffff147224 */ /* 0x000fe400078e0002 */
[----:B------:R-:W-:Y:S02]  /*a5f0*/  IMAD.MOV.U32 R13, RZ, RZ, R16 ;  /* 0x000000ffff0d7224 */ /* 0x000fe400078e0010 */
[----:B------:R-:W-:-:S07]  /*a600*/  IMAD.MOV.U32 R2, RZ, RZ, R15 ;  /* 0x000000ffff027224 */ /* 0x000fce00078e000f */
.L_x_12066:
[----:B------:R-:W-:Y:S05]  /*a610*/  BSYNC B1 ;  /* 0x0000000000017941 */ /* 0x000fea0003800000 */
.L_x_12064:
        /* <DEDUP_REMOVED lines=9> */
.L_x_12068:
[----:B------:R-:W-:Y:S02]  /*a6b0*/  IMAD.MOV.U32 R16, RZ, RZ, R14 ;  /* 0x000000ffff107224 */ /* 0x000fe400078e000e */
[----:B------:R-:W-:Y:S02]  /*a6c0*/  IMAD.MOV.U32 R15, RZ, RZ, R20 ;  /* 0x000000ffff0f7224 */ /* 0x000fe400078e0014 */
[----:B------:R-:W-:Y:S02]  /*a6d0*/  IMAD.MOV.U32 R14, RZ, RZ, R17 ;  /* 0x000000ffff0e7224 */ /* 0x000fe400078e0011 */
[----:B------:R-:W-:-:S07]  /*a6e0*/  IMAD.MOV.U32 R20, RZ, RZ, R31 ;  /* 0x000000ffff147224 */ /* 0x000fce00078e001f */
.L_x_12069:
[----:B------:R-:W-:Y:S05]  /*a6f0*/  BSYNC B1 ;  /* 0x0000000000017941 */ /* 0x000fea0003800000 */
.L_x_12067:
        /* <DEDUP_REMOVED lines=9> */
.L_x_12071:
[----:B------:R-:W-:Y:S01]  /*a790*/  MOV R17, R16 ;  /* 0x0000001000117202 */ /* 0x000fe20000000f00 */
[----:B------:R-:W-:Y:S02]  /*a7a0*/  IMAD.MOV.U32 R30, RZ, RZ, R15 ;  /* 0x000000ffff1e7224 */ /* 0x000fe400078e000f */
[----:B------:R-:W-:Y:S02]  /*a7b0*/  IMAD.MOV.U32 R16, RZ, RZ, R19 ;  /* 0x000000ffff107224 */ /* 0x000fe400078e0013 */
[----:B------:R-:W-:-:S07]  /*a7c0*/  IMAD.MOV.U32 R15, RZ, RZ, R18 ;  /* 0x000000ffff0f7224 */ /* 0x000fce00078e0012 */
.L_x_12072:
[----:B------:R-:W-:Y:S05]  /*a7d0*/  BSYNC B1 ;  /* 0x0000000000017941 */ /* 0x000fea0003800000 */
.L_x_12070:
        /* <DEDUP_REMOVED lines=9> */
.L_x_12074:
[----:B------:R-:W-:Y:S01]  /*a870*/  IMAD.MOV.U32 R19, RZ, RZ, R17 ;  /* 0x000000ffff137224 */ /* 0x000fe200078e0011 */
[----:B------:R-:W-:Y:S01]  /*a880*/  MOV R18, R30 ;  /* 0x0000001e00127202 */ /* 0x000fe20000000f00 */
[----:B------:R-:W-:Y:S02]  /*a890*/  IMAD.MOV.U32 R17, RZ, RZ, R0 ;  /* 0x000000ffff117224 */ /* 0x000fe400078e0000 */
[----:B------:R-:W-:-:S07]  /*a8a0*/  IMAD.MOV.U32 R30, RZ, RZ, R35 ;  /* 0x000000ffff1e7224 */ /* 0x000fce00078e0023 */
.L_x_12075:
[----:B------:R-:W-:Y:S05]  /*a8b0*/  BSYNC B1 ;  /* 0x0000000000017941 */ /* 0x000fea0003800000 */
.L_x_12073:
        /* <DEDUP_REMOVED lines=9> */
.L_x_12077:
[----:B------:R-:W-:Y:S01]  /*a950*/  IMAD.MOV.U32 R0, RZ, RZ, R19 ;  /* 0x000000ffff007224 */ /* 0x000fe200078e0013 */
[----:B------:R-:W-:Y:S01]  /*a960*/  MOV R19, R26 ;  /* 0x0000001a00137202 */ /* 0x000fe20000000f00 */
[----:B------:R-:W-:Y:S02]  /*a970*/  IMAD.MOV.U32 R31, RZ, RZ, R18 ;  /* 0x000000ffff1f7224 */ /* 0x000fe400078e0012 */
[----:B------:R-:W-:-:S07]  /*a980*/  IMAD.MOV.U32 R18, RZ, RZ, R5 ;  /* 0x000000ffff127224 */ /* 0x000fce00078e0005 */
.L_x_12078:
[----:B------:R-:W-:Y:S05]  /*a990*/  BSYNC B1 ;  /* 0x0000000000017941 */ /* 0x000fea0003800000 */
.L_x_12076:
        /* <DEDUP_REMOVED lines=9> */
.L_x_12080:
[----:B------:R-:W-:Y:S02]  /*aa30*/  IMAD.MOV.U32 R5, RZ, RZ, R0 ;  /* 0x000000ffff057224 */ /* 0x000fe400078e0000 */
[----:B------:R-:W-:Y:S01]  /*aa40*/  IMAD.MOV.U32 R26, RZ, RZ, R31 ;  /* 0x000000ffff1a7224 */ /* 0x000fe200078e001f */
[----:B------:R-:W-:Y:S01]  /*aa50*/  MOV R31, R28 ;  /* 0x0000001c001f7202 */ /* 0x000fe20000000f00 */
[----:B------:R-:W-:-:S07]  /*aa60*/  IMAD.MOV.U32 R0, RZ, RZ, R27 ;  /* 0x000000ffff007224 */ /* 0x000fce00078e001b */
.L_x_12081:
[----:B------:R-:W-:Y:S05]  /*aa70*/  BSYNC B1 ;  /* 0x0000000000017941 */ /* 0x000fea0003800000 */
.L_x_12079:
        /* <DEDUP_REMOVED lines=9> */
.L_x_12083:
[----:B------:R-:W-:Y:S02]  /*ab10*/  IMAD.MOV.U32 R28, RZ, RZ, R5 ;  /* 0x000000ffff1c7224 */ /* 0x000fe400078e0005 */
[----:B------:R-:W-:Y:S02]  /*ab20*/  IMAD.MOV.U32 R27, RZ, RZ, R26 ;  /* 0x000000ffff1b7224 */ /* 0x000fe400078e001a */
[----:B------:R-:W-:Y:S02]  /*ab30*/  IMAD.MOV.U32 R5, RZ, RZ, R4 ;  /* 0x000000ffff057224 */ /* 0x000fe400078e0004 */
[----:B------:R-:W-:-:S07]  /*ab40*/  IMAD.MOV.U32 R26, RZ, RZ, R21 ;  /* 0x000000ffff1a7224 */ /* 0x000fce00078e0015 */
.L_x_12084:
[----:B------:R-:W-:Y:S05]  /*ab50*/  BSYNC B1 ;  /* 0x0000000000017941 */ /* 0x000fea0003800000 */
.L_x_12082:
        /* <DEDUP_REMOVED lines=9> */
.L_x_12086:
[----:B------:R-:W-:Y:S02]  /*abf0*/  IMAD.MOV.U32 R21, RZ, RZ, R28 ;  /* 0x000000ffff157224 */ /* 0x000fe400078e001c */
[----:B------:R-:W-:Y:S02]  /*ac00*/  IMAD.MOV.U32 R4, RZ, RZ, R27 ;  /* 0x000000ffff047224 */ /* 0x000fe400078e001b */
[----:B------:R-:W-:Y:S02]  /*ac10*/  IMAD.MOV.U32 R28, RZ, RZ, R29 ;  /* 0x000000ffff1c7224 */ /* 0x000fe400078e001d */
[----:B------:R-:W-:-:S07]  /*ac20*/  IMAD.MOV.U32 R27, RZ, RZ, R22 ;  /* 0x000000ffff1b7224 */ /* 0x000fce00078e0016 */
.L_x_12087:
[----:B------:R-:W-:Y:S05]  /*ac30*/  BSYNC B1 ;  /* 0x0000000000017941 */ /* 0x000fea0003800000 */
.L_x_12085:
        /* <DEDUP_REMOVED lines=9> */
.L_x_12089:
[----:B------:R-:W-:Y:S02]  /*acd0*/  IMAD.MOV.U32 R22, RZ, RZ, R21 ;  /* 0x000000ffff167224 */ /* 0x000fe400078e0015 */
[----:B------:R-:W-:Y:S02]  /*ace0*/  IMAD.MOV.U32 R29, RZ, RZ, R4 ;  /* 0x000000ffff1d7224 */ /* 0x000fe400078e0004 */
[----:B------:R-:W-:Y:S02]  /*acf0*/  IMAD.MOV.U32 R21, RZ, RZ, R6 ;  /* 0x000000ffff157224 */ /* 0x000fe400078e0006 */
[----:B------:R-:W-:-:S07]  /*ad00*/  IMAD.MOV.U32 R4, RZ, RZ, R7 ;  /* 0x000000ffff047224 */ /* 0x000fce00078e0007 */
.L_x_12090:
[----:B------:R-:W-:Y:S05]  /*ad10*/  BSYNC B1 ;  /* 0x0000000000017941 */ /* 0x000fea0003800000 */
.L_x_12088:
        /* <DEDUP_REMOVED lines=9> */
.L_x_12092:
[----:B------:R-:W-:Y:S01]  /*adb0*/  MOV R7, R22 ;  /* 0x0000001600077202 */ /* 0x000fe20000000f00 */
[----:B------:R-:W-:Y:S02]  /*adc0*/  IMAD.MOV.U32 R6, RZ, RZ, R29 ;  /* 0x000000ffff067224 */ /* 0x000fe400078e001d */
[----:B------:R-:W-:Y:S02]  /*add0*/  IMAD.MOV.U32 R22, RZ, RZ, R23 ;  /* 0x000000ffff167224 */ /* 0x000fe400078e0017 */
[----:B------:R-:W-:-:S07]  /*ade0*/  IMAD.MOV.U32 R29, RZ, RZ, R24 ;  /* 0x000000ffff1d7224 */ /* 0x000fce00078e0018 */
.L_x_12093:
[----:B------:R-:W-:Y:S05]  /*adf0*/  BSYNC B1 ;  /* 0x0000000000017941 */ /* 0x000fea0003800000 */
.L_x_12091:
        /* <DEDUP_REMOVED lines=9> */
.L_x_12095:
[----:B------:R-:W-:Y:S01]  /*ae90*/  IMAD.MOV.U32 R23, RZ, RZ, R7 ;  /* 0x000000ffff177224 */ /* 0x000fe200078e0007 */
[----:B------:R-:W-:Y:S01]  /*aea0*/  MOV R24, R6 ;  /* 0x0000000600187202 */ /* 0x000fe20000000f00 */
[----:B------:R-:W-:Y:S02]  /*aeb0*/  IMAD.MOV.U32 R7, RZ, RZ, R8 ;  /* 0x000000ffff077224 */ /* 0x000fe400078e0008 */
[----:B------:R-:W-:-:S07]  /*aec0*/  IMAD.MOV.U32 R6, RZ, RZ, R9 ;  /* 0x000000ffff067224 */ /* 0x000fce00078e0009 */
.L_x_12096:
[----:B------:R-:W-:Y:S05]  /*aed0*/  BSYNC B1 ;  /* 0x0000000000017941 */ /* 0x000fea0003800000 */
.L_x_12094:
        /* <DEDUP_REMOVED lines=9> */
.L_x_12098:
[----:B------:R-:W-:Y:S01]  /*af70*/  IMAD.MOV.U32 R8, RZ, RZ, R23 ;  /* 0x000000ffff087224 */ /* 0x000fe200078e0017 */
[----:B------:R-:W-:Y:S01]  /*af80*/  MOV R23, R10 ;  /* 0x0000000a00177202 */ /* 0x000fe20000000f00 */
[----:B------:R-:W-:Y:S02]  /*af90*/  IMAD.MOV.U32 R9, RZ, RZ, R24 ;  /* 0x000000ffff097224 */ /* 0x000fe400078e0018 */
[----:B------:R-:W-:-:S07]  /*afa0*/  IMAD.MOV.U32 R24, RZ, RZ, R25 ;  /* 0x000000ffff187224 */ /* 0x000fce00078e0019 */
.L_x_12099:
[----:B------:R-:W-:Y:S05]  /*afb0*/  BSYNC B1 ;  /* 0x0000000000017941 */ /* 0x000fea0003800000 */
.L_x_12097:
        /* <DEDUP_REMOVED lines=9> */
.L_x_12101:
[----:B------:R-:W-:Y:S02]  /*b050*/  IMAD.MOV.U32 R10, RZ, RZ, R8 ;  /* 0x000000ffff0a7224 */ /* 0x000fe400078e0008 */
[----:B------:R-:W-:Y:S01]  /*b060*/  IMAD.MOV.U32 R25, RZ, RZ, R9 ;  /* 0x000000ffff197224 */ /* 0x000fe200078e0009 */
[----:B------:R-:W-:Y:S01]  /*b070*/  MOV R9, R12 ;  /* 0x0000000c00097202 */ /* 0x000fe20000000f00 */
[----:B------:R-:W-:-:S07]  /*b080*/  IMAD.MOV.U32 R8, RZ, RZ, R3 ;  /* 0x000000ffff087224 */ /* 0x000fce00078e0003 */
.L_x_12102:
[----:B------:R-:W-:Y:S05]  /*b090*/  BSYNC B1 ;  /* 0x0000000000017941 */ /* 0x000fea0003800000 */
.L_x_12100:
        /* <DEDUP_REMOVED lines=16> */
.L_x_12104:
[----:B------:R-:W-:Y:S01]  /*b1a0*/  IMAD.MOV.U32 R12, RZ, RZ, R41 ;  /* 0x000000ffff0c7224 */ /* 0x000fe200078e0029 */
[----:B------:R-:W-:Y:S01]  /*b1b0*/  MOV R41, R11 ;  /* 0x0000000b00297202 */ /* 0x000fe20000000f00 */
[----:B------:R-:W-:Y:S02]  /*b1c0*/  IMAD.MOV.U32 R3, RZ, RZ, R34 ;  /* 0x000000ffff037224 */ /* 0x000fe400078e0022 */
[----:B------:R-:W-:-:S07]  /*b1d0*/  IMAD.MOV.U32 R34, RZ, RZ, R37 ;  /* 0x000000ffff227224 */ /* 0x000fce00078e0025 */
.L_x_12105:
[----:B------:R-:W-:Y:S05]  /*b1e0*/  BSYNC B1 ;  /* 0x0000000000017941 */ /* 0x000fea0003800000 */
.L_x_12103:
        /* <DEDUP_REMOVED lines=9> */
.L_x_12107:
[----:B------:R-:W-:Y:S02]  /*b280*/  IMAD.MOV.U32 R11, RZ, RZ, R12 ;  /* 0x000000ffff0b7224 */ /* 0x000fe400078e000c */
[----:B------:R-:W-:Y:S01]  /*b290*/  IMAD.MOV.U32 R35, RZ, RZ, R3 ;  /* 0x000000ffff237224 */ /* 0x000fe200078e0003 */
[----:B------:R-:W-:Y:S01]  /*b2a0*/  MOV R3, R2 ;  /* 0x0000000200037202 */ /* 0x000fe20000000f00 */
[----:B------:R-:W-:-:S07]  /*b2b0*/  IMAD.MOV.U32 R12, RZ, RZ, R13 ;  /* 0x000000ffff0c7224 */ /* 0x000fce00078e000d */
.L_x_12108:
[----:B------:R-:W-:Y:S05]  /*b2c0*/  BSYNC B1 ;  /* 0x0000000000017941 */ /* 0x000fea0003800000 */
.L_x_12106:
        /* <DEDUP_REMOVED lines=9> */
.L_x_12110:
[----:B------:R-:W-:Y:S02]  /*b360*/  IMAD.MOV.U32 R13, RZ, RZ, R11 ;  /* 0x000000ffff0d7224 */ /* 0x000fe400078e000b */
[----:B------:R-:W-:Y:S02]  /*b370*/  IMAD.MOV.U32 R2, RZ, RZ, R35 ;  /* 0x000000ffff027224 */ /* 0x000fe400078e0023 */
[----:B------:R-:W-:Y:S02]  /*b380*/  IMAD.MOV.U32 R11, RZ, RZ, R14 ;  /* 0x000000ffff0b7224 */ /* 0x000fe400078e000e */
[----:B------:R-:W-:-:S07]  /*b390*/  IMAD.MOV.U32 R35, RZ, RZ, R20 ;  /* 0x000000ffff237224 */ /* 0x000fce00078e0014 */
.L_x_12111:
[----:B------:R-:W-:Y:S05]  /*b3a0*/  BSYNC B1 ;  /* 0x0000000000017941 */ /* 0x000fea0003800000 */
.L_x_12109:
        /* <DEDUP_REMOVED lines=9> */
.L_x_12113:
[----:B------:R-:W-:Y:S02]  /*b440*/  IMAD.MOV.U32 R14, RZ, RZ, R13 ;  /* 0x000000ffff0e7224 */ /* 0x000fe400078e000d */
[----:B------:R-:W-:Y:S02]  /*b450*/  IMAD.MOV.U32 R37, RZ, RZ, R2 ;  /* 0x000000ffff257224 */ /* 0x000fe400078e0002 */
[----:B------:R-:W-:Y:S02]  /*b460*/  IMAD.MOV.U32 R13, RZ, RZ, R16 ;  /* 0x000000ffff0d7224 */ /* 0x000fe400078e0010 */
[----:B------:R-:W-:-:S07]  /*b470*/  IMAD.MOV.U32 R2, RZ, RZ, R15 ;  /* 0x000000ffff027224 */ /* 0x000fce00078e000f */
.L_x_12114:
[----:B------:R-:W-:Y:S05]  /*b480*/  BSYNC B1 ;  /* 0x0000000000017941 */ /* 0x000fea0003800000 */
.L_x_12112:
        /* <DEDUP_REMOVED lines=9> */
.L_x_12116:
[----:B------:R-:W-:Y:S02]  /*b520*/  IMAD.MOV.U32 R16, RZ, RZ, R14 ;  /* 0x000000ffff107224 */ /* 0x000fe400078e000e */
[----:B------:R-:W-:Y:S02]  /*b530*/  IMAD.MOV.U32 R15, RZ, RZ, R37 ;  /* 0x000000ffff0f7224 */ /* 0x000fe400078e0025 */
[----:B------:R-:W-:Y:S02]  /*b540*/  IMAD.MOV.U32 R14, RZ, RZ, R17 ;  /* 0x000000ffff0e7224 */ /* 0x000fe400078e0011 */
[----:B------:R-:W-:-:S07]  /*b550*/  IMAD.MOV.U32 R37, RZ, RZ, R30 ;  /* 0x000000ffff257224 */ /* 0x000fce00078e001e */
.L_x_12117:
[----:B------:R-:W-:Y:S05]  /*b560*/  BSYNC B1 ;  /* 0x0000000000017941 */ /* 0x000fea0003800000 */
.L_x_12115:
        /* <DEDUP_REMOVED lines=9> */
.L_x_12119:
[----:B------:R-:W-:Y:S01]  /*b600*/  MOV R17, R16 ;  /* 0x0000001000117202 */ /* 0x000fe20000000f00 */
[----:B------:R-:W-:Y:S02]  /*b610*/  IMAD.MOV.U32 R20, RZ, RZ, R15 ;  /* 0x000000ffff147224 */ /* 0x000fe400078e000f */
[----:B------:R-:W-:Y:S02]  /*b620*/  IMAD.MOV.U32 R16, RZ, RZ, R19 ;  /* 0x000000ffff107224 */ /* 0x000fe400078e0013 */
[----:B------:R-:W-:-:S07]  /*b630*/  IMAD.MOV.U32 R15, RZ, RZ, R18 ;  /* 0x000000ffff0f7224 */ /* 0x000fce00078e0012 */
.L_x_12120:
[----:B------:R-:W-:Y:S05]  /*b640*/  BSYNC B1 ;  /* 0x0000000000017941 */ /* 0x000fea0003800000 */
.L_x_12118:
        /* <DEDUP_REMOVED lines=9> */
.L_x_12122:
[----:B------:R-:W-:Y:S01]  /*b6e0*/  IMAD.MOV.U32 R18, RZ, RZ, R17 ;  /* 0x000000ffff127224 */ /* 0x000fe200078e0011 */
[----:B------:R-:W-:Y:S01]  /*b6f0*/  MOV R19, R20 ;  /* 0x0000001400137202 */ /* 0x000fe20000000f00 */
[----:B------:R-:W-:Y:S02]  /*b700*/  IMAD.MOV.U32 R17, RZ, RZ, R0 ;  /* 0x000000ffff117224 */ /* 0x000fe400078e0000 */
[----:B------:R-:W-:-:S07]  /*b710*/  IMAD.MOV.U32 R20, RZ, RZ, R31 ;  /* 0x000000ffff147224 */ /* 0x000fce00078e001f */
.L_x_12123:
[----:B------:R-:W-:Y:S05]  /*b720*/  BSYNC B1 ;  /* 0x0000000000017941 */ /* 0x000fea0003800000 */
.L_x_12121:
        /* <DEDUP_REMOVED lines=9> */
.L_x_12125:
[----:B------:R-:W-:Y:S01]  /*b7c0*/  IMAD.MOV.U32 R31, RZ, RZ, R18 ;  /* 0x000000ffff1f7224 */ /* 0x000fe200078e0012 */
[----:B------:R-:W-:Y:S01]  /*b7d0*/  MOV R18, R5 ;  /* 0x0000000500127202 */ /* 0x000fe20000000f00 */
[----:B------:R-:W-:Y:S02]  /*b7e0*/  IMAD.MOV.U32 R0, RZ, RZ, R19 ;  /* 0x000000ffff007224 */ /* 0x000fe400078e0013 */
[----:B------:R-:W-:-:S07]  /*b7f0*/  IMAD.MOV.U32 R19, RZ, RZ, R26 ;  /* 0x000000ffff137224 */ /* 0x000fce00078e001a */
.L_x_12126:
[----:B------:R-:W-:Y:S05]  /*b800*/  BSYNC B1 ;  /* 0x0000000000017941 */ /* 0x000fea0003800000 */
.L_x_12124:
        /* <DEDUP_REMOVED lines=9> */
.L_x_12128:
[----:B------:R-:W-:Y:S02]  /*b8a0*/  IMAD.MOV.U32 R26, RZ, RZ, R31 ;  /* 0x000000ffff1a7224 */ /* 0x000fe400078e001f */
[----:B------:R-:W-:Y:S01]  /*b8b0*/  IMAD.MOV.U32 R5, RZ, RZ, R0 ;  /* 0x000000ffff057224 */ /* 0x000fe200078e0000 */
[----:B------:R-:W-:Y:S01]  /*b8c0*/  MOV R0, R27 ;  /* 0x0000001b00007202 */ /* 0x000fe20000000f00 */
[----:B------:R-:W-:-:S07]  /*b8d0*/  IMAD.MOV.U32 R31, RZ, RZ, R28 ;  /* 0x000000ffff1f7224 */ /* 0x000fce00078e001c */
.L_x_12129:
[----:B------:R-:W-:Y:S05]  /*b8e0*/  BSYNC B1 ;  /* 0x0000000000017941 */ /* 0x000fea0003800000 */
.L_x_12127:
        /* <DEDUP_REMOVED lines=9> */
.L_x_12131:
[----:B------:R-:W-:Y:S02]  /*b980*/  IMAD.MOV.U32 R27, RZ, RZ, R26 ;  /* 0x000000ffff1b7224 */ /* 0x000fe400078e001a */
[----:B------:R-:W-:Y:S02]  /*b990*/  IMAD.MOV.U32 R28, RZ, RZ, R5 ;  /* 0x000000ffff1c7224 */ /* 0x000fe400078e0005 */
[----:B------:R-:W-:Y:S02]  /*b9a0*/  IMAD.MOV.U32 R26, RZ, RZ, R21 ;  /* 0x000000ffff1a7224 */ /* 0x000fe400078e0015 */
[----:B------:R-:W-:-:S07]  /*b9b0*/  IMAD.MOV.U32 R5, RZ, RZ, R4 ;  /* 0x000000ffff057224 */ /* 0x000fce00078e0004 */
.L_x_12132:
[----:B------:R-:W-:Y:S05]  /*b9c0*/  BSYNC B1 ;  /* 0x0000000000017941 */ /* 0x000fea0003800000 */
.L_x_12130:
        /* <DEDUP_REMOVED lines=9> */
.L_x_12134:
[----:B------:R-:W-:Y:S02]  /*ba60*/  IMAD.MOV.U32 R4, RZ, RZ, R27 ;  /* 0x000000ffff047224 */ /* 0x000fe400078e001b */
[----:B------:R-:W-:Y:S02]  /*ba70*/  IMAD.MOV.U32 R21, RZ, RZ, R28 ;  /* 0x000000ffff157224 */ /* 0x000fe400078e001c */
[----:B------:R-:W-:Y:S02]  /*ba80*/  IMAD.MOV.U32 R27, RZ, RZ, R22 ;  /* 0x000000ffff1b7224 */ /* 0x000fe400078e0016 */
[----:B------:R-:W-:-:S07]  /*ba90*/  IMAD.MOV.U32 R28, RZ, RZ, R29 ;  /* 0x000000ffff1c7224 */ /* 0x000fce00078e001d */
.L_x_12135:
[----:B------:R-:W-:Y:S05]  /*baa0*/  BSYNC B1 ;  /* 0x0000000000017941 */ /* 0x000fea0003800000 */
.L_x_12133:
        /* <DEDUP_REMOVED lines=9> */
.L_x_12137:
[----:B------:R-:W-:Y:S02]  /*bb40*/  IMAD.MOV.U32 R22, RZ, RZ, R4 ;  /* 0x000000ffff167224 */ /* 0x000fe400078e0004 */
[----:B------:R-:W-:Y:S02]  /*bb50*/  IMAD.MOV.U32 R29, RZ, RZ, R21 ;  /* 0x000000ffff1d7224 */ /* 0x000fe400078e0015 */
[----:B------:R-:W-:Y:S02]  /*bb60*/  IMAD.MOV.U32 R4, RZ, RZ, R7 ;  /* 0x000000ffff047224 */ /* 0x000fe400078e0007 */
[----:B------:R-:W-:-:S07]  /*bb70*/  IMAD.MOV.U32 R21, RZ, RZ, R6 ;  /* 0x000000ffff157224 */ /* 0x000fce00078e0006 */
.L_x_12138:
[----:B------:R-:W-:Y:S05]  /*bb80*/  BSYNC B1 ;  /* 0x0000000000017941 */ /* 0x000fea0003800000 */
.L_x_12136:
        /* <DEDUP_REMOVED lines=9> */
.L_x_12140:
[----:B------:R-:W-:Y:S01]  /*bc20*/  MOV R7, R22 ;  /* 0x0000001600077202 */ /* 0x000fe20000000f00 */
[----:B------:R-:W-:Y:S02]  /*bc30*/  IMAD.MOV.U32 R6, RZ, RZ, R29 ;  /* 0x000000ffff067224 */ /* 0x000fe400078e001d */
[----:B------:R-:W-:Y:S02]  /*bc40*/  IMAD.MOV.U32 R22, RZ, RZ, R23 ;  /* 0x000000ffff167224 */ /* 0x000fe400078e0017 */
[----:B------:R-:W-:-:S07]  /*bc50*/  IMAD.MOV.U32 R29, RZ, RZ, R24 ;  /* 0x000000ffff1d7224 */ /* 0x000fce00078e0018 */
.L_x_12141:
[----:B------:R-:W-:Y:S05]  /*bc60*/  BSYNC B1 ;  /* 0x0000000000017941 */ /* 0x000fea0003800000 */
.L_x_12139:
        /* <DEDUP_REMOVED lines=9> */
.L_x_12143:
[----:B------:R-:W-:Y:S01]  /*bd00*/  IMAD.MOV.U32 R23, RZ, RZ, R7 ;  /* 0x000000ffff177224 */ /* 0x000fe200078e0007 */
[----:B------:R-:W-:Y:S01]  /*bd10*/  MOV R24, R6 ;  /* 0x0000000600187202 */ /* 0x000fe20000000f00 */
[----:B------:R-:W-:Y:S02]  /*bd20*/  IMAD.MOV.U32 R7, RZ, RZ, R8 ;  /* 0x000000ffff077224 */ /* 0x000fe400078e0008 */
[----:B------:R-:W-:-:S07]  /*bd30*/  IMAD.MOV.U32 R6, RZ, RZ, R9 ;  /* 0x000000ffff067224 */ /* 0x000fce00078e0009 */
.L_x_12144:
[----:B------:R-:W-:Y:S05]  /*bd40*/  BSYNC B1 ;  /* 0x0000000000017941 */ /* 0x000fea0003800000 */
.L_x_12142:
        /* <DEDUP_REMOVED lines=9> */
.L_x_12146:
[----:B------:R-:W-:Y:S01]  /*bde0*/  IMAD.MOV.U32 R8, RZ, RZ, R23 ;  /* 0x000000ffff087224 */ /* 0x000fe200078e0017 */
[----:B------:R-:W-:Y:S01]  /*bdf0*/  MOV R23, R10 ;  /* 0x0000000a00177202 */ /* 0x000fe20000000f00 */
[----:B------:R-:W-:Y:S02]  /*be00*/  IMAD.MOV.U32 R9, RZ, RZ, R24 ;  /* 0x000000ffff097224 */ /* 0x000fe400078e0018 */
[----:B------:R-:W-:-:S07]  /*be10*/  IMAD.MOV.U32 R24, RZ, RZ, R25 ;  /* 0x000000ffff187224 */ /* 0x000fce00078e0019 */
.L_x_12147:
[----:B------:R-:W-:Y:S05]  /*be20*/  BSYNC B1 ;  /* 0x0000000000017941 */ /* 0x000fea0003800000 */
.L_x_12145:
        /* <DEDUP_REMOVED lines=16> */
.L_x_12149:
[----:B------:R-:W-:Y:S01]  /*bf30*/  IMAD.MOV.U32 R10, RZ, RZ, R41 ;  /* 0x000000ffff0a7224 */ /* 0x000fe200078e0029 */
[----:B------:R-:W-:Y:S01]  /*bf40*/  MOV R25, R34 ;  /* 0x0000002200197202 */ /* 0x000fe20000000f00 */
[----:B------:R-:W-:Y:S02]  /*bf50*/  IMAD.MOV.U32 R41, RZ, RZ, R12 ;  /* 0x000000ffff297224 */ /* 0x000fe400078e000c */
[----:B------:R-:W-:-:S07]  /*bf60*/  IMAD.MOV.U32 R34, RZ, RZ, R3 ;  /* 0x000000ffff227224 */ /* 0x000fce00078e0003 */
.L_x_12150:
[----:B------:R-:W-:Y:S05]  /*bf70*/  BSYNC B1 ;  /* 0x0000000000017941 */ /* 0x000fea0003800000 */
.L_x_12148:
        /* <DEDUP_REMOVED lines=9> */
.L_x_12152:
[----:B------:R-:W-:Y:S01]  /*c010*/  IMAD.MOV.U32 R12, RZ, RZ, R10 ;  /* 0x000000ffff0c7224 */ /* 0x000fe200078e000a */
[----:B------:R-:W-:Y:S01]  /*c020*/  MOV R10, R11 ;  /* 0x0000000b000a7202 */ /* 0x000fe20000000f00 */
[----:B------:R-:W-:Y:S02]  /*c030*/  IMAD.MOV.U32 R3, RZ, RZ, R25 ;  /* 0x000000ffff037224 */ /* 0x000fe400078e0019 */
[----:B------:R-:W-:-:S07]  /*c040*/  IMAD.MOV.U32 R25, RZ, RZ, R35 ;  /* 0x000000ffff197224 */ /* 0x000fce00078e0023 */
.L_x_12153:
[----:B------:R-:W-:Y:S05]  /*c050*/  BSYNC B1 ;  /* 0x0000000000017941 */ /* 0x000fea0003800000 */
.L_x_12151:
        /* <DEDUP_REMOVED lines=9> */
.L_x_12155:
[----:B------:R-:W-:Y:S02]  /*c0f0*/  IMAD.MOV.U32 R35, RZ, RZ, R12 ;  /* 0x000000ffff237224 */ /* 0x000fe400078e000c */
[----:B------:R-:W-:Y:S01]  /*c100*/  IMAD.MOV.U32 R30, RZ, RZ, R3 ;  /* 0x000000ffff1e7224 */ /* 0x000fe200078e0003 */
[----:B------:R-:W-:Y:S01]  /*c110*/  MOV R3, R2 ;  /* 0x0000000200037202 */ /* 0x000fe20000000f00 */
[----:B------:R-:W-:-:S07]  /*c120*/  IMAD.MOV.U32 R12, RZ, RZ, R13 ;  /* 0x000000ffff0c7224 */ /* 0x000fce00078e000d */
.L_x_12156:
[----:B------:R-:W-:Y:S05]  /*c130*/  BSYNC B1 ;  /* 0x0000000000017941 */ /* 0x000fea0003800000 */
.L_x_12154:
        /* <DEDUP_REMOVED lines=9> */
.L_x_12158:
[----:B------:R-:W-:Y:S02]  /*c1d0*/  IMAD.MOV.U32 R2, RZ, RZ, R35 ;  /* 0x000000ffff027224 */ /* 0x000fe400078e0023 */
[----:B------:R-:W-:Y:S02]  /*c1e0*/  IMAD.MOV.U32 R32, RZ, RZ, R30 ;  /* 0x000000ffff207224 */ /* 0x000fe400078e001e */
[----:B------:R-:W-:Y:S02]  /*c1f0*/  IMAD.MOV.U32 R35, RZ, RZ, R14 ;  /* 0x000000ffff237224 */ /* 0x000fe400078e000e */
[----:B------:R-:W-:-:S07]  /*c200*/  IMAD.MOV.U32 R30, RZ, RZ, R37 ;  /* 0x000000ffff1e7224 */ /* 0x000fce00078e0025 */
.L_x_12159:
[----:B------:R-:W-:Y:S05]  /*c210*/  BSYNC B1 ;  /* 0x0000000000017941 */ /* 0x000fea0003800000 */
.L_x_12157:
        /* <DEDUP_REMOVED lines=9> */
.L_x_12161:
[----:B------:R-:W-:Y:S02]  /*c2b0*/  IMAD.MOV.U32 R13, RZ, RZ, R2 ;  /* 0x000000ffff0d7224 */ /* 0x000fe400078e0002 */
[----:B------:R-:W-:Y:S02]  /*c2c0*/  IMAD.MOV.U32 R37, RZ, RZ, R32 ;  /* 0x000000ffff257224 */ /* 0x000fe400078e0020 */
[----:B------:R-:W-:Y:S02]  /*c2d0*/  IMAD.MOV.U32 R2, RZ, RZ, R16 ;  /* 0x000000ffff027224 */ /* 0x000fe400078e0010 */
[----:B------:R-:W-:-:S07]  /*c2e0*/  IMAD.MOV.U32 R32, RZ, RZ, R15 ;  /* 0x000000ffff207224 */ /* 0x000fce00078e000f */
.L_x_12162:
[----:B------:R-:W-:Y:S05]  /*c2f0*/  BSYNC B1 ;  /* 0x0000000000017941 */ /* 0x000fea0003800000 */
.L_x_12160:
        /* <DEDUP_REMOVED lines=9> */
.L_x_12164:
[----:B------:R-:W-:Y:S02]  /*c390*/  IMAD.MOV.U32 R14, RZ, RZ, R13 ;  /* 0x000000ffff0e7224 */ /* 0x000fe400078e000d */
[----:B------:R-:W-:Y:S02]  /*c3a0*/  IMAD.MOV.U32 R16, RZ, RZ, R37 ;  /* 0x000000ffff107224 */ /* 0x000fe400078e0025 */
[----:B------:R-:W-:Y:S02]  /*c3b0*/  IMAD.MOV.U32 R13, RZ, RZ, R17 ;  /* 0x000000ffff0d7224 */ /* 0x000fe400078e0011 */
[----:B------:R-:W-:-:S07]  /*c3c0*/  IMAD.MOV.U32 R37, RZ, RZ, R20 ;  /* 0x000000ffff257224 */ /* 0x000fce00078e0014 */
.L_x_12165:
[----:B------:R-:W-:Y:S05]  /*c3d0*/  BSYNC B1 ;  /* 0x0000000000017941 */ /* 0x000fea0003800000 */
.L_x_12163:
        /* <DEDUP_REMOVED lines=9> */
.L_x_12167:
[----:B------:R-:W-:Y:S01]  /*c470*/  MOV R15, R14 ;  /* 0x0000000e000f7202 */ /* 0x000fe20000000f00 */
[----:B------:R-:W-:Y:S02]  /*c480*/  IMAD.MOV.U32 R17, RZ, RZ, R16 ;  /* 0x000000ffff117224 */ /* 0x000fe400078e0010 */
[----:B------:R-:W-:Y:S02]  /*c490*/  IMAD.MOV.U32 R14, RZ, RZ, R18 ;  /* 0x000000ffff0e7224 */ /* 0x000fe400078e0012 */
[----:B------:R-:W-:-:S07]  /*c4a0*/  IMAD.MOV.U32 R16, RZ, RZ, R19 ;  /* 0x000000ffff107224 */ /* 0x000fce00078e0013 */
.L_x_12168:
[----:B------:R-:W-:Y:S05]  /*c4b0*/  BSYNC B1 ;  /* 0x0000000000017941 */ /* 0x000fea0003800000 */
.L_x_12166:
        /* <DEDUP_REMOVED lines=9> */
.L_x_12170:
[----:B------:R-:W-:Y:S01]  /*c550*/  IMAD.MOV.U32 R18, RZ, RZ, R15 ;  /* 0x000000ffff127224 */ /* 0x000fe200078e000f */
[----:B------:R-:W-:Y:S01]  /*c560*/  MOV R36, R17 ;  /* 0x0000001100247202 */ /* 0x000fe20000000f00 */
[----:B------:R-:W-:Y:S02]  /*c570*/  IMAD.MOV.U32 R15, RZ, RZ, R31 ;  /* 0x000000ffff0f7224 */ /* 0x000fe400078e001f */
[----:B------:R-:W-:-:S07]  /*c580*/  IMAD.MOV.U32 R17, RZ, RZ, R0 ;  /* 0x000000ffff117224 */ /* 0x000fce00078e0000 */
.L_x_12171:
[----:B------:R-:W-:Y:S05]  /*c590*/  BSYNC B1 ;  /* 0x0000000000017941 */ /* 0x000fea0003800000 */
.L_x_12169:
        /* <DEDUP_REMOVED lines=9> */
.L_x_12173:
[----:B------:R-:W-:Y:S01]  /*c630*/  IMAD.MOV.U32 R0, RZ, RZ, R18 ;  /* 0x000000ffff007224 */ /* 0x000fe200078e0012 */
[----:B------:R-:W-:Y:S01]  /*c640*/  MOV R18, R26 ;  /* 0x0000001a00127202 */ /* 0x000fe20000000f00 */
[----:B------:R-:W-:Y:S02]  /*c650*/  IMAD.MOV.U32 R31, RZ, RZ, R36 ;  /* 0x000000ffff1f7224 */ /* 0x000fe400078e0024 */
[----:B------:R-:W-:-:S07]  /*c660*/  IMAD.MOV.U32 R36, RZ, RZ, R5 ;  /* 0x000000ffff247224 */ /* 0x000fce00078e0005 */
.L_x_12174:
[----:B------:R-:W-:Y:S05]  /*c670*/  BSYNC B1 ;  /* 0x0000000000017941 */ /* 0x000fea0003800000 */
.L_x_12172:
        /* <DEDUP_REMOVED lines=9> */
.L_x_12176:
[----:B------:R-:W-:Y:S02]  /*c710*/  IMAD.MOV.U32 R38, RZ, RZ, R0 ;  /* 0x000000ffff267224 */ /* 0x000fe400078e0000 */
[----:B------:R-:W-:Y:S01]  /*c720*/  IMAD.MOV.U32 R40, RZ, RZ, R31 ;  /* 0x000000ffff287224 */ /* 0x000fe200078e001f */
[----:B------:R-:W-:Y:S01]  /*c730*/  MOV R31, R28 ;  /* 0x0000001c001f7202 */ /* 0x000fe20000000f00 */
[----:B------:R-:W-:-:S07]  /*c740*/  IMAD.MOV.U32 R0, RZ, RZ, R27 ;  /* 0x000000ffff007224 */ /* 0x000fce00078e001b */
.L_x_12177:
[----:B------:R-:W-:Y:S05]  /*c750*/  BSYNC B1 ;  /* 0x0000000000017941 */ /* 0x000fea0003800000 */
.L_x_12175:
        /* <DEDUP_REMOVED lines=9> */
.L_x_12179:
[----:B------:R-:W-:Y:S02]  /*c7f0*/  IMAD.MOV.U32 R39, RZ, RZ, R38 ;  /* 0x000000ffff277224 */ /* 0x000fe400078e0026 */
[----:B------:R-:W-:Y:S02]  /*c800*/  IMAD.MOV.U32 R28, RZ, RZ, R40 ;  /* 0x000000ffff1c7224 */ /* 0x000fe400078e0028 */
[----:B------:R-:W-:Y:S02]  /*c810*/  IMAD.MOV.U32 R38, RZ, RZ, R4 ;  /* 0x000000ffff267224 */ /* 0x000fe400078e0004 */
[----:B------:R-:W-:-:S07]  /*c820*/  IMAD.MOV.U32 R40, RZ, RZ, R21 ;  /* 0x000000ffff287224 */ /* 0x000fce00078e0015 */
.L_x_12180:
[----:B------:R-:W-:Y:S05]  /*c830*/  BSYNC B1 ;  /* 0x0000000000017941 */ /* 0x000fea0003800000 */
.L_x_12178:
        /* <DEDUP_REMOVED lines=9> */
.L_x_12182:
[----:B------:R-:W-:Y:S02]  /*c8d0*/  IMAD.MOV.U32 R42, RZ, RZ, R39 ;  /* 0x000000ffff2a7224 */ /* 0x000fe400078e0027 */
[----:B------:R-:W-:Y:S02]  /*c8e0*/  IMAD.MOV.U32 R43, RZ, RZ, R28 ;  /* 0x000000ffff2b7224 */ /* 0x000fe400078e001c */
[----:B------:R-:W-:Y:S02]  /*c8f0*/  IMAD.MOV.U32 R39, RZ, RZ, R22 ;  /* 0x000000ffff277224 */ /* 0x000fe400078e0016 */
[----:B------:R-:W-:-:S07]  /*c900*/  IMAD.MOV.U32 R28, RZ, RZ, R29 ;  /* 0x000000ffff1c7224 */ /* 0x000fce00078e001d */
.L_x_12183:
[----:B------:R-:W-:Y:S05]  /*c910*/  BSYNC B1 ;  /* 0x0000000000017941 */ /* 0x000fea0003800000 */
.L_x_12181:
        /* <DEDUP_REMOVED lines=9> */
.L_x_12185:
[----:B------:R-:W-:Y:S02]  /*c9b0*/  IMAD.MOV.U32 R29, RZ, RZ, R42 ;  /* 0x000000ffff1d7224 */ /* 0x000fe400078e002a */
[----:B------:R-:W-:Y:S02]  /*c9c0*/  IMAD.MOV.U32 R45, RZ, RZ, R43 ;  /* 0x000000ffff2d7224 */ /* 0x000fe400078e002b */
[----:B------:R-:W-:Y:S02]  /*c9d0*/  IMAD.MOV.U32 R42, RZ, RZ, R7 ;  /* 0x000000ffff2a7224 */ /* 0x000fe400078e0007 */
[----:B------:R-:W-:-:S07]  /*c9e0*/  IMAD.MOV.U32 R43, RZ, RZ, R6 ;  /* 0x000000ffff2b7224 */ /* 0x000fce00078e0006 */
.L_x_12186:
[----:B------:R-:W-:Y:S05]  /*c9f0*/  BSYNC B1 ;  /* 0x0000000000017941 */ /* 0x000fea0003800000 */
.L_x_12184:
        /* <DEDUP_REMOVED lines=9> */
.L_x_12188:
[----:B------:R-:W-:Y:S01]  /*ca90*/  MOV R44, R29 ;  /* 0x0000001d002c7202 */ /* 0x000fe20000000f00 */
[----:B------:R-:W-:Y:S02]  /*caa0*/  IMAD.MOV.U32 R46, RZ, RZ, R45 ;  /* 0x000000ffff2e7224 */ /* 0x000fe400078e002d */
[----:B------:R-:W-:Y:S02]  /*cab0*/  IMAD.MOV.U32 R29, RZ, RZ, R23 ;  /* 0x000000ffff1d7224 */ /* 0x000fe400078e0017 */
[----:B------:R-:W-:-:S07]  /*cac0*/  IMAD.MOV.U32 R45, RZ, RZ, R24 ;  /* 0x000000ffff2d7224 */ /* 0x000fce00078e0018 */
.L_x_12189:
[----:B------:R-:W-:Y:S05]  /*cad0*/  BSYNC B1 ;  /* 0x0000000000017941 */ /* 0x000fea0003800000 */
.L_x_12187:
        /* <DEDUP_REMOVED lines=9> */
.L_x_12191:
[----:B------:R-:W-:Y:S01]  /*cb70*/  IMAD.MOV.U32 R47, RZ, RZ, R44 ;  /* 0x000000ffff2f7224 */ /* 0x000fe200078e002c */
[----:B------:R-:W-:Y:S01]  /*cb80*/  MOV R49, R46 ;  /* 0x0000002e00317202 */ /* 0x000fe20000000f00 */
[----:B------:R-:W-:Y:S02]  /*cb90*/  IMAD.MOV.U32 R44, RZ, RZ, R8 ;  /* 0x000000ffff2c7224 */ /* 0x000fe400078e0008 */
[----:B------:R-:W-:-:S07]  /*cba0*/  IMAD.MOV.U32 R46, RZ, RZ, R9 ;  /* 0x000000ffff2e7224 */ /* 0x000fce00078e0009 */
.L_x_12192:
[----:B------:R-:W-:Y:S05]  /*cbb0*/  BSYNC B1 ;  /* 0x0000000000017941 */ /* 0x000fea0003800000 */
.L_x_12190:
        /* <DEDUP_REMOVED lines=16> */
.L_x_12194:
[----:B------:R-:W-:Y:S01]  /*ccc0*/  MOV R11, R41 ;  /* 0x00000029000b7202 */ /* 0x000fe20000000f00 */
[----:B------:R-:W-:Y:S02]  /*ccd0*/  IMAD.MOV.U32 R7, RZ, RZ, R34 ;  /* 0x000000ffff077224 */ /* 0x000fe400078e0022 */
[----:B------:R-:W-:Y:S02]  /*cce0*/  IMAD.MOV.U32 R41, RZ, RZ, R10 ;  /* 0x000000ffff297224 */ /* 0x000fe400078e000a */
[----:B------:R-:W-:-:S07]  /*ccf0*/  IMAD.MOV.U32 R34, RZ, RZ, R25 ;  /* 0x000000ffff227224 */ /* 0x000fce00078e0019 */
.L_x_12195:
[----:B------:R-:W-:Y:S05]  /*cd00*/  BSYNC B1 ;  /* 0x0000000000017941 */ /* 0x000fea0003800000 */
.L_x_12193:
        /* <DEDUP_REMOVED lines=9> */
.L_x_12197:
[----:B------:R-:W-:Y:S01]  /*cda0*/  IMAD.MOV.U32 R10, RZ, RZ, R11 ;  /* 0x000000ffff0a7224 */ /* 0x000fe200078e000b */
[----:B------:R-:W-:Y:S01]  /*cdb0*/  MOV R6, R7 ;  /* 0x0000000700067202 */ /* 0x000fe20000000f00 */
[----:B------:R-:W-:Y:S02]  /*cdc0*/  IMAD.MOV.U32 R11, RZ, RZ, R12 ;  /* 0x000000ffff0b7224 */ /* 0x000fe400078e000c */
[----:B------:R-:W-:-:S07]  /*cdd0*/  IMAD.MOV.U32 R7, RZ, RZ, R3 ;  /* 0x000000ffff077224 */ /* 0x000fce00078e0003 */
.L_x_12198:
[----:B------:R-:W-:Y:S05]  /*cde0*/  BSYNC B1 ;  /* 0x0000000000017941 */ /* 0x000fea0003800000 */
.L_x_12196:
        /* <DEDUP_REMOVED lines=9> */
.L_x_12200:
[----:B------:R-:W-:Y:S01]  /*ce80*/  IMAD.MOV.U32 R9, RZ, RZ, R10 ;  /* 0x000000ffff097224 */ /* 0x000fe200078e000a */
[----:B------:R-:W-:Y:S01]  /*ce90*/  MOV R10, R35 ;  /* 0x00000023000a7202 */ /* 0x000fe20000000f00 */
[----:B------:R-:W-:Y:S02]  /*cea0*/  IMAD.MOV.U32 R5, RZ, RZ, R6 ;  /* 0x000000ffff057224 */ /* 0x000fe400078e0006 */
[----:B------:R-:W-:-:S07]  /*ceb0*/  IMAD.MOV.U32 R6, RZ, RZ, R30 ;  /* 0x000000ffff067224 */ /* 0x000fce00078e001e */
.L_x_12201:
[----:B------:R-:W-:Y:S05]  /*cec0*/  BSYNC B1 ;  /* 0x0000000000017941 */ /* 0x000fea0003800000 */
.L_x_12199:
        /* <DEDUP_REMOVED lines=9> */
.L_x_12203:
[----:B------:R-:W-:Y:S02]  /*cf60*/  IMAD.MOV.U32 R8, RZ, RZ, R9 ;  /* 0x000000ffff087224 */ /* 0x000fe400078e0009 */
[----:B------:R-:W-:Y:S01]  /*cf70*/  IMAD.MOV.U32 R4, RZ, RZ, R5 ;  /* 0x000000ffff047224 */ /* 0x000fe200078e0005 */
[----:B------:R-:W-:Y:S01]  /*cf80*/  MOV R5, R32 ;  /* 0x0000002000057202 */ /* 0x000fe20000000f00 */
[----:B------:R-:W-:-:S07]  /*cf90*/  IMAD.MOV.U32 R9, RZ, RZ, R2 ;  /* 0x000000ffff097224 */ /* 0x000fce00078e0002 */
.L_x_12204:
[----:B------:R-:W-:Y:S05]  /*cfa0*/  BSYNC B1 ;  /* 0x0000000000017941 */ /* 0x000fea0003800000 */
.L_x_12202:
        /* <DEDUP_REMOVED lines=9> */
.L_x_12206:
[----:B------:R-:W-:Y:S02]  /*d040*/  IMAD.MOV.U32 R23, RZ, RZ, R8 ;  /* 0x000000ffff177224 */ /* 0x000fe400078e0008 */
[----:B------:R-:W-:Y:S02]  /*d050*/  IMAD.MOV.U32 R27, RZ, RZ, R4 ;  /* 0x000000ffff1b7224 */ /* 0x000fe400078e0004 */
[----:B------:R-:W-:Y:S02]  /*d060*/  IMAD.MOV.U32 R8, RZ, RZ, R13 ;  /* 0x000000ffff087224 */ /* 0x000fe400078e000d */
[----:B------:R-:W-:-:S07]  /*d070*/  IMAD.MOV.U32 R4, RZ, RZ, R37 ;  /* 0x000000ffff047224 */ /* 0x000fce00078e0025 */
.L_x_12207:
[----:B------:R-:W-:Y:S05]  /*d080*/  BSYNC B1 ;  /* 0x0000000000017941 */ /* 0x000fea0003800000 */
.L_x_12205:
        /* <DEDUP_REMOVED lines=9> */
.L_x_12209:
[----:B------:R-:W-:Y:S02]  /*d120*/  IMAD.MOV.U32 R22, RZ, RZ, R23 ;  /* 0x000000ffff167224 */ /* 0x000fe400078e0017 */
[----:B------:R-:W-:Y:S02]  /*d130*/  IMAD.MOV.U32 R26, RZ, RZ, R27 ;  /* 0x000000ffff1a7224 */ /* 0x000fe400078e001b */
[----:B------:R-:W-:Y:S02]  /*d140*/  IMAD.MOV.U32 R23, RZ, RZ, R14 ;  /* 0x000000ffff177224 */ /* 0x000fe400078e000e */
[----:B------:R-:W-:-:S07]  /*d150*/  IMAD.MOV.U32 R27, RZ, RZ, R16 ;  /* 0x000000ffff1b7224 */ /* 0x000fce00078e0010 */
.L_x_12210:
[----:B------:R-:W-:Y:S05]  /*d160*/  BSYNC B1 ;  /* 0x0000000000017941 */ /* 0x000fea0003800000 */
.L_x_12208:
        /* <DEDUP_REMOVED lines=9> */
.L_x_12212:
[----:B------:R-:W-:Y:S02]  /*d200*/  IMAD.MOV.U32 R21, RZ, RZ, R22 ;  /* 0x000000ffff157224 */ /* 0x000fe400078e0016 */
[----:B------:R-:W-:Y:S02]  /*d210*/  IMAD.MOV.U32 R25, RZ, RZ, R26 ;  /* 0x000000ffff197224 */ /* 0x000fe400078e001a */
[----:B------:R-:W-:Y:S02]  /*d220*/  IMAD.MOV.U32 R22, RZ, RZ, R15 ;  /* 0x000000ffff167224 */ /* 0x000fe400078e000f */
[----:B------:R-:W-:-:S07]  /*d230*/  IMAD.MOV.U32 R26, RZ, RZ, R17 ;  /* 0x000000ffff1a7224 */ /* 0x000fce00078e0011 */
.L_x_12213:
[----:B------:R-:W-:Y:S05]  /*d240*/  BSYNC B1 ;  /* 0x0000000000017941 */ /* 0x000fea0003800000 */
.L_x_12211:
        /* <DEDUP_REMOVED lines=9> */
.L_x_12215:
[----:B------:R-:W-:Y:S01]  /*d2e0*/  MOV R20, R21 ;  /* 0x0000001500147202 */ /* 0x000fe20000000f00 */
[----:B------:R-:W-:Y:S02]  /*d2f0*/  IMAD.MOV.U32 R24, RZ, RZ, R25 ;  /* 0x000000ffff187224 */ /* 0x000fe400078e0019 */
[----:B------:R-:W-:Y:S02]  /*d300*/  IMAD.MOV.U32 R21, RZ, RZ, R18 ;  /* 0x000000ffff157224 */ /* 0x000fe400078e0012 */
[----:B------:R-:W-:-:S07]  /*d310*/  IMAD.MOV.U32 R25, RZ, RZ, R36 ;  /* 0x000000ffff197224 */ /* 0x000fce00078e0024 */
.L_x_12216:
[----:B------:R-:W-:Y:S05]  /*d320*/  BSYNC B1 ;  /* 0x0000000000017941 */ /* 0x000fea0003800000 */
.L_x_12214:
        /* <DEDUP_REMOVED lines=9> */
.L_x_12218:
[----:B------:R-:W-:Y:S01]  /*d3c0*/  IMAD.MOV.U32 R15, RZ, RZ, R20 ;  /* 0x000000ffff0f7224 */ /* 0x000fe200078e0014 */
[----:B------:R-:W-:Y:S01]  /*d3d0*/  MOV R19, R24 ;  /* 0x0000001800137202 */ /* 0x000fe20000000f00 */
[----:B------:R-:W-:Y:S02]  /*d3e0*/  IMAD.MOV.U32 R20, RZ, RZ, R0 ;  /* 0x000000ffff147224 */ /* 0x000fe400078e0000 */
[----:B------:R-:W-:-:S07]  /*d3f0*/  IMAD.MOV.U32 R24, RZ, RZ, R31 ;  /* 0x000000ffff187224 */ /* 0x000fce00078e001f */
.L_x_12219:
[----:B------:R-:W-:Y:S05]  /*d400*/  BSYNC B1 ;  /* 0x0000000000017941 */ /* 0x000fea0003800000 */
.L_x_12217:
        /* <DEDUP_REMOVED lines=9> */
.L_x_12221:
[----:B------:R-:W-:Y:S01]  /*d4a0*/  IMAD.MOV.U32 R14, RZ, RZ, R15 ;  /* 0x000000ffff0e7224 */ /* 0x000fe200078e000f */
[----:B------:R-:W-:Y:S01]  /*d4b0*/  MOV R15, R38 ;  /* 0x00000026000f7202 */ /* 0x000fe20000000f00 */
[----:B------:R-:W-:Y:S02]  /*d4c0*/  IMAD.MOV.U32 R18, RZ, RZ, R19 ;  /* 0x000000ffff127224 */ /* 0x000fe400078e0013 */
[----:B------:R-:W-:-:S07]  /*d4d0*/  IMAD.MOV.U32 R19, RZ, RZ, R40 ;  /* 0x000000ffff137224 */ /* 0x000fce00078e0028 */
.L_x_12222:
[----:B------:R-:W-:Y:S05]  /*d4e0*/  BSYNC B1 ;  /* 0x0000000000017941 */ /* 0x000fea0003800000 */
.L_x_12220:
        /* <DEDUP_REMOVED lines=9> */
.L_x_12224:
[----:B------:R-:W-:Y:S02]  /*d580*/  IMAD.MOV.U32 R13, RZ, RZ, R14 ;  /* 0x000000ffff0d7224 */ /* 0x000fe400078e000e */
[----:B------:R-:W-:Y:S01]  /*d590*/  IMAD.MOV.U32 R17, RZ, RZ, R18 ;  /* 0x000000ffff117224 */ /* 0x000fe200078e0012 */
[----:B------:R-:W-:Y:S01]  /*d5a0*/  MOV R18, R28 ;  /* 0x0000001c00127202 */ /* 0x000fe20000000f00 */
[----:B------:R-:W-:-:S07]  /*d5b0*/  IMAD.MOV.U32 R14, RZ, RZ, R39 ;  /* 0x000000ffff0e7224 */ /* 0x000fce00078e0027 */
.L_x_12225:
[----:B------:R-:W-:Y:S05]  /*d5c0*/  BSYNC B1 ;  /* 0x0000000000017941 */ /* 0x000fea0003800000 */
.L_x_12223:
        /* <DEDUP_REMOVED lines=9> */
.L_x_12227:
[----:B------:R-:W-:Y:S02]  /*d660*/  IMAD.MOV.U32 R12, RZ, RZ, R13 ;  /* 0x000000ffff0c7224 */ /* 0x000fe400078e000d */
[----:B------:R-:W-:Y:S02]  /*d670*/  IMAD.MOV.U32 R16, RZ, RZ, R17 ;  /* 0x000000ffff107224 */ /* 0x000fe400078e0011 */
[----:B------:R-:W-:Y:S02]  /*d680*/  IMAD.MOV.U32 R13, RZ, RZ, R42 ;  /* 0x000000ffff0d7224 */ /* 0x000fe400078e002a */
[----:B------:R-:W-:-:S07]  /*d690*/  IMAD.MOV.U32 R17, RZ, RZ, R43 ;  /* 0x000000ffff117224 */ /* 0x000fce00078e002b */
.L_x_12228:
[----:B------:R-:W-:Y:S05]  /*d6a0*/  BSYNC B1 ;  /* 0x0000000000017941 */ /* 0x000fea0003800000 */
.L_x_12226:
        /* <DEDUP_REMOVED lines=9> */
.L_x_12230:
[----:B------:R-:W-:Y:S02]  /*d740*/  IMAD.MOV.U32 R3, RZ, RZ, R12 ;  /* 0x000000ffff037224 */ /* 0x000fe400078e000c */
[----:B------:R-:W-:Y:S02]  /*d750*/  IMAD.MOV.U32 R31, RZ, RZ, R16 ;  /* 0x000000ffff1f7224 */ /* 0x000fe400078e0010 */
[----:B------:R-:W-:Y:S02]  /*d760*/  IMAD.MOV.U32 R12, RZ, RZ, R29 ;  /* 0x000000ffff0c7224 */ /* 0x000fe400078e001d */
[----:B------:R-:W-:-:S07]  /*d770*/  IMAD.MOV.U32 R16, RZ, RZ, R45 ;  /* 0x000000ffff107224 */ /* 0x000fce00078e002d */
.L_x_12231:
[----:B------:R-:W-:Y:S05]  /*d780*/  BSYNC B1 ;  /* 0x0000000000017941 */ /* 0x000fea0003800000 */
.L_x_12229:
        /* <DEDUP_REMOVED lines=9> */
.L_x_12233:
[----:B------:R-:W-:Y:S02]  /*d820*/  IMAD.MOV.U32 R2, RZ, RZ, R3 ;  /* 0x000000ffff027224 */ /* 0x000fe400078e0003 */
[----:B------:R-:W-:Y:S02]  /*d830*/  IMAD.MOV.U32 R30, RZ, RZ, R31 ;  /* 0x000000ffff1e7224 */ /* 0x000fe400078e001f */
[----:B------:R-:W-:Y:S02]  /*d840*/  IMAD.MOV.U32 R3, RZ, RZ, R44 ;  /* 0x000000ffff037224 */ /* 0x000fe400078e002c */
[----:B------:R-:W-:-:S07]  /*d850*/  IMAD.MOV.U32 R31, RZ, RZ, R46 ;  /* 0x000000ffff1f7224 */ /* 0x000fce00078e002e */
.L_x_12234:
[----:B------:R-:W-:Y:S05]  /*d860*/  BSYNC B1 ;  /* 0x0000000000017941 */ /* 0x000fea0003800000 */
.L_x_12232:
        /* <DEDUP_REMOVED lines=9> */
.L_x_12236:
[----:B------:R-:W-:Y:S01]  /*d900*/  MOV R32, R2 ;  /* 0x0000000200207202 */ /* 0x000fe20000000f00 */
[----:B------:R-:W-:Y:S02]  /*d910*/  IMAD.MOV.U32 R29, RZ, RZ, R30 ;  /* 0x000000ffff1d7224 */ /* 0x000fe400078e001e */
[----:B------:R-:W-:Y:S02]  /*d920*/  IMAD.MOV.U32 R2, RZ, RZ, R47 ;  /* 0x000000ffff027224 */ /* 0x000fe400078e002f */
[----:B------:R-:W-:-:S07]  /*d930*/  IMAD.MOV.U32 R30, RZ, RZ, R49 ;  /* 0x000000ffff1e7224 */ /* 0x000fce00078e0031 */
.L_x_12237:
[----:B------:R-:W-:Y:S05]  /*d940*/  BSYNC B1 ;  /* 0x0000000000017941 */ /* 0x000fea0003800000 */
.L_x_12235:
[----:B------:R-:W-:Y:S02]  /*d950*/  IMAD.MOV.U32 R0, RZ, RZ, R34 ;  /* 0x000000ffff007224 */ /* 0x000fe400078e0022 */
[----:B------:R-:W-:-:S07]  /*d960*/  IMAD.MOV.U32 R28, RZ, RZ, R41 ;  /* 0x000000ffff1c7224 */ /* 0x000fce00078e0029 */
.L_x_11601:
[----:B------:R-:W-:Y:S05]  /*d970*/  BSYNC B0 ;  /* 0x0000000000007941 */ /* 0x000fea0003800000 */
.L_x_11600:
[----:B------:R-:W-:Y:S01]  /*d980*/  ISETP.GT.AND P0, PT, R62, 0x1d, PT ;  /* 0x0000001d3e00780c */ /* 0x000fe20003f04270 */
[----:B0-----:R0:W1:Y:S01]  /*d990*/  SHFL.DOWN PT, R35, R32, 0x2, 0x1f ;  /* 0x08401f0020237f89 */ /* 0x00106200000e0000 */
[----:B------:R-:W-:Y:S03]  /*d9a0*/  BSSY B0, `(.L_x_12238) ;  /* 0x0000daf000007945 */ /* 0x000fe60003800000 */
[----:B------:R0:W2:Y:S04]  /*d9b0*/  SHFL.DOWN PT, R60, R2, 0x2, 0x1f ;  /* 0x08401f00023c7f89 */ /* 0x0000a800000e0000 */
[----:B------:R0:W3:Y:S04]  /*d9c0*/  SHFL.DOWN PT, R58, R3, 0x2, 0x1f ;  /* 0x08401f00033a7f89 */ /* 0x0000e800000e0000 */
[----:B------:R0:W4:Y:S04]  /*d9d0*/  SHFL.DOWN PT, R56, R12, 0x2, 0x1f ;  /* 0x08401f000c387f89 */ /* 0x00012800000e0000 */
        /* <DEDUP_REMOVED lines=29> */
[CC--:B0-----:R-:W-:Y:S01]  /*dbb0*/  FSETP.GEU.FTZ.AND P0, PT, R0.reuse, R37.reuse, PT ;  /* 0x000000250000720b */ /* 0x0c1fe20003f1e000 */
[----:B------:R-:W-:Y:S01]  /*dbc0*/  BSSY B1, `(.L_x_12240) ;  /* 0x0000013000017945 */ /* 0x000fe20003800000 */
[----:B------:R-:W-:Y:S02]  /*dbd0*/  FSETP.NEU.FTZ.AND P1, PT, R0, R37, PT ;  /* 0x000000250000720b */ /* 0x000fe40003f3d000 */
[C---:B------:R-:W-:Y:S02]  /*dbe0*/  ISETP.EQ.OR P0, PT, R28.reuse, -0x1, !P0 ;  /* 0xffffffff1c00780c */ /* 0x040fe40004702670 */
[----:B------:R-:W-:-:S04]  /*dbf0*/  ISETP.LE.OR P1, PT, R28, R35, P1 ;  /* 0x000000231c00720c */ /* 0x000fc80000f23670 */
        /* <DEDUP_REMOVED lines=11> */
.L_x_12241:
[----:B------:R-:W-:Y:S02]  /*dcb0*/  IMAD.MOV.U32 R37, RZ, RZ, R28 ;  /* 0x000000ffff257224 */ /* 0x000fe400078e001c */
[----:B------:R-:W-:Y:S02]  /*dcc0*/  IMAD.MOV.U32 R35, RZ, RZ, R0 ;  /* 0x000000ffff237224 */ /* 0x000fe400078e0000 */
[----:B------:R-:W-:Y:S02]  /*dcd0*/  IMAD.MOV.U32 R0, RZ, RZ, R7 ;  /* 0x000000ffff007224 */ /* 0x000fe400078e0007 */
[----:B------:R-:W-:-:S07]  /*dce0*/  IMAD.MOV.U32 R28, RZ, RZ, R11 ;  /* 0x000000ffff1c7224 */ /* 0x000fce00078e000b */
.L_x_12242:
[----:B------:R-:W-:Y:S05]  /*dcf0*/  BSYNC B1 ;  /* 0x0000000000017941 */ /* 0x000fea0003800000 */
.L_x_12240:
        /* <DEDUP_REMOVED lines=9> */
.L_x_12244:
[----:B------:R-:W-:Y:S02]  /*dd90*/  IMAD.MOV.U32 R66, RZ, RZ, R37 ;  /* 0x000000ffff427224 */ /* 0x000fe400078e0025 */
[----:B------:R-:W-:Y:S02]  /*dda0*/  IMAD.MOV.U32 R64, RZ, RZ, R35 ;  /* 0x000000ffff407224 */ /* 0x000fe400078e0023 */
[----:B------:R-:W-:Y:S02]  /*ddb0*/  IMAD.MOV.U32 R37, RZ, RZ, R10 ;  /* 0x000000ffff257224 */ /* 0x000fe400078e000a */
[----:B------:R-:W-:-:S07]  /*ddc0*/  IMAD.MOV.U32 R35, RZ, RZ, R6 ;  /* 0x000000ffff237224 */ /* 0x000fce00078e0006 */
.L_x_12245:
[----:B------:R-:W-:Y:S05]  /*ddd0*/  BSYNC B1 ;  /* 0x0000000000017941 */ /* 0x000fea0003800000 */
.L_x_12243:
        /* <DEDUP_REMOVED lines=9> */
.L_x_12247:
[----:B------:R-:W-:Y:S02]  /*de70*/  IMAD.MOV.U32 R11, RZ, RZ, R66 ;  /* 0x000000ffff0b7224 */ /* 0x000fe400078e0042 */
[----:B------:R-:W-:Y:S02]  /*de80*/  IMAD.MOV.U32 R7, RZ, RZ, R64 ;  /* 0x000000ffff077224 */ /* 0x000fe400078e0040 */
[----:B------:R-:W-:Y:S02]  /*de90*/  IMAD.MOV.U32 R66, RZ, RZ, R9 ;  /* 0x000000ffff427224 */ /* 0x000fe400078e0009 */
[----:B------:R-:W-:-:S07]  /*dea0*/  IMAD.MOV.U32 R64, RZ, RZ, R5 ;  /* 0x000000ffff407224 */ /* 0x000fce00078e0005 */
.L_x_12248:
[----:B------:R-:W-:Y:S05]  /*deb0*/  BSYNC B1 ;  /* 0x0000000000017941 */ /* 0x000fea0003800000 */
.L_x_12246:
        /* <DEDUP_REMOVED lines=9> */
.L_x_12250:
[----:B------:R-:W-:Y:S01]  /*df50*/  MOV R10, R11 ;  /* 0x0000000b000a7202 */ /* 0x000fe20000000f00 */
[----:B------:R-:W-:Y:S02]  /*df60*/  IMAD.MOV.U32 R6, RZ, RZ, R7 ;  /* 0x000000ffff067224 */ /* 0x000fe400078e0007 */
[----:B------:R-:W-:Y:S02]  /*df70*/  IMAD.MOV.U32 R11, RZ, RZ, R8 ;  /* 0x000000ffff0b7224 */ /* 0x000fe400078e0008 */
[----:B------:R-:W-:-:S07]  /*df80*/  IMAD.MOV.U32 R7, RZ, RZ, R4 ;  /* 0x000000ffff077224 */ /* 0x000fce00078e0004 */
.L_x_12251:
[----:B------:R-:W-:Y:S05]  /*df90*/  BSYNC B1 ;  /* 0x0000000000017941 */ /* 0x000fea0003800000 */
.L_x_12249:
        /* <DEDUP_REMOVED lines=9> */
.L_x_12253:
[----:B------:R-:W-:Y:S01]  /*e030*/  IMAD.MOV.U32 R9, RZ, RZ, R10 ;  /* 0x000000ffff097224 */ /* 0x000fe200078e000a */
[----:B------:R-:W-:Y:S01]  /*e040*/  MOV R5, R6 ;  /* 0x0000000600057202 */ /* 0x000fe20000000f00 */
[----:B------:R-:W-:Y:S02]  /*e050*/  IMAD.MOV.U32 R10, RZ, RZ, R23 ;  /* 0x000000ffff0a7224 */ /* 0x000fe400078e0017 */
[----:B------:R-:W-:-:S07]  /*e060*/  IMAD.MOV.U32 R6, RZ, RZ, R27 ;  /* 0x000000ffff067224 */ /* 0x000fce00078e001b */
.L_x_12254:
[----:B------:R-:W-:Y:S05]  /*e070*/  BSYNC B1 ;  /* 0x0000000000017941 */ /* 0x000fea0003800000 */
.L_x_12252:
        /* <DEDUP_REMOVED lines=9> */
.L_x_12256:
[----:B------:R-:W-:Y:S01]  /*e110*/  IMAD.MOV.U32 R8, RZ, RZ, R9 ;  /* 0x000000ffff087224 */ /* 0x000fe200078e0009 */
[----:B------:R-:W-:Y:S01]  /*e120*/  MOV R9, R22 ;  /* 0x0000001600097202 */ /* 0x000fe20000000f00 */
[----:B------:R-:W-:Y:S02]  /*e130*/  IMAD.MOV.U32 R4, RZ, RZ, R5 ;  /* 0x000000ffff047224 */ /* 0x000fe400078e0005 */
[----:B------:R-:W-:-:S07]  /*e140*/  IMAD.MOV.U32 R5, RZ, RZ, R26 ;  /* 0x000000ffff057224 */ /* 0x000fce00078e001a */
.L_x_12257:
[----:B------:R-:W-:Y:S05]  /*e150*/  BSYNC B1 ;  /* 0x0000000000017941 */ /* 0x000fea0003800000 */
.L_x_12255:
        /* <DEDUP_REMOVED lines=9> */
.L_x_12259:
[----:B------:R-:W-:Y:S02]  /*e1f0*/  IMAD.MOV.U32 R27, RZ, RZ, R8 ;  /* 0x000000ffff1b7224 */ /* 0x000fe400078e0008 */
[----:B------:R-:W-:Y:S01]  /*e200*/  IMAD.MOV.U32 R23, RZ, RZ, R4 ;  /* 0x000000ffff177224 */ /* 0x000fe200078e0004 */
[----:B------:R-:W-:Y:S01]  /*e210*/  MOV R4, R25 ;  /* 0x0000001900047202 */ /* 0x000fe20000000f00 */
[----:B------:R-:W-:-:S07]  /*e220*/  IMAD.MOV.U32 R8, RZ, RZ, R21 ;  /* 0x000000ffff087224 */ /* 0x000fce00078e0015 */
.L_x_12260:
[----:B------:R-:W-:Y:S05]  /*e230*/  BSYNC B1 ;  /* 0x0000000000017941 */ /* 0x000fea0003800000 */
.L_x_12258:
        /* <DEDUP_REMOVED lines=9> */
.L_x_12262:
[----:B------:R-:W-:Y:S02]  /*e2d0*/  IMAD.MOV.U32 R26, RZ, RZ, R27 ;  /* 0x000000ffff1a7224 */ /* 0x000fe400078e001b */
[----:B------:R-:W-:Y:S02]  /*e2e0*/  IMAD.MOV.U32 R22, RZ, RZ, R23 ;  /* 0x000000ffff167224 */ /* 0x000fe400078e0017 */
[----:B------:R-:W-:Y:S02]  /*e2f0*/  IMAD.MOV.U32 R27, RZ, RZ, R20 ;  /* 0x000000ffff1b7224 */ /* 0x000fe400078e0014 */
[----:B------:R-:W-:-:S07]  /*e300*/  IMAD.MOV.U32 R23, RZ, RZ, R24 ;  /* 0x000000ffff177224 */ /* 0x000fce00078e0018 */
.L_x_12263:
[----:B------:R-:W-:Y:S05]  /*e310*/  BSYNC B1 ;  /* 0x0000000000017941 */ /* 0x000fea0003800000 */
.L_x_12261:
        /* <DEDUP_REMOVED lines=9> */
.L_x_12265:
[----:B------:R-:W-:Y:S02]  /*e3b0*/  IMAD.MOV.U32 R25, RZ, RZ, R26 ;  /* 0x000000ffff197224 */ /* 0x000fe400078e001a */
[----:B------:R-:W-:Y:S02]  /*e3c0*/  IMAD.MOV.U32 R21, RZ, RZ, R22 ;  /* 0x000000ffff157224 */ /* 0x000fe400078e0016 */
[----:B------:R-:W-:Y:S02]  /*e3d0*/  IMAD.MOV.U32 R26, RZ, RZ, R15 ;  /* 0x000000ffff1a7224 */ /* 0x000fe400078e000f */
[----:B------:R-:W-:-:S07]  /*e3e0*/  IMAD.MOV.U32 R22, RZ, RZ, R19 ;  /* 0x000000ffff167224 */ /* 0x000fce00078e0013 */
.L_x_12266:
[----:B------:R-:W-:Y:S05]  /*e3f0*/  BSYNC B1 ;  /* 0x0000000000017941 */ /* 0x000fea0003800000 */
.L_x_12264:
        /* <DEDUP_REMOVED lines=9> */
.L_x_12268:
[----:B------:R-:W-:Y:S02]  /*e490*/  IMAD.MOV.U32 R24, RZ, RZ, R25 ;  /* 0x000000ffff187224 */ /* 0x000fe400078e0019 */
[----:B------:R-:W-:Y:S02]  /*e4a0*/  IMAD.MOV.U32 R20, RZ, RZ, R21 ;  /* 0x000000ffff147224 */ /* 0x000fe400078e0015 */
[----:B------:R-:W-:Y:S02]  /*e4b0*/  IMAD.MOV.U32 R25, RZ, RZ, R14 ;  /* 0x000000ffff197224 */ /* 0x000fe400078e000e */
[----:B------:R-:W-:-:S07]  /*e4c0*/  IMAD.MOV.U32 R21, RZ, RZ, R18 ;  /* 0x000000ffff157224 */ /* 0x000fce00078e0012 */
.L_x_12269:
[----:B------:R-:W-:Y:S05]  /*e4d0*/  BSYNC B1 ;  /* 0x0000000000017941 */ /* 0x000fea0003800000 */
.L_x_12267:
        /* <DEDUP_REMOVED lines=9> */
.L_x_12271:
[----:B------:R-:W-:Y:S01]  /*e570*/  MOV R19, R24 ;  /* 0x0000001800137202 */ /* 0x000fe20000000f00 */
[----:B------:R-:W-:Y:S02]  /*e580*/  IMAD.MOV.U32 R15, RZ, RZ, R20 ;  /* 0x000000ffff0f7224 */ /* 0x000fe400078e0014 */
[----:B------:R-:W-:Y:S02]  /*e590*/  IMAD.MOV.U32 R24, RZ, RZ, R13 ;  /* 0x000000ffff187224 */ /* 0x000fe400078e000d */
[----:B------:R-:W-:-:S07]  /*e5a0*/  IMAD.MOV.U32 R20, RZ, RZ, R17 ;  /* 0x000000ffff147224 */ /* 0x000fce00078e0011 */
.L_x_12272:
[----:B------:R-:W-:Y:S05]  /*e5b0*/  BSYNC B1 ;  /* 0x0000000000017941 */ /* 0x000fea0003800000 */
.L_x_12270:
        /* <DEDUP_REMOVED lines=9> */
.L_x_12274:
[----:B------:R-:W-:Y:S01]  /*e650*/  IMAD.MOV.U32 R18, RZ, RZ, R19 ;  /* 0x000000ffff127224 */ /* 0x000fe200078e0013 */
[----:B------:R-:W-:Y:S01]  /*e660*/  MOV R14, R15 ;  /* 0x0000000f000e7202 */ /* 0x000fe20000000f00 */
[----:B------:R-:W-:Y:S02]  /*e670*/  IMAD.MOV.U32 R19, RZ, RZ, R12 ;  /* 0x000000ffff137224 */ /* 0x000fe400078e000c */
[----:B------:R-:W-:-:S07]  /*e680*/  IMAD.MOV.U32 R15, RZ, RZ, R16 ;  /* 0x000000ffff0f7224 */ /* 0x000fce00078e0010 */
.L_x_12275:
[----:B------:R-:W-:Y:S05]  /*e690*/  BSYNC B1 ;  /* 0x0000000000017941 */ /* 0x000fea0003800000 */
.L_x_12273:
        /* <DEDUP_REMOVED lines=9> */
.L_x_12277:
[----:B------:R-:W-:Y:S02]  /*e730*/  IMAD.MOV.U32 R17, RZ, RZ, R18 ;  /* 0x000000ffff117224 */ /* 0x000fe400078e0012 */
[----:B------:R-:W-:Y:S01]  /*e740*/  IMAD.MOV.U32 R13, RZ, RZ, R14 ;  /* 0x000000ffff0d7224 */ /* 0x000fe200078e000e */
[----:B------:R-:W-:Y:S01]  /*e750*/  MOV R14, R31 ;  /* 0x0000001f000e7202 */ /* 0x000fe20000000f00 */
[----:B------:R-:W-:-:S07]  /*e760*/  IMAD.MOV.U32 R18, RZ, RZ, R3 ;  /* 0x000000ffff127224 */ /* 0x000fce00078e0003 */
.L_x_12278:
[----:B------:R-:W-:Y:S05]  /*e770*/  BSYNC B1 ;  /* 0x0000000000017941 */ /* 0x000fea0003800000 */
.L_x_12276:
        /* <DEDUP_REMOVED lines=9> */
.L_x_12280:
[----:B------:R-:W-:Y:S02]  /*e810*/  IMAD.MOV.U32 R3, RZ, RZ, R17 ;  /* 0x000000ffff037224 */ /* 0x000fe400078e0011 */
[----:B------:R-:W-:Y:S01]  /*e820*/  IMAD.MOV.U32 R12, RZ, RZ, R13 ;  /* 0x000000ffff0c7224 */ /* 0x000fe200078e000d */
[----:B------:R-:W-:Y:S01]  /*e830*/  MOV R13, R30 ;  /* 0x0000001e000d7202 */ /* 0x000fe20000000f00 */
[----:B------:R-:W-:-:S07]  /*e840*/  IMAD.MOV.U32 R17, RZ, RZ, R2 ;  /* 0x000000ffff117224 */ /* 0x000fce00078e0002 */
.L_x_12281:
[----:B------:R-:W-:Y:S05]  /*e850*/  BSYNC B1 ;  /* 0x0000000000017941 */ /* 0x000fea0003800000 */
.L_x_12279:
        /* <DEDUP_REMOVED lines=9> */
.L_x_12283:
[----:B------:R-:W-:Y:S02]  /*e8f0*/  IMAD.MOV.U32 R16, RZ, RZ, R3 ;  /* 0x000000ffff107224 */ /* 0x000fe400078e0003 */
[----:B------:R-:W-:Y:S02]  /*e900*/  IMAD.MOV.U32 R2, RZ, RZ, R12 ;  /* 0x000000ffff027224 */ /* 0x000fe400078e000c */
[----:B------:R-:W-:Y:S02]  /*e910*/  IMAD.MOV.U32 R12, RZ, RZ, R29 ;  /* 0x000000ffff0c7224 */ /* 0x000fe400078e001d */
[----:B------:R-:W-:-:S07]  /*e920*/  IMAD.MOV.U32 R3, RZ, RZ, R32 ;  /* 0x000000ffff037224 */ /* 0x000fce00078e0020 */
.L_x_12284:
[----:B------:R-:W-:Y:S05]  /*e930*/  BSYNC B1 ;  /* 0x0000000000017941 */ /* 0x000fea0003800000 */
.L_x_12282:
[CC--:B------:R-:W-:Y:S01]  /*e940*/  FSETP.GEU.FTZ.AND P0, PT, R0.reuse, R67.reuse, PT ;  /* 0x000000430000720b */ /* 0x0c0fe20003f1e000 */
[----:B------:R-:W-:Y:S01]  /*e950*/  BSSY B1, `(.L_x_12285) ;  /* 0x0000013000017945 */ /* 0x000fe20003800000 */
[----:B------:R-:W-:Y:S02]  /*e960*/  FSETP.NEU.FTZ.AND P1, PT, R0, R67, PT ;  /* 0x000000430000720b */ /* 0x000fe40003f3d000 */
[C---:B------:R-:W-:Y:S02]  /*e970*/  ISETP.EQ.OR P0, PT, R28.reuse, -0x1, !P0 ;  /* 0xffffffff1c00780c */ /* 0x040fe40004702670 */
[----:B------:R-:W-:-:S04]  /*e980*/  ISETP.LE.OR P1, PT, R28, R60, P1 ;  /* 0x0000003c1c00720c */ /* 0x000fc80000f23670 */
        /* <DEDUP_REMOVED lines=11> */
.L_x_12286:
[----:B------:R-:W-:Y:S01]  /*ea40*/  IMAD.MOV.U32 R31, RZ, RZ, R28 ;  /* 0x000000ffff1f7224 */ /* 0x000fe200078e001c */
[----:B------:R-:W-:Y:S01]  /*ea50*/  MOV R28, R37 ;  /* 0x00000025001c7202 */ /* 0x000fe20000000f00 */
[----:B------:R-:W-:Y:S02]  /*ea60*/  IMAD.MOV.U32 R29, RZ, RZ, R0 ;  /* 0x000000ffff1d7224 */ /* 0x000fe400078e0000 */
[----:B------:R-:W-:-:S07]  /*ea70*/  IMAD.MOV.U32 R0, RZ, RZ, R35 ;  /* 0x000000ffff007224 */ /* 0x000fce00078e0023 */
.L_x_12287:
[----:B------:R-:W-:Y:S05]  /*ea80*/  BSYNC B1 ;  /* 0x0000000000017941 */ /* 0x000fea0003800000 */
.L_x_12285:
        /* <DEDUP_REMOVED lines=9> */
.L_x_12289:
[----:B------:R-:W-:Y:S02]  /*eb20*/  IMAD.MOV.U32 R32, RZ, RZ, R31 ;  /* 0x000000ffff207224 */ /* 0x000fe400078e001f */
[----:B------:R-:W-:Y:S02]  /*eb30*/  IMAD.MOV.U32 R30, RZ, RZ, R29 ;  /* 0x000000ffff1e7224 */ /* 0x000fe400078e001d */
[----:B------:R-:W-:Y:S02]  /*eb40*/  IMAD.MOV.U32 R31, RZ, RZ, R66 ;  /* 0x000000ffff1f7224 */ /* 0x000fe400078e0042 */
[----:B------:R-:W-:-:S07]  /*eb50*/  IMAD.MOV.U32 R29, RZ, RZ, R64 ;  /* 0x000000ffff1d7224 */ /* 0x000fce00078e0040 */
.L_x_12290:
[----:B------:R-:W-:Y:S05]  /*eb60*/  BSYNC B1 ;  /* 0x0000000000017941 */ /* 0x000fea0003800000 */
.L_x_12288:
        /* <DEDUP_REMOVED lines=9> */
.L_x_12292:
[----:B------:R-:W-:Y:S02]  /*ec00*/  IMAD.MOV.U32 R37, RZ, RZ, R32 ;  /* 0x000000ffff257224 */ /* 0x000fe400078e0020 */
[----:B------:R-:W-:Y:S02]  /*ec10*/  IMAD.MOV.U32 R35, RZ, RZ, R30 ;  /* 0x000000ffff237224 */ /* 0x000fe400078e001e */
[----:B------:R-:W-:Y:S02]  /*ec20*/  IMAD.MOV.U32 R32, RZ, RZ, R11 ;  /* 0x000000ffff207224 */ /* 0x000fe400078e000b */
[----:B------:R-:W-:-:S07]  /*ec30*/  IMAD.MOV.U32 R30, RZ, RZ, R7 ;  /* 0x000000ffff1e7224 */ /* 0x000fce00078e0007 */
.L_x_12293:
[----:B------:R-:W-:Y:S05]  /*ec40*/  BSYNC B1 ;  /* 0x0000000000017941 */ /* 0x000fea0003800000 */
.L_x_12291:
        /* <DEDUP_REMOVED lines=9> */
.L_x_12295:
[----:B------:R-:W-:Y:S02]  /*ece0*/  IMAD.MOV.U32 R64, RZ, RZ, R37 ;  /* 0x000000ffff407224 */ /* 0x000fe400078e0025 */
[----:B------:R-:W-:Y:S02]  /*ecf0*/  IMAD.MOV.U32 R60, RZ, RZ, R35 ;  /* 0x000000ffff3c7224 */ /* 0x000fe400078e0023 */
[----:B------:R-:W-:Y:S02]  /*ed00*/  IMAD.MOV.U32 R37, RZ, RZ, R10 ;  /* 0x000000ffff257224 */ /* 0x000fe400078e000a */
[----:B------:R-:W-:-:S07]  /*ed10*/  IMAD.MOV.U32 R35, RZ, RZ, R6 ;  /* 0x000000ffff237224 */ /* 0x000fce00078e0006 */
.L_x_12296:
[----:B------:R-:W-:Y:S05]  /*ed20*/  BSYNC B1 ;  /* 0x0000000000017941 */ /* 0x000fea0003800000 */
.L_x_12294:
        /* <DEDUP_REMOVED lines=9> */
.L_x_12298:
[----:B------:R-:W-:Y:S01]  /*edc0*/  MOV R11, R64 ;  /* 0x00000040000b7202 */ /* 0x000fe20000000f00 */
[----:B------:R-:W-:Y:S02]  /*edd0*/  IMAD.MOV.U32 R7, RZ, RZ, R60 ;  /* 0x000000ffff077224 */ /* 0x000fe400078e003c */
[----:B------:R-:W-:Y:S02]  /*ede0*/  IMAD.MOV.U32 R64, RZ, RZ, R9 ;  /* 0x000000ffff407224 */ /* 0x000fe400078e0009 */
[----:B------:R-:W-:-:S07]  /*edf0*/  IMAD.MOV.U32 R60, RZ, RZ, R5 ;  /* 0x000000ffff3c7224 */ /* 0x000fce00078e0005 */
.L_x_12299:
[----:B------:R-:W-:Y:S05]  /*ee00*/  BSYNC B1 ;  /* 0x0000000000017941 */ /* 0x000fea0003800000 */
.L_x_12297:
        /* <DEDUP_REMOVED lines=9> */
.L_x_12301:
[----:B------:R-:W-:Y:S01]  /*eea0*/  IMAD.MOV.U32 R10, RZ, RZ, R11 ;  /* 0x000000ffff0a7224 */ /* 0x000fe200078e000b */
[----:B------:R-:W-:Y:S01]  /*eeb0*/  MOV R6, R7 ;  /* 0x0000000700067202 */ /* 0x000fe20000000f00 */
[----:B------:R-:W-:Y:S02]  /*eec0*/  IMAD.MOV.U32 R11, RZ, RZ, R8 ;  /* 0x000000ffff0b7224 */ /* 0x000fe400078e0008 */
[----:B------:R-:W-:-:S07]  /*eed0*/  IMAD.MOV.U32 R7, RZ, RZ, R4 ;  /* 0x000000ffff077224 */ /* 0x000fce00078e0004 */
.L_x_12302:
[----:B------:R-:W-:Y:S05]  /*eee0*/  BSYNC B1 ;  /* 0x0000000000017941 */ /* 0x000fea0003800000 */
.L_x_12300:
        /* <DEDUP_REMOVED lines=9> */
.L_x_12304:
[----:B------:R-:W-:Y:S01]  /*ef80*/  IMAD.MOV.U32 R9, RZ, RZ, R10 ;  /* 0x000000ffff097224 */ /* 0x000fe200078e000a */
[----:B------:R-:W-:Y:S01]  /*ef90*/  MOV R10, R27 ;  /* 0x0000001b000a7202 */ /* 0x000fe20000000f00 */
[----:B------:R-:W-:Y:S02]  /*efa0*/  IMAD.MOV.U32 R5, RZ, RZ, R6 ;  /* 0x000000ffff057224 */ /* 0x000fe400078e0006 */
[----:B------:R-:W-:-:S07]  /*efb0*/  IMAD.MOV.U32 R6, RZ, RZ, R23 ;  /* 0x000000ffff067224 */ /* 0x000fce00078e0017 */
.L_x_12305:
[----:B------:R-:W-:Y:S05]  /*efc0*/  BSYNC B1 ;  /* 0x0000000000017941 */ /* 0x000fea0003800000 */
.L_x_12303:
        /* <DEDUP_REMOVED lines=9> */
.L_x_12307:
[----:B------:R-:W-:Y:S02]  /*f060*/  IMAD.MOV.U32 R8, RZ, RZ, R9 ;  /* 0x000000ffff087224 */ /* 0x000fe400078e0009 */
[----:B------:R-:W-:Y:S01]  /*f070*/  IMAD.MOV.U32 R4, RZ, RZ, R5 ;  /* 0x000000ffff047224 */ /* 0x000fe200078e0005 */
[----:B------:R-:W-:Y:S01]  /*f080*/  MOV R5, R22 ;  /* 0x0000001600057202 */ /* 0x000fe20000000f00 */
[----:B------:R-:W-:-:S07]  /*f090*/  IMAD.MOV.U32 R9, RZ, RZ, R26 ;  /* 0x000000ffff097224 */ /* 0x000fce00078e001a */
.L_x_12308:
[----:B------:R-:W-:Y:S05]  /*f0a0*/  BSYNC B1 ;  /* 0x0000000000017941 */ /* 0x000fea0003800000 */
.L_x_12306:
        /* <DEDUP_REMOVED lines=9> */
.L_x_12310:
[----:B------:R-:W-:Y:S02]  /*f140*/  IMAD.MOV.U32 R27, RZ, RZ, R8 ;  /* 0x000000ffff1b7224 */ /* 0x000fe400078e0008 */
[----:B------:R-:W-:Y:S02]  /*f150*/  IMAD.MOV.U32 R23, RZ, RZ, R4 ;  /* 0x000000ffff177224 */ /* 0x000fe400078e0004 */
[----:B------:R-:W-:Y:S02]  /*f160*/  IMAD.MOV.U32 R8, RZ, RZ, R25 ;  /* 0x000000ffff087224 */ /* 0x000fe400078e0019 */
[----:B------:R-:W-:-:S07]  /*f170*/  IMAD.MOV.U32 R4, RZ, RZ, R21 ;  /* 0x000000ffff047224 */ /* 0x000fce00078e0015 */
.L_x_12311:
[----:B------:R-:W-:Y:S05]  /*f180*/  BSYNC B1 ;  /* 0x0000000000017941 */ /* 0x000fea0003800000 */
.L_x_12309:
        /* <DEDUP_REMOVED lines=9> */
.L_x_12313:
[----:B------:R-:W-:Y:S02]  /*f220*/  IMAD.MOV.U32 R26, RZ, RZ, R27 ;  /* 0x000000ffff1a7224 */ /* 0x000fe400078e001b */
[----:B------:R-:W-:Y:S02]  /*f230*/  IMAD.MOV.U32 R22, RZ, RZ, R23 ;  /* 0x000000ffff167224 */ /* 0x000fe400078e0017 */
[----:B------:R-:W-:Y:S02]  /*f240*/  IMAD.MOV.U32 R27, RZ, RZ, R24 ;  /* 0x000000ffff1b7224 */ /* 0x000fe400078e0018 */
[----:B------:R-:W-:-:S07]  /*f250*/  IMAD.MOV.U32 R23, RZ, RZ, R20 ;  /* 0x000000ffff177224 */ /* 0x000fce00078e0014 */
.L_x_12314:
[----:B------:R-:W-:Y:S05]  /*f260*/  BSYNC B1 ;  /* 0x0000000000017941 */ /* 0x000fea0003800000 */
.L_x_12312:
        /* <DEDUP_REMOVED lines=9> */
.L_x_12316:
[----:B------:R-:W-:Y:S02]  /*f300*/  IMAD.MOV.U32 R25, RZ, RZ, R26 ;  /* 0x000000ffff197224 */ /* 0x000fe400078e001a */
[----:B------:R-:W-:Y:S02]  /*f310*/  IMAD.MOV.U32 R21, RZ, RZ, R22 ;  /* 0x000000ffff157224 */ /* 0x000fe400078e0016 */
[----:B------:R-:W-:Y:S02]  /*f320*/  IMAD.MOV.U32 R26, RZ, RZ, R19 ;  /* 0x000000ffff1a7224 */ /* 0x000fe400078e0013 */
[----:B------:R-:W-:-:S07]  /*f330*/  IMAD.MOV.U32 R22, RZ, RZ, R15 ;  /* 0x000000ffff167224 */ /* 0x000fce00078e000f */
.L_x_12317:
[----:B------:R-:W-:Y:S05]  /*f340*/  BSYNC B1 ;  /* 0x0000000000017941 */ /* 0x000fea0003800000 */
.L_x_12315:
        /* <DEDUP_REMOVED lines=9> */
.L_x_12319:
[----:B------:R-:W-:Y:S01]  /*f3e0*/  MOV R24, R25 ;  /* 0x0000001900187202 */ /* 0x000fe20000000f00 */
[----:B------:R-:W-:Y:S02]  /*f3f0*/  IMAD.MOV.U32 R20, RZ, RZ, R21 ;  /* 0x000000ffff147224 */ /* 0x000fe400078e0015 */
[----:B------:R-:W-:Y:S02]  /*f400*/  IMAD.MOV.U32 R25, RZ, RZ, R18 ;  /* 0x000000ffff197224 */ /* 0x000fe400078e0012 */
[----:B------:R-:W-:-:S07]  /*f410*/  IMAD.MOV.U32 R21, RZ, RZ, R14 ;  /* 0x000000ffff157224 */ /* 0x000fce00078e000e */
.L_x_12320:
[----:B------:R-:W-:Y:S05]  /*f420*/  BSYNC B1 ;  /* 0x0000000000017941 */ /* 0x000fea0003800000 */
.L_x_12318:
        /* <DEDUP_REMOVED lines=9> */
.L_x_12322:
[----:B------:R-:W-:Y:S01]  /*f4c0*/  IMAD.MOV.U32 R14, RZ, RZ, R24 ;  /* 0x000000ffff0e7224 */ /* 0x000fe200078e0018 */
[----:B------:R-:W-:Y:S01]  /*f4d0*/  MOV R15, R20 ;  /* 0x00000014000f7202 */ /* 0x000fe20000000f00 */
[----:B------:R-:W-:Y:S02]  /*f4e0*/  IMAD.MOV.U32 R24, RZ, RZ, R17 ;  /* 0x000000ffff187224 */ /* 0x000fe400078e0011 */
[----:B------:R-:W-:-:S07]  /*f4f0*/  IMAD.MOV.U32 R20, RZ, RZ, R13 ;  /* 0x000000ffff147224 */ /* 0x000fce00078e000d */
.L_x_12323:
[----:B------:R-:W-:Y:S05]  /*f500*/  BSYNC B1 ;  /* 0x0000000000017941 */ /* 0x000fea0003800000 */
.L_x_12321:
        /* <DEDUP_REMOVED lines=9> */
.L_x_12325:
[----:B------:R-:W-:Y:S01]  /*f5a0*/  IMAD.MOV.U32 R17, RZ, RZ, R14 ;  /* 0x000000ffff117224 */ /* 0x000fe200078e000e */
[----:B------:R-:W-:Y:S01]  /*f5b0*/  MOV R14, R3 ;  /* 0x00000003000e7202 */ /* 0x000fe20000000f00 */
[----:B------:R-:W-:Y:S02]  /*f5c0*/  IMAD.MOV.U32 R13, RZ, RZ, R15 ;  /* 0x000000ffff0d7224 */ /* 0x000fe400078e000f */
[----:B------:R-:W-:-:S07]  /*f5d0*/  IMAD.MOV.U32 R15, RZ, RZ, R12 ;  /* 0x000000ffff0f7224 */ /* 0x000fce00078e000c */
.L_x_12326:
[----:B------:R-:W-:Y:S05]  /*f5e0*/  BSYNC B1 ;  /* 0x0000000000017941 */ /* 0x000fea0003800000 */
.L_x_12324:
        /* <DEDUP_REMOVED lines=9> */
.L_x_12328:
[----:B------:R-:W-:Y:S02]  /*f680*/  IMAD.MOV.U32 R12, RZ, RZ, R17 ;  /* 0x000000ffff0c7224 */ /* 0x000fe400078e0011 */
[----:B------:R-:W-:Y:S01]  /*f690*/  IMAD.MOV.U32 R3, RZ, RZ, R13 ;  /* 0x000000ffff037224 */ /* 0x000fe200078e000d */
[----:B------:R-:W-:Y:S01]  /*f6a0*/  MOV R13, R2 ;  /* 0x00000002000d7202 */ /* 0x000fe20000000f00 */
[----:B------:R-:W-:-:S07]  /*f6b0*/  IMAD.MOV.U32 R17, RZ, RZ, R16 ;  /* 0x000000ffff117224 */ /* 0x000fce00078e0010 */
.L_x_12329:
[----:B------:R-:W-:Y:S05]  /*f6c0*/  BSYNC B1 ;  /* 0x0000000000017941 */ /* 0x000fea0003800000 */
.L_x_12327:
[CC--:B------:R-:W-:Y:S01]  /*f6d0*/  FSETP.GEU.FTZ.AND P0, PT, R0.reuse, R65.reuse, PT ;  /* 0x000000410000720b */ /* 0x0c0fe20003f1e000 */
[----:B------:R-:W-:Y:S01]  /*f6e0*/  BSSY B1, `(.L_x_12330) ;  /* 0x0000013000017945 */ /* 0x000fe20003800000 */
[----:B------:R-:W-:Y:S02]  /*f6f0*/  FSETP.NEU.FTZ.AND P1, PT, R0, R65, PT ;  /* 0x000000410000720b */ /* 0x000fe40003f3d000 */
[C---:B------:R-:W-:Y:S02]  /*f700*/  ISETP.EQ.OR P0, PT, R28.reuse, -0x1, !P0 ;  /* 0xffffffff1c00780c */ /* 0x040fe40004702670 */
[----:B------:R-:W-:-:S04]  /*f710*/  ISETP.LE.OR P1, PT, R28, R58, P1 ;  /* 0x0000003a1c00720c */ /* 0x000fc80000f23670 */
        /* <DEDUP_REMOVED lines=11> */
.L_x_12331:
[----:B------:R-:W-:Y:S02]  /*f7d0*/  IMAD.MOV.U32 R65, RZ, RZ, R28 ;  /* 0x000000ffff417224 */ /* 0x000fe400078e001c */
[----:B------:R-:W-:Y:S01]  /*f7e0*/  IMAD.MOV.U32 R19, RZ, RZ, R0 ;  /* 0x000000ffff137224 */ /* 0x000fe200078e0000 */
[----:B------:R-:W-:Y:S01]  /*f7f0*/  MOV R0, R29 ;  /* 0x0000001d00007202 */ /* 0x000fe20000000f00 */
[----:B------:R-:W-:-:S07]  /*f800*/  IMAD.MOV.U32 R28, RZ, RZ, R31 ;  /* 0x000000ffff1c7224 */ /* 0x000fce00078e001f */
.L_x_12332:
[----:B------:R-:W-:Y:S05]  /*f810*/  BSYNC B1 ;  /* 0x0000000000017941 */ /* 0x000fea0003800000 */
.L_x_12330:
        /* <DEDUP_REMOVED lines=9> */
.L_x_12334:
[----:B------:R-:W-:Y:S02]  /*f8b0*/  IMAD.MOV.U32 R16, RZ, RZ, R65 ;  /* 0x000000ffff107224 */ /* 0x000fe400078e0041 */
[----:B------:R-:W-:Y:S01]  /*f8c0*/  IMAD.MOV.U32 R2, RZ, RZ, R19 ;  /* 0x000000ffff027224 */ /* 0x000fe200078e0013 */
[----:B------:R-:W-:Y:S01]  /*f8d0*/  MOV R19, R30 ;  /* 0x0000001e00137202 */ /* 0x000fe20000000f00 */
[----:B------:R-:W-:-:S07]  /*f8e0*/  IMAD.MOV.U32 R65, RZ, RZ, R32 ;  /* 0x000000ffff417224 */ /* 0x000fce00078e0020 */
.L_x_12335:
[----:B------:R-:W-:Y:S05]  /*f8f0*/  BSYNC B1 ;  /* 0x0000000000017941 */ /* 0x000fea0003800000 */
.L_x_12333:
        /* <DEDUP_REMOVED lines=9> */
.L_x_12337:
[----:B------:R-:W-:Y:S02]  /*f990*/  IMAD.MOV.U32 R31, RZ, RZ, R16 ;  /* 0x000000ffff1f7224 */ /* 0x000fe400078e0010 */
[----:B------:R-:W-:Y:S02]  /*f9a0*/  IMAD.MOV.U32 R29, RZ, RZ, R2 ;  /* 0x000000ffff1d7224 */ /* 0x000fe400078e0002 */
[----:B------:R-:W-:Y:S02]  /*f9b0*/  IMAD.MOV.U32 R16, RZ, RZ, R37 ;  /* 0x000000ffff107224 */ /* 0x000fe400078e0025 */
[----:B------:R-:W-:-:S07]  /*f9c0*/  IMAD.MOV.U32 R2, RZ, RZ, R35 ;  /* 0x000000ffff027224 */ /* 0x000fce00078e0023 */
.L_x_12338:
[----:B------:R-:W-:Y:S05]  /*f9d0*/  BSYNC B1 ;  /* 0x0000000000017941 */ /* 0x000fea0003800000 */
.L_x_12336:
        /* <DEDUP_REMOVED lines=9> */
.L_x_12340:
[----:B------:R-:W-:Y:S02]  /*fa70*/  IMAD.MOV.U32 R30, RZ, RZ, R31 ;  /* 0x000000ffff1e7224 */ /* 0x000fe400078e001f */
[----:B------:R-:W-:Y:S02]  /*fa80*/  IMAD.MOV.U32 R18, RZ, RZ, R29 ;  /* 0x000000ffff127224 */ /* 0x000fe400078e001d */
[----:B------:R-:W-:Y:S02]  /*fa90*/  IMAD.MOV.U32 R31, RZ, RZ, R64 ;  /* 0x000000ffff1f7224 */ /* 0x000fe400078e0040 */
[----:B------:R-:W-:-:S07]  /*faa0*/  IMAD.MOV.U32 R29, RZ, RZ, R60 ;  /* 0x000000ffff1d7224 */ /* 0x000fce00078e003c */
.L_x_12341:
[----:B------:R-:W-:Y:S05]  /*fab0*/  BSYNC B1 ;  /* 0x0000000000017941 */ /* 0x000fea0003800000 */
.L_x_12339:
        /* <DEDUP_REMOVED lines=9> */
.L_x_12343:
[----:B------:R-:W-:Y:S02]  /*fb50*/  IMAD.MOV.U32 R37, RZ, RZ, R30 ;  /* 0x000000ffff257224 */ /* 0x000fe400078e001e */
[----:B------:R-:W-:Y:S02]  /*fb60*/  IMAD.MOV.U32 R35, RZ, RZ, R18 ;  /* 0x000000ffff237224 */ /* 0x000fe400078e0012 */
[----:B------:R-:W-:Y:S02]  /*fb70*/  IMAD.MOV.U32 R30, RZ, RZ, R11 ;  /* 0x000000ffff1e7224 */ /* 0x000fe400078e000b */
[----:B------:R-:W-:-:S07]  /*fb80*/  IMAD.MOV.U32 R18, RZ, RZ, R7 ;  /* 0x000000ffff127224 */ /* 0x000fce00078e0007 */
.L_x_12344:
[----:B------:R-:W-:Y:S05]  /*fb90*/  BSYNC B1 ;  /* 0x0000000000017941 */ /* 0x000fea0003800000 */
.L_x_12342:
        /* <DEDUP_REMOVED lines=9> */
.L_x_12346:
[----:B------:R-:W-:Y:S01]  /*fc30*/  MOV R58, R37 ;  /* 0x00000025003a7202 */ /* 0x000fe20000000f00 */
[----:B------:R-:W-:Y:S02]  /*fc40*/  IMAD.MOV.U32 R32, RZ, RZ, R35 ;  /* 0x000000ffff207224 */ /* 0x000fe400078e0023 */
[----:B------:R-:W-:Y:S02]  /*fc50*/  IMAD.MOV.U32 R37, RZ, RZ, R10 ;  /* 0x000000ffff257224 */ /* 0x000fe400078e000a */
[----:B------:R-:W-:-:S07]  /*fc60*/  IMAD.MOV.U32 R35, RZ, RZ, R6 ;  /* 0x000000ffff237224 */ /* 0x000fce00078e0006 */
.L_x_12347:
[----:B------:R-:W-:Y:S05]  /*fc70*/  BSYNC B1 ;  /* 0x0000000000017941 */ /* 0x000fea0003800000 */
.L_x_12345:
        /* <DEDUP_REMOVED lines=9> */
.L_x_12349:
[----:B------:R-:W-:Y:S01]  /*fd10*/  IMAD.MOV.U32 R11, RZ, RZ, R58 ;  /* 0x000000ffff0b7224 */ /* 0x000fe200078e003a */
[----:B------:R-:W-:Y:S01]  /*fd20*/  MOV R7, R32 ;  /* 0x0000002000077202 */ /* 0x000fe20000000f00 */
[----:B------:R-:W-:Y:S02]  /*fd30*/  IMAD.MOV.U32 R58, RZ, RZ, R9 ;  /* 0x000000ffff3a7224 */ /* 0x000fe400078e0009 */
[----:B------:R-:W-:-:S07]  /*fd40*/  IMAD.MOV.U32 R32, RZ, RZ, R5 ;  /* 0x000000ffff207224 */ /* 0x000fce00078e0005 */
.L_x_12350:
[----:B------:R-:W-:Y:S05]  /*fd50*/  BSYNC B1 ;  /* 0x0000000000017941 */ /* 0x000fea0003800000 */
.L_x_12348:
        /* <DEDUP_REMOVED lines=9> */
.L_x_12352:
[----:B------:R-:W-:Y:S01]  /*fdf0*/  IMAD.MOV.U32 R10, RZ, RZ, R11 ;  /* 0x000000ffff0a7224 */ /* 0x000fe200078e000b */
[----:B------:R-:W-:Y:S01]  /*fe00*/  MOV R11, R8 ;  /* 0x00000008000b7202 */ /* 0x000fe20000000f00 */
[----:B------:R-:W-:Y:S02]  /*fe10*/  IMAD.MOV.U32 R6, RZ, RZ, R7 ;  /* 0x000000ffff067224 */ /* 0x000fe400078e0007 */
[----:B------:R-:W-:-:S07]  /*fe20*/  IMAD.MOV.U32 R7, RZ, RZ, R4 ;  /* 0x000000ffff077224 */ /* 0x000fce00078e0004 */
.L_x_12353:
[----:B------:R-:W-:Y:S05]  /*fe30*/  BSYNC B1 ;  /* 0x0000000000017941 */ /* 0x000fea0003800000 */
.L_x_12351:
        /* <DEDUP_REMOVED lines=9> */
.L_x_12355:
[----:B------:R-:W-:Y:S02]  /*fed0*/  IMAD.MOV.U32 R9, RZ, RZ, R10 ;  /* 0x000000ffff097224 */ /* 0x000fe400078e000a */
[----:B------:R-:W-:Y:S01]  /*fee0*/  IMAD.MOV.U32 R5, RZ, RZ, R6 ;  /* 0x000000ffff057224 */ /* 0x000fe200078e0006 */
[----:B------:R-:W-:Y:S01]  /*fef0*/  MOV R6, R23 ;  /* 0x0000001700067202 */ /* 0x000fe20000000f00 */
[----:B------:R-:W-:-:S07]  /*ff00*/  IMAD.MOV.U32 R10, RZ, RZ, R27 ;  /* 0x000000ffff0a7224 */ /* 0x000fce00078e001b */
.L_x_12356:
[----:B------:R-:W-:Y:S05]  /*ff10*/  BSYNC B1 ;  /* 0x0000000000017941 */ /* 0x000fea0003800000 */
.L_x_12354:
        /* <DEDUP_REMOVED lines=9> */
.L_x_12358:
[----:B------:R-:W-:Y:S02]  /*ffb0*/  IMAD.MOV.U32 R8, RZ, RZ, R9 ;  /* 0x000000ffff087224 */ /* 0x000fe400078e0009 */
[----:B------:R-:W-:Y:S02]  /*ffc0*/  IMAD.MOV.U32 R4, RZ, RZ, R5 ;  /* 0x000000ffff047224 */ /* 0x000fe400078e0005 */
[----:B------:R-:W-:Y:S02]  /*ffd0*/  IMAD.MOV.U32 R9, RZ, RZ, R26 ;  /* 0x000000ffff097224 */ /* 0x000fe400078e001a */
[----:B------:R-:W-:-:S07]  /*ffe0*/  IMAD.MOV.U32 R5, RZ, RZ, R22 ;  /* 0x000000ffff057224 */ /* 0x000fce00078e0016 */
.L_x_12359:
[----:B------:R-:W-:Y:S05]  /*fff0*/  BSYNC B1 ;  /* 0x0000000000017941 */ /* 0x000fea0003800000 */
.L_x_12357:
        /* <DEDUP_REMOVED lines=9> */
.L_x_12361:
[----:B------:R-:W-:Y:S02]  /*10090*/  IMAD.MOV.U32 R27, RZ, RZ, R8 ;  /* 0x000000ffff1b7224 */ /* 0x000fe400078e0008 */
[----:B------:R-:W-:Y:S02]  /*100a0*/  IMAD.MOV.U32 R23, RZ, RZ, R4 ;  /* 0x000000ffff177224 */ /* 0x000fe400078e0004 */
[----:B------:R-:W-:Y:S02]  /*100b0*/  IMAD.MOV.U32 R8, RZ, RZ, R25 ;  /* 0x000000ffff087224 */ /* 0x000fe400078e0019 */
[----:B------:R-:W-:-:S07]  /*100c0*/  IMAD.MOV.U32 R4, RZ, RZ, R21 ;  /* 0x000000ffff047224 */ /* 0x000fce00078e0015 */
.L_x_12362:
[----:B------:R-:W-:Y:S05]  /*100d0*/  BSYNC B1 ;  /* 0x0000000000017941 */ /* 0x000fea0003800000 */
.L_x_12360:
        /* <DEDUP_REMOVED lines=9> */
.L_x_12364:
[----:B------:R-:W-:Y:S02]  /*10170*/  IMAD.MOV.U32 R21, RZ, RZ, R27 ;  /* 0x000000ffff157224 */ /* 0x000fe400078e001b */
[----:B------:R-:W-:Y:S02]  /*10180*/  IMAD.MOV.U32 R22, RZ, RZ, R23 ;  /* 0x000000ffff167224 */ /* 0x000fe400078e0017 */
[----:B------:R-:W-:Y:S02]  /*10190*/  IMAD.MOV.U32 R27, RZ, RZ, R24 ;  /* 0x000000ffff1b7224 */ /* 0x000fe400078e0018 */
[----:B------:R-:W-:-:S07]  /*101a0*/  IMAD.MOV.U32 R23, RZ, RZ, R20 ;  /* 0x000000ffff177224 */ /* 0x000fce00078e0014 */
.L_x_12365:
[----:B------:R-:W-:Y:S05]  /*101b0*/  BSYNC B1 ;  /* 0x0000000000017941 */ /* 0x000fea0003800000 */
.L_x_12363:
        /* <DEDUP_REMOVED lines=9> */
.L_x_12367:
[----:B------:R-:W-:Y:S01]  /*10250*/  MOV R24, R21 ;  /* 0x0000001500187202 */ /* 0x000fe20000000f00 */
[----:B------:R-:W-:Y:S02]  /*10260*/  IMAD.MOV.U32 R20, RZ, RZ, R22 ;  /* 0x000000ffff147224 */ /* 0x000fe400078e0016 */
[----:B------:R-:W-:Y:S02]  /*10270*/  IMAD.MOV.U32 R21, RZ, RZ, R14 ;  /* 0x000000ffff157224 */ /* 0x000fe400078e000e */
[----:B------:R-:W-:-:S07]  /*10280*/  IMAD.MOV.U32 R22, RZ, RZ, R15 ;  /* 0x000000ffff167224 */ /* 0x000fce00078e000f */
.L_x_12368:
[----:B------:R-:W-:Y:S05]  /*10290*/  BSYNC B1 ;  /* 0x0000000000017941 */ /* 0x000fea0003800000 */
.L_x_12366:
        /* <DEDUP_REMOVED lines=9> */
.L_x_12370:
[----:B------:R-:W-:Y:S01]  /*10330*/  IMAD.MOV.U32 R15, RZ, RZ, R24 ;  /* 0x000000ffff0f7224 */ /* 0x000fe200078e0018 */
[----:B------:R-:W-:Y:S01]  /*10340*/  MOV R14, R20 ;  /* 0x00000014000e7202 */ /* 0x000fe20000000f00 */
[----:B------:R-:W-:Y:S02]  /*10350*/  IMAD.MOV.U32 R24, RZ, RZ, R17 ;  /* 0x000000ffff187224 */ /* 0x000fe400078e0011 */
[----:B------:R-:W-:-:S07]  /*10360*/  IMAD.MOV.U32 R20, RZ, RZ, R13 ;  /* 0x000000ffff147224 */ /* 0x000fce00078e000d */
.L_x_12371:
[----:B------:R-:W-:Y:S05]  /*10370*/  BSYNC B1 ;  /* 0x0000000000017941 */ /* 0x000fea0003800000 */
.L_x_12369:
        /* <DEDUP_REMOVED lines=9> */
.L_x_12373:
[----:B------:R-:W-:Y:S01]  /*10410*/  IMAD.MOV.U32 R17, RZ, RZ, R15 ;  /* 0x000000ffff117224 */ /* 0x000fe200078e000f */
[----:B------:R-:W-:Y:S01]  /*10420*/  MOV R15, R12 ;  /* 0x0000000c000f7202 */ /* 0x000fe20000000f00 */
[----:B------:R-:W-:Y:S02]  /*10430*/  IMAD.MOV.U32 R13, RZ, RZ, R14 ;  /* 0x000000ffff0d7224 */ /* 0x000fe400078e000e */
[----:B------:R-:W-:-:S07]  /*10440*/  IMAD.MOV.U32 R14, RZ, RZ, R3 ;  /* 0x000000ffff0e7224 */ /* 0x000fce00078e0003 */
.L_x_12374:
[----:B------:R-:W-:Y:S05]  /*10450*/  BSYNC B1 ;  /* 0x0000000000017941 */ /* 0x000fea0003800000 */
.L_x_12372:
        /* <DEDUP_REMOVED lines=16> */
.L_x_12376:
[----:B------:R-:W-:Y:S01]  /*10560*/  IMAD.MOV.U32 R25, RZ, RZ, R28 ;  /* 0x000000ffff197224 */ /* 0x000fe200078e001c */
[----:B------:R-:W-:Y:S01]  /*10570*/  MOV R3, R0 ;  /* 0x0000000000037202 */ /* 0x000fe20000000f00 */
[----:B------:R-:W-:Y:S02]  /*10580*/  IMAD.MOV.U32 R0, RZ, RZ, R19 ;  /* 0x000000ffff007224 */ /* 0x000fe400078e0013 */
[----:B------:R-:W-:-:S07]  /*10590*/  IMAD.MOV.U32 R28, RZ, RZ, R65 ;  /* 0x000000ffff1c7224 */ /* 0x000fce00078e0041 */
.L_x_12377:
[----:B------:R-:W-:Y:S05]  /*105a0*/  BSYNC B1 ;  /* 0x0000000000017941 */ /* 0x000fea0003800000 */
.L_x_12375:
        /* <DEDUP_REMOVED lines=9> */
.L_x_12379:
[----:B------:R-:W-:Y:S01]  /*10640*/  IMAD.MOV.U32 R26, RZ, RZ, R25 ;  /* 0x000000ffff1a7224 */ /* 0x000fe200078e0019 */
[----:B------:R-:W-:Y:S01]  /*10650*/  MOV R25, R16 ;  /* 0x0000001000197202 */ /* 0x000fe20000000f00 */
[----:B------:R-:W-:Y:S02]  /*10660*/  IMAD.MOV.U32 R12, RZ, RZ, R3 ;  /* 0x000000ffff0c7224 */ /* 0x000fe400078e0003 */
[----:B------:R-:W-:-:S07]  /*10670*/  IMAD.MOV.U32 R3, RZ, RZ, R2 ;  /* 0x000000ffff037224 */ /* 0x000fce00078e0002 */
.L_x_12380:
[----:B------:R-:W-:Y:S05]  /*10680*/  BSYNC B1 ;  /* 0x0000000000017941 */ /* 0x000fea0003800000 */
.L_x_12378:
        /* <DEDUP_REMOVED lines=9> */
.L_x_12382:
[----:B------:R-:W-:Y:S02]  /*10720*/  IMAD.MOV.U32 R63, RZ, RZ, R26 ;  /* 0x000000ffff3f7224 */ /* 0x000fe400078e001a */
[----:B------:R-:W-:Y:S01]  /*10730*/  IMAD.MOV.U32 R19, RZ, RZ, R12 ;  /* 0x000000ffff137224 */ /* 0x000fe200078e000c */
[----:B------:R-:W-:Y:S01]  /*10740*/  MOV R12, R29 ;  /* 0x0000001d000c7202 */ /* 0x000fe20000000f00 */
[----:B------:R-:W-:-:S07]  /*10750*/  IMAD.MOV.U32 R26, RZ, RZ, R31 ;  /* 0x000000ffff1a7224 */ /* 0x000fce00078e001f */
.L_x_12383:
[----:B------:R-:W-:Y:S05]  /*10760*/  BSYNC B1 ;  /* 0x0000000000017941 */ /* 0x000fea0003800000 */
.L_x_12381:
        /* <DEDUP_REMOVED lines=9> */
.L_x_12385:
[----:B------:R-:W-:Y:S02]  /*10800*/  IMAD.MOV.U32 R16, RZ, RZ, R63 ;  /* 0x000000ffff107224 */ /* 0x000fe400078e003f */
[----:B------:R-:W-:Y:S02]  /*10810*/  IMAD.MOV.U32 R2, RZ, RZ, R19 ;  /* 0x000000ffff027224 */ /* 0x000fe400078e0013 */
[----:B------:R-:W-:Y:S02]  /*10820*/  IMAD.MOV.U32 R63, RZ, RZ, R30 ;  /* 0x000000ffff3f7224 */ /* 0x000fe400078e001e */
[----:B------:R-:W-:-:S07]  /*10830*/  IMAD.MOV.U32 R19, RZ, RZ, R18 ;  /* 0x000000ffff137224 */ /* 0x000fce00078e0012 */
.L_x_12386:
[----:B------:R-:W-:Y:S05]  /*10840*/  BSYNC B1 ;  /* 0x0000000000017941 */ /* 0x000fea0003800000 */
.L_x_12384:
        /* <DEDUP_REMOVED lines=9> */
.L_x_12388:
[----:B------:R-:W-:Y:S02]  /*108e0*/  IMAD.MOV.U32 R31, RZ, RZ, R16 ;  /* 0x000000ffff1f7224 */ /* 0x000fe400078e0010 */
[----:B------:R-:W-:Y:S02]  /*108f0*/  IMAD.MOV.U32 R29, RZ, RZ, R2 ;  /* 0x000000ffff1d7224 */ /* 0x000fe400078e0002 */
[----:B------:R-:W-:Y:S02]  /*10900*/  IMAD.MOV.U32 R16, RZ, RZ, R37 ;  /* 0x000000ffff107224 */ /* 0x000fe400078e0025 */
[----:B------:R-:W-:-:S07]  /*10910*/  IMAD.MOV.U32 R2, RZ, RZ, R35 ;  /* 0x000000ffff027224 */ /* 0x000fce00078e0023 */
.L_x_12389:
[----:B------:R-:W-:Y:S05]  /*10920*/  BSYNC B1 ;  /* 0x0000000000017941 */ /* 0x000fea0003800000 */
.L_x_12387:
        /* <DEDUP_REMOVED lines=9> */
.L_x_12391:
[----:B------:R-:W-:Y:S02]  /*109c0*/  IMAD.MOV.U32 R30, RZ, RZ, R31 ;  /* 0x000000ffff1e7224 */ /* 0x000fe400078e001f */
[----:B------:R-:W-:Y:S02]  /*109d0*/  IMAD.MOV.U32 R18, RZ, RZ, R29 ;  /* 0x000000ffff127224 */ /* 0x000fe400078e001d */
[----:B------:R-:W-:Y:S02]  /*109e0*/  IMAD.MOV.U32 R31, RZ, RZ, R58 ;  /* 0x000000ffff1f7224 */ /* 0x000fe400078e003a */
[----:B------:R-:W-:-:S07]  /*109f0*/  IMAD.MOV.U32 R29, RZ, RZ, R32 ;  /* 0x000000ffff1d7224 */ /* 0x000fce00078e0020 */
.L_x_12392:
[----:B------:R-:W-:Y:S05]  /*10a00*/  BSYNC B1 ;  /* 0x0000000000017941 */ /* 0x000fea0003800000 */
.L_x_12390:
        /* <DEDUP_REMOVED lines=9> */
.L_x_12394:
[----:B------:R-:W-:Y:S01]  /*10aa0*/  MOV R37, R30 ;  /* 0x0000001e00257202 */ /* 0x000fe20000000f00 */
[----:B------:R-:W-:Y:S02]  /*10ab0*/  IMAD.MOV.U32 R35, RZ, RZ, R18 ;  /* 0x000000ffff237224 */ /* 0x000fe400078e0012 */
[----:B------:R-:W-:Y:S02]  /*10ac0*/  IMAD.MOV.U32 R30, RZ, RZ, R11 ;  /* 0x000000ffff1e7224 */ /* 0x000fe400078e000b */
[----:B------:R-:W-:-:S07]  /*10ad0*/  IMAD.MOV.U32 R18, RZ, RZ, R7 ;  /* 0x000000ffff127224 */ /* 0x000fce00078e0007 */
.L_x_12395:
[----:B------:R-:W-:Y:S05]  /*10ae0*/  BSYNC B1 ;  /* 0x0000000000017941 */ /* 0x000fea0003800000 */
.L_x_12393:
        /* <DEDUP_REMOVED lines=9> */
.L_x_12397:
[----:B------:R-:W-:Y:S01]  /*10b80*/  IMAD.MOV.U32 R56, RZ, RZ, R37 ;  /* 0x000000ffff387224 */ /* 0x000fe200078e0025 */
[----:B------:R-:W-:Y:S01]  /*10b90*/  MOV R32, R35 ;  /* 0x0000002300207202 */ /* 0x000fe20000000f00 */
[----:B------:R-:W-:Y:S02]  /*10ba0*/  IMAD.MOV.U32 R37, RZ, RZ, R10 ;  /* 0x000000ffff257224 */ /* 0x000fe400078e000a */
[----:B------:R-:W-:-:S07]  /*10bb0*/  IMAD.MOV.U32 R35, RZ, RZ, R6 ;  /* 0x000000ffff237224 */ /* 0x000fce00078e0006 */
.L_x_12398:
[----:B------:R-:W-:Y:S05]  /*10bc0*/  BSYNC B1 ;  /* 0x0000000000017941 */ /* 0x000fea0003800000 */
.L_x_12396:
        /* <DEDUP_REMOVED lines=9> */
.L_x_12400:
[----:B------:R-:W-:Y:S01]  /*10c60*/  IMAD.MOV.U32 R11, RZ, RZ, R56 ;  /* 0x000000ffff0b7224 */ /* 0x000fe200078e0038 */
[----:B------:R-:W-:Y:S01]  /*10c70*/  MOV R56, R9 ;  /* 0x0000000900387202 */ /* 0x000fe20000000f00 */
[----:B------:R-:W-:Y:S02]  /*10c80*/  IMAD.MOV.U32 R7, RZ, RZ, R32 ;  /* 0x000000ffff077224 */ /* 0x000fe400078e0020 */
[----:B------:R-:W-:-:S07]  /*10c90*/  IMAD.MOV.U32 R32, RZ, RZ, R5 ;  /* 0x000000ffff207224 */ /* 0x000fce00078e0005 */
.L_x_12401:
[----:B------:R-:W-:Y:S05]  /*10ca0*/  BSYNC B1 ;  /* 0x0000000000017941 */ /* 0x000fea0003800000 */
.L_x_12399:
        /* <DEDUP_REMOVED lines=9> */
.L_x_12403:
[----:B------:R-:W-:Y:S02]  /*10d40*/  IMAD.MOV.U32 R10, RZ, RZ, R11 ;  /* 0x000000ffff0a7224 */ /* 0x000fe400078e000b */
[----:B------:R-:W-:Y:S01]  /*10d50*/  IMAD.MOV.U32 R6, RZ, RZ, R7 ;  /* 0x000000ffff067224 */ /* 0x000fe200078e0007 */
[----:B------:R-:W-:Y:S01]  /*10d60*/  MOV R7, R4 ;  /* 0x0000000400077202 */ /* 0x000fe20000000f00 */
[----:B------:R-:W-:-:S07]  /*10d70*/  IMAD.MOV.U32 R11, RZ, RZ, R8 ;  /* 0x000000ffff0b7224 */ /* 0x000fce00078e0008 */
.L_x_12404:
[----:B------:R-:W-:Y:S05]  /*10d80*/  BSYNC B1 ;  /* 0x0000000000017941 */ /* 0x000fea0003800000 */
.L_x_12402:
        /* <DEDUP_REMOVED lines=9> */
.L_x_12406:
[----:B------:R-:W-:Y:S02]  /*10e20*/  IMAD.MOV.U32 R4, RZ, RZ, R10 ;  /* 0x000000ffff047224 */ /* 0x000fe400078e000a */
[----:B------:R-:W-:Y:S02]  /*10e30*/  IMAD.MOV.U32 R5, RZ, RZ, R6 ;  /* 0x000000ffff057224 */ /* 0x000fe400078e0006 */
[----:B------:R-:W-:Y:S02]  /*10e40*/  IMAD.MOV.U32 R10, RZ, RZ, R27 ;  /* 0x000000ffff0a7224 */ /* 0x000fe400078e001b */
[----:B------:R-:W-:-:S07]  /*10e50*/  IMAD.MOV.U32 R6, RZ, RZ, R23 ;  /* 0x000000ffff067224 */ /* 0x000fce00078e0017 */
.L_x_12407:
[----:B------:R-:W-:Y:S05]  /*10e60*/  BSYNC B1 ;  /* 0x0000000000017941 */ /* 0x000fea0003800000 */
.L_x_12405:
        /* <DEDUP_REMOVED lines=9> */
.L_x_12409:
[----:B------:R-:W-:Y:S02]  /*10f00*/  IMAD.MOV.U32 R23, RZ, RZ, R4 ;  /* 0x000000ffff177224 */ /* 0x000fe400078e0004 */
[----:B------:R-:W-:Y:S02]  /*10f10*/  IMAD.MOV.U32 R9, RZ, RZ, R5 ;  /* 0x000000ffff097224 */ /* 0x000fe400078e0005 */
[----:B------:R-:W-:Y:S02]  /*10f20*/  IMAD.MOV.U32 R4, RZ, RZ, R21 ;  /* 0x000000ffff047224 */ /* 0x000fe400078e0015 */
[----:B------:R-:W-:-:S07]  /*10f30*/  IMAD.MOV.U32 R5, RZ, RZ, R22 ;  /* 0x000000ffff057224 */ /* 0x000fce00078e0016 */
.L_x_12410:
[----:B------:R-:W-:Y:S05]  /*10f40*/  BSYNC B1 ;  /* 0x0000000000017941 */ /* 0x000fea0003800000 */
.L_x_12408:
        /* <DEDUP_REMOVED lines=9> */
.L_x_12412:
[----:B------:R-:W-:Y:S02]  /*10fe0*/  IMAD.MOV.U32 R8, RZ, RZ, R23 ;  /* 0x000000ffff087224 */ /* 0x000fe400078e0017 */
[----:B------:R-:W-:Y:S02]  /*10ff0*/  IMAD.MOV.U32 R21, RZ, RZ, R9 ;  /* 0x000000ffff157224 */ /* 0x000fe400078e0009 */
[----:B------:R-:W-:Y:S02]  /*11000*/  IMAD.MOV.U32 R23, RZ, RZ, R24 ;  /* 0x000000ffff177224 */ /* 0x000fe400078e0018 */
[----:B------:R-:W-:-:S07]  /*11010*/  IMAD.MOV.U32 R9, RZ, RZ, R20 ;  /* 0x000000ffff097224 */ /* 0x000fce00078e0014 */
.L_x_12413:
[----:B------:R-:W-:Y:S05]  /*11020*/  BSYNC B1 ;  /* 0x0000000000017941 */ /* 0x000fea0003800000 */
.L_x_12411:
        /* <DEDUP_REMOVED lines=9> */
.L_x_12415:
[----:B------:R-:W-:Y:S01]  /*110c0*/  MOV R22, R8 ;  /* 0x0000000800167202 */ /* 0x000fe20000000f00 */
[----:B------:R-:W-:Y:S02]  /*110d0*/  IMAD.MOV.U32 R20, RZ, RZ, R21 ;  /* 0x000000ffff147224 */ /* 0x000fe400078e0015 */
[----:B------:R-:W-:Y:S02]  /*110e0*/  IMAD.MOV.U32 R8, RZ, RZ, R15 ;  /* 0x000000ffff087224 */ /* 0x000fe400078e000f */
[----:B------:R-:W-:-:S07]  /*110f0*/  IMAD.MOV.U32 R21, RZ, RZ, R14 ;  /* 0x000000ffff157224 */ /* 0x000fce00078e000e */
.L_x_12416:
[----:B------:R-:W-:Y:S05]  /*11100*/  BSYNC B1 ;  /* 0x0000000000017941 */ /* 0x000fea0003800000 */
.L_x_12414:
        /* <DEDUP_REMOVED lines=9> */
.L_x_12418:
[----:B------:R-:W-:Y:S01]  /*111a0*/  IMAD.MOV.U32 R15, RZ, RZ, R22 ;  /* 0x000000ffff0f7224 */ /* 0x000fe200078e0016 */
[----:B------:R-:W-:Y:S01]  /*111b0*/  MOV R14, R20 ;  /* 0x00000014000e7202 */ /* 0x000fe20000000f00 */
[----:B------:R-:W-:Y:S02]  /*111c0*/  IMAD.MOV.U32 R22, RZ, RZ, R17 ;  /* 0x000000ffff167224 */ /* 0x000fe400078e0011 */
[----:B------:R-:W-:-:S07]  /*111d0*/  IMAD.MOV.U32 R20, RZ, RZ, R13 ;  /* 0x000000ffff147224 */ /* 0x000fce00078e000d */
.L_x_12419:
[----:B------:R-:W-:Y:S05]  /*111e0*/  BSYNC B1 ;  /* 0x0000000000017941 */ /* 0x000fea0003800000 */
.L_x_12417:
        /* <DEDUP_REMOVED lines=16> */
.L_x_12421:
[----:B------:R-:W-:Y:S01]  /*112f0*/  MOV R17, R28 ;  /* 0x0000001c00117202 */ /* 0x000fe20000000f00 */
[----:B------:R-:W-:Y:S02]  /*11300*/  IMAD.MOV.U32 R13, RZ, RZ, R0 ;  /* 0x000000ffff0d7224 */ /* 0x000fe400078e0000 */
[----:B------:R-:W-:Y:S02]  /*11310*/  IMAD.MOV.U32 R0, RZ, RZ, R3 ;  /* 0x000000ffff007224 */ /* 0x000fe400078e0003 */
[----:B------:R-:W-:-:S07]  /*11320*/  IMAD.MOV.U32 R28, RZ, RZ, R25 ;  /* 0x000000ffff1c7224 */ /* 0x000fce00078e0019 */
.L_x_12422:
[----:B------:R-:W-:Y:S05]  /*11330*/  BSYNC B1 ;  /* 0x0000000000017941 */ /* 0x000fea0003800000 */
.L_x_12420:
        /* <DEDUP_REMOVED lines=9> */
.L_x_12424:
[----:B------:R-:W-:Y:S01]  /*113d0*/  IMAD.MOV.U32 R54, RZ, RZ, R17 ;  /* 0x000000ffff367224 */ /* 0x000fe200078e0011 */
[----:B------:R-:W-:Y:S01]  /*113e0*/  MOV R24, R13 ;  /* 0x0000000d00187202 */ /* 0x000fe20000000f00 */
[----:B------:R-:W-:Y:S02]  /*113f0*/  IMAD.MOV.U32 R17, RZ, RZ, R26 ;  /* 0x000000ffff117224 */ /* 0x000fe400078e001a */
[----:B------:R-:W-:-:S07]  /*11400*/  IMAD.MOV.U32 R13, RZ, RZ, R12 ;  /* 0x000000ffff0d7224 */ /* 0x000fce00078e000c */
.L_x_12425:
[----:B------:R-:W-:Y:S05]  /*11410*/  BSYNC B1 ;  /* 0x0000000000017941 */ /* 0x000fea0003800000 */
.L_x_12423:
        /* <DEDUP_REMOVED lines=9> */
.L_x_12427:
[----:B------:R-:W-:Y:S01]  /*114b0*/  IMAD.MOV.U32 R25, RZ, RZ, R54 ;  /* 0x000000ffff197224 */ /* 0x000fe200078e0036 */
[----:B------:R-:W-:Y:S01]  /*114c0*/  MOV R54, R63 ;  /* 0x0000003f00367202 */ /* 0x000fe20000000f00 */
[----:B------:R-:W-:Y:S02]  /*114d0*/  IMAD.MOV.U32 R3, RZ, RZ, R24 ;  /* 0x000000ffff037224 */ /* 0x000fe400078e0018 */
[----:B------:R-:W-:-:S07]  /*114e0*/  IMAD.MOV.U32 R24, RZ, RZ, R19 ;  /* 0x000000ffff187224 */ /* 0x000fce00078e0013 */
.L_x_12428:
[----:B------:R-:W-:Y:S05]  /*114f0*/  BSYNC B1 ;  /* 0x0000000000017941 */ /* 0x000fea0003800000 */
.L_x_12426:
        /* <DEDUP_REMOVED lines=9> */
.L_x_12430:
[----:B------:R-:W-:Y:S02]  /*11590*/  IMAD.MOV.U32 R26, RZ, RZ, R25 ;  /* 0x000000ffff1a7224 */ /* 0x000fe400078e0019 */
[----:B------:R-:W-:Y:S01]  /*115a0*/  IMAD.MOV.U32 R12, RZ, RZ, R3 ;  /* 0x000000ffff0c7224 */ /* 0x000fe200078e0003 */
[----:B------:R-:W-:Y:S01]  /*115b0*/  MOV R3, R2 ;  /* 0x0000000200037202 */ /* 0x000fe20000000f00 */
[----:B------:R-:W-:-:S07]  /*115c0*/  IMAD.MOV.U32 R25, RZ, RZ, R16 ;  /* 0x000000ffff197224 */ /* 0x000fce00078e0010 */
.L_x_12431:
[----:B------:R-:W-:Y:S05]  /*115d0*/  BSYNC B1 ;  /* 0x0000000000017941 */ /* 0x000fea0003800000 */
.L_x_12429:
        /* <DEDUP_REMOVED lines=9> */
.L_x_12433:
[----:B------:R-:W-:Y:S02]  /*11670*/  IMAD.MOV.U32 R27, RZ, RZ, R26 ;  /* 0x000000ffff1b7224 */ /* 0x000fe400078e001a */
[----:B------:R-:W-:Y:S02]  /*11680*/  IMAD.MOV.U32 R19, RZ, RZ, R12 ;  /* 0x000000ffff137224 */ /* 0x000fe400078e000c */
[----:B------:R-:W-:Y:S02]  /*11690*/  IMAD.MOV.U32 R26, RZ, RZ, R31 ;  /* 0x000000ffff1a7224 */ /* 0x000fe400078e001f */
[----:B------:R-:W-:-:S07]  /*116a0*/  IMAD.MOV.U32 R12, RZ, RZ, R29 ;  /* 0x000000ffff0c7224 */ /* 0x000fce00078e001d */
.L_x_12434:
[----:B------:R-:W-:Y:S05]  /*116b0*/  BSYNC B1 ;  /* 0x0000000000017941 */ /* 0x000fea0003800000 */
.L_x_12432:
        /* <DEDUP_REMOVED lines=9> */
.L_x_12436:
[----:B------:R-:W-:Y:S02]  /*11750*/  IMAD.MOV.U32 R16, RZ, RZ, R27 ;  /* 0x000000ffff107224 */ /* 0x000fe400078e001b */
[----:B------:R-:W-:Y:S02]  /*11760*/  IMAD.MOV.U32 R2, RZ, RZ, R19 ;  /* 0x000000ffff027224 */ /* 0x000fe400078e0013 */
[----:B------:R-:W-:Y:S02]  /*11770*/  IMAD.MOV.U32 R27, RZ, RZ, R30 ;  /* 0x000000ffff1b7224 */ /* 0x000fe400078e001e */
[----:B------:R-:W-:-:S07]  /*11780*/  IMAD.MOV.U32 R19, RZ, RZ, R18 ;  /* 0x000000ffff137224 */ /* 0x000fce00078e0012 */
.L_x_12437:
[----:B------:R-:W-:Y:S05]  /*11790*/  BSYNC B1 ;  /* 0x0000000000017941 */ /* 0x000fea0003800000 */
.L_x_12435:
        /* <DEDUP_REMOVED lines=9> */
.L_x_12439:
[----:B------:R-:W-:Y:S02]  /*11830*/  IMAD.MOV.U32 R31, RZ, RZ, R16 ;  /* 0x000000ffff1f7224 */ /* 0x000fe400078e0010 */
[----:B------:R-:W-:Y:S02]  /*11840*/  IMAD.MOV.U32 R29, RZ, RZ, R2 ;  /* 0x000000ffff1d7224 */ /* 0x000fe400078e0002 */
[----:B------:R-:W-:Y:S02]  /*11850*/  IMAD.MOV.U32 R16, RZ, RZ, R37 ;  /* 0x000000ffff107224 */ /* 0x000fe400078e0025 */
[----:B------:R-:W-:-:S07]  /*11860*/  IMAD.MOV.U32 R2, RZ, RZ, R35 ;  /* 0x000000ffff027224 */ /* 0x000fce00078e0023 */
.L_x_12440:
[----:B------:R-:W-:Y:S05]  /*11870*/  BSYNC B1 ;  /* 0x0000000000017941 */ /* 0x000fea0003800000 */
.L_x_12438:
        /* <DEDUP_REMOVED lines=9> */
.L_x_12442:
[----:B------:R-:W-:Y:S01]  /*11910*/  MOV R30, R31 ;  /* 0x0000001f001e7202 */ /* 0x000fe20000000f00 */
[----:B------:R-:W-:Y:S02]  /*11920*/  IMAD.MOV.U32 R18, RZ, RZ, R29 ;  /* 0x000000ffff127224 */ /* 0x000fe400078e001d */
[----:B------:R-:W-:Y:S02]  /*11930*/  IMAD.MOV.U32 R31, RZ, RZ, R56 ;  /* 0x000000ffff1f7224 */ /* 0x000fe400078e0038 */
[----:B------:R-:W-:-:S07]  /*11940*/  IMAD.MOV.U32 R29, RZ, RZ, R32 ;  /* 0x000000ffff1d7224 */ /* 0x000fce00078e0020 */
.L_x_12443:
[----:B------:R-:W-:Y:S05]  /*11950*/  BSYNC B1 ;  /* 0x0000000000017941 */ /* 0x000fea0003800000 */
.L_x_12441:
        /* <DEDUP_REMOVED lines=9> */
.L_x_12445:
[----:B------:R-:W-:Y:S01]  /*119f0*/  IMAD.MOV.U32 R37, RZ, RZ, R30 ;  /* 0x000000ffff257224 */ /* 0x000fe200078e001e */
[----:B------:R-:W-:Y:S01]  /*11a00*/  MOV R35, R18 ;  /* 0x0000001200237202 */ /* 0x000fe20000000f00 */
[----:B------:R-:W-:Y:S02]  /*11a10*/  IMAD.MOV.U32 R30, RZ, RZ, R11 ;  /* 0x000000ffff1e7224 */ /* 0x000fe400078e000b */
[----:B------:R-:W-:-:S07]  /*11a20*/  IMAD.MOV.U32 R18, RZ, RZ, R7 ;  /* 0x000000ffff127224 */ /* 0x000fce00078e0007 */
.L_x_12446:
[----:B------:R-:W-:Y:S05]  /*11a30*/  BSYNC B1 ;  /* 0x0000000000017941 */ /* 0x000fea0003800000 */
.L_x_12444:
        /* <DEDUP_REMOVED lines=9> */
.L_x_12448:
[----:B------:R-:W-:Y:S01]  /*11ad0*/  IMAD.MOV.U32 R7, RZ, RZ, R37 ;  /* 0x000000ffff077224 */ /* 0x000fe200078e0025 */
[----:B------:R-:W-:Y:S01]  /*11ae0*/  MOV R37, R10 ;  /* 0x0000000a00257202 */ /* 0x000fe20000000f00 */
[----:B------:R-:W-:Y:S02]  /*11af0*/  IMAD.MOV.U32 R32, RZ, RZ, R35 ;  /* 0x000000ffff207224 */ /* 0x000fe400078e0023 */
[----:B------:R-:W-:-:S07]  /*11b00*/  IMAD.MOV.U32 R35, RZ, RZ, R6 ;  /* 0x000000ffff237224 */ /* 0x000fce00078e0006 */
.L_x_12449:
[----:B------:R-:W-:Y:S05]  /*11b10*/  BSYNC B1 ;  /* 0x0000000000017941 */ /* 0x000fea0003800000 */
.L_x_12447:
        /* <DEDUP_REMOVED lines=9> */
.L_x_12451:
[----:B------:R-:W-:Y:S02]  /*11bb0*/  IMAD.MOV.U32 R10, RZ, RZ, R7 ;  /* 0x000000ffff0a7224 */ /* 0x000fe400078e0007 */
[----:B------:R-:W-:Y:S01]  /*11bc0*/  IMAD.MOV.U32 R6, RZ, RZ, R32 ;  /* 0x000000ffff067224 */ /* 0x000fe200078e0020 */
[----:B------:R-:W-:Y:S01]  /*11bd0*/  MOV R32, R5 ;  /* 0x0000000500207202 */ /* 0x000fe20000000f00 */
[----:B------:R-:W-:-:S07]  /*11be0*/  IMAD.MOV.U32 R7, RZ, RZ, R4 ;  /* 0x000000ffff077224 */ /* 0x000fce00078e0004 */
.L_x_12452:
[----:B------:R-:W-:Y:S05]  /*11bf0*/  BSYNC B1 ;  /* 0x0000000000017941 */ /* 0x000fea0003800000 */
.L_x_12450:
        /* <DEDUP_REMOVED lines=9> */
.L_x_12454:
[----:B------:R-:W-:Y:S02]  /*11c90*/  IMAD.MOV.U32 R5, RZ, RZ, R10 ;  /* 0x000000ffff057224 */ /* 0x000fe400078e000a */
[----:B------:R-:W-:Y:S02]  /*11ca0*/  IMAD.MOV.U32 R4, RZ, RZ, R6 ;  /* 0x000000ffff047224 */ /* 0x000fe400078e0006 */
[----:B------:R-:W-:Y:S02]  /*11cb0*/  IMAD.MOV.U32 R10, RZ, RZ, R23 ;  /* 0x000000ffff0a7224 */ /* 0x000fe400078e0017 */
[----:B------:R-:W-:-:S07]  /*11cc0*/  IMAD.MOV.U32 R6, RZ, RZ, R9 ;  /* 0x000000ffff067224 */ /* 0x000fce00078e0009 */
.L_x_12455:
[----:B------:R-:W-:Y:S05]  /*11cd0*/  BSYNC B1 ;  /* 0x0000000000017941 */ /* 0x000fea0003800000 */
.L_x_12453:
        /* <DEDUP_REMOVED lines=9> */
.L_x_12457:
[----:B------:R-:W-:Y:S02]  /*11d70*/  IMAD.MOV.U32 R11, RZ, RZ, R5 ;  /* 0x000000ffff0b7224 */ /* 0x000fe400078e0005 */
[----:B------:R-:W-:Y:S02]  /*11d80*/  IMAD.MOV.U32 R9, RZ, RZ, R4 ;  /* 0x000000ffff097224 */ /* 0x000fe400078e0004 */
[----:B------:R-:W-:Y:S02]  /*11d90*/  IMAD.MOV.U32 R5, RZ, RZ, R8 ;  /* 0x000000ffff057224 */ /* 0x000fe400078e0008 */
[----:B------:R-:W-:-:S07]  /*11da0*/  IMAD.MOV.U32 R4, RZ, RZ, R21 ;  /* 0x000000ffff047224 */ /* 0x000fce00078e0015 */
.L_x_12458:
[----:B------:R-:W-:Y:S05]  /*11db0*/  BSYNC B1 ;  /* 0x0000000000017941 */ /* 0x000fea0003800000 */
.L_x_12456:
        /* <DEDUP_REMOVED lines=9> */
.L_x_12460:
[----:B------:R-:W-:Y:S02]  /*11e50*/  IMAD.MOV.U32 R8, RZ, RZ, R11 ;  /* 0x000000ffff087224 */ /* 0x000fe400078e000b */
[----:B------:R-:W-:Y:S02]  /*11e60*/  IMAD.MOV.U32 R21, RZ, RZ, R9 ;  /* 0x000000ffff157224 */ /* 0x000fe400078e0009 */
[----:B------:R-:W-:Y:S02]  /*11e70*/  IMAD.MOV.U32 R11, RZ, RZ, R22 ;  /* 0x000000ffff0b7224 */ /* 0x000fe400078e0016 */
[----:B------:R-:W-:-:S07]  /*11e80*/  IMAD.MOV.U32 R9, RZ, RZ, R20 ;  /* 0x000000ffff097224 */ /* 0x000fce00078e0014 */
.L_x_12461:
[----:B------:R-:W-:Y:S05]  /*11e90*/  BSYNC B1 ;  /* 0x0000000000017941 */ /* 0x000fea0003800000 */
.L_x_12459:
        /* <DEDUP_REMOVED lines=9> */
.L_x_12463:
[----:B------:R-:W-:Y:S01]  /*11f30*/  MOV R22, R8 ;  /* 0x0000000800167202 */ /* 0x000fe20000000f00 */
[----:B------:R-:W-:Y:S02]  /*11f40*/  IMAD.MOV.U32 R20, RZ, RZ, R21 ;  /* 0x000000ffff147224 */ /* 0x000fe400078e0015 */
[----:B------:R-:W-:Y:S02]  /*11f50*/  IMAD.MOV.U32 R8, RZ, RZ, R15 ;  /* 0x000000ffff087224 */ /* 0x000fe400078e000f */
[----:B------:R-:W-:-:S07]  /*11f60*/  IMAD.MOV.U32 R21, RZ, RZ, R14 ;  /* 0x000000ffff157224 */ /* 0x000fce00078e000e */
.L_x_12464:
[----:B------:R-:W-:Y:S05]  /*11f70*/  BSYNC B1 ;  /* 0x0000000000017941 */ /* 0x000fea0003800000 */
.L_x_12462:
        /* <DEDUP_REMOVED lines=16> */
.L_x_12466:
[----:B------:R-:W-:Y:S02]  /*12080*/  IMAD.MOV.U32 R23, RZ, RZ, R28 ;  /* 0x000000ffff177224 */ /* 0x000fe400078e001c */
[----:B------:R-:W-:Y:S02]  /*12090*/  IMAD.MOV.U32 R15, RZ, RZ, R0 ;  /* 0x000000ffff0f7224 */ /* 0x000fe400078e0000 */
[----:B------:R-:W-:Y:S02]  /*120a0*/  IMAD.MOV.U32 R0, RZ, RZ, R13 ;  /* 0x000000ffff007224 */ /* 0x000fe400078e000d */
[----:B------:R-:W-:-:S07]  /*120b0*/  IMAD.MOV.U32 R28, RZ, RZ, R17 ;  /* 0x000000ffff1c7224 */ /* 0x000fce00078e0011 */
.L_x_12467:
[----:B------:R-:W-:Y:S05]  /*120c0*/  BSYNC B1 ;  /* 0x0000000000017941 */ /* 0x000fea0003800000 */
.L_x_12465:
        /* <DEDUP_REMOVED lines=9> */
.L_x_12469:
[----:B------:R-:W-:Y:S01]  /*12160*/  MOV R52, R23 ;  /* 0x0000001700347202 */ /* 0x000fe20000000f00 */
[----:B------:R-:W-:Y:S02]  /*12170*/  IMAD.MOV.U32 R14, RZ, RZ, R15 ;  /* 0x000000ffff0e7224 */ /* 0x000fe400078e000f */
[----:B------:R-:W-:Y:S02]  /*12180*/  IMAD.MOV.U32 R23, RZ, RZ, R54 ;  /* 0x000000ffff177224 */ /* 0x000fe400078e0036 */
[----:B------:R-:W-:-:S07]  /*12190*/  IMAD.MOV.U32 R15, RZ, RZ, R24 ;  /* 0x000000ffff0f7224 */ /* 0x000fce00078e0018 */
.L_x_12470:
[----:B------:R-:W-:Y:S05]  /*121a0*/  BSYNC B1 ;  /* 0x0000000000017941 */ /* 0x000fea0003800000 */
.L_x_12468:
        /* <DEDUP_REMOVED lines=9> */
.L_x_12472:
[----:B------:R-:W-:Y:S01]  /*12240*/  IMAD.MOV.U32 R17, RZ, RZ, R52 ;  /* 0x000000ffff117224 */ /* 0x000fe200078e0034 */
[----:B------:R-:W-:Y:S01]  /*12250*/  MOV R13, R14 ;  /* 0x0000000e000d7202 */ /* 0x000fe20000000f00 */
[----:B------:R-:W-:Y:S02]  /*12260*/  IMAD.MOV.U32 R52, RZ, RZ, R25 ;  /* 0x000000ffff347224 */ /* 0x000fe400078e0019 */
[----:B------:R-:W-:-:S07]  /*12270*/  IMAD.MOV.U32 R14, RZ, RZ, R3 ;  /* 0x000000ffff0e7224 */ /* 0x000fce00078e0003 */
.L_x_12473:
[----:B------:R-:W-:Y:S05]  /*12280*/  BSYNC B1 ;  /* 0x0000000000017941 */ /* 0x000fea0003800000 */
.L_x_12471:
        /* <DEDUP_REMOVED lines=9> */
.L_x_12475:
[----:B------:R-:W-:Y:S01]  /*12320*/  IMAD.MOV.U32 R54, RZ, RZ, R17 ;  /* 0x000000ffff367224 */ /* 0x000fe200078e0011 */
[----:B------:R-:W-:Y:S01]  /*12330*/  MOV R17, R26 ;  /* 0x0000001a00117202 */ /* 0x000fe20000000f00 */
[----:B------:R-:W-:Y:S02]  /*12340*/  IMAD.MOV.U32 R24, RZ, RZ, R13 ;  /* 0x000000ffff187224 */ /* 0x000fe400078e000d */
[----:B------:R-:W-:-:S07]  /*12350*/  IMAD.MOV.U32 R13, RZ, RZ, R12 ;  /* 0x000000ffff0d7224 */ /* 0x000fce00078e000c */
.L_x_12476:
[----:B------:R-:W-:Y:S05]  /*12360*/  BSYNC B1 ;  /* 0x0000000000017941 */ /* 0x000fea0003800000 */
.L_x_12474:
        /* <DEDUP_REMOVED lines=9> */
.L_x_12478:
[----:B------:R-:W-:Y:S02]  /*12400*/  IMAD.MOV.U32 R25, RZ, RZ, R54 ;  /* 0x000000ffff197224 */ /* 0x000fe400078e0036 */
[----:B------:R-:W-:Y:S01]  /*12410*/  IMAD.MOV.U32 R3, RZ, RZ, R24 ;  /* 0x000000ffff037224 */ /* 0x000fe200078e0018 */
[----:B------:R-:W-:Y:S01]  /*12420*/  MOV R24, R19 ;  /* 0x0000001300187202 */ /* 0x000fe20000000f00 */
[----:B------:R-:W-:-:S07]  /*12430*/  IMAD.MOV.U32 R54, RZ, RZ, R27 ;  /* 0x000000ffff367224 */ /* 0x000fce00078e001b */
.L_x_12479:
[----:B------:R-:W-:Y:S05]  /*12440*/  BSYNC B1 ;  /* 0x0000000000017941 */ /* 0x000fea0003800000 */
.L_x_12477:
        /* <DEDUP_REMOVED lines=9> */
.L_x_12481:
[----:B------:R-:W-:Y:S02]  /*124e0*/  IMAD.MOV.U32 R26, RZ, RZ, R25 ;  /* 0x000000ffff1a7224 */ /* 0x000fe400078e0019 */
[----:B------:R-:W-:Y:S02]  /*124f0*/  IMAD.MOV.U32 R12, RZ, RZ, R3 ;  /* 0x000000ffff0c7224 */ /* 0x000fe400078e0003 */
[----:B------:R-:W-:Y:S02]  /*12500*/  IMAD.MOV.U32 R25, RZ, RZ, R16 ;  /* 0x000000ffff197224 */ /* 0x000fe400078e0010 */
[----:B------:R-:W-:-:S07]  /*12510*/  IMAD.MOV.U32 R3, RZ, RZ, R2 ;  /* 0x000000ffff037224 */ /* 0x000fce00078e0002 */
.L_x_12482:
[----:B------:R-:W-:Y:S05]  /*12520*/  BSYNC B1 ;  /* 0x0000000000017941 */ /* 0x000fea0003800000 */
.L_x_12480:
        /* <DEDUP_REMOVED lines=9> */
.L_x_12484:
[----:B------:R-:W-:Y:S02]  /*125c0*/  IMAD.MOV.U32 R27, RZ, RZ, R26 ;  /* 0x000000ffff1b7224 */ /* 0x000fe400078e001a */
[----:B------:R-:W-:Y:S02]  /*125d0*/  IMAD.MOV.U32 R19, RZ, RZ, R12 ;  /* 0x000000ffff137224 */ /* 0x000fe400078e000c */
[----:B------:R-:W-:Y:S02]  /*125e0*/  IMAD.MOV.U32 R26, RZ, RZ, R31 ;  /* 0x000000ffff1a7224 */ /* 0x000fe400078e001f */
[----:B------:R-:W-:-:S07]  /*125f0*/  IMAD.MOV.U32 R12, RZ, RZ, R29 ;  /* 0x000000ffff0c7224 */ /* 0x000fce00078e001d */
.L_x_12485:
[----:B------:R-:W-:Y:S05]  /*12600*/  BSYNC B1 ;  /* 0x0000000000017941 */ /* 0x000fea0003800000 */
.L_x_12483:
        /* <DEDUP_REMOVED lines=9> */
.L_x_12487:
[----:B------:R-:W-:Y:S02]  /*126a0*/  IMAD.MOV.U32 R16, RZ, RZ, R27 ;  /* 0x000000ffff107224 */ /* 0x000fe400078e001b */
[----:B------:R-:W-:Y:S02]  /*126b0*/  IMAD.MOV.U32 R2, RZ, RZ, R19 ;  /* 0x000000ffff027224 */ /* 0x000fe400078e0013 */
[----:B------:R-:W-:Y:S02]  /*126c0*/  IMAD.MOV.U32 R27, RZ, RZ, R30 ;  /* 0x000000ffff1b7224 */ /* 0x000fe400078e001e */
[----:B------:R-:W-:-:S07]  /*126d0*/  IMAD.MOV.U32 R19, RZ, RZ, R18 ;  /* 0x000000ffff137224 */ /* 0x000fce00078e0012 */
.L_x_12488:
[----:B------:R-:W-:Y:S05]  /*126e0*/  BSYNC B1 ;  /* 0x0000000000017941 */ /* 0x000fea0003800000 */
.L_x_12486:
        /* <DEDUP_REMOVED lines=9> */
.L_x_12490:
[----:B------:R-:W-:Y:S01]  /*12780*/  MOV R18, R16 ;  /* 0x0000001000127202 */ /* 0x000fe20000000f00 */
[----:B------:R-:W-:Y:S02]  /*12790*/  IMAD.MOV.U32 R29, RZ, RZ, R2 ;  /* 0x000000ffff1d7224 */ /* 0x000fe400078e0002 */
[----:B------:R-:W-:Y:S02]  /*127a0*/  IMAD.MOV.U32 R16, RZ, RZ, R37 ;  /* 0x000000ffff107224 */ /* 0x000fe400078e0025 */
[----:B------:R-:W-:-:S07]  /*127b0*/  IMAD.MOV.U32 R2, RZ, RZ, R35 ;  /* 0x000000ffff027224 */ /* 0x000fce00078e0023 */
.L_x_12491:
[----:B------:R-:W-:Y:S05]  /*127c0*/  BSYNC B1 ;  /* 0x0000000000017941 */ /* 0x000fea0003800000 */
.L_x_12489:
        /* <DEDUP_REMOVED lines=9> */
.L_x_12493:
[----:B------:R-:W-:Y:S01]  /*12860*/  IMAD.MOV.U32 R35, RZ, RZ, R18 ;  /* 0x000000ffff237224 */ /* 0x000fe200078e0012 */
[----:B------:R-:W-:Y:S01]  /*12870*/  MOV R31, R29 ;  /* 0x0000001d001f7202 */ /* 0x000fe20000000f00 */
[----:B------:R-:W-:Y:S02]  /*12880*/  IMAD.MOV.U32 R18, RZ, RZ, R7 ;  /* 0x000000ffff127224 */ /* 0x000fe400078e0007 */
[----:B------:R-:W-:-:S07]  /*12890*/  IMAD.MOV.U32 R29, RZ, RZ, R32 ;  /* 0x000000ffff1d7224 */ /* 0x000fce00078e0020 */
.L_x_12494:
[----:B------:R-:W-:Y:S05]  /*128a0*/  BSYNC B1 ;  /* 0x0000000000017941 */ /* 0x000fea0003800000 */
.L_x_12492:
        /* <DEDUP_REMOVED lines=9> */
.L_x_12496:
[----:B------:R-:W-:Y:S01]  /*12940*/  IMAD.MOV.U32 R30, RZ, RZ, R35 ;  /* 0x000000ffff1e7224 */ /* 0x000fe200078e0023 */
[----:B------:R-:W-:Y:S01]  /*12950*/  MOV R35, R10 ;  /* 0x0000000a00237202 */ /* 0x000fe20000000f00 */
[----:B------:R-:W-:Y:S02]  /*12960*/  IMAD.MOV.U32 R7, RZ, RZ, R31 ;  /* 0x000000ffff077224 */ /* 0x000fe400078e001f */
[----:B------:R-:W-:-:S07]  /*12970*/  IMAD.MOV.U32 R31, RZ, RZ, R6 ;  /* 0x000000ffff1f7224 */ /* 0x000fce00078e0006 */
.L_x_12497:
[----:B------:R-:W-:Y:S05]  /*12980*/  BSYNC B1 ;  /* 0x0000000000017941 */ /* 0x000fea0003800000 */
.L_x_12495:
        /* <DEDUP_REMOVED lines=9> */
.L_x_12499:
[----:B------:R-:W-:Y:S02]  /*12a20*/  IMAD.MOV.U32 R10, RZ, RZ, R30 ;  /* 0x000000ffff0a7224 */ /* 0x000fe400078e001e */
[----:B------:R-:W-:Y:S01]  /*12a30*/  IMAD.MOV.U32 R6, RZ, RZ, R7 ;  /* 0x000000ffff067224 */ /* 0x000fe200078e0007 */
[----:B------:R-:W-:Y:S01]  /*12a40*/  MOV R7, R4 ;  /* 0x0000000400077202 */ /* 0x000fe20000000f00 */
[----:B------:R-:W-:-:S07]  /*12a50*/  IMAD.MOV.U32 R30, RZ, RZ, R5 ;  /* 0x000000ffff1e7224 */ /* 0x000fce00078e0005 */
.L_x_12500:
[----:B------:R-:W-:Y:S05]  /*12a60*/  BSYNC B1 ;  /* 0x0000000000017941 */ /* 0x000fea0003800000 */
.L_x_12498:
        /* <DEDUP_REMOVED lines=9> */
.L_x_12502:
[----:B------:R-:W-:Y:S02]  /*12b00*/  IMAD.MOV.U32 R5, RZ, RZ, R10 ;  /* 0x000000ffff057224 */ /* 0x000fe400078e000a */
[----:B------:R-:W-:Y:S02]  /*12b10*/  IMAD.MOV.U32 R4, RZ, RZ, R6 ;  /* 0x000000ffff047224 */ /* 0x000fe400078e0006 */
[----:B------:R-:W-:Y:S02]  /*12b20*/  IMAD.MOV.U32 R10, RZ, RZ, R11 ;  /* 0x000000ffff0a7224 */ /* 0x000fe400078e000b */
[----:B------:R-:W-:-:S07]  /*12b30*/  IMAD.MOV.U32 R6, RZ, RZ, R9 ;  /* 0x000000ffff067224 */ /* 0x000fce00078e0009 */
.L_x_12503:
[----:B------:R-:W-:Y:S05]  /*12b40*/  BSYNC B1 ;  /* 0x0000000000017941 */ /* 0x000fea0003800000 */
.L_x_12501:
        /* <DEDUP_REMOVED lines=9> */
.L_x_12505:
[----:B------:R-:W-:Y:S02]  /*12be0*/  IMAD.MOV.U32 R11, RZ, RZ, R5 ;  /* 0x000000ffff0b7224 */ /* 0x000fe400078e0005 */
[----:B------:R-:W-:Y:S02]  /*12bf0*/  IMAD.MOV.U32 R9, RZ, RZ, R4 ;  /* 0x000000ffff097224 */ /* 0x000fe400078e0004 */
[----:B------:R-:W-:Y:S02]  /*12c00*/  IMAD.MOV.U32 R5, RZ, RZ, R8 ;  /* 0x000000ffff057224 */ /* 0x000fe400078e0008 */
[----:B------:R-:W-:-:S07]  /*12c10*/  IMAD.MOV.U32 R4, RZ, RZ, R21 ;  /* 0x000000ffff047224 */ /* 0x000fce00078e0015 */
.L_x_12506:
[----:B------:R-:W-:Y:S05]  /*12c20*/  BSYNC B1 ;  /* 0x0000000000017941 */ /* 0x000fea0003800000 */
.L_x_12504:
        /* <DEDUP_REMOVED lines=9> */
.L_x_12508:
[----:B------:R-:W-:Y:S02]  /*12cc0*/  IMAD.MOV.U32 R21, RZ, RZ, R11 ;  /* 0x000000ffff157224 */ /* 0x000fe400078e000b */
[----:B------:R-:W-:Y:S02]  /*12cd0*/  IMAD.MOV.U32 R8, RZ, RZ, R9 ;  /* 0x000000ffff087224 */ /* 0x000fe400078e0009 */
[----:B------:R-:W-:Y:S02]  /*12ce0*/  IMAD.MOV.U32 R11, RZ, RZ, R22 ;  /* 0x000000ffff0b7224 */ /* 0x000fe400078e0016 */
[----:B------:R-:W-:-:S07]  /*12cf0*/  IMAD.MOV.U32 R9, RZ, RZ, R20 ;  /* 0x000000ffff097224 */ /* 0x000fce00078e0014 */
.L_x_12509:
[----:B------:R-:W-:Y:S05]  /*12d00*/  BSYNC B1 ;  /* 0x0000000000017941 */ /* 0x000fea0003800000 */
.L_x_12507:
        /* <DEDUP_REMOVED lines=16> */
.L_x_12511:
[----:B------:R-:W-:Y:S02]  /*12e10*/  IMAD.MOV.U32 R57, RZ, RZ, R28 ;  /* 0x000000ffff397224 */ /* 0x000fe400078e001c */
[----:B------:R-:W-:Y:S02]  /*12e20*/  IMAD.MOV.U32 R37, RZ, RZ, R0 ;  /* 0x000000ffff257224 */ /* 0x000fe400078e0000 */
[----:B------:R-:W-:Y:S02]  /*12e30*/  IMAD.MOV.U32 R0, RZ, RZ, R15 ;  /* 0x000000ffff007224 */ /* 0x000fe400078e000f */
[----:B------:R-:W-:-:S07]  /*12e40*/  IMAD.MOV.U32 R28, RZ, RZ, R23 ;  /* 0x000000ffff1c7224 */ /* 0x000fce00078e0017 */
.L_x_12512:
[----:B------:R-:W-:Y:S05]  /*12e50*/  BSYNC B1 ;  /* 0x0000000000017941 */ /* 0x000fea0003800000 */
.L_x_12510:
        /* <DEDUP_REMOVED lines=9> */
.L_x_12514:
[----:B------:R-:W-:Y:S02]  /*12ef0*/  IMAD.MOV.U32 R22, RZ, RZ, R57 ;  /* 0x000000ffff167224 */ /* 0x000fe400078e0039 */
[----:B------:R-:W-:Y:S02]  /*12f00*/  IMAD.MOV.U32 R20, RZ, RZ, R37 ;  /* 0x000000ffff147224 */ /* 0x000fe400078e0025 */
[----:B------:R-:W-:Y:S02]  /*12f10*/  IMAD.MOV.U32 R57, RZ, RZ, R52 ;  /* 0x000000ffff397224 */ /* 0x000fe400078e0034 */
[----:B------:R-:W-:-:S07]  /*12f20*/  IMAD.MOV.U32 R37, RZ, RZ, R14 ;  /* 0x000000ffff257224 */ /* 0x000fce00078e000e */
.L_x_12515:
[----:B------:R-:W-:Y:S05]  /*12f30*/  BSYNC B1 ;  /* 0x0000000000017941 */ /* 0x000fea0003800000 */
.L_x_12513:
        /* <DEDUP_REMOVED lines=9> */
.L_x_12517:
[----:B------:R-:W-:Y:S01]  /*12fd0*/  MOV R23, R22 ;  /* 0x0000001600177202 */ /* 0x000fe20000000f00 */
[----:B------:R-:W-:Y:S02]  /*12fe0*/  IMAD.MOV.U32 R15, RZ, RZ, R20 ;  /* 0x000000ffff0f7224 */ /* 0x000fe400078e0014 */
[----:B------:R-:W-:Y:S02]  /*12ff0*/  IMAD.MOV.U32 R22, RZ, RZ, R17 ;  /* 0x000000ffff167224 */ /* 0x000fe400078e0011 */
[----:B------:R-:W-:-:S07]  /*13000*/  IMAD.MOV.U32 R20, RZ, RZ, R13 ;  /* 0x000000ffff147224 */ /* 0x000fce00078e000d */
.L_x_12518:
[----:B------:R-:W-:Y:S05]  /*13010*/  BSYNC B1 ;  /* 0x0000000000017941 */ /* 0x000fea0003800000 */
.L_x_12516:
        /* <DEDUP_REMOVED lines=9> */
.L_x_12520:
[----:B------:R-:W-:Y:S01]  /*130b0*/  IMAD.MOV.U32 R32, RZ, RZ, R23 ;  /* 0x000000ffff207224 */ /* 0x000fe200078e0017 */
[----:B------:R-:W-:Y:S01]  /*130c0*/  MOV R14, R15 ;  /* 0x0000000f000e7202 */ /* 0x000fe20000000f00 */
[----:B------:R-:W-:Y:S02]  /*130d0*/  IMAD.MOV.U32 R23, RZ, RZ, R54 ;  /* 0x000000ffff177224 */ /* 0x000fe400078e0036 */
[----:B------:R-:W-:-:S07]  /*130e0*/  IMAD.MOV.U32 R15, RZ, RZ, R24 ;  /* 0x000000ffff0f7224 */ /* 0x000fce00078e0018 */
.L_x_12521:
[----:B------:R-:W-:Y:S05]  /*130f0*/  BSYNC B1 ;  /* 0x0000000000017941 */ /* 0x000fea0003800000 */
.L_x_12519:
        /* <DEDUP_REMOVED lines=9> */
.L_x_12523:
[----:B------:R-:W-:Y:S01]  /*13190*/  IMAD.MOV.U32 R17, RZ, RZ, R32 ;  /* 0x000000ffff117224 */ /* 0x000fe200078e0020 */
[----:B------:R-:W-:Y:S01]  /*131a0*/  MOV R32, R25 ;  /* 0x0000001900207202 */ /* 0x000fe20000000f00 */
[----:B------:R-:W-:Y:S02]  /*131b0*/  IMAD.MOV.U32 R13, RZ, RZ, R14 ;  /* 0x000000ffff0d7224 */ /* 0x000fe400078e000e */
[----:B------:R-:W-:-:S07]  /*131c0*/  IMAD.MOV.U32 R14, RZ, RZ, R3 ;  /* 0x000000ffff0e7224 */ /* 0x000fce00078e0003 */
.L_x_12524:
[----:B------:R-:W-:Y:S05]  /*131d0*/  BSYNC B1 ;  /* 0x0000000000017941 */ /* 0x000fea0003800000 */
.L_x_12522:
        /* <DEDUP_REMOVED lines=9> */
.L_x_12526:
[----:B------:R-:W-:Y:S02]  /*13270*/  IMAD.MOV.U32 R50, RZ, RZ, R17 ;  /* 0x000000ffff327224 */ /* 0x000fe400078e0011 */
[----:B------:R-:W-:Y:S01]  /*13280*/  IMAD.MOV.U32 R24, RZ, RZ, R13 ;  /* 0x000000ffff187224 */ /* 0x000fe200078e000d */
[----:B------:R-:W-:Y:S01]  /*13290*/  MOV R13, R12 ;  /* 0x0000000c000d7202 */ /* 0x000fe20000000f00 */
[----:B------:R-:W-:-:S07]  /*132a0*/  IMAD.MOV.U32 R17, RZ, RZ, R26 ;  /* 0x000000ffff117224 */ /* 0x000fce00078e001a */
.L_x_12527:
[----:B------:R-:W-:Y:S05]  /*132b0*/  BSYNC B1 ;  /* 0x0000000000017941 */ /* 0x000fea0003800000 */
.L_x_12525:
        /* <DEDUP_REMOVED lines=9> */
.L_x_12529:
[----:B------:R-:W-:Y:S02]  /*13350*/  IMAD.MOV.U32 R25, RZ, RZ, R50 ;  /* 0x000000ffff197224 */ /* 0x000fe400078e0032 */
[----:B------:R-:W-:Y:S02]  /*13360*/  IMAD.MOV.U32 R3, RZ, RZ, R24 ;  /* 0x000000ffff037224 */ /* 0x000fe400078e0018 */
[----:B------:R-:W-:Y:S02]  /*13370*/  IMAD.MOV.U32 R50, RZ, RZ, R27 ;  /* 0x000000ffff327224 */ /* 0x000fe400078e001b */
[----:B------:R-:W-:-:S07]  /*13380*/  IMAD.MOV.U32 R24, RZ, RZ, R19 ;  /* 0x000000ffff187224 */ /* 0x000fce00078e0013 */
.L_x_12530:
[----:B------:R-:W-:Y:S05]  /*13390*/  BSYNC B1 ;  /* 0x0000000000017941 */ /* 0x000fea0003800000 */
.L_x_12528:
        /* <DEDUP_REMOVED lines=9> */
.L_x_12532:
[----:B------:R-:W-:Y:S02]  /*13430*/  IMAD.MOV.U32 R19, RZ, RZ, R25 ;  /* 0x000000ffff137224 */ /* 0x000fe400078e0019 */
[----:B------:R-:W-:Y:S02]  /*13440*/  IMAD.MOV.U32 R12, RZ, RZ, R3 ;  /* 0x000000ffff0c7224 */ /* 0x000fe400078e0003 */
[----:B------:R-:W-:Y:S02]  /*13450*/  IMAD.MOV.U32 R25, RZ, RZ, R16 ;  /* 0x000000ffff197224 */ /* 0x000fe400078e0010 */
[----:B------:R-:W-:-:S07]  /*13460*/  IMAD.MOV.U32 R3, RZ, RZ, R2 ;  /* 0x000000ffff037224 */ /* 0x000fce00078e0002 */
.L_x_12533:
[----:B------:R-:W-:Y:S05]  /*13470*/  BSYNC B1 ;  /* 0x0000000000017941 */ /* 0x000fea0003800000 */
.L_x_12531:
        /* <DEDUP_REMOVED lines=9> */
.L_x_12535:
[----:B------:R-:W-:Y:S02]  /*13510*/  IMAD.MOV.U32 R16, RZ, RZ, R19 ;  /* 0x000000ffff107224 */ /* 0x000fe400078e0013 */
[----:B------:R-:W-:Y:S02]  /*13520*/  IMAD.MOV.U32 R2, RZ, RZ, R12 ;  /* 0x000000ffff027224 */ /* 0x000fe400078e000c */
[----:B------:R-:W-:Y:S02]  /*13530*/  IMAD.MOV.U32 R19, RZ, RZ, R18 ;  /* 0x000000ffff137224 */ /* 0x000fe400078e0012 */
[----:B------:R-:W-:-:S07]  /*13540*/  IMAD.MOV.U32 R12, RZ, RZ, R29 ;  /* 0x000000ffff0c7224 */ /* 0x000fce00078e001d */
.L_x_12536:
[----:B------:R-:W-:Y:S05]  /*13550*/  BSYNC B1 ;  /* 0x0000000000017941 */ /* 0x000fea0003800000 */
.L_x_12534:
        /* <DEDUP_REMOVED lines=9> */
.L_x_12538:
[----:B------:R-:W-:Y:S01]  /*135f0*/  MOV R27, R16 ;  /* 0x00000010001b7202 */ /* 0x000fe20000000f00 */
[----:B------:R-:W-:Y:S02]  /*13600*/  IMAD.MOV.U32 R18, RZ, RZ, R2 ;  /* 0x000000ffff127224 */ /* 0x000fe400078e0002 */
[----:B------:R-:W-:Y:S02]  /*13610*/  IMAD.MOV.U32 R16, RZ, RZ, R35 ;  /* 0x000000ffff107224 */ /* 0x000fe400078e0023 */
[----:B------:R-:W-:-:S07]  /*13620*/  IMAD.MOV.U32 R2, RZ, RZ, R31 ;  /* 0x000000ffff027224 */ /* 0x000fce00078e001f */
.L_x_12539:
[----:B------:R-:W-:Y:S05]  /*13630*/  BSYNC B1 ;  /* 0x0000000000017941 */ /* 0x000fea0003800000 */
.L_x_12537:
        /* <DEDUP_REMOVED lines=9> */
.L_x_12541:
[----:B------:R-:W-:Y:S01]  /*136d0*/  IMAD.MOV.U32 R31, RZ, RZ, R27 ;  /* 0x000000ffff1f7224 */ /* 0x000fe200078e001b */
[----:B------:R-:W-:Y:S01]  /*136e0*/  MOV R29, R18 ;  /* 0x00000012001d7202 */ /* 0x000fe20000000f00 */
[----:B------:R-:W-:Y:S02]  /*136f0*/  IMAD.MOV.U32 R27, RZ, RZ, R30 ;  /* 0x000000ffff1b7224 */ /* 0x000fe400078e001e */
[----:B------:R-:W-:-:S07]  /*13700*/  IMAD.MOV.U32 R18, RZ, RZ, R7 ;  /* 0x000000ffff127224 */ /* 0x000fce00078e0007 */
.L_x_12542:
[----:B------:R-:W-:Y:S05]  /*13710*/  BSYNC B1 ;  /* 0x0000000000017941 */ /* 0x000fea0003800000 */
.L_x_12540:
        /* <DEDUP_REMOVED lines=9> */
.L_x_12544:
[----:B------:R-:W-:Y:S01]  /*137b0*/  IMAD.MOV.U32 R26, RZ, RZ, R31 ;  /* 0x000000ffff1a7224 */ /* 0x000fe200078e001f */
[----:B------:R-:W-:Y:S01]  /*137c0*/  MOV R31, R10 ;  /* 0x0000000a001f7202 */ /* 0x000fe20000000f00 */
[----:B------:R-:W-:Y:S02]  /*137d0*/  IMAD.MOV.U32 R7, RZ, RZ, R29 ;  /* 0x000000ffff077224 */ /* 0x000fe400078e001d */
[----:B------:R-:W-:-:S07]  /*137e0*/  IMAD.MOV.U32 R29, RZ, RZ, R6 ;  /* 0x000000ffff1d7224 */ /* 0x000fce00078e0006 */
.L_x_12545:
[----:B------:R-:W-:Y:S05]  /*137f0*/  BSYNC B1 ;  /* 0x0000000000017941 */ /* 0x000fea0003800000 */
.L_x_12543:
        /* <DEDUP_REMOVED lines=9> */
.L_x_12547:
[----:B------:R-:W-:Y:S02]  /*13890*/  IMAD.MOV.U32 R10, RZ, RZ, R26 ;  /* 0x000000ffff0a7224 */ /* 0x000fe400078e001a */
[----:B------:R-:W-:Y:S01]  /*138a0*/  IMAD.MOV.U32 R6, RZ, RZ, R7 ;  /* 0x000000ffff067224 */ /* 0x000fe200078e0007 */
[----:B------:R-:W-:Y:S01]  /*138b0*/  MOV R7, R4 ;  /* 0x0000000400077202 */ /* 0x000fe20000000f00 */
[----:B------:R-:W-:-:S07]  /*138c0*/  IMAD.MOV.U32 R26, RZ, RZ, R5 ;  /* 0x000000ffff1a7224 */ /* 0x000fce00078e0005 */
.L_x_12548:
[----:B------:R-:W-:Y:S05]  /*138d0*/  BSYNC B1 ;  /* 0x0000000000017941 */ /* 0x000fea0003800000 */
.L_x_12546:
        /* <DEDUP_REMOVED lines=9> */
.L_x_12550:
[----:B------:R-:W-:Y:S02]  /*13970*/  IMAD.MOV.U32 R4, RZ, RZ, R10 ;  /* 0x000000ffff047224 */ /* 0x000fe400078e000a */
[----:B------:R-:W-:Y:S02]  /*13980*/  IMAD.MOV.U32 R5, RZ, RZ, R6 ;  /* 0x000000ffff057224 */ /* 0x000fe400078e0006 */
[----:B------:R-:W-:Y:S02]  /*13990*/  IMAD.MOV.U32 R10, RZ, RZ, R11 ;  /* 0x000000ffff0a7224 */ /* 0x000fe400078e000b */
[----:B------:R-:W-:-:S07]  /*139a0*/  IMAD.MOV.U32 R6, RZ, RZ, R9 ;  /* 0x000000ffff067224 */ /* 0x000fce00078e0009 */
.L_x_12551:
[----:B------:R-:W-:Y:S05]  /*139b0*/  BSYNC B1 ;  /* 0x0000000000017941 */ /* 0x000fea0003800000 */
.L_x_12549:
        /* <DEDUP_REMOVED lines=9> */
.L_x_12553:
[----:B------:R-:W-:Y:S02]  /*13a50*/  IMAD.MOV.U32 R11, RZ, RZ, R4 ;  /* 0x000000ffff0b7224 */ /* 0x000fe400078e0004 */
[----:B------:R-:W-:Y:S02]  /*13a60*/  IMAD.MOV.U32 R9, RZ, RZ, R5 ;  /* 0x000000ffff097224 */ /* 0x000fe400078e0005 */
[----:B------:R-:W-:Y:S02]  /*13a70*/  IMAD.MOV.U32 R4, RZ, RZ, R21 ;  /* 0x000000ffff047224 */ /* 0x000fe400078e0015 */
[----:B------:R-:W-:-:S07]  /*13a80*/  IMAD.MOV.U32 R5, RZ, RZ, R8 ;  /* 0x000000ffff057224 */ /* 0x000fce00078e0008 */
.L_x_12554:
[----:B------:R-:W-:Y:S05]  /*13a90*/  BSYNC B1 ;  /* 0x0000000000017941 */ /* 0x000fea0003800000 */
.L_x_12552:
[CC--:B------:R-:W-:Y:S01]  /*13aa0*/  FSETP.GEU.FTZ.AND P0, PT, R0.reuse, R55.reuse, PT ;  /* 0x000000370000720b */ /* 0x0c0fe20003f1e000 */
        /* <DEDUP_REMOVED lines=15> */
.L_x_12556:
[----:B------:R-:W-:Y:S02]  /*13ba0*/  IMAD.MOV.U32 R35, RZ, RZ, R28 ;  /* 0x000000ffff237224 */ /* 0x000fe400078e001c */
[----:B------:R-:W-:Y:S02]  /*13bb0*/  IMAD.MOV.U32 R21, RZ, RZ, R0 ;  /* 0x000000ffff157224 */ /* 0x000fe400078e0000 */
[----:B------:R-:W-:Y:S02]  /*13bc0*/  IMAD.MOV.U32 R0, RZ, RZ, R37 ;  /* 0x000000ffff007224 */ /* 0x000fe400078e0025 */
[----:B------:R-:W-:-:S07]  /*13bd0*/  IMAD.MOV.U32 R28, RZ, RZ, R57 ;  /* 0x000000ffff1c7224 */ /* 0x000fce00078e0039 */
.L_x_12557:
[----:B------:R-:W-:Y:S05]  /*13be0*/  BSYNC B1 ;  /* 0x0000000000017941 */ /* 0x000fea0003800000 */
.L_x_12555:
        /* <DEDUP_REMOVED lines=9> */
.L_x_12559:
[----:B------:R-:W-:Y:S02]  /*13c80*/  IMAD.MOV.U32 R30, RZ, RZ, R35 ;  /* 0x000000ffff1e7224 */ /* 0x000fe400078e0023 */
[----:B------:R-:W-:Y:S02]  /*13c90*/  IMAD.MOV.U32 R8, RZ, RZ, R21 ;  /* 0x000000ffff087224 */ /* 0x000fe400078e0015 */
[----:B------:R-:W-:Y:S02]  /*13ca0*/  IMAD.MOV.U32 R35, RZ, RZ, R22 ;  /* 0x000000ffff237224 */ /* 0x000fe400078e0016 */
[----:B------:R-:W-:-:S07]  /*13cb0*/  IMAD.MOV.U32 R21, RZ, RZ, R20 ;  /* 0x000000ffff157224 */ /* 0x000fce00078e0014 */
.L_x_12560:
[----:B------:R-:W-:Y:S05]  /*13cc0*/  BSYNC B1 ;  /* 0x0000000000017941 */ /* 0x000fea0003800000 */
.L_x_12558:
        /* <DEDUP_REMOVED lines=9> */
.L_x_12562:
[----:B------:R-:W-:Y:S02]  /*13d60*/  IMAD.MOV.U32 R55, RZ, RZ, R30 ;  /* 0x000000ffff377224 */ /* 0x000fe400078e001e */
[----:B------:R-:W-:Y:S02]  /*13d70*/  IMAD.MOV.U32 R37, RZ, RZ, R8 ;  /* 0x000000ffff257224 */ /* 0x000fe400078e0008 */
[----:B------:R-:W-:Y:S02]  /*13d80*/  IMAD.MOV.U32 R30, RZ, RZ, R23 ;  /* 0x000000ffff1e7224 */ /* 0x000fe400078e0017 */
[----:B------:R-:W-:-:S07]  /*13d90*/  IMAD.MOV.U32 R8, RZ, RZ, R15 ;  /* 0x000000ffff087224 */ /* 0x000fce00078e000f */
.L_x_12563:
[----:B------:R-:W-:Y:S05]  /*13da0*/  BSYNC B1 ;  /* 0x0000000000017941 */ /* 0x000fea0003800000 */
.L_x_12561:
        /* <DEDUP_REMOVED lines=9> */
.L_x_12565:
[----:B------:R-:W-:Y:S01]  /*13e40*/  MOV R22, R55 ;  /* 0x0000003700167202 */ /* 0x000fe20000000f00 */
[----:B------:R-:W-:Y:S02]  /*13e50*/  IMAD.MOV.U32 R20, RZ, RZ, R37 ;  /* 0x000000ffff147224 */ /* 0x000fe400078e0025 */
[----:B------:R-:W-:Y:S02]  /*13e60*/  IMAD.MOV.U32 R55, RZ, RZ, R32 ;  /* 0x000000ffff377224 */ /* 0x000fe400078e0020 */
[----:B------:R-:W-:-:S07]  /*13e70*/  IMAD.MOV.U32 R37, RZ, RZ, R14 ;  /* 0x000000ffff257224 */ /* 0x000fce00078e000e */
.L_x_12566:
[----:B------:R-:W-:Y:S05]  /*13e80*/  BSYNC B1 ;  /* 0x0000000000017941 */ /* 0x000fea0003800000 */
.L_x_12564:
        /* <DEDUP_REMOVED lines=9> */
.L_x_12568:
[----:B------:R-:W-:Y:S01]  /*13f20*/  IMAD.MOV.U32 R23, RZ, RZ, R22 ;  /* 0x000000ffff177224 */ /* 0x000fe200078e0016 */
[----:B------:R-:W-:Y:S01]  /*13f30*/  MOV R15, R20 ;  /* 0x00000014000f7202 */ /* 0x000fe20000000f00 */
[----:B------:R-:W-:Y:S02]  /*13f40*/  IMAD.MOV.U32 R22, RZ, RZ, R17 ;  /* 0x000000ffff167224 */ /* 0x000fe400078e0011 */
[----:B------:R-:W-:-:S07]  /*13f50*/  IMAD.MOV.U32 R20, RZ, RZ, R13 ;  /* 0x000000ffff147224 */ /* 0x000fce00078e000d */
.L_x_12569:
[----:B------:R-:W-:Y:S05]  /*13f60*/  BSYNC B1 ;  /* 0x0000000000017941 */ /* 0x000fea0003800000 */
.L_x_12567:
        /* <DEDUP_REMOVED lines=9> */
.L_x_12571:
[----:B------:R-:W-:Y:S01]  /*14000*/  IMAD.MOV.U32 R32, RZ, RZ, R23 ;  /* 0x000000ffff207224 */ /* 0x000fe200078e0017 */
[----:B------:R-:W-:Y:S01]  /*14010*/  MOV R23, R50 ;  /* 0x0000003200177202 */ /* 0x000fe20000000f00 */
[----:B------:R-:W-:Y:S02]  /*14020*/  IMAD.MOV.U32 R14, RZ, RZ, R15 ;  /* 0x000000ffff0e7224 */ /* 0x000fe400078e000f */
[----:B------:R-:W-:-:S07]  /*14030*/  IMAD.MOV.U32 R15, RZ, RZ, R24 ;  /* 0x000000ffff0f7224 */ /* 0x000fce00078e0018 */
.L_x_12572:
[----:B------:R-:W-:Y:S05]  /*14040*/  BSYNC B1 ;  /* 0x0000000000017941 */ /* 0x000fea0003800000 */
.L_x_12570:
        /* <DEDUP_REMOVED lines=9> */
.L_x_12574:
[----:B------:R-:W-:Y:S02]  /*140e0*/  IMAD.MOV.U32 R24, RZ, RZ, R32 ;  /* 0x000000ffff187224 */ /* 0x000fe400078e0020 */
[----:B------:R-:W-:Y:S01]  /*140f0*/  IMAD.MOV.U32 R13, RZ, RZ, R14 ;  /* 0x000000ffff0d7224 */ /* 0x000fe200078e000e */
[----:B------:R-:W-:Y:S01]  /*14100*/  MOV R14, R3 ;  /* 0x00000003000e7202 */ /* 0x000fe20000000f00 */
[----:B------:R-:W-:-:S07]  /*14110*/  IMAD.MOV.U32 R32, RZ, RZ, R25 ;  /* 0x000000ffff207224 */ /* 0x000fce00078e0019 */
.L_x_12575:
[----:B------:R-:W-:Y:S05]  /*14120*/  BSYNC B1 ;  /* 0x0000000000017941 */ /* 0x000fea0003800000 */
.L_x_12573:
        /* <DEDUP_REMOVED lines=9> */
.L_x_12577:
[----:B------:R-:W-:Y:S02]  /*141c0*/  IMAD.MOV.U32 R17, RZ, RZ, R24 ;  /* 0x000000ffff117224 */ /* 0x000fe400078e0018 */
[----:B------:R-:W-:Y:S02]  /*141d0*/  IMAD.MOV.U32 R3, RZ, RZ, R13 ;  /* 0x000000ffff037224 */ /* 0x000fe400078e000d */
[----:B------:R-:W-:Y:S02]  /*141e0*/  IMAD.MOV.U32 R24, RZ, RZ, R19 ;  /* 0x000000ffff187224 */ /* 0x000fe400078e0013 */
[----:B------:R-:W-:-:S07]  /*141f0*/  IMAD.MOV.U32 R13, RZ, RZ, R12 ;  /* 0x000000ffff0d7224 */ /* 0x000fce00078e000c */
.L_x_12578:
[----:B------:R-:W-:Y:S05]  /*14200*/  BSYNC B1 ;  /* 0x0000000000017941 */ /* 0x000fea0003800000 */
.L_x_12576:
        /* <DEDUP_REMOVED lines=9> */
.L_x_12580:
[----:B------:R-:W-:Y:S02]  /*142a0*/  IMAD.MOV.U32 R12, RZ, RZ, R17 ;  /* 0x000000ffff0c7224 */ /* 0x000fe400078e0011 */
[----:B------:R-:W-:Y:S02]  /*142b0*/  IMAD.MOV.U32 R19, RZ, RZ, R3 ;  /* 0x000000ffff137224 */ /* 0x000fe400078e0003 */
[----:B------:R-:W-:Y:S02]  /*142c0*/  IMAD.MOV.U32 R17, RZ, RZ, R16 ;  /* 0x000000ffff117224 */ /* 0x000fe400078e0010 */
[----:B------:R-:W-:-:S07]  /*142d0*/  IMAD.MOV.U32 R3, RZ, RZ, R2 ;  /* 0x000000ffff037224 */ /* 0x000fce00078e0002 */
.L_x_12581:
[----:B------:R-:W-:Y:S05]  /*142e0*/  BSYNC B1 ;  /* 0x0000000000017941 */ /* 0x000fea0003800000 */
.L_x_12579:
        /* <DEDUP_REMOVED lines=9> */
.L_x_12583:
[----:B------:R-:W-:Y:S02]  /*14380*/  IMAD.MOV.U32 R16, RZ, RZ, R12 ;  /* 0x000000ffff107224 */ /* 0x000fe400078e000c */
[----:B------:R-:W-:Y:S02]  /*14390*/  IMAD.MOV.U32 R2, RZ, RZ, R19 ;  /* 0x000000ffff027224 */ /* 0x000fe400078e0013 */
[----:B------:R-:W-:Y:S02]  /*143a0*/  IMAD.MOV.U32 R12, RZ, RZ, R27 ;  /* 0x000000ffff0c7224 */ /* 0x000fe400078e001b */
[----:B------:R-:W-:-:S07]  /*143b0*/  IMAD.MOV.U32 R19, RZ, RZ, R18 ;  /* 0x000000ffff137224 */ /* 0x000fce00078e0012 */
.L_x_12584:
[----:B------:R-:W-:Y:S05]  /*143c0*/  BSYNC B1 ;  /* 0x0000000000017941 */ /* 0x000fea0003800000 */
.L_x_12582:
        /* <DEDUP_REMOVED lines=9> */
.L_x_12586:
[----:B------:R-:W-:Y:S01]  /*14460*/  MOV R25, R16 ;  /* 0x0000001000197202 */ /* 0x000fe20000000f00 */
[----:B------:R-:W-:Y:S02]  /*14470*/  IMAD.MOV.U32 R18, RZ, RZ, R2 ;  /* 0x000000ffff127224 */ /* 0x000fe400078e0002 */
[----:B------:R-:W-:Y:S02]  /*14480*/  IMAD.MOV.U32 R16, RZ, RZ, R31 ;  /* 0x000000ffff107224 */ /* 0x000fe400078e001f */
[----:B------:R-:W-:-:S07]  /*14490*/  IMAD.MOV.U32 R2, RZ, RZ, R29 ;  /* 0x000000ffff027224 */ /* 0x000fce00078e001d */
.L_x_12587:
[----:B------:R-:W-:Y:S05]  /*144a0*/  BSYNC B1 ;  /* 0x0000000000017941 */ /* 0x000fea0003800000 */
.L_x_12585:
        /* <DEDUP_REMOVED lines=9> */
.L_x_12589:
[----:B------:R-:W-:Y:S01]  /*14540*/  IMAD.MOV.U32 R29, RZ, RZ, R25 ;  /* 0x000000ffff1d7224 */ /* 0x000fe200078e0019 */
[----:B------:R-:W-:Y:S01]  /*14550*/  MOV R27, R18 ;  /* 0x00000012001b7202 */ /* 0x000fe20000000f00 */
[----:B------:R-:W-:Y:S02]  /*14560*/  IMAD.MOV.U32 R25, RZ, RZ, R26 ;  /* 0x000000ffff197224 */ /* 0x000fe400078e001a */
[----:B------:R-:W-:-:S07]  /*14570*/  IMAD.MOV.U32 R18, RZ, RZ, R7 ;  /* 0x000000ffff127224 */ /* 0x000fce00078e0007 */
.L_x_12590:
[----:B------:R-:W-:Y:S05]  /*14580*/  BSYNC B1 ;  /* 0x0000000000017941 */ /* 0x000fea0003800000 */
.L_x_12588:
        /* <DEDUP_REMOVED lines=9> */
.L_x_12592:
[----:B------:R-:W-:Y:S01]  /*14620*/  IMAD.MOV.U32 R7, RZ, RZ, R29 ;  /* 0x000000ffff077224 */ /* 0x000fe200078e001d */
[----:B------:R-:W-:Y:S01]  /*14630*/  MOV R29, R10 ;  /* 0x0000000a001d7202 */ /* 0x000fe20000000f00 */
[----:B------:R-:W-:Y:S02]  /*14640*/  IMAD.MOV.U32 R26, RZ, RZ, R27 ;  /* 0x000000ffff1a7224 */ /* 0x000fe400078e001b */
[----:B------:R-:W-:-:S07]  /*14650*/  IMAD.MOV.U32 R27, RZ, RZ, R6 ;  /* 0x000000ffff1b7224 */ /* 0x000fce00078e0006 */
.L_x_12593:
[----:B------:R-:W-:Y:S05]  /*14660*/  BSYNC B1 ;  /* 0x0000000000017941 */ /* 0x000fea0003800000 */
.L_x_12591:
        /* <DEDUP_REMOVED lines=9> */
.L_x_12595:
[----:B------:R-:W-:Y:S02]  /*14700*/  IMAD.MOV.U32 R10, RZ, RZ, R7 ;  /* 0x000000ffff0a7224 */ /* 0x000fe400078e0007 */
[----:B------:R-:W-:Y:S01]  /*14710*/  IMAD.MOV.U32 R6, RZ, RZ, R26 ;  /* 0x000000ffff067224 */ /* 0x000fe200078e001a */
[----:B------:R-:W-:Y:S01]  /*14720*/  MOV R26, R5 ;  /* 0x00000005001a7202 */ /* 0x000fe20000000f00 */
[----:B------:R-:W-:-:S07]  /*14730*/  IMAD.MOV.U32 R7, RZ, RZ, R4 ;  /* 0x000000ffff077224 */ /* 0x000fce00078e0004 */
.L_x_12596:
[----:B------:R-:W-:Y:S05]  /*14740*/  BSYNC B1 ;  /* 0x0000000000017941 */ /* 0x000fea0003800000 */
.L_x_12594:
        /* <DEDUP_REMOVED lines=9> */
.L_x_12598:
[----:B------:R-:W-:Y:S02]  /*147e0*/  IMAD.MOV.U32 R5, RZ, RZ, R10 ;  /* 0x000000ffff057224 */ /* 0x000fe400078e000a */
[----:B------:R-:W-:Y:S02]  /*147f0*/  IMAD.MOV.U32 R4, RZ, RZ, R6 ;  /* 0x000000ffff047224 */ /* 0x000fe400078e0006 */
[----:B------:R-:W-:Y:S02]  /*14800*/  IMAD.MOV.U32 R10, RZ, RZ, R11 ;  /* 0x000000ffff0a7224 */ /* 0x000fe400078e000b */
[----:B------:R-:W-:-:S07]  /*14810*/  IMAD.MOV.U32 R6, RZ, RZ, R9 ;  /* 0x000000ffff067224 */ /* 0x000fce00078e0009 */
.L_x_12599:
[----:B------:R-:W-:Y:S05]  /*14820*/  BSYNC B1 ;  /* 0x0000000000017941 */ /* 0x000fea0003800000 */
.L_x_12597:
        /* <DEDUP_REMOVED lines=16> */
.L_x_12601:
[----:B------:R-:W-:Y:S01]  /*14930*/  IMAD.MOV.U32 R11, RZ, RZ, R28 ;  /* 0x000000ffff0b7224 */ /* 0x000fe200078e001c */
[----:B------:R-:W-:Y:S01]  /*14940*/  MOV R28, R35 ;  /* 0x00000023001c7202 */ /* 0x000fe20000000f00 */
[----:B------:R-:W-:Y:S02]  /*14950*/  IMAD.MOV.U32 R9, RZ, RZ, R0 ;  /* 0x000000ffff097224 */ /* 0x000fe400078e0000 */
[----:B------:R-:W-:-:S07]  /*14960*/  IMAD.MOV.U32 R0, RZ, RZ, R21 ;  /* 0x000000ffff007224 */ /* 0x000fce00078e0015 */
.L_x_12602:
[----:B------:R-:W-:Y:S05]  /*14970*/  BSYNC B1 ;  /* 0x0000000000017941 */ /* 0x000fea0003800000 */
.L_x_12600:
        /* <DEDUP_REMOVED lines=9> */
.L_x_12604:
[----:B------:R-:W-:Y:S02]  /*14a10*/  IMAD.MOV.U32 R48, RZ, RZ, R11 ;  /* 0x000000ffff307224 */ /* 0x000fe400078e000b */
[----:B------:R-:W-:Y:S02]  /*14a20*/  IMAD.MOV.U32 R46, RZ, RZ, R9 ;  /* 0x000000ffff2e7224 */ /* 0x000fe400078e0009 */
[----:B------:R-:W-:Y:S02]  /*14a30*/  IMAD.MOV.U32 R11, RZ, RZ, R30 ;  /* 0x000000ffff0b7224 */ /* 0x000fe400078e001e */
[----:B------:R-:W-:-:S07]  /*14a40*/  IMAD.MOV.U32 R9, RZ, RZ, R8 ;  /* 0x000000ffff097224 */ /* 0x000fce00078e0008 */
.L_x_12605:
[----:B------:R-:W-:Y:S05]  /*14a50*/  BSYNC B1 ;  /* 0x0000000000017941 */ /* 0x000fea0003800000 */
.L_x_12603:
        /* <DEDUP_REMOVED lines=9> */
.L_x_12607:
[----:B------:R-:W-:Y:S02]  /*14af0*/  IMAD.MOV.U32 R31, RZ, RZ, R48 ;  /* 0x000000ffff1f7224 */ /* 0x000fe400078e0030 */
[----:B------:R-:W-:Y:S02]  /*14b00*/  IMAD.MOV.U32 R21, RZ, RZ, R46 ;  /* 0x000000ffff157224 */ /* 0x000fe400078e002e */
[----:B------:R-:W-:Y:S02]  /*14b10*/  IMAD.MOV.U32 R48, RZ, RZ, R55 ;  /* 0x000000ffff307224 */ /* 0x000fe400078e0037 */
[----:B------:R-:W-:-:S07]  /*14b20*/  IMAD.MOV.U32 R46, RZ, RZ, R37 ;  /* 0x000000ffff2e7224 */ /* 0x000fce00078e0025 */
.L_x_12608:
[----:B------:R-:W-:Y:S05]  /*14b30*/  BSYNC B1 ;  /* 0x0000000000017941 */ /* 0x000fea0003800000 */
.L_x_12606:
        /* <DEDUP_REMOVED lines=9> */
.L_x_12610:
[----:B------:R-:W-:Y:S02]  /*14bd0*/  IMAD.MOV.U32 R30, RZ, RZ, R31 ;  /* 0x000000ffff1e7224 */ /* 0x000fe400078e001f */
[----:B------:R-:W-:Y:S02]  /*14be0*/  IMAD.MOV.U32 R8, RZ, RZ, R21 ;  /* 0x000000ffff087224 */ /* 0x000fe400078e0015 */
[----:B------:R-:W-:Y:S02]  /*14bf0*/  IMAD.MOV.U32 R31, RZ, RZ, R22 ;  /* 0x000000ffff1f7224 */ /* 0x000fe400078e0016 */
[----:B------:R-:W-:-:S07]  /*14c00*/  IMAD.MOV.U32 R21, RZ, RZ, R20 ;  /* 0x000000ffff157224 */ /* 0x000fce00078e0014 */
.L_x_12611:
[----:B------:R-:W-:Y:S05]  /*14c10*/  BSYNC B1 ;  /* 0x0000000000017941 */ /* 0x000fea0003800000 */
.L_x_12609:
        /* <DEDUP_REMOVED lines=9> */
.L_x_12613:
[----:B------:R-:W-:Y:S01]  /*14cb0*/  MOV R37, R30 ;  /* 0x0000001e00257202 */ /* 0x000fe20000000f00 */
[----:B------:R-:W-:Y:S02]  /*14cc0*/  IMAD.MOV.U32 R35, RZ, RZ, R8 ;  /* 0x000000ffff237224 */ /* 0x000fe400078e0008 */
[----:B------:R-:W-:Y:S02]  /*14cd0*/  IMAD.MOV.U32 R30, RZ, RZ, R23 ;  /* 0x000000ffff1e7224 */ /* 0x000fe400078e0017 */
[----:B------:R-:W-:-:S07]  /*14ce0*/  IMAD.MOV.U32 R8, RZ, RZ, R15 ;  /* 0x000000ffff087224 */ /* 0x000fce00078e000f */
.L_x_12614:
[----:B------:R-:W-:Y:S05]  /*14cf0*/  BSYNC B1 ;  /* 0x0000000000017941 */ /* 0x000fea0003800000 */
.L_x_12612:
        /* <DEDUP_REMOVED lines=9> */
.L_x_12616:
[----:B------:R-:W-:Y:S01]  /*14d90*/  IMAD.MOV.U32 R15, RZ, RZ, R37 ;  /* 0x000000ffff0f7224 */ /* 0x000fe200078e0025 */
[----:B------:R-:W-:Y:S01]  /*14da0*/  MOV R20, R35 ;  /* 0x0000002300147202 */ /* 0x000fe20000000f00 */
[----:B------:R-:W-:Y:S02]  /*14db0*/  IMAD.MOV.U32 R37, RZ, RZ, R32 ;  /* 0x000000ffff257224 */ /* 0x000fe400078e0020 */
[----:B------:R-:W-:-:S07]  /*14dc0*/  IMAD.MOV.U32 R35, RZ, RZ, R14 ;  /* 0x000000ffff237224 */ /* 0x000fce00078e000e */
.L_x_12617:
[----:B------:R-:W-:Y:S05]  /*14dd0*/  BSYNC B1 ;  /* 0x0000000000017941 */ /* 0x000fea0003800000 */
.L_x_12615:
        /* <DEDUP_REMOVED lines=9> */
.L_x_12619:
[----:B------:R-:W-:Y:S01]  /*14e70*/  IMAD.MOV.U32 R22, RZ, RZ, R15 ;  /* 0x000000ffff167224 */ /* 0x000fe200078e000f */
[----:B------:R-:W-:Y:S01]  /*14e80*/  MOV R15, R24 ;  /* 0x00000018000f7202 */ /* 0x000fe20000000f00 */
[----:B------:R-:W-:Y:S02]  /*14e90*/  IMAD.MOV.U32 R14, RZ, RZ, R20 ;  /* 0x000000ffff0e7224 */ /* 0x000fe400078e0014 */
[----:B------:R-:W-:-:S07]  /*14ea0*/  IMAD.MOV.U32 R20, RZ, RZ, R13 ;  /* 0x000000ffff147224 */ /* 0x000fce00078e000d */
.L_x_12620:
[----:B------:R-:W-:Y:S05]  /*14eb0*/  BSYNC B1 ;  /* 0x0000000000017941 */ /* 0x000fea0003800000 */
.L_x_12618:
        /* <DEDUP_REMOVED lines=9> */
.L_x_12622:
[----:B------:R-:W-:Y:S02]  /*14f50*/  IMAD.MOV.U32 R13, RZ, RZ, R22 ;  /* 0x000000ffff0d7224 */ /* 0x000fe400078e0016 */
[----:B------:R-:W-:Y:S01]  /*14f60*/  IMAD.MOV.U32 R24, RZ, RZ, R14 ;  /* 0x000000ffff187224 */ /* 0x000fe200078e000e */
[----:B------:R-:W-:Y:S01]  /*14f70*/  MOV R14, R3 ;  /* 0x00000003000e7202 */ /* 0x000fe20000000f00 */
[----:B------:R-:W-:-:S07]  /*14f80*/  IMAD.MOV.U32 R22, RZ, RZ, R17 ;  /* 0x000000ffff167224 */ /* 0x000fce00078e0011 */
.L_x_12623:
[----:B------:R-:W-:Y:S05]  /*14f90*/  BSYNC B1 ;  /* 0x0000000000017941 */ /* 0x000fea0003800000 */
.L_x_12621:
        /* <DEDUP_REMOVED lines=9> */
.L_x_12625:
[----:B------:R-:W-:Y:S02]  /*15030*/  IMAD.MOV.U32 R17, RZ, RZ, R13 ;  /* 0x000000ffff117224 */ /* 0x000fe400078e000d */
[----:B------:R-:W-:Y:S02]  /*15040*/  IMAD.MOV.U32 R3, RZ, RZ, R24 ;  /* 0x000000ffff037224 */ /* 0x000fe400078e0018 */
[----:B------:R-:W-:Y:S02]  /*15050*/  IMAD.MOV.U32 R13, RZ, RZ, R12 ;  /* 0x000000ffff0d7224 */ /* 0x000fe400078e000c */
[----:B------:R-:W-:-:S07]  /*15060*/  IMAD.MOV.U32 R24, RZ, RZ, R19 ;  /* 0x000000ffff187224 */ /* 0x000fce00078e0013 */
.L_x_12626:
[----:B------:R-:W-:Y:S05]  /*15070*/  BSYNC B1 ;  /* 0x0000000000017941 */ /* 0x000fea0003800000 */
.L_x_12624:
        /* <DEDUP_REMOVED lines=9> */
.L_x_12628:
[----:B------:R-:W-:Y:S02]  /*15110*/  IMAD.MOV.U32 R12, RZ, RZ, R17 ;  /* 0x000000ffff0c7224 */ /* 0x000fe400078e0011 */
[----:B------:R-:W-:Y:S02]  /*15120*/  IMAD.MOV.U32 R19, RZ, RZ, R3 ;  /* 0x000000ffff137224 */ /* 0x000fe400078e0003 */
[----:B------:R-:W-:Y:S02]  /*15130*/  IMAD.MOV.U32 R17, RZ, RZ, R16 ;  /* 0x000000ffff117224 */ /* 0x000fe400078e0010 */
[----:B------:R-:W-:-:S07]  /*15140*/  IMAD.MOV.U32 R3, RZ, RZ, R2 ;  /* 0x000000ffff037224 */ /* 0x000fce00078e0002 */
.L_x_12629:
[----:B------:R-:W-:Y:S05]  /*15150*/  BSYNC B1 ;  /* 0x0000000000017941 */ /* 0x000fea0003800000 */
.L_x_12627:
        /* <DEDUP_REMOVED lines=9> */
.L_x_12631:
[----:B------:R-:W-:Y:S02]  /*151f0*/  IMAD.MOV.U32 R16, RZ, RZ, R12 ;  /* 0x000000ffff107224 */ /* 0x000fe400078e000c */
[----:B------:R-:W-:Y:S02]  /*15200*/  IMAD.MOV.U32 R2, RZ, RZ, R19 ;  /* 0x000000ffff027224 */ /* 0x000fe400078e0013 */
[----:B------:R-:W-:Y:S02]  /*15210*/  IMAD.MOV.U32 R12, RZ, RZ, R25 ;  /* 0x000000ffff0c7224 */ /* 0x000fe400078e0019 */
[----:B------:R-:W-:-:S07]  /*15220*/  IMAD.MOV.U32 R19, RZ, RZ, R18 ;  /* 0x000000ffff137224 */ /* 0x000fce00078e0012 */
.L_x_12632:
[----:B------:R-:W-:Y:S05]  /*15230*/  BSYNC B1 ;  /* 0x0000000000017941 */ /* 0x000fea0003800000 */
.L_x_12630:
        /* <DEDUP_REMOVED lines=9> */
.L_x_12634:
[----:B------:R-:W-:Y:S01]  /*152d0*/  MOV R18, R16 ;  /* 0x0000001000127202 */ /* 0x000fe20000000f00 */
[----:B------:R-:W-:Y:S02]  /*152e0*/  IMAD.MOV.U32 R23, RZ, RZ, R2 ;  /* 0x000000ffff177224 */ /* 0x000fe400078e0002 */
[----:B------:R-:W-:Y:S02]  /*152f0*/  IMAD.MOV.U32 R16, RZ, RZ, R29 ;  /* 0x000000ffff107224 */ /* 0x000fe400078e001d */
[----:B------:R-:W-:-:S07]  /*15300*/  IMAD.MOV.U32 R2, RZ, RZ, R27 ;  /* 0x000000ffff027224 */ /* 0x000fce00078e001b */
.L_x_12635:
[----:B------:R-:W-:Y:S05]  /*15310*/  BSYNC B1 ;  /* 0x0000000000017941 */ /* 0x000fea0003800000 */
.L_x_12633:
        /* <DEDUP_REMOVED lines=9> */
.L_x_12637:
[----:B------:R-:W-:Y:S01]  /*153b0*/  IMAD.MOV.U32 R27, RZ, RZ, R18 ;  /* 0x000000ffff1b7224 */ /* 0x000fe200078e0012 */
[----:B------:R-:W-:Y:S01]  /*153c0*/  MOV R25, R23 ;  /* 0x0000001700197202 */ /* 0x000fe20000000f00 */
[----:B------:R-:W-:Y:S02]  /*153d0*/  IMAD.MOV.U32 R18, RZ, RZ, R7 ;  /* 0x000000ffff127224 */ /* 0x000fe400078e0007 */
[----:B------:R-:W-:-:S07]  /*153e0*/  IMAD.MOV.U32 R23, RZ, RZ, R26 ;  /* 0x000000ffff177224 */ /* 0x000fce00078e001a */
.L_x_12638:
[----:B------:R-:W-:Y:S05]  /*153f0*/  BSYNC B1 ;  /* 0x0000000000017941 */ /* 0x000fea0003800000 */
.L_x_12636:
        /* <DEDUP_REMOVED lines=9> */
.L_x_12640:
[----:B------:R-:W-:Y:S01]  /*15490*/  IMAD.MOV.U32 R26, RZ, RZ, R27 ;  /* 0x000000ffff1a7224 */ /* 0x000fe200078e001b */
[----:B------:R-:W-:Y:S01]  /*154a0*/  MOV R27, R10 ;  /* 0x0000000a001b7202 */ /* 0x000fe20000000f00 */
[----:B------:R-:W-:Y:S02]  /*154b0*/  IMAD.MOV.U32 R7, RZ, RZ, R25 ;  /* 0x000000ffff077224 */ /* 0x000fe400078e0019 */
[----:B------:R-:W-:-:S07]  /*154c0*/  IMAD.MOV.U32 R25, RZ, RZ, R6 ;  /* 0x000000ffff197224 */ /* 0x000fce00078e0006 */
.L_x_12641:
[----:B------:R-:W-:Y:S05]  /*154d0*/  BSYNC B1 ;  /* 0x0000000000017941 */ /* 0x000fea0003800000 */
.L_x_12639:
        /* <DEDUP_REMOVED lines=9> */
.L_x_12643:
[----:B------:R-:W-:Y:S02]  /*15570*/  IMAD.MOV.U32 R10, RZ, RZ, R26 ;  /* 0x000000ffff0a7224 */ /* 0x000fe400078e001a */
[----:B------:R-:W-:Y:S01]  /*15580*/  IMAD.MOV.U32 R6, RZ, RZ, R7 ;  /* 0x000000ffff067224 */ /* 0x000fe200078e0007 */
[----:B------:R-:W-:Y:S01]  /*15590*/  MOV R7, R4 ;  /* 0x0000000400077202 */ /* 0x000fe20000000f00 */
[----:B------:R-:W-:-:S07]  /*155a0*/  IMAD.MOV.U32 R26, RZ, RZ, R5 ;  /* 0x000000ffff1a7224 */ /* 0x000fce00078e0005 */
.L_x_12644:
[----:B------:R-:W-:Y:S05]  /*155b0*/  BSYNC B1 ;  /* 0x0000000000017941 */ /* 0x000fea0003800000 */
.L_x_12642:
        /* <DEDUP_REMOVED lines=16> */
.L_x_12646:
[----:B------:R-:W-:Y:S02]  /*156c0*/  IMAD.MOV.U32 R29, RZ, RZ, R28 ;  /* 0x000000ffff1d7224 */ /* 0x000fe400078e001c */
[----:B------:R-:W-:Y:S01]  /*156d0*/  IMAD.MOV.U32 R5, RZ, RZ, R0 ;  /* 0x000000ffff057224 */ /* 0x000fe200078e0000 */
[----:B------:R-:W-:Y:S01]  /*156e0*/  MOV R0, R9 ;  /* 0x0000000900007202 */ /* 0x000fe20000000f00 */
[----:B------:R-:W-:-:S07]  /*156f0*/  IMAD.MOV.U32 R28, RZ, RZ, R11 ;  /* 0x000000ffff1c7224 */ /* 0x000fce00078e000b */
.L_x_12647:
[----:B------:R-:W-:Y:S05]  /*15700*/  BSYNC B1 ;  /* 0x0000000000017941 */ /* 0x000fea0003800000 */
.L_x_12645:
        /* <DEDUP_REMOVED lines=9> */
.L_x_12649:
[----:B------:R-:W-:Y:S02]  /*157a0*/  IMAD.MOV.U32 R32, RZ, RZ, R29 ;  /* 0x000000ffff207224 */ /* 0x000fe400078e001d */
[----:B------:R-:W-:Y:S01]  /*157b0*/  IMAD.MOV.U32 R4, RZ, RZ, R5 ;  /* 0x000000ffff047224 */ /* 0x000fe200078e0005 */
[----:B------:R-:W-:Y:S01]  /*157c0*/  MOV R5, R46 ;  /* 0x0000002e00057202 */ /* 0x000fe20000000f00 */
[----:B------:R-:W-:-:S07]  /*157d0*/  IMAD.MOV.U32 R29, RZ, RZ, R48 ;  /* 0x000000ffff1d7224 */ /* 0x000fce00078e0030 */
.L_x_12650:
[----:B------:R-:W-:Y:S05]  /*157e0*/  BSYNC B1 ;  /* 0x0000000000017941 */ /* 0x000fea0003800000 */
.L_x_12648:
        /* <DEDUP_REMOVED lines=9> */
.L_x_12652:
[----:B------:R-:W-:Y:S02]  /*15880*/  IMAD.MOV.U32 R11, RZ, RZ, R32 ;  /* 0x000000ffff0b7224 */ /* 0x000fe400078e0020 */
[----:B------:R-:W-:Y:S02]  /*15890*/  IMAD.MOV.U32 R9, RZ, RZ, R4 ;  /* 0x000000ffff097224 */ /* 0x000fe400078e0004 */
[----:B------:R-:W-:Y:S02]  /*158a0*/  IMAD.MOV.U32 R32, RZ, RZ, R31 ;  /* 0x000000ffff207224 */ /* 0x000fe400078e001f */
[----:B------:R-:W-:-:S07]  /*158b0*/  IMAD.MOV.U32 R4, RZ, RZ, R21 ;  /* 0x000000ffff047224 */ /* 0x000fce00078e0015 */
.L_x_12653:
[----:B------:R-:W-:Y:S05]  /*158c0*/  BSYNC B1 ;  /* 0x0000000000017941 */ /* 0x000fea0003800000 */
.L_x_12651:
        /* <DEDUP_REMOVED lines=9> */
.L_x_12655:
[----:B------:R-:W-:Y:S02]  /*15960*/  IMAD.MOV.U32 R46, RZ, RZ, R11 ;  /* 0x000000ffff2e7224 */ /* 0x000fe400078e000b */
[----:B------:R-:W-:Y:S02]  /*15970*/  IMAD.MOV.U32 R44, RZ, RZ, R9 ;  /* 0x000000ffff2c7224 */ /* 0x000fe400078e0009 */
[----:B------:R-:W-:Y:S02]  /*15980*/  IMAD.MOV.U32 R11, RZ, RZ, R30 ;  /* 0x000000ffff0b7224 */ /* 0x000fe400078e001e */
[----:B------:R-:W-:-:S07]  /*15990*/  IMAD.MOV.U32 R9, RZ, RZ, R8 ;  /* 0x000000ffff097224 */ /* 0x000fce00078e0008 */
.L_x_12656:
[----:B------:R-:W-:Y:S05]  /*159a0*/  BSYNC B1 ;  /* 0x0000000000017941 */ /* 0x000fea0003800000 */
.L_x_12654:
        /* <DEDUP_REMOVED lines=9> */
.L_x_12658:
[----:B------:R-:W-:Y:S02]  /*15a40*/  IMAD.MOV.U32 R8, RZ, RZ, R46 ;  /* 0x000000ffff087224 */ /* 0x000fe400078e002e */
[----:B------:R-:W-:Y:S02]  /*15a50*/  IMAD.MOV.U32 R21, RZ, RZ, R44 ;  /* 0x000000ffff157224 */ /* 0x000fe400078e002c */
[----:B------:R-:W-:Y:S02]  /*15a60*/  IMAD.MOV.U32 R46, RZ, RZ, R37 ;  /* 0x000000ffff2e7224 */ /* 0x000fe400078e0025 */
[----:B------:R-:W-:-:S07]  /*15a70*/  IMAD.MOV.U32 R44, RZ, RZ, R35 ;  /* 0x000000ffff2c7224 */ /* 0x000fce00078e0023 */
.L_x_12659:
[----:B------:R-:W-:Y:S05]  /*15a80*/  BSYNC B1 ;  /* 0x0000000000017941 */ /* 0x000fea0003800000 */
.L_x_12657:
        /* <DEDUP_REMOVED lines=9> */
.L_x_12661:
[----:B------:R-:W-:Y:S01]  /*15b20*/  MOV R35, R8 ;  /* 0x0000000800237202 */ /* 0x000fe20000000f00 */
[----:B------:R-:W-:Y:S02]  /*15b30*/  IMAD.MOV.U32 R31, RZ, RZ, R21 ;  /* 0x000000ffff1f7224 */ /* 0x000fe400078e0015 */
[----:B------:R-:W-:Y:S02]  /*15b40*/  IMAD.MOV.U32 R8, RZ, RZ, R15 ;  /* 0x000000ffff087224 */ /* 0x000fe400078e000f */
[----:B------:R-:W-:-:S07]  /*15b50*/  IMAD.MOV.U32 R21, RZ, RZ, R20 ;  /* 0x000000ffff157224 */ /* 0x000fce00078e0014 */
.L_x_12662:
[----:B------:R-:W-:Y:S05]  /*15b60*/  BSYNC B1 ;  /* 0x0000000000017941 */ /* 0x000fea0003800000 */
.L_x_12660:
        /* <DEDUP_REMOVED lines=9> */
.L_x_12664:
[----:B------:R-:W-:Y:S01]  /*15c00*/  IMAD.MOV.U32 R20, RZ, RZ, R35 ;  /* 0x000000ffff147224 */ /* 0x000fe200078e0023 */
[----:B------:R-:W-:Y:S01]  /*15c10*/  MOV R15, R31 ;  /* 0x0000001f000f7202 */ /* 0x000fe20000000f00 */
[----:B------:R-:W-:Y:S02]  /*15c20*/  IMAD.MOV.U32 R35, RZ, RZ, R22 ;  /* 0x000000ffff237224 */ /* 0x000fe400078e0016 */
[----:B------:R-:W-:-:S07]  /*15c30*/  IMAD.MOV.U32 R31, RZ, RZ, R14 ;  /* 0x000000ffff1f7224 */ /* 0x000fce00078e000e */
.L_x_12665:
[----:B------:R-:W-:Y:S05]  /*15c40*/  BSYNC B1 ;  /* 0x0000000000017941 */ /* 0x000fea0003800000 */
.L_x_12663:
        /* <DEDUP_REMOVED lines=9> */
.L_x_12667:
[----:B------:R-:W-:Y:S01]  /*15ce0*/  IMAD.MOV.U32 R22, RZ, RZ, R20 ;  /* 0x000000ffff167224 */ /* 0x000fe200078e0014 */
[----:B------:R-:W-:Y:S01]  /*15cf0*/  MOV R20, R13 ;  /* 0x0000000d00147202 */ /* 0x000fe20000000f00 */
[----:B------:R-:W-:Y:S02]  /*15d00*/  IMAD.MOV.U32 R14, RZ, RZ, R15 ;  /* 0x000000ffff0e7224 */ /* 0x000fe400078e000f */
[----:B------:R-:W-:-:S07]  /*15d10*/  IMAD.MOV.U32 R15, RZ, RZ, R24 ;  /* 0x000000ffff0f7224 */ /* 0x000fce00078e0018 */
.L_x_12668:
[----:B------:R-:W-:Y:S05]  /*15d20*/  BSYNC B1 ;  /* 0x0000000000017941 */ /* 0x000fea0003800000 */
.L_x_12666:
        /* <DEDUP_REMOVED lines=9> */
.L_x_12670:
[----:B------:R-:W-:Y:S02]  /*15dc0*/  IMAD.MOV.U32 R13, RZ, RZ, R22 ;  /* 0x000000ffff0d7224 */ /* 0x000fe400078e0016 */
[----:B------:R-:W-:Y:S01]  /*15dd0*/  IMAD.MOV.U32 R24, RZ, RZ, R14 ;  /* 0x000000ffff187224 */ /* 0x000fe200078e000e */
[----:B------:R-:W-:Y:S01]  /*15de0*/  MOV R14, R3 ;  /* 0x00000003000e7202 */ /* 0x000fe20000000f00 */
[----:B------:R-:W-:-:S07]  /*15df0*/  IMAD.MOV.U32 R22, RZ, RZ, R17 ;  /* 0x000000ffff167224 */ /* 0x000fce00078e0011 */
.L_x_12671:
[----:B------:R-:W-:Y:S05]  /*15e00*/  BSYNC B1 ;  /* 0x0000000000017941 */ /* 0x000fea0003800000 */
.L_x_12669:
        /* <DEDUP_REMOVED lines=9> */
.L_x_12673:
[----:B------:R-:W-:Y:S02]  /*15ea0*/  IMAD.MOV.U32 R17, RZ, RZ, R13 ;  /* 0x000000ffff117224 */ /* 0x000fe400078e000d */
[----:B------:R-:W-:Y:S02]  /*15eb0*/  IMAD.MOV.U32 R3, RZ, RZ, R24 ;  /* 0x000000ffff037224 */ /* 0x000fe400078e0018 */
[----:B------:R-:W-:Y:S02]  /*15ec0*/  IMAD.MOV.U32 R13, RZ, RZ, R12 ;  /* 0x000000ffff0d7224 */ /* 0x000fe400078e000c */
[----:B------:R-:W-:-:S07]  /*15ed0*/  IMAD.MOV.U32 R24, RZ, RZ, R19 ;  /* 0x000000ffff187224 */ /* 0x000fce00078e0013 */
.L_x_12674:
[----:B------:R-:W-:Y:S05]  /*15ee0*/  BSYNC B1 ;  /* 0x0000000000017941 */ /* 0x000fea0003800000 */
.L_x_12672:
        /* <DEDUP_REMOVED lines=9> */
.L_x_12676:
[----:B------:R-:W-:Y:S02]  /*15f80*/  IMAD.MOV.U32 R19, RZ, RZ, R17 ;  /* 0x000000ffff137224 */ /* 0x000fe400078e0011 */
[----:B------:R-:W-:Y:S02]  /*15f90*/  IMAD.MOV.U32 R12, RZ, RZ, R3 ;  /* 0x000000ffff0c7224 */ /* 0x000fe400078e0003 */
[----:B------:R-:W-:Y:S02]  /*15fa0*/  IMAD.MOV.U32 R17, RZ, RZ, R16 ;  /* 0x000000ffff117224 */ /* 0x000fe400078e0010 */
[----:B------:R-:W-:-:S07]  /*15fb0*/  IMAD.MOV.U32 R3, RZ, RZ, R2 ;  /* 0x000000ffff037224 */ /* 0x000fce00078e0002 */
.L_x_12677:
[----:B------:R-:W-:Y:S05]  /*15fc0*/  BSYNC B1 ;  /* 0x0000000000017941 */ /* 0x000fea0003800000 */
.L_x_12675:
        /* <DEDUP_REMOVED lines=9> */
.L_x_12679:
[----:B------:R-:W-:Y:S02]  /*16060*/  IMAD.MOV.U32 R16, RZ, RZ, R19 ;  /* 0x000000ffff107224 */ /* 0x000fe400078e0013 */
[----:B------:R-:W-:Y:S02]  /*16070*/  IMAD.MOV.U32 R2, RZ, RZ, R12 ;  /* 0x000000ffff027224 */ /* 0x000fe400078e000c */
[----:B------:R-:W-:Y:S02]  /*16080*/  IMAD.MOV.U32 R19, RZ, RZ, R18 ;  /* 0x000000ffff137224 */ /* 0x000fe400078e0012 */
[----:B------:R-:W-:-:S07]  /*16090*/  IMAD.MOV.U32 R12, RZ, RZ, R23 ;  /* 0x000000ffff0c7224 */ /* 0x000fce00078e0017 */
.L_x_12680:
[----:B------:R-:W-:Y:S05]  /*160a0*/  BSYNC B1 ;  /* 0x0000000000017941 */ /* 0x000fea0003800000 */
.L_x_12678:
        /* <DEDUP_REMOVED lines=9> */
.L_x_12682:
[----:B------:R-:W-:Y:S01]  /*16140*/  MOV R23, R16 ;  /* 0x0000001000177202 */ /* 0x000fe20000000f00 */
[----:B------:R-:W-:Y:S02]  /*16150*/  IMAD.MOV.U32 R18, RZ, RZ, R2 ;  /* 0x000000ffff127224 */ /* 0x000fe400078e0002 */
[----:B------:R-:W-:Y:S02]  /*16160*/  IMAD.MOV.U32 R16, RZ, RZ, R27 ;  /* 0x000000ffff107224 */ /* 0x000fe400078e001b */
[----:B------:R-:W-:-:S07]  /*16170*/  IMAD.MOV.U32 R2, RZ, RZ, R25 ;  /* 0x000000ffff027224 */ /* 0x000fce00078e0019 */
.L_x_12683:
[----:B------:R-:W-:Y:S05]  /*16180*/  BSYNC B1 ;  /* 0x0000000000017941 */ /* 0x000fea0003800000 */
.L_x_12681:
        /* <DEDUP_REMOVED lines=9> */
.L_x_12685:
[----:B------:R-:W-:Y:S01]  /*16220*/  IMAD.MOV.U32 R27, RZ, RZ, R23 ;  /* 0x000000ffff1b7224 */ /* 0x000fe200078e0017 */
[----:B------:R-:W-:Y:S01]  /*16230*/  MOV R25, R18 ;  /* 0x0000001200197202 */ /* 0x000fe20000000f00 */
[----:B------:R-:W-:Y:S02]  /*16240*/  IMAD.MOV.U32 R23, RZ, RZ, R26 ;  /* 0x000000ffff177224 */ /* 0x000fe400078e001a */
[----:B------:R-:W-:-:S07]  /*16250*/  IMAD.MOV.U32 R18, RZ, RZ, R7 ;  /* 0x000000ffff127224 */ /* 0x000fce00078e0007 */
.L_x_12686:
[----:B------:R-:W-:Y:S05]  /*16260*/  BSYNC B1 ;  /* 0x0000000000017941 */ /* 0x000fea0003800000 */
.L_x_12684:
        /* <DEDUP_REMOVED lines=9> */
.L_x_12688:
[----:B------:R-:W-:Y:S01]  /*16300*/  IMAD.MOV.U32 R26, RZ, RZ, R27 ;  /* 0x000000ffff1a7224 */ /* 0x000fe200078e001b */
[----:B------:R-:W-:Y:S01]  /*16310*/  MOV R27, R10 ;  /* 0x0000000a001b7202 */ /* 0x000fe20000000f00 */
[----:B------:R-:W-:Y:S02]  /*16320*/  IMAD.MOV.U32 R7, RZ, RZ, R25 ;  /* 0x000000ffff077224 */ /* 0x000fe400078e0019 */
[----:B------:R-:W-:-:S07]  /*16330*/  IMAD.MOV.U32 R25, RZ, RZ, R6 ;  /* 0x000000ffff197224 */ /* 0x000fce00078e0006 */
.L_x_12689:
[----:B------:R-:W-:Y:S05]  /*16340*/  BSYNC B1 ;  /* 0x0000000000017941 */ /* 0x000fea0003800000 */
.L_x_12687:
        /* <DEDUP_REMOVED lines=16> */
.L_x_12691:
[----:B------:R-:W-:Y:S01]  /*16450*/  IMAD.MOV.U32 R49, RZ, RZ, R28 ;  /* 0x000000ffff317224 */ /* 0x000fe200078e001c */
[----:B------:R-:W-:Y:S01]  /*16460*/  MOV R37, R0 ;  /* 0x0000000000257202 */ /* 0x000fe20000000f00 */
[----:B------:R-:W-:Y:S02]  /*16470*/  IMAD.MOV.U32 R0, RZ, RZ, R5 ;  /* 0x000000ffff007224 */ /* 0x000fe400078e0005 */
[----:B------:R-:W-:-:S07]  /*16480*/  IMAD.MOV.U32 R28, RZ, RZ, R29 ;  /* 0x000000ffff1c7224 */ /* 0x000fce00078e001d */
.L_x_12692:
[----:B------:R-:W-:Y:S05]  /*16490*/  BSYNC B1 ;  /* 0x0000000000017941 */ /* 0x000fea0003800000 */
.L_x_12690:
        /* <DEDUP_REMOVED lines=9> */
.L_x_12694:
[----:B------:R-:W-:Y:S01]  /*16530*/  IMAD.MOV.U32 R10, RZ, RZ, R49 ;  /* 0x000000ffff0a7224 */ /* 0x000fe200078e0031 */
[----:B------:R-:W-:Y:S01]  /*16540*/  MOV R49, R32 ;  /* 0x0000002000317202 */ /* 0x000fe20000000f00 */
[----:B------:R-:W-:Y:S02]  /*16550*/  IMAD.MOV.U32 R6, RZ, RZ, R37 ;  /* 0x000000ffff067224 */ /* 0x000fe400078e0025 */
[----:B------:R-:W-:-:S07]  /*16560*/  IMAD.MOV.U32 R37, RZ, RZ, R4 ;  /* 0x000000ffff257224 */ /* 0x000fce00078e0004 */
.L_x_12695:
[----:B------:R-:W-:Y:S05]  /*16570*/  BSYNC B1 ;  /* 0x0000000000017941 */ /* 0x000fea0003800000 */
.L_x_12693:
        /* <DEDUP_REMOVED lines=9> */
.L_x_12697:
[----:B------:R-:W-:Y:S02]  /*16610*/  IMAD.MOV.U32 R29, RZ, RZ, R10 ;  /* 0x000000ffff1d7224 */ /* 0x000fe400078e000a */
[----:B------:R-:W-:Y:S01]  /*16620*/  IMAD.MOV.U32 R5, RZ, RZ, R6 ;  /* 0x000000ffff057224 */ /* 0x000fe200078e0006 */
[----:B------:R-:W-:Y:S01]  /*16630*/  MOV R6, R9 ;  /* 0x0000000900067202 */ /* 0x000fe20000000f00 */
[----:B------:R-:W-:-:S07]  /*16640*/  IMAD.MOV.U32 R10, RZ, RZ, R11 ;  /* 0x000000ffff0a7224 */ /* 0x000fce00078e000b */
.L_x_12698:
[----:B------:R-:W-:Y:S05]  /*16650*/  BSYNC B1 ;  /* 0x0000000000017941 */ /* 0x000fea0003800000 */
.L_x_12696:
        /* <DEDUP_REMOVED lines=9> */
.L_x_12700:
[----:B------:R-:W-:Y:S02]  /*166f0*/  IMAD.MOV.U32 R9, RZ, RZ, R29 ;  /* 0x000000ffff097224 */ /* 0x000fe400078e001d */
[----:B------:R-:W-:Y:S02]  /*16700*/  IMAD.MOV.U32 R4, RZ, RZ, R5 ;  /* 0x000000ffff047224 */ /* 0x000fe400078e0005 */
[----:B------:R-:W-:Y:S02]  /*16710*/  IMAD.MOV.U32 R29, RZ, RZ, R46 ;  /* 0x000000ffff1d7224 */ /* 0x000fe400078e002e */
[----:B------:R-:W-:-:S07]  /*16720*/  IMAD.MOV.U32 R5, RZ, RZ, R44 ;  /* 0x000000ffff057224 */ /* 0x000fce00078e002c */
.L_x_12701:
[----:B------:R-:W-:Y:S05]  /*16730*/  BSYNC B1 ;  /* 0x0000000000017941 */ /* 0x000fea0003800000 */
.L_x_12699:
        /* <DEDUP_REMOVED lines=9> */
.L_x_12703:
[----:B------:R-:W-:Y:S02]  /*167d0*/  IMAD.MOV.U32 R32, RZ, RZ, R9 ;  /* 0x000000ffff207224 */ /* 0x000fe400078e0009 */
[----:B------:R-:W-:Y:S02]  /*167e0*/  IMAD.MOV.U32 R30, RZ, RZ, R4 ;  /* 0x000000ffff1e7224 */ /* 0x000fe400078e0004 */
[----:B------:R-:W-:Y:S02]  /*167f0*/  IMAD.MOV.U32 R9, RZ, RZ, R8 ;  /* 0x000000ffff097224 */ /* 0x000fe400078e0008 */
[----:B------:R-:W-:-:S07]  /*16800*/  IMAD.MOV.U32 R4, RZ, RZ, R21 ;  /* 0x000000ffff047224 */ /* 0x000fce00078e0015 */
.L_x_12704:
[----:B------:R-:W-:Y:S05]  /*16810*/  BSYNC B1 ;  /* 0x0000000000017941 */ /* 0x000fea0003800000 */
.L_x_12702:
        /* <DEDUP_REMOVED lines=9> */
.L_x_12706:
[----:B------:R-:W-:Y:S02]  /*168b0*/  IMAD.MOV.U32 R11, RZ, RZ, R32 ;  /* 0x000000ffff0b7224 */ /* 0x000fe400078e0020 */
[----:B------:R-:W-:Y:S02]  /*168c0*/  IMAD.MOV.U32 R8, RZ, RZ, R30 ;  /* 0x000000ffff087224 */ /* 0x000fe400078e001e */
[----:B------:R-:W-:Y:S02]  /*168d0*/  IMAD.MOV.U32 R32, RZ, RZ, R35 ;  /* 0x000000ffff207224 */ /* 0x000fe400078e0023 */
[----:B------:R-:W-:-:S07]  /*168e0*/  IMAD.MOV.U32 R30, RZ, RZ, R31 ;  /* 0x000000ffff1e7224 */ /* 0x000fce00078e001f */
.L_x_12707:
[----:B------:R-:W-:Y:S05]  /*168f0*/  BSYNC B1 ;  /* 0x0000000000017941 */ /* 0x000fea0003800000 */
.L_x_12705:
        /* <DEDUP_REMOVED lines=9> */
.L_x_12709:
[----:B------:R-:W-:Y:S01]  /*16990*/  MOV R31, R11 ;  /* 0x0000000b001f7202 */ /* 0x000fe20000000f00 */
[----:B------:R-:W-:Y:S02]  /*169a0*/  IMAD.MOV.U32 R21, RZ, RZ, R8 ;  /* 0x000000ffff157224 */ /* 0x000fe400078e0008 */
[----:B------:R-:W-:Y:S02]  /*169b0*/  IMAD.MOV.U32 R11, RZ, RZ, R20 ;  /* 0x000000ffff0b7224 */ /* 0x000fe400078e0014 */
[----:B------:R-:W-:-:S07]  /*169c0*/  IMAD.MOV.U32 R8, RZ, RZ, R15 ;  /* 0x000000ffff087224 */ /* 0x000fce00078e000f */
.L_x_12710:
[----:B------:R-:W-:Y:S05]  /*169d0*/  BSYNC B1 ;  /* 0x0000000000017941 */ /* 0x000fea0003800000 */
.L_x_12708:
        /* <DEDUP_REMOVED lines=9> */
.L_x_12712:
[----:B------:R-:W-:Y:S01]  /*16a70*/  IMAD.MOV.U32 R20, RZ, RZ, R31 ;  /* 0x000000ffff147224 */ /* 0x000fe200078e001f */
[----:B------:R-:W-:Y:S01]  /*16a80*/  MOV R15, R21 ;  /* 0x00000015000f7202 */ /* 0x000fe20000000f00 */
[----:B------:R-:W-:Y:S02]  /*16a90*/  IMAD.MOV.U32 R31, RZ, RZ, R22 ;  /* 0x000000ffff1f7224 */ /* 0x000fe400078e0016 */
[----:B------:R-:W-:-:S07]  /*16aa0*/  IMAD.MOV.U32 R21, RZ, RZ, R14 ;  /* 0x000000ffff157224 */ /* 0x000fce00078e000e */
.L_x_12713:
[----:B------:R-:W-:Y:S05]  /*16ab0*/  BSYNC B1 ;  /* 0x0000000000017941 */ /* 0x000fea0003800000 */
.L_x_12711:
        /* <DEDUP_REMOVED lines=9> */
.L_x_12715:
[----:B------:R-:W-:Y:S01]  /*16b50*/  IMAD.MOV.U32 R22, RZ, RZ, R20 ;  /* 0x000000ffff167224 */ /* 0x000fe200078e0014 */
[----:B------:R-:W-:Y:S01]  /*16b60*/  MOV R20, R13 ;  /* 0x0000000d00147202 */ /* 0x000fe20000000f00 */
[----:B------:R-:W-:Y:S02]  /*16b70*/  IMAD.MOV.U32 R14, RZ, RZ, R15 ;  /* 0x000000ffff0e7224 */ /* 0x000fe400078e000f */
[----:B------:R-:W-:-:S07]  /*16b80*/  IMAD.MOV.U32 R15, RZ, RZ, R24 ;  /* 0x000000ffff0f7224 */ /* 0x000fce00078e0018 */
.L_x_12716:
[----:B------:R-:W-:Y:S05]  /*16b90*/  BSYNC B1 ;  /* 0x0000000000017941 */ /* 0x000fea0003800000 */
.L_x_12714:
        /* <DEDUP_REMOVED lines=9> */
.L_x_12718:
[----:B------:R-:W-:Y:S02]  /*16c30*/  IMAD.MOV.U32 R24, RZ, RZ, R22 ;  /* 0x000000ffff187224 */ /* 0x000fe400078e0016 */
[----:B------:R-:W-:Y:S01]  /*16c40*/  IMAD.MOV.U32 R13, RZ, RZ, R14 ;  /* 0x000000ffff0d7224 */ /* 0x000fe200078e000e */
[----:B------:R-:W-:Y:S01]  /*16c50*/  MOV R14, R3 ;  /* 0x00000003000e7202 */ /* 0x000fe20000000f00 */
[----:B------:R-:W-:-:S07]  /*16c60*/  IMAD.MOV.U32 R22, RZ, RZ, R17 ;  /* 0x000000ffff167224 */ /* 0x000fce00078e0011 */
.L_x_12719:
[----:B------:R-:W-:Y:S05]  /*16c70*/  BSYNC B1 ;  /* 0x0000000000017941 */ /* 0x000fea0003800000 */
.L_x_12717:
        /* <DEDUP_REMOVED lines=9> */
.L_x_12721:
[----:B------:R-:W-:Y:S02]  /*16d10*/  IMAD.MOV.U32 R17, RZ, RZ, R24 ;  /* 0x000000ffff117224 */ /* 0x000fe400078e0018 */
[----:B------:R-:W-:Y:S02]  /*16d20*/  IMAD.MOV.U32 R3, RZ, RZ, R13 ;  /* 0x000000ffff037224 */ /* 0x000fe400078e000d */
[----:B------:R-:W-:Y:S02]  /*16d30*/  IMAD.MOV.U32 R24, RZ, RZ, R19 ;  /* 0x000000ffff187224 */ /* 0x000fe400078e0013 */
[----:B------:R-:W-:-:S07]  /*16d40*/  IMAD.MOV.U32 R13, RZ, RZ, R12 ;  /* 0x000000ffff0d7224 */ /* 0x000fce00078e000c */
.L_x_12722:
[----:B------:R-:W-:Y:S05]  /*16d50*/  BSYNC B1 ;  /* 0x0000000000017941 */ /* 0x000fea0003800000 */
.L_x_12720:
        /* <DEDUP_REMOVED lines=9> */
.L_x_12724:
[----:B------:R-:W-:Y:S02]  /*16df0*/  IMAD.MOV.U32 R12, RZ, RZ, R17 ;  /* 0x000000ffff0c7224 */ /* 0x000fe400078e0011 */
[----:B------:R-:W-:Y:S02]  /*16e00*/  IMAD.MOV.U32 R19, RZ, RZ, R3 ;  /* 0x000000ffff137224 */ /* 0x000fe400078e0003 */
[----:B------:R-:W-:Y:S02]  /*16e10*/  IMAD.MOV.U32 R17, RZ, RZ, R16 ;  /* 0x000000ffff117224 */ /* 0x000fe400078e0010 */
[----:B------:R-:W-:-:S07]  /*16e20*/  IMAD.MOV.U32 R3, RZ, RZ, R2 ;  /* 0x000000ffff037224 */ /* 0x000fce00078e0002 */
.L_x_12725:
[----:B------:R-:W-:Y:S05]  /*16e30*/  BSYNC B1 ;  /* 0x0000000000017941 */ /* 0x000fea0003800000 */
.L_x_12723:
        /* <DEDUP_REMOVED lines=9> */
.L_x_12727:
[----:B------:R-:W-:Y:S02]  /*16ed0*/  IMAD.MOV.U32 R16, RZ, RZ, R12 ;  /* 0x000000ffff107224 */ /* 0x000fe400078e000c */
[----:B------:R-:W-:Y:S02]  /*16ee0*/  IMAD.MOV.U32 R2, RZ, RZ, R19 ;  /* 0x000000ffff027224 */ /* 0x000fe400078e0013 */
[----:B------:R-:W-:Y:S02]  /*16ef0*/  IMAD.MOV.U32 R12, RZ, RZ, R23 ;  /* 0x000000ffff0c7224 */ /* 0x000fe400078e0017 */
[----:B------:R-:W-:-:S07]  /*16f00*/  IMAD.MOV.U32 R19, RZ, RZ, R18 ;  /* 0x000000ffff137224 */ /* 0x000fce00078e0012 */
.L_x_12728:
[----:B------:R-:W-:Y:S05]  /*16f10*/  BSYNC B1 ;  /* 0x0000000000017941 */ /* 0x000fea0003800000 */
.L_x_12726:
        /* <DEDUP_REMOVED lines=9> */
.L_x_12730:
[----:B------:R-:W-:Y:S01]  /*16fb0*/  MOV R23, R16 ;  /* 0x0000001000177202 */ /* 0x000fe20000000f00 */
[----:B------:R-:W-:Y:S02]  /*16fc0*/  IMAD.MOV.U32 R18, RZ, RZ, R2 ;  /* 0x000000ffff127224 */ /* 0x000fe400078e0002 */
[----:B------:R-:W-:Y:S02]  /*16fd0*/  IMAD.MOV.U32 R16, RZ, RZ, R27 ;  /* 0x000000ffff107224 */ /* 0x000fe400078e001b */
[----:B------:R-:W-:-:S07]  /*16fe0*/  IMAD.MOV.U32 R2, RZ, RZ, R25 ;  /* 0x000000ffff027224 */ /* 0x000fce00078e0019 */
.L_x_12731:
[----:B------:R-:W-:Y:S05]  /*16ff0*/  BSYNC B1 ;  /* 0x0000000000017941 */ /* 0x000fea0003800000 */
.L_x_12729:
        /* <DEDUP_REMOVED lines=9> */
.L_x_12733:
[----:B------:R-:W-:Y:S01]  /*17090*/  IMAD.MOV.U32 R27, RZ, RZ, R23 ;  /* 0x000000ffff1b7224 */ /* 0x000fe200078e0017 */
[----:B------:R-:W-:Y:S01]  /*170a0*/  MOV R25, R18 ;  /* 0x0000001200197202 */ /* 0x000fe20000000f00 */
[----:B------:R-:W-:Y:S02]  /*170b0*/  IMAD.MOV.U32 R23, RZ, RZ, R26 ;  /* 0x000000ffff177224 */ /* 0x000fe400078e001a */
[----:B------:R-:W-:-:S07]  /*170c0*/  IMAD.MOV.U32 R18, RZ, RZ, R7 ;  /* 0x000000ffff127224 */ /* 0x000fce00078e0007 */
.L_x_12734:
[----:B------:R-:W-:Y:S05]  /*170d0*/  BSYNC B1 ;  /* 0x0000000000017941 */ /* 0x000fea0003800000 */
.L_x_12732:
        /* <DEDUP_REMOVED lines=16> */
.L_x_12736:
[----:B------:R-:W-:Y:S01]  /*171e0*/  MOV R35, R28 ;  /* 0x0000001c00237202 */ /* 0x000fe20000000f00 */
[----:B------:R-:W-:Y:S02]  /*171f0*/  IMAD.MOV.U32 R7, RZ, RZ, R0 ;  /* 0x000000ffff077224 */ /* 0x000fe400078e0000 */
[----:B------:R-:W-:Y:S02]  /*17200*/  IMAD.MOV.U32 R0, RZ, RZ, R37 ;  /* 0x000000ffff007224 */ /* 0x000fe400078e0025 */
[----:B------:R-:W-:-:S07]  /*17210*/  IMAD.MOV.U32 R28, RZ, RZ, R49 ;  /* 0x000000ffff1c7224 */ /* 0x000fce00078e0031 */
.L_x_12737:
[----:B------:R-:W-:Y:S05]  /*17220*/  BSYNC B1 ;  /* 0x0000000000017941 */ /* 0x000fea0003800000 */
.L_x_12735:
        /* <DEDUP_REMOVED lines=9> */
.L_x_12739:
[----:B------:R-:W-:Y:S01]  /*172c0*/  IMAD.MOV.U32 R40, RZ, RZ, R35 ;  /* 0x000000ffff287224 */ /* 0x000fe200078e0023 */
[----:B------:R-:W-:Y:S01]  /*172d0*/  MOV R26, R7 ;  /* 0x00000007001a7202 */ /* 0x000fe20000000f00 */
[----:B------:R-:W-:Y:S02]  /*172e0*/  IMAD.MOV.U32 R35, RZ, RZ, R10 ;  /* 0x000000ffff237224 */ /* 0x000fe400078e000a */
[----:B------:R-:W-:-:S07]  /*172f0*/  IMAD.MOV.U32 R7, RZ, RZ, R6 ;  /* 0x000000ffff077224 */ /* 0x000fce00078e0006 */
.L_x_12740:
[----:B------:R-:W-:Y:S05]  /*17300*/  BSYNC B1 ;  /* 0x0000000000017941 */ /* 0x000fea0003800000 */
.L_x_12738:
        /* <DEDUP_REMOVED lines=9> */
.L_x_12742:
[----:B------:R-:W-:Y:S01]  /*173a0*/  IMAD.MOV.U32 R6, RZ, RZ, R40 ;  /* 0x000000ffff067224 */ /* 0x000fe200078e0028 */
[----:B------:R-:W-:Y:S01]  /*173b0*/  MOV R40, R29 ;  /* 0x0000001d00287202 */ /* 0x000fe20000000f00 */
[----:B------:R-:W-:Y:S02]  /*173c0*/  IMAD.MOV.U32 R37, RZ, RZ, R26 ;  /* 0x000000ffff257224 */ /* 0x000fe400078e001a */
[----:B------:R-:W-:-:S07]  /*173d0*/  IMAD.MOV.U32 R26, RZ, RZ, R5 ;  /* 0x000000ffff1a7224 */ /* 0x000fce00078e0005 */
.L_x_12743:
[----:B------:R-:W-:Y:S05]  /*173e0*/  BSYNC B1 ;  /* 0x0000000000017941 */ /* 0x000fea0003800000 */
.L_x_12741:
        /* <DEDUP_REMOVED lines=9> */
.L_x_12745:
[----:B------:R-:W-:Y:S02]  /*17480*/  IMAD.MOV.U32 R29, RZ, RZ, R6 ;  /* 0x000000ffff1d7224 */ /* 0x000fe400078e0006 */
[----:B------:R-:W-:Y:S01]  /*17490*/  IMAD.MOV.U32 R5, RZ, RZ, R37 ;  /* 0x000000ffff057224 */ /* 0x000fe200078e0025 */
[----:B------:R-:W-:Y:S01]  /*174a0*/  MOV R37, R4 ;  /* 0x0000000400257202 */ /* 0x000fe20000000f00 */
[----:B------:R-:W-:-:S07]  /*174b0*/  IMAD.MOV.U32 R6, RZ, RZ, R9 ;  /* 0x000000ffff067224 */ /* 0x000fce00078e0009 */
.L_x_12746:
[----:B------:R-:W-:Y:S05]  /*174c0*/  BSYNC B1 ;  /* 0x0000000000017941 */ /* 0x000fea0003800000 */
.L_x_12744:
        /* <DEDUP_REMOVED lines=9> */
.L_x_12748:
[----:B------:R-:W-:Y:S02]  /*17560*/  IMAD.MOV.U32 R4, RZ, RZ, R29 ;  /* 0x000000ffff047224 */ /* 0x000fe400078e001d */
[----:B------:R-:W-:Y:S02]  /*17570*/  IMAD.MOV.U32 R9, RZ, RZ, R5 ;  /* 0x000000ffff097224 */ /* 0x000fe400078e0005 */
[----:B------:R-:W-:Y:S02]  /*17580*/  IMAD.MOV.U32 R29, RZ, RZ, R32 ;  /* 0x000000ffff1d7224 */ /* 0x000fe400078e0020 */
[----:B------:R-:W-:-:S07]  /*17590*/  IMAD.MOV.U32 R5, RZ, RZ, R30 ;  /* 0x000000ffff057224 */ /* 0x000fce00078e001e */
.L_x_12749:
[----:B------:R-:W-:Y:S05]  /*175a0*/  BSYNC B1 ;  /* 0x0000000000017941 */ /* 0x000fea0003800000 */
.L_x_12747:
        /* <DEDUP_REMOVED lines=9> */
.L_x_12751:
[----:B------:R-:W-:Y:S02]  /*17640*/  IMAD.MOV.U32 R30, RZ, RZ, R4 ;  /* 0x000000ffff1e7224 */ /* 0x000fe400078e0004 */
[----:B------:R-:W-:Y:S02]  /*17650*/  IMAD.MOV.U32 R10, RZ, RZ, R9 ;  /* 0x000000ffff0a7224 */ /* 0x000fe400078e0009 */
[----:B------:R-:W-:Y:S02]  /*17660*/  IMAD.MOV.U32 R4, RZ, RZ, R11 ;  /* 0x000000ffff047224 */ /* 0x000fe400078e000b */
[----:B------:R-:W-:-:S07]  /*17670*/  IMAD.MOV.U32 R9, RZ, RZ, R8 ;  /* 0x000000ffff097224 */ /* 0x000fce00078e0008 */
.L_x_12752:
[----:B------:R-:W-:Y:S05]  /*17680*/  BSYNC B1 ;  /* 0x0000000000017941 */ /* 0x000fea0003800000 */
.L_x_12750:
        /* <DEDUP_REMOVED lines=9> */
.L_x_12754:
[----:B------:R-:W-:Y:S02]  /*17720*/  IMAD.MOV.U32 R11, RZ, RZ, R30 ;  /* 0x000000ffff0b7224 */ /* 0x000fe400078e001e */
[----:B------:R-:W-:Y:S02]  /*17730*/  IMAD.MOV.U32 R8, RZ, RZ, R10 ;  /* 0x000000ffff087224 */ /* 0x000fe400078e000a */
[----:B------:R-:W-:Y:S02]  /*17740*/  IMAD.MOV.U32 R30, RZ, RZ, R31 ;  /* 0x000000ffff1e7224 */ /* 0x000fe400078e001f */
[----:B------:R-:W-:-:S07]  /*17750*/  IMAD.MOV.U32 R10, RZ, RZ, R21 ;  /* 0x000000ffff0a7224 */ /* 0x000fce00078e0015 */
.L_x_12755:
[----:B------:R-:W-:Y:S05]  /*17760*/  BSYNC B1 ;  /* 0x0000000000017941 */ /* 0x000fea0003800000 */
.L_x_12753:
        /* <DEDUP_REMOVED lines=9> */
.L_x_12757:
[----:B------:R-:W-:Y:S01]  /*17800*/  MOV R31, R11 ;  /* 0x0000000b001f7202 */ /* 0x000fe20000000f00 */
[----:B------:R-:W-:Y:S02]  /*17810*/  IMAD.MOV.U32 R21, RZ, RZ, R8 ;  /* 0x000000ffff157224 */ /* 0x000fe400078e0008 */
[----:B------:R-:W-:Y:S02]  /*17820*/  IMAD.MOV.U32 R11, RZ, RZ, R20 ;  /* 0x000000ffff0b7224 */ /* 0x000fe400078e0014 */
[----:B------:R-:W-:-:S07]  /*17830*/  IMAD.MOV.U32 R8, RZ, RZ, R15 ;  /* 0x000000ffff087224 */ /* 0x000fce00078e000f */
.L_x_12758:
[----:B------:R-:W-:Y:S05]  /*17840*/  BSYNC B1 ;  /* 0x0000000000017941 */ /* 0x000fea0003800000 */
.L_x_12756:
        /* <DEDUP_REMOVED lines=9> */
.L_x_12760:
[----:B------:R-:W-:Y:S01]  /*178e0*/  IMAD.MOV.U32 R15, RZ, RZ, R31 ;  /* 0x000000ffff0f7224 */ /* 0x000fe200078e001f */
[----:B------:R-:W-:Y:S01]  /*178f0*/  MOV R20, R21 ;  /* 0x0000001500147202 */ /* 0x000fe20000000f00 */
[----:B------:R-:W-:Y:S02]  /*17900*/  IMAD.MOV.U32 R31, RZ, RZ, R22 ;  /* 0x000000ffff1f7224 */ /* 0x000fe400078e0016 */
[----:B------:R-:W-:-:S07]  /*17910*/  IMAD.MOV.U32 R21, RZ, RZ, R14 ;  /* 0x000000ffff157224 */ /* 0x000fce00078e000e */
.L_x_12761:
[----:B------:R-:W-:Y:S05]  /*17920*/  BSYNC B1 ;  /* 0x0000000000017941 */ /* 0x000fea0003800000 */
.L_x_12759:
        /* <DEDUP_REMOVED lines=9> */
.L_x_12763:
[----:B------:R-:W-:Y:S01]  /*179c0*/  IMAD.MOV.U32 R22, RZ, RZ, R15 ;  /* 0x000000ffff167224 */ /* 0x000fe200078e000f */
[----:B------:R-:W-:Y:S01]  /*179d0*/  MOV R15, R24 ;  /* 0x00000018000f7202 */ /* 0x000fe20000000f00 */
[----:B------:R-:W-:Y:S02]  /*179e0*/  IMAD.MOV.U32 R14, RZ, RZ, R20 ;  /* 0x000000ffff0e7224 */ /* 0x000fe400078e0014 */
[----:B------:R-:W-:-:S07]  /*179f0*/  IMAD.MOV.U32 R20, RZ, RZ, R13 ;  /* 0x000000ffff147224 */ /* 0x000fce00078e000d */
.L_x_12764:
[----:B------:R-:W-:Y:S05]  /*17a00*/  BSYNC B1 ;  /* 0x0000000000017941 */ /* 0x000fea0003800000 */
.L_x_12762:
        /* <DEDUP_REMOVED lines=9> */
.L_x_12766:
[----:B------:R-:W-:Y:S02]  /*17aa0*/  IMAD.MOV.U32 R13, RZ, RZ, R22 ;  /* 0x000000ffff0d7224 */ /* 0x000fe400078e0016 */
[----:B------:R-:W-:Y:S01]  /*17ab0*/  IMAD.MOV.U32 R24, RZ, RZ, R14 ;  /* 0x000000ffff187224 */ /* 0x000fe200078e000e */
[----:B------:R-:W-:Y:S01]  /*17ac0*/  MOV R14, R3 ;  /* 0x00000003000e7202 */ /* 0x000fe20000000f00 */
[----:B------:R-:W-:-:S07]  /*17ad0*/  IMAD.MOV.U32 R22, RZ, RZ, R17 ;  /* 0x000000ffff167224 */ /* 0x000fce00078e0011 */
.L_x_12767:
[----:B------:R-:W-:Y:S05]  /*17ae0*/  BSYNC B1 ;  /* 0x0000000000017941 */ /* 0x000fea0003800000 */
.L_x_12765:
        /* <DEDUP_REMOVED lines=9> */
.L_x_12769:
[----:B------:R-:W-:Y:S02]  /*17b80*/  IMAD.MOV.U32 R17, RZ, RZ, R13 ;  /* 0x000000ffff117224 */ /* 0x000fe400078e000d */
[----:B------:R-:W-:Y:S02]  /*17b90*/  IMAD.MOV.U32 R3, RZ, RZ, R24 ;  /* 0x000000ffff037224 */ /* 0x000fe400078e0018 */
[----:B------:R-:W-:Y:S02]  /*17ba0*/  IMAD.MOV.U32 R13, RZ, RZ, R12 ;  /* 0x000000ffff0d7224 */ /* 0x000fe400078e000c */
[----:B------:R-:W-:-:S07]  /*17bb0*/  IMAD.MOV.U32 R24, RZ, RZ, R19 ;  /* 0x000000ffff187224 */ /* 0x000fce00078e0013 */
.L_x_12770:
[----:B------:R-:W-:Y:S05]  /*17bc0*/  BSYNC B1 ;  /* 0x0000000000017941 */ /* 0x000fea0003800000 */
.L_x_12768:
        /* <DEDUP_REMOVED lines=9> */
.L_x_12772:
[----:B------:R-:W-:Y:S02]  /*17c60*/  IMAD.MOV.U32 R12, RZ, RZ, R17 ;  /* 0x000000ffff0c7224 */ /* 0x000fe400078e0011 */
[----:B------:R-:W-:Y:S02]  /*17c70*/  IMAD.MOV.U32 R19, RZ, RZ, R3 ;  /* 0x000000ffff137224 */ /* 0x000fe400078e0003 */
[----:B------:R-:W-:Y:S02]  /*17c80*/  IMAD.MOV.U32 R17, RZ, RZ, R16 ;  /* 0x000000ffff117224 */ /* 0x000fe400078e0010 */
[----:B------:R-:W-:-:S07]  /*17c90*/  IMAD.MOV.U32 R3, RZ, RZ, R2 ;  /* 0x000000ffff037224 */ /* 0x000fce00078e0002 */
.L_x_12773:
[----:B------:R-:W-:Y:S05]  /*17ca0*/  BSYNC B1 ;  /* 0x0000000000017941 */ /* 0x000fea0003800000 */
.L_x_12771:
        /* <DEDUP_REMOVED lines=9> */
.L_x_12775:
[----:B------:R-:W-:Y:S02]  /*17d40*/  IMAD.MOV.U32 R16, RZ, RZ, R12 ;  /* 0x000000ffff107224 */ /* 0x000fe400078e000c */
[----:B------:R-:W-:Y:S02]  /*17d50*/  IMAD.MOV.U32 R2, RZ, RZ, R19 ;  /* 0x000000ffff027224 */ /* 0x000fe400078e0013 */
[----:B------:R-:W-:Y:S02]  /*17d60*/  IMAD.MOV.U32 R12, RZ, RZ, R23 ;  /* 0x000000ffff0c7224 */ /* 0x000fe400078e0017 */
[----:B------:R-:W-:-:S07]  /*17d70*/  IMAD.MOV.U32 R19, RZ, RZ, R18 ;  /* 0x000000ffff137224 */ /* 0x000fce00078e0012 */
.L_x_12776:
[----:B------:R-:W-:Y:S05]  /*17d80*/  BSYNC B1 ;  /* 0x0000000000017941 */ /* 0x000fea0003800000 */
.L_x_12774:
        /* <DEDUP_REMOVED lines=9> */
.L_x_12778:
[----:B------:R-:W-:Y:S01]  /*17e20*/  MOV R23, R16 ;  /* 0x0000001000177202 */ /* 0x000fe20000000f00 */
[----:B------:R-:W-:Y:S02]  /*17e30*/  IMAD.MOV.U32 R18, RZ, RZ, R2 ;  /* 0x000000ffff127224 */ /* 0x000fe400078e0002 */
[----:B------:R-:W-:Y:S02]  /*17e40*/  IMAD.MOV.U32 R16, RZ, RZ, R27 ;  /* 0x000000ffff107224 */ /* 0x000fe400078e001b */
[----:B------:R-:W-:-:S07]  /*17e50*/  IMAD.MOV.U32 R2, RZ, RZ, R25 ;  /* 0x000000ffff027224 */ /* 0x000fce00078e0019 */
.L_x_12779:
[----:B------:R-:W-:Y:S05]  /*17e60*/  BSYNC B1 ;  /* 0x0000000000017941 */ /* 0x000fea0003800000 */
.L_x_12777:
        /* <DEDUP_REMOVED lines=16> */
.L_x_12781:
[----:B------:R-:W-:Y:S02]  /*17f70*/  IMAD.MOV.U32 R27, RZ, RZ, R28 ;  /* 0x000000ffff1b7224 */ /* 0x000fe400078e001c */
[----:B------:R-:W-:Y:S02]  /*17f80*/  IMAD.MOV.U32 R25, RZ, RZ, R0 ;  /* 0x000000ffff197224 */ /* 0x000fe400078e0000 */
[----:B------:R-:W-:Y:S02]  /*17f90*/  IMAD.MOV.U32 R0, RZ, RZ, R7 ;  /* 0x000000ffff007224 */ /* 0x000fe400078e0007 */
[----:B------:R-:W-:-:S07]  /*17fa0*/  IMAD.MOV.U32 R28, RZ, RZ, R35 ;  /* 0x000000ffff1c7224 */ /* 0x000fce00078e0023 */
.L_x_12782:
[----:B------:R-:W-:Y:S05]  /*17fb0*/  BSYNC B1 ;  /* 0x0000000000017941 */ /* 0x000fea0003800000 */
.L_x_12780:
        /* <DEDUP_REMOVED lines=9> */
.L_x_12784:
[----:B------:R-:W-:Y:S01]  /*18050*/  MOV R7, R27 ;  /* 0x0000001b00077202 */ /* 0x000fe20000000f00 */
[----:B------:R-:W-:Y:S02]  /*18060*/  IMAD.MOV.U32 R32, RZ, RZ, R25 ;  /* 0x000000ffff207224 */ /* 0x000fe400078e0019 */
[----:B------:R-:W-:Y:S02]  /*18070*/  IMAD.MOV.U32 R27, RZ, RZ, R40 ;  /* 0x000000ffff1b7224 */ /* 0x000fe400078e0028 */
[----:B------:R-:W-:-:S07]  /*18080*/  IMAD.MOV.U32 R25, RZ, RZ, R26 ;  /* 0x000000ffff197224 */ /* 0x000fce00078e001a */
.L_x_12785:
[----:B------:R-:W-:Y:S05]  /*18090*/  BSYNC B1 ;  /* 0x0000000000017941 */ /* 0x000fea0003800000 */
.L_x_12783:
        /* <DEDUP_REMOVED lines=9> */
.L_x_12787:
[----:B------:R-:W-:Y:S01]  /*18130*/  IMAD.MOV.U32 R38, RZ, RZ, R7 ;  /* 0x000000ffff267224 */ /* 0x000fe200078e0007 */
[----:B------:R-:W-:Y:S01]  /*18140*/  MOV R26, R32 ;  /* 0x00000020001a7202 */ /* 0x000fe20000000f00 */
[----:B------:R-:W-:Y:S02]  /*18150*/  IMAD.MOV.U32 R7, RZ, RZ, R6 ;  /* 0x000000ffff077224 */ /* 0x000fe400078e0006 */
[----:B------:R-:W-:-:S07]  /*18160*/  IMAD.MOV.U32 R32, RZ, RZ, R37 ;  /* 0x000000ffff207224 */ /* 0x000fce00078e0025 */
.L_x_12788:
[----:B------:R-:W-:Y:S05]  /*18170*/  BSYNC B1 ;  /* 0x0000000000017941 */ /* 0x000fea0003800000 */
.L_x_12786:
        /* <DEDUP_REMOVED lines=9> */
.L_x_12790:
[----:B------:R-:W-:Y:S01]  /*18210*/  IMAD.MOV.U32 R35, RZ, RZ, R38 ;  /* 0x000000ffff237224 */ /* 0x000fe200078e0026 */
[----:B------:R-:W-:Y:S01]  /*18220*/  MOV R38, R29 ;  /* 0x0000001d00267202 */ /* 0x000fe20000000f00 */
[----:B------:R-:W-:Y:S02]  /*18230*/  IMAD.MOV.U32 R6, RZ, RZ, R26 ;  /* 0x000000ffff067224 */ /* 0x000fe400078e001a */
[----:B------:R-:W-:-:S07]  /*18240*/  IMAD.MOV.U32 R26, RZ, RZ, R5 ;  /* 0x000000ffff1a7224 */ /* 0x000fce00078e0005 */
.L_x_12791:
[----:B------:R-:W-:Y:S05]  /*18250*/  BSYNC B1 ;  /* 0x0000000000017941 */ /* 0x000fea0003800000 */
.L_x_12789:
        /* <DEDUP_REMOVED lines=9> */
.L_x_12793:
[----:B------:R-:W-:Y:S02]  /*182f0*/  IMAD.MOV.U32 R29, RZ, RZ, R35 ;  /* 0x000000ffff1d7224 */ /* 0x000fe400078e0023 */
[----:B------:R-:W-:Y:S01]  /*18300*/  IMAD.MOV.U32 R5, RZ, RZ, R6 ;  /* 0x000000ffff057224 */ /* 0x000fe200078e0006 */
[----:B------:R-:W-:Y:S01]  /*18310*/  MOV R6, R9 ;  /* 0x0000000900067202 */ /* 0x000fe20000000f00 */
[----:B------:R-:W-:-:S07]  /*18320*/  IMAD.MOV.U32 R35, RZ, RZ, R4 ;  /* 0x000000ffff237224 */ /* 0x000fce00078e0004 */
.L_x_12794:
[----:B------:R-:W-:Y:S05]  /*18330*/  BSYNC B1 ;  /* 0x0000000000017941 */ /* 0x000fea0003800000 */
.L_x_12792:
        /* <DEDUP_REMOVED lines=9> */
.L_x_12796:
[----:B------:R-:W-:Y:S02]  /*183d0*/  IMAD.MOV.U32 R4, RZ, RZ, R29 ;  /* 0x000000ffff047224 */ /* 0x000fe400078e001d */
[----:B------:R-:W-:Y:S02]  /*183e0*/  IMAD.MOV.U32 R9, RZ, RZ, R5 ;  /* 0x000000ffff097224 */ /* 0x000fe400078e0005 */
[----:B------:R-:W-:Y:S02]  /*183f0*/  IMAD.MOV.U32 R29, RZ, RZ, R30 ;  /* 0x000000ffff1d7224 */ /* 0x000fe400078e001e */
[----:B------:R-:W-:-:S07]  /*18400*/  IMAD.MOV.U32 R5, RZ, RZ, R10 ;  /* 0x000000ffff057224 */ /* 0x000fce00078e000a */
.L_x_12797:
[----:B------:R-:W-:Y:S05]  /*18410*/  BSYNC B1 ;  /* 0x0000000000017941 */ /* 0x000fea0003800000 */
.L_x_12795:
        /* <DEDUP_REMOVED lines=9> */
.L_x_12799:
[----:B------:R-:W-:Y:S02]  /*184b0*/  IMAD.MOV.U32 R30, RZ, RZ, R4 ;  /* 0x000000ffff1e7224 */ /* 0x000fe400078e0004 */
[----:B------:R-:W-:Y:S02]  /*184c0*/  IMAD.MOV.U32 R10, RZ, RZ, R9 ;  /* 0x000000ffff0a7224 */ /* 0x000fe400078e0009 */
[----:B------:R-:W-:Y:S02]  /*184d0*/  IMAD.MOV.U32 R4, RZ, RZ, R11 ;  /* 0x000000ffff047224 */ /* 0x000fe400078e000b */
[----:B------:R-:W-:-:S07]  /*184e0*/  IMAD.MOV.U32 R9, RZ, RZ, R8 ;  /* 0x000000ffff097224 */ /* 0x000fce00078e0008 */
.L_x_12800:
[----:B------:R-:W-:Y:S05]  /*184f0*/  BSYNC B1 ;  /* 0x0000000000017941 */ /* 0x000fea0003800000 */
.L_x_12798:
        /* <DEDUP_REMOVED lines=9> */
.L_x_12802:
[----:B------:R-:W-:Y:S02]  /*18590*/  IMAD.MOV.U32 R8, RZ, RZ, R30 ;  /* 0x000000ffff087224 */ /* 0x000fe400078e001e */
[----:B------:R-:W-:Y:S02]  /*185a0*/  IMAD.MOV.U32 R11, RZ, RZ, R10 ;  /* 0x000000ffff0b7224 */ /* 0x000fe400078e000a */
[----:B------:R-:W-:Y:S02]  /*185b0*/  IMAD.MOV.U32 R30, RZ, RZ, R31 ;  /* 0x000000ffff1e7224 */ /* 0x000fe400078e001f */
[----:B------:R-:W-:-:S07]  /*185c0*/  IMAD.MOV.U32 R10, RZ, RZ, R21 ;  /* 0x000000ffff0a7224 */ /* 0x000fce00078e0015 */
.L_x_12803:
[----:B------:R-:W-:Y:S05]  /*185d0*/  BSYNC B1 ;  /* 0x0000000000017941 */ /* 0x000fea0003800000 */
.L_x_12801:
        /* <DEDUP_REMOVED lines=9> */
.L_x_12805:
[----:B------:R-:W-:Y:S01]  /*18670*/  MOV R31, R8 ;  /* 0x00000008001f7202 */ /* 0x000fe20000000f00 */
[----:B------:R-:W-:Y:S02]  /*18680*/  IMAD.MOV.U32 R21, RZ, RZ, R11 ;  /* 0x000000ffff157224 */ /* 0x000fe400078e000b */
[----:B------:R-:W-:Y:S02]  /*18690*/  IMAD.MOV.U32 R8, RZ, RZ, R15 ;  /* 0x000000ffff087224 */ /* 0x000fe400078e000f */
[----:B------:R-:W-:-:S07]  /*186a0*/  IMAD.MOV.U32 R11, RZ, RZ, R20 ;  /* 0x000000ffff0b7224 */ /* 0x000fce00078e0014 */
.L_x_12806:
[----:B------:R-:W-:Y:S05]  /*186b0*/  BSYNC B1 ;  /* 0x0000000000017941 */ /* 0x000fea0003800000 */
.L_x_12804:
        /* <DEDUP_REMOVED lines=9> */
.L_x_12808:
[----:B------:R-:W-:Y:S01]  /*18750*/  IMAD.MOV.U32 R20, RZ, RZ, R31 ;  /* 0x000000ffff147224 */ /* 0x000fe200078e001f */
[----:B------:R-:W-:Y:S01]  /*18760*/  MOV R15, R21 ;  /* 0x00000015000f7202 */ /* 0x000fe20000000f00 */
[----:B------:R-:W-:Y:S02]  /*18770*/  IMAD.MOV.U32 R31, RZ, RZ, R22 ;  /* 0x000000ffff1f7224 */ /* 0x000fe400078e0016 */
[----:B------:R-:W-:-:S07]  /*18780*/  IMAD.MOV.U32 R21, RZ, RZ, R14 ;  /* 0x000000ffff157224 */ /* 0x000fce00078e000e */
.L_x_12809:
[----:B------:R-:W-:Y:S05]  /*18790*/  BSYNC B1 ;  /* 0x0000000000017941 */ /* 0x000fea0003800000 */
.L_x_12807:
        /* <DEDUP_REMOVED lines=9> */
.L_x_12811:
[----:B------:R-:W-:Y:S01]  /*18830*/  IMAD.MOV.U32 R22, RZ, RZ, R20 ;  /* 0x000000ffff167224 */ /* 0x000fe200078e0014 */
[----:B------:R-:W-:Y:S01]  /*18840*/  MOV R20, R13 ;  /* 0x0000000d00147202 */ /* 0x000fe20000000f00 */
[----:B------:R-:W-:Y:S02]  /*18850*/  IMAD.MOV.U32 R14, RZ, RZ, R15 ;  /* 0x000000ffff0e7224 */ /* 0x000fe400078e000f */
[----:B------:R-:W-:-:S07]  /*18860*/  IMAD.MOV.U32 R15, RZ, RZ, R24 ;  /* 0x000000ffff0f7224 */ /* 0x000fce00078e0018 */
.L_x_12812:
[----:B------:R-:W-:Y:S05]  /*18870*/  BSYNC B1 ;  /* 0x0000000000017941 */ /* 0x000fea0003800000 */
.L_x_12810:
        /* <DEDUP_REMOVED lines=9> */
.L_x_12814:
[----:B------:R-:W-:Y:S02]  /*18910*/  IMAD.MOV.U32 R13, RZ, RZ, R22 ;  /* 0x000000ffff0d7224 */ /* 0x000fe400078e0016 */
[----:B------:R-:W-:Y:S01]  /*18920*/  IMAD.MOV.U32 R24, RZ, RZ, R14 ;  /* 0x000000ffff187224 */ /* 0x000fe200078e000e */
[----:B------:R-:W-:Y:S01]  /*18930*/  MOV R14, R3 ;  /* 0x00000003000e7202 */ /* 0x000fe20000000f00 */
[----:B------:R-:W-:-:S07]  /*18940*/  IMAD.MOV.U32 R22, RZ, RZ, R17 ;  /* 0x000000ffff167224 */ /* 0x000fce00078e0011 */
.L_x_12815:
[----:B------:R-:W-:Y:S05]  /*18950*/  BSYNC B1 ;  /* 0x0000000000017941 */ /* 0x000fea0003800000 */
.L_x_12813:
        /* <DEDUP_REMOVED lines=9> */
.L_x_12817:
[----:B------:R-:W-:Y:S02]  /*189f0*/  IMAD.MOV.U32 R17, RZ, RZ, R13 ;  /* 0x000000ffff117224 */ /* 0x000fe400078e000d */
[----:B------:R-:W-:Y:S02]  /*18a00*/  IMAD.MOV.U32 R3, RZ, RZ, R24 ;  /* 0x000000ffff037224 */ /* 0x000fe400078e0018 */
[----:B------:R-:W-:Y:S02]  /*18a10*/  IMAD.MOV.U32 R13, RZ, RZ, R12 ;  /* 0x000000ffff0d7224 */ /* 0x000fe400078e000c */
[----:B------:R-:W-:-:S07]  /*18a20*/  IMAD.MOV.U32 R24, RZ, RZ, R19 ;  /* 0x000000ffff187224 */ /* 0x000fce00078e0013 */
.L_x_12818:
[----:B------:R-:W-:Y:S05]  /*18a30*/  BSYNC B1 ;  /* 0x0000000000017941 */ /* 0x000fea0003800000 */
.L_x_12816:
        /* <DEDUP_REMOVED lines=9> */
.L_x_12820:
[----:B------:R-:W-:Y:S02]  /*18ad0*/  IMAD.MOV.U32 R12, RZ, RZ, R17 ;  /* 0x000000ffff0c7224 */ /* 0x000fe400078e0011 */
[----:B------:R-:W-:Y:S02]  /*18ae0*/  IMAD.MOV.U32 R19, RZ, RZ, R3 ;  /* 0x000000ffff137224 */ /* 0x000fe400078e0003 */
[----:B------:R-:W-:Y:S02]  /*18af0*/  IMAD.MOV.U32 R17, RZ, RZ, R16 ;  /* 0x000000ffff117224 */ /* 0x000fe400078e0010 */
[----:B------:R-:W-:-:S07]  /*18b00*/  IMAD.MOV.U32 R3, RZ, RZ, R2 ;  /* 0x000000ffff037224 */ /* 0x000fce00078e0002 */
.L_x_12821:
[----:B------:R-:W-:Y:S05]  /*18b10*/  BSYNC B1 ;  /* 0x0000000000017941 */ /* 0x000fea0003800000 */
.L_x_12819:
        /* <DEDUP_REMOVED lines=9> */
.L_x_12823:
[----:B------:R-:W-:Y:S02]  /*18bb0*/  IMAD.MOV.U32 R16, RZ, RZ, R12 ;  /* 0x000000ffff107224 */ /* 0x000fe400078e000c */
[----:B------:R-:W-:Y:S02]  /*18bc0*/  IMAD.MOV.U32 R2, RZ, RZ, R19 ;  /* 0x000000ffff027224 */ /* 0x000fe400078e0013 */
[----:B------:R-:W-:Y:S02]  /*18bd0*/  IMAD.MOV.U32 R12, RZ, RZ, R23 ;  /* 0x000000ffff0c7224 */ /* 0x000fe400078e0017 */
[----:B------:R-:W-:-:S07]  /*18be0*/  IMAD.MOV.U32 R19, RZ, RZ, R18 ;  /* 0x000000ffff137224 */ /* 0x000fce00078e0012 */
.L_x_12824:
[----:B------:R-:W-:Y:S05]  /*18bf0*/  BSYNC B1 ;  /* 0x0000000000017941 */ /* 0x000fea0003800000 */
.L_x_12822:
        /* <DEDUP_REMOVED lines=16> */
.L_x_12826:
[----:B------:R-:W-:Y:S02]  /*18d00*/  IMAD.MOV.U32 R18, RZ, RZ, R28 ;  /* 0x000000ffff127224 */ /* 0x000fe400078e001c */
[----:B------:R-:W-:Y:S02]  /*18d10*/  IMAD.MOV.U32 R23, RZ, RZ, R0 ;  /* 0x000000ffff177224 */ /* 0x000fe400078e0000 */
[----:B------:R-:W-:Y:S02]  /*18d20*/  IMAD.MOV.U32 R0, RZ, RZ, R25 ;  /* 0x000000ffff007224 */ /* 0x000fe400078e0019 */
[----:B------:R-:W-:-:S07]  /*18d30*/  IMAD.MOV.U32 R28, RZ, RZ, R27 ;  /* 0x000000ffff1c7224 */ /* 0x000fce00078e001b */
.L_x_12827:
[----:B------:R-:W-:Y:S05]  /*18d40*/  BSYNC B1 ;  /* 0x0000000000017941 */ /* 0x000fea0003800000 */
.L_x_12825:
        /* <DEDUP_REMOVED lines=9> */
.L_x_12829:
[----:B------:R-:W-:Y:S02]  /*18de0*/  IMAD.MOV.U32 R27, RZ, RZ, R18 ;  /* 0x000000ffff1b7224 */ /* 0x000fe400078e0012 */
[----:B------:R-:W-:Y:S02]  /*18df0*/  IMAD.MOV.U32 R25, RZ, RZ, R23 ;  /* 0x000000ffff197224 */ /* 0x000fe400078e0017 */
[----:B------:R-:W-:Y:S02]  /*18e00*/  IMAD.MOV.U32 R18, RZ, RZ, R7 ;  /* 0x000000ffff127224 */ /* 0x000fe400078e0007 */
[----:B------:R-:W-:-:S07]  /*18e10*/  IMAD.MOV.U32 R23, RZ, RZ, R32 ;  /* 0x000000ffff177224 */ /* 0x000fce00078e0020 */
.L_x_12830:
[----:B------:R-:W-:Y:S05]  /*18e20*/  BSYNC B1 ;  /* 0x0000000000017941 */ /* 0x000fea0003800000 */
.L_x_12828:
        /* <DEDUP_REMOVED lines=9> */
.L_x_12832:
[----:B------:R-:W-:Y:S01]  /*18ec0*/  MOV R32, R27 ;  /* 0x0000001b00207202 */ /* 0x000fe20000000f00 */
[----:B------:R-:W-:Y:S02]  /*18ed0*/  IMAD.MOV.U32 R7, RZ, RZ, R25 ;  /* 0x000000ffff077224 */ /* 0x000fe400078e0019 */
[----:B------:R-:W-:Y:S02]  /*18ee0*/  IMAD.MOV.U32 R27, RZ, RZ, R38 ;  /* 0x000000ffff1b7224 */ /* 0x000fe400078e0026 */
[----:B------:R-:W-:-:S07]  /*18ef0*/  IMAD.MOV.U32 R25, RZ, RZ, R26 ;  /* 0x000000ffff197224 */ /* 0x000fce00078e001a */
.L_x_12833:
[----:B------:R-:W-:Y:S05]  /*18f00*/  BSYNC B1 ;  /* 0x0000000000017941 */ /* 0x000fea0003800000 */
.L_x_12831:
        /* <DEDUP_REMOVED lines=9> */
.L_x_12835:
[----:B------:R-:W-:Y:S01]  /*18fa0*/  IMAD.MOV.U32 R36, RZ, RZ, R32 ;  /* 0x000000ffff247224 */ /* 0x000fe200078e0020 */
[----:B------:R-:W-:Y:S01]  /*18fb0*/  MOV R26, R7 ;  /* 0x00000007001a7202 */ /* 0x000fe20000000f00 */
[----:B------:R-:W-:Y:S02]  /*18fc0*/  IMAD.MOV.U32 R32, RZ, RZ, R35 ;  /* 0x000000ffff207224 */ /* 0x000fe400078e0023 */
[----:B------:R-:W-:-:S07]  /*18fd0*/  IMAD.MOV.U32 R7, RZ, RZ, R6 ;  /* 0x000000ffff077224 */ /* 0x000fce00078e0006 */
.L_x_12836:
[----:B------:R-:W-:Y:S05]  /*18fe0*/  BSYNC B1 ;  /* 0x0000000000017941 */ /* 0x000fea0003800000 */
.L_x_12834:
        /* <DEDUP_REMOVED lines=9> */
.L_x_12838:
[----:B------:R-:W-:Y:S01]  /*19080*/  IMAD.MOV.U32 R35, RZ, RZ, R36 ;  /* 0x000000ffff237224 */ /* 0x000fe200078e0024 */
[----:B------:R-:W-:Y:S01]  /*19090*/  MOV R36, R29 ;  /* 0x0000001d00247202 */ /* 0x000fe20000000f00 */
[----:B------:R-:W-:Y:S02]  /*190a0*/  IMAD.MOV.U32 R6, RZ, RZ, R26 ;  /* 0x000000ffff067224 */ /* 0x000fe400078e001a */
[----:B------:R-:W-:-:S07]  /*190b0*/  IMAD.MOV.U32 R26, RZ, RZ, R5 ;  /* 0x000000ffff1a7224 */ /* 0x000fce00078e0005 */
.L_x_12839:
[----:B------:R-:W-:Y:S05]  /*190c0*/  BSYNC B1 ;  /* 0x0000000000017941 */ /* 0x000fea0003800000 */
.L_x_12837:
        /* <DEDUP_REMOVED lines=9> */
.L_x_12841:
[----:B------:R-:W-:Y:S02]  /*19160*/  IMAD.MOV.U32 R29, RZ, RZ, R35 ;  /* 0x000000ffff1d7224 */ /* 0x000fe400078e0023 */
[----:B------:R-:W-:Y:S01]  /*19170*/  IMAD.MOV.U32 R5, RZ, RZ, R6 ;  /* 0x000000ffff057224 */ /* 0x000fe200078e0006 */
[----:B------:R-:W-:Y:S01]  /*19180*/  MOV R6, R9 ;  /* 0x0000000900067202 */ /* 0x000fe20000000f00 */
[----:B------:R-:W-:-:S07]  /*19190*/  IMAD.MOV.U32 R35, RZ, RZ, R4 ;  /* 0x000000ffff237224 */ /* 0x000fce00078e0004 */
.L_x_12842:
[----:B------:R-:W-:Y:S05]  /*191a0*/  BSYNC B1 ;  /* 0x0000000000017941 */ /* 0x000fea0003800000 */
.L_x_12840:
        /* <DEDUP_REMOVED lines=9> */
.L_x_12844:
[----:B------:R-:W-:Y:S02]  /*19240*/  IMAD.MOV.U32 R9, RZ, RZ, R29 ;  /* 0x000000ffff097224 */ /* 0x000fe400078e001d */
[----:B------:R-:W-:Y:S02]  /*19250*/  IMAD.MOV.U32 R4, RZ, RZ, R5 ;  /* 0x000000ffff047224 */ /* 0x000fe400078e0005 */
[----:B------:R-:W-:Y:S02]  /*19260*/  IMAD.MOV.U32 R29, RZ, RZ, R30 ;  /* 0x000000ffff1d7224 */ /* 0x000fe400078e001e */
[----:B------:R-:W-:-:S07]  /*19270*/  IMAD.MOV.U32 R5, RZ, RZ, R10 ;  /* 0x000000ffff057224 */ /* 0x000fce00078e000a */
.L_x_12845:
[----:B------:R-:W-:Y:S05]  /*19280*/  BSYNC B1 ;  /* 0x0000000000017941 */ /* 0x000fea0003800000 */
.L_x_12843:
        /* <DEDUP_REMOVED lines=9> */
.L_x_12847:
[----:B------:R-:W-:Y:S02]  /*19320*/  IMAD.MOV.U32 R30, RZ, RZ, R9 ;  /* 0x000000ffff1e7224 */ /* 0x000fe400078e0009 */
[----:B------:R-:W-:Y:S02]  /*19330*/  IMAD.MOV.U32 R10, RZ, RZ, R4 ;  /* 0x000000ffff0a7224 */ /* 0x000fe400078e0004 */
[----:B------:R-:W-:Y:S02]  /*19340*/  IMAD.MOV.U32 R9, RZ, RZ, R8 ;  /* 0x000000ffff097224 */ /* 0x000fe400078e0008 */
[----:B------:R-:W-:-:S07]  /*19350*/  IMAD.MOV.U32 R4, RZ, RZ, R11 ;  /* 0x000000ffff047224 */ /* 0x000fce00078e000b */
.L_x_12848:
[----:B------:R-:W-:Y:S05]  /*19360*/  BSYNC B1 ;  /* 0x0000000000017941 */ /* 0x000fea0003800000 */
.L_x_12846:
        /* <DEDUP_REMOVED lines=9> */
.L_x_12850:
[----:B------:R-:W-:Y:S02]  /*19400*/  IMAD.MOV.U32 R11, RZ, RZ, R30 ;  /* 0x000000ffff0b7224 */ /* 0x000fe400078e001e */
[----:B------:R-:W-:Y:S02]  /*19410*/  IMAD.MOV.U32 R8, RZ, RZ, R10 ;  /* 0x000000ffff087224 */ /* 0x000fe400078e000a */
[----:B------:R-:W-:Y:S02]  /*19420*/  IMAD.MOV.U32 R30, RZ, RZ, R31 ;  /* 0x000000ffff1e7224 */ /* 0x000fe400078e001f */
[----:B------:R-:W-:-:S07]  /*19430*/  IMAD.MOV.U32 R10, RZ, RZ, R21 ;  /* 0x000000ffff0a7224 */ /* 0x000fce00078e0015 */
.L_x_12851:
[----:B------:R-:W-:Y:S05]  /*19440*/  BSYNC B1 ;  /* 0x0000000000017941 */ /* 0x000fea0003800000 */
.L_x_12849:
        /* <DEDUP_REMOVED lines=9> */
.L_x_12853:
[----:B------:R-:W-:Y:S01]  /*194e0*/  MOV R31, R11 ;  /* 0x0000000b001f7202 */ /* 0x000fe20000000f00 */
[----:B------:R-:W-:Y:S02]  /*194f0*/  IMAD.MOV.U32 R21, RZ, RZ, R8 ;  /* 0x000000ffff157224 */ /* 0x000fe400078e0008 */
[----:B------:R-:W-:Y:S02]  /*19500*/  IMAD.MOV.U32 R11, RZ, RZ, R20 ;  /* 0x000000ffff0b7224 */ /* 0x000fe400078e0014 */
[----:B------:R-:W-:-:S07]  /*19510*/  IMAD.MOV.U32 R8, RZ, RZ, R15 ;  /* 0x000000ffff087224 */ /* 0x000fce00078e000f */
.L_x_12854:
[----:B------:R-:W-:Y:S05]  /*19520*/  BSYNC B1 ;  /* 0x0000000000017941 */ /* 0x000fea0003800000 */
.L_x_12852:
        /* <DEDUP_REMOVED lines=9> */
.L_x_12856:
[----:B------:R-:W-:Y:S01]  /*195c0*/  IMAD.MOV.U32 R20, RZ, RZ, R31 ;  /* 0x000000ffff147224 */ /* 0x000fe200078e001f */
[----:B------:R-:W-:Y:S01]  /*195d0*/  MOV R15, R21 ;  /* 0x00000015000f7202 */ /* 0x000fe20000000f00 */
[----:B------:R-:W-:Y:S02]  /*195e0*/  IMAD.MOV.U32 R31, RZ, RZ, R22 ;  /* 0x000000ffff1f7224 */ /* 0x000fe400078e0016 */
[----:B------:R-:W-:-:S07]  /*195f0*/  IMAD.MOV.U32 R21, RZ, RZ, R14 ;  /* 0x000000ffff157224 */ /* 0x000fce00078e000e */
.L_x_12857:
[----:B------:R-:W-:Y:S05]  /*19600*/  BSYNC B1 ;  /* 0x0000000000017941 */ /* 0x000fea0003800000 */
.L_x_12855:
        /* <DEDUP_REMOVED lines=9> */
.L_x_12859:
[----:B------:R-:W-:Y:S01]  /*196a0*/  IMAD.MOV.U32 R22, RZ, RZ, R20 ;  /* 0x000000ffff167224 */ /* 0x000fe200078e0014 */
[----:B------:R-:W-:Y:S01]  /*196b0*/  MOV R20, R13 ;  /* 0x0000000d00147202 */ /* 0x000fe20000000f00 */
[----:B------:R-:W-:Y:S02]  /*196c0*/  IMAD.MOV.U32 R14, RZ, RZ, R15 ;  /* 0x000000ffff0e7224 */ /* 0x000fe400078e000f */
[----:B------:R-:W-:-:S07]  /*196d0*/  IMAD.MOV.U32 R15, RZ, RZ, R24 ;  /* 0x000000ffff0f7224 */ /* 0x000fce00078e0018 */
.L_x_12860:
[----:B------:R-:W-:Y:S05]  /*196e0*/  BSYNC B1 ;  /* 0x0000000000017941 */ /* 0x000fea0003800000 */
.L_x_12858:
        /* <DEDUP_REMOVED lines=9> */
.L_x_12862:
[----:B------:R-:W-:Y:S02]  /*19780*/  IMAD.MOV.U32 R13, RZ, RZ, R22 ;  /* 0x000000ffff0d7224 */ /* 0x000fe400078e0016 */
[----:B------:R-:W-:Y:S01]  /*19790*/  IMAD.MOV.U32 R24, RZ, RZ, R14 ;  /* 0x000000ffff187224 */ /* 0x000fe200078e000e */
[----:B------:R-:W-:Y:S01]  /*197a0*/  MOV R14, R3 ;  /* 0x00000003000e7202 */ /* 0x000fe20000000f00 */
[----:B------:R-:W-:-:S07]  /*197b0*/  IMAD.MOV.U32 R22, RZ, RZ, R17 ;  /* 0x000000ffff167224 */ /* 0x000fce00078e0011 */
.L_x_12863:
[----:B------:R-:W-:Y:S05]  /*197c0*/  BSYNC B1 ;  /* 0x0000000000017941 */ /* 0x000fea0003800000 */
.L_x_12861:
        /* <DEDUP_REMOVED lines=9> */
.L_x_12865:
[----:B------:R-:W-:Y:S02]  /*19860*/  IMAD.MOV.U32 R17, RZ, RZ, R13 ;  /* 0x000000ffff117224 */ /* 0x000fe400078e000d */
[----:B------:R-:W-:Y:S02]  /*19870*/  IMAD.MOV.U32 R3, RZ, RZ, R24 ;  /* 0x000000ffff037224 */ /* 0x000fe400078e0018 */
[----:B------:R-:W-:Y:S02]  /*19880*/  IMAD.MOV.U32 R13, RZ, RZ, R12 ;  /* 0x000000ffff0d7224 */ /* 0x000fe400078e000c */
[----:B------:R-:W-:-:S07]  /*19890*/  IMAD.MOV.U32 R24, RZ, RZ, R19 ;  /* 0x000000ffff187224 */ /* 0x000fce00078e0013 */
.L_x_12866:
[----:B------:R-:W-:Y:S05]  /*198a0*/  BSYNC B1 ;  /* 0x0000000000017941 */ /* 0x000fea0003800000 */
.L_x_12864:
        /* <DEDUP_REMOVED lines=9> */
.L_x_12868:
[----:B------:R-:W-:Y:S02]  /*19940*/  IMAD.MOV.U32 R19, RZ, RZ, R17 ;  /* 0x000000ffff137224 */ /* 0x000fe400078e0011 */
[----:B------:R-:W-:Y:S02]  /*19950*/  IMAD.MOV.U32 R12, RZ, RZ, R3 ;  /* 0x000000ffff0c7224 */ /* 0x000fe400078e0003 */
[----:B------:R-:W-:Y:S02]  /*19960*/  IMAD.MOV.U32 R17, RZ, RZ, R16 ;  /* 0x000000ffff117224 */ /* 0x000fe400078e0010 */
[----:B------:R-:W-:-:S07]  /*19970*/  IMAD.MOV.U32 R3, RZ, RZ, R2 ;  /* 0x000000ffff037224 */ /* 0x000fce00078e0002 */
.L_x_12869:
[----:B------:R-:W-:Y:S05]  /*19980*/  BSYNC B1 ;  /* 0x0000000000017941 */ /* 0x000fea0003800000 */
.L_x_12867:
        /* <DEDUP_REMOVED lines=16> */
.L_x_12871:
[----:B------:R-:W-:Y:S02]  /*19a90*/  IMAD.MOV.U32 R2, RZ, RZ, R28 ;  /* 0x000000ffff027224 */ /* 0x000fe400078e001c */
[----:B------:R-:W-:Y:S02]  /*19aa0*/  IMAD.MOV.U32 R16, RZ, RZ, R0 ;  /* 0x000000ffff107224 */ /* 0x000fe400078e0000 */
[----:B------:R-:W-:Y:S02]  /*19ab0*/  IMAD.MOV.U32 R0, RZ, RZ, R23 ;  /* 0x000000ffff007224 */ /* 0x000fe400078e0017 */
[----:B------:R-:W-:-:S07]  /*19ac0*/  IMAD.MOV.U32 R28, RZ, RZ, R18 ;  /* 0x000000ffff1c7224 */ /* 0x000fce00078e0012 */
.L_x_12872:
[----:B------:R-:W-:Y:S05]  /*19ad0*/  BSYNC B1 ;  /* 0x0000000000017941 */ /* 0x000fea0003800000 */
.L_x_12870:
        /* <DEDUP_REMOVED lines=9> */
.L_x_12874:
[----:B------:R-:W-:Y:S02]  /*19b70*/  IMAD.MOV.U32 R18, RZ, RZ, R2 ;  /* 0x000000ffff127224 */ /* 0x000fe400078e0002 */
[----:B------:R-:W-:Y:S02]  /*19b80*/  IMAD.MOV.U32 R34, RZ, RZ, R16 ;  /* 0x000000ffff227224 */ /* 0x000fe400078e0010 */
[----:B------:R-:W-:Y:S02]  /*19b90*/  IMAD.MOV.U32 R2, RZ, RZ, R27 ;  /* 0x000000ffff027224 */ /* 0x000fe400078e001b */
[----:B------:R-:W-:-:S07]  /*19ba0*/  IMAD.MOV.U32 R16, RZ, RZ, R25 ;  /* 0x000000ffff107224 */ /* 0x000fce00078e0019 */
.L_x_12875:
[----:B------:R-:W-:Y:S05]  /*19bb0*/  BSYNC B1 ;  /* 0x0000000000017941 */ /* 0x000fea0003800000 */
.L_x_12873:
        /* <DEDUP_REMOVED lines=9> */
.L_x_12877:
[----:B------:R-:W-:Y:S02]  /*19c50*/  IMAD.MOV.U32 R23, RZ, RZ, R18 ;  /* 0x000000ffff177224 */ /* 0x000fe400078e0012 */
[----:B------:R-:W-:Y:S02]  /*19c60*/  IMAD.MOV.U32 R25, RZ, RZ, R34 ;  /* 0x000000ffff197224 */ /* 0x000fe400078e0022 */
[----:B------:R-:W-:Y:S02]  /*19c70*/  IMAD.MOV.U32 R18, RZ, RZ, R32 ;  /* 0x000000ffff127224 */ /* 0x000fe400078e0020 */
[----:B------:R-:W-:-:S07]  /*19c80*/  IMAD.MOV.U32 R34, RZ, RZ, R7 ;  /* 0x000000ffff227224 */ /* 0x000fce00078e0007 */
.L_x_12878:
[----:B------:R-:W-:Y:S05]  /*19c90*/  BSYNC B1 ;  /* 0x0000000000017941 */ /* 0x000fea0003800000 */
.L_x_12876:
        /* <DEDUP_REMOVED lines=9> */
.L_x_12880:
[----:B------:R-:W-:Y:S01]  /*19d30*/  MOV R32, R23 ;  /* 0x0000001700207202 */ /* 0x000fe20000000f00 */
[----:B------:R-:W-:Y:S02]  /*19d40*/  IMAD.MOV.U32 R27, RZ, RZ, R25 ;  /* 0x000000ffff1b7224 */ /* 0x000fe400078e0019 */
[----:B------:R-:W-:Y:S02]  /*19d50*/  IMAD.MOV.U32 R23, RZ, RZ, R36 ;  /* 0x000000ffff177224 */ /* 0x000fe400078e0024 */
[----:B------:R-:W-:-:S07]  /*19d60*/  IMAD.MOV.U32 R25, RZ, RZ, R26 ;  /* 0x000000ffff197224 */ /* 0x000fce00078e001a */
.L_x_12881:
[----:B------:R-:W-:Y:S05]  /*19d70*/  BSYNC B1 ;  /* 0x0000000000017941 */ /* 0x000fea0003800000 */
.L_x_12879:
        /* <DEDUP_REMOVED lines=9> */
.L_x_12883:
[----:B------:R-:W-:Y:S01]  /*19e10*/  IMAD.MOV.U32 R26, RZ, RZ, R32 ;  /* 0x000000ffff1a7224 */ /* 0x000fe200078e0020 */
[----:B------:R-:W-:Y:S01]  /*19e20*/  MOV R36, R27 ;  /* 0x0000001b00247202 */ /* 0x000fe20000000f00 */
[----:B------:R-:W-:Y:S02]  /*19e30*/  IMAD.MOV.U32 R32, RZ, RZ, R35 ;  /* 0x000000ffff207224 */ /* 0x000fe400078e0023 */
[----:B------:R-:W-:-:S07]  /*19e40*/  IMAD.MOV.U32 R27, RZ, RZ, R6 ;  /* 0x000000ffff1b7224 */ /* 0x000fce00078e0006 */
.L_x_12884:
[----:B------:R-:W-:Y:S05]  /*19e50*/  BSYNC B1 ;  /* 0x0000000000017941 */ /* 0x000fea0003800000 */
.L_x_12882:
        /* <DEDUP_REMOVED lines=9> */
.L_x_12886:
[----:B------:R-:W-:Y:S01]  /*19ef0*/  IMAD.MOV.U32 R38, RZ, RZ, R26 ;  /* 0x000000ffff267224 */ /* 0x000fe200078e001a */
[----:B------:R-:W-:Y:S01]  /*19f00*/  MOV R26, R29 ;  /* 0x0000001d001a7202 */ /* 0x000fe20000000f00 */
[----:B------:R-:W-:Y:S02]  /*19f10*/  IMAD.MOV.U32 R35, RZ, RZ, R36 ;  /* 0x000000ffff237224 */ /* 0x000fe400078e0024 */
[----:B------:R-:W-:-:S07]  /*19f20*/  IMAD.MOV.U32 R36, RZ, RZ, R5 ;  /* 0x000000ffff247224 */ /* 0x000fce00078e0005 */
.L_x_12887:
[----:B------:R-:W-:Y:S05]  /*19f30*/  BSYNC B1 ;  /* 0x0000000000017941 */ /* 0x000fea0003800000 */
.L_x_12885:
        /* <DEDUP_REMOVED lines=9> */
.L_x_12889:
[----:B------:R-:W-:Y:S02]  /*19fd0*/  IMAD.MOV.U32 R29, RZ, RZ, R38 ;  /* 0x000000ffff1d7224 */ /* 0x000fe400078e0026 */
[----:B------:R-:W-:Y:S01]  /*19fe0*/  IMAD.MOV.U32 R37, RZ, RZ, R35 ;  /* 0x000000ffff257224 */ /* 0x000fe200078e0023 */
[----:B------:R-:W-:Y:S01]  /*19ff0*/  MOV R35, R4 ;  /* 0x0000000400237202 */ /* 0x000fe20000000f00 */
[----:B------:R-:W-:-:S07]  /*1a000*/  IMAD.MOV.U32 R38, RZ, RZ, R9 ;  /* 0x000000ffff267224 */ /* 0x000fce00078e0009 */
.L_x_12890:
[----:B------:R-:W-:Y:S05]  /*1a010*/  BSYNC B1 ;  /* 0x0000000000017941 */ /* 0x000fea0003800000 */
.L_x_12888:
        /* <DEDUP_REMOVED lines=9> */
.L_x_12892:
[----:B------:R-:W-:Y:S02]  /*1a0b0*/  IMAD.MOV.U32 R40, RZ, RZ, R29 ;  /* 0x000000ffff287224 */ /* 0x000fe400078e001d */
[----:B------:R-:W-:Y:S02]  /*1a0c0*/  IMAD.MOV.U32 R41, RZ, RZ, R37 ;  /* 0x000000ffff297224 */ /* 0x000fe400078e0025 */
[----:B------:R-:W-:Y:S02]  /*1a0d0*/  IMAD.MOV.U32 R29, RZ, RZ, R30 ;  /* 0x000000ffff1d7224 */ /* 0x000fe400078e001e */
[----:B------:R-:W-:-:S07]  /*1a0e0*/  IMAD.MOV.U32 R37, RZ, RZ, R10 ;  /* 0x000000ffff257224 */ /* 0x000fce00078e000a */
.L_x_12893:
[----:B------:R-:W-:Y:S05]  /*1a0f0*/  BSYNC B1 ;  /* 0x0000000000017941 */ /* 0x000fea0003800000 */
.L_x_12891:
        /* <DEDUP_REMOVED lines=9> */
.L_x_12895:
[----:B------:R-:W-:Y:S02]  /*1a190*/  IMAD.MOV.U32 R30, RZ, RZ, R40 ;  /* 0x000000ffff1e7224 */ /* 0x000fe400078e0028 */
[----:B------:R-:W-:Y:S02]  /*1a1a0*/  IMAD.MOV.U32 R42, RZ, RZ, R41 ;  /* 0x000000ffff2a7224 */ /* 0x000fe400078e0029 */
[----:B------:R-:W-:Y:S02]  /*1a1b0*/  IMAD.MOV.U32 R40, RZ, RZ, R11 ;  /* 0x000000ffff287224 */ /* 0x000fe400078e000b */
[----:B------:R-:W-:-:S07]  /*1a1c0*/  IMAD.MOV.U32 R41, RZ, RZ, R8 ;  /* 0x000000ffff297224 */ /* 0x000fce00078e0008 */
.L_x_12896:
[----:B------:R-:W-:Y:S05]  /*1a1d0*/  BSYNC B1 ;  /* 0x0000000000017941 */ /* 0x000fea0003800000 */
.L_x_12894:
        /* <DEDUP_REMOVED lines=9> */
.L_x_12898:
[----:B------:R-:W-:Y:S02]  /*1a270*/  IMAD.MOV.U32 R43, RZ, RZ, R30 ;  /* 0x000000ffff2b7224 */ /* 0x000fe400078e001e */
[----:B------:R-:W-:Y:S02]  /*1a280*/  IMAD.MOV.U32 R44, RZ, RZ, R42 ;  /* 0x000000ffff2c7224 */ /* 0x000fe400078e002a */
[----:B------:R-:W-:Y:S02]  /*1a290*/  IMAD.MOV.U32 R30, RZ, RZ, R31 ;  /* 0x000000ffff1e7224 */ /* 0x000fe400078e001f */
[----:B------:R-:W-:-:S07]  /*1a2a0*/  IMAD.MOV.U32 R42, RZ, RZ, R21 ;  /* 0x000000ffff2a7224 */ /* 0x000fce00078e0015 */
.L_x_12899:
[----:B------:R-:W-:Y:S05]  /*1a2b0*/  BSYNC B1 ;  /* 0x0000000000017941 */ /* 0x000fea0003800000 */
.L_x_12897:
        /* <DEDUP_REMOVED lines=9> */
.L_x_12901:
[----:B------:R-:W-:Y:S01]  /*1a350*/  MOV R31, R43 ;  /* 0x0000002b001f7202 */ /* 0x000fe20000000f00 */
[----:B------:R-:W-:Y:S02]  /*1a360*/  IMAD.MOV.U32 R45, RZ, RZ, R44 ;  /* 0x000000ffff2d7224 */ /* 0x000fe400078e002c */
[----:B------:R-:W-:Y:S02]  /*1a370*/  IMAD.MOV.U32 R43, RZ, RZ, R20 ;  /* 0x000000ffff2b7224 */ /* 0x000fe400078e0014 */
[----:B------:R-:W-:-:S07]  /*1a380*/  IMAD.MOV.U32 R44, RZ, RZ, R15 ;  /* 0x000000ffff2c7224 */ /* 0x000fce00078e000f */
.L_x_12902:
[----:B------:R-:W-:Y:S05]  /*1a390*/  BSYNC B1 ;  /* 0x0000000000017941 */ /* 0x000fea0003800000 */
.L_x_12900:
        /* <DEDUP_REMOVED lines=9> */
.L_x_12904:
[----:B------:R-:W-:Y:S01]  /*1a430*/  IMAD.MOV.U32 R46, RZ, RZ, R31 ;  /* 0x000000ffff2e7224 */ /* 0x000fe200078e001f */
[----:B------:R-:W-:Y:S01]  /*1a440*/  MOV R47, R45 ;  /* 0x0000002d002f7202 */ /* 0x000fe20000000f00 */
[----:B------:R-:W-:Y:S02]  /*1a450*/  IMAD.MOV.U32 R31, RZ, RZ, R22 ;  /* 0x000000ffff1f7224 */ /* 0x000fe400078e0016 */
[----:B------:R-:W-:-:S07]  /*1a460*/  IMAD.MOV.U32 R45, RZ, RZ, R14 ;  /* 0x000000ffff2d7224 */ /* 0x000fce00078e000e */
.L_x_12905:
[----:B------:R-:W-:Y:S05]  /*1a470*/  BSYNC B1 ;  /* 0x0000000000017941 */ /* 0x000fea0003800000 */
.L_x_12903:
        /* <DEDUP_REMOVED lines=9> */
.L_x_12907:
[----:B------:R-:W-:Y:S01]  /*1a510*/  IMAD.MOV.U32 R48, RZ, RZ, R46 ;  /* 0x000000ffff307224 */ /* 0x000fe200078e002e */
[----:B------:R-:W-:Y:S01]  /*1a520*/  MOV R46, R13 ;  /* 0x0000000d002e7202 */ /* 0x000fe20000000f00 */
[----:B------:R-:W-:Y:S02]  /*1a530*/  IMAD.MOV.U32 R49, RZ, RZ, R47 ;  /* 0x000000ffff317224 */ /* 0x000fe400078e002f */
[----:B------:R-:W-:-:S07]  /*1a540*/  IMAD.MOV.U32 R47, RZ, RZ, R24 ;  /* 0x000000ffff2f7224 */ /* 0x000fce00078e0018 */
.L_x_12908:
[----:B------:R-:W-:Y:S05]  /*1a550*/  BSYNC B1 ;  /* 0x0000000000017941 */ /* 0x000fea0003800000 */
.L_x_12906:
        /* <DEDUP_REMOVED lines=9> */
.L_x_12910:
[----:B------:R-:W-:Y:S02]  /*1a5f0*/  IMAD.MOV.U32 R50, RZ, RZ, R48 ;  /* 0x000000ffff327224 */ /* 0x000fe400078e0030 */
[----:B------:R-:W-:Y:S01]  /*1a600*/  IMAD.MOV.U32 R51, RZ, RZ, R49 ;  /* 0x000000ffff337224 */ /* 0x000fe200078e0031 */
[----:B------:R-:W-:Y:S01]  /*1a610*/  MOV R49, R3 ;  /* 0x0000000300317202 */ /* 0x000fe20000000f00 */
[----:B------:R-:W-:-:S07]  /*1a620*/  IMAD.MOV.U32 R48, RZ, RZ, R17 ;  /* 0x000000ffff307224 */ /* 0x000fce00078e0011 */
.L_x_12911:
[----:B------:R-:W-:Y:S05]  /*1a630*/  BSYNC B1 ;  /* 0x0000000000017941 */ /* 0x000fea0003800000 */
.L_x_12909:
        /* <DEDUP_REMOVED lines=9> */
.L_x_12913:
[----:B------:R-:W-:Y:S02]  /*1a6d0*/  IMAD.MOV.U32 R53, RZ, RZ, R50 ;  /* 0x000000ffff357224 */ /* 0x000fe400078e0032 */
[----:B------:R-:W-:Y:S02]  /*1a6e0*/  IMAD.MOV.U32 R55, RZ, RZ, R51 ;  /* 0x000000ffff377224 */ /* 0x000fe400078e0033 */
[----:B------:R-:W-:Y:S02]  /*1a6f0*/  IMAD.MOV.U32 R50, RZ, RZ, R19 ;  /* 0x000000ffff327224 */ /* 0x000fe400078e0013 */
[----:B------:R-:W-:-:S07]  /*1a700*/  IMAD.MOV.U32 R51, RZ, RZ, R12 ;  /* 0x000000ffff337224 */ /* 0x000fce00078e000c */
.L_x_12914:
[----:B------:R-:W-:Y:S05]  /*1a710*/  BSYNC B1 ;  /* 0x0000000000017941 */ /* 0x000fea0003800000 */
.L_x_12912:
        /* <DEDUP_REMOVED lines=16> */
.L_x_12916:
[----:B------:R-:W-:Y:S01]  /*1a820*/  IMAD.MOV.U32 R11, RZ, RZ, R28 ;  /* 0x000000ffff0b7224 */ /* 0x000fe200078e001c */
[----:B------:R-:W-:Y:S01]  /*1a830*/  MOV R28, R2 ;  /* 0x00000002001c7202 */ /* 0x000fe20000000f00 */
[----:B------:R-:W-:Y:S02]  /*1a840*/  IMAD.MOV.U32 R7, RZ, RZ, R0 ;  /* 0x000000ffff077224 */ /* 0x000fe400078e0000 */
[----:B------:R-:W-:-:S07]  /*1a850*/  IMAD.MOV.U32 R0, RZ, RZ, R16 ;  /* 0x000000ffff007224 */ /* 0x000fce00078e0010 */
.L_x_12917:
[----:B------:R-:W-:Y:S05]  /*1a860*/  BSYNC B1 ;  /* 0x0000000000017941 */ /* 0x000fea0003800000 */
.L_x_12915:
        /* <DEDUP_REMOVED lines=9> */
.L_x_12919:
[----:B------:R-:W-:Y:S02]  /*1a900*/  IMAD.MOV.U32 R10, RZ, RZ, R11 ;  /* 0x000000ffff0a7224 */ /* 0x000fe400078e000b */
[----:B------:R-:W-:Y:S02]  /*1a910*/  IMAD.MOV.U32 R6, RZ, RZ, R7 ;  /* 0x000000ffff067224 */ /* 0x000fe400078e0007 */
[----:B------:R-:W-:Y:S02]  /*1a920*/  IMAD.MOV.U32 R11, RZ, RZ, R18 ;  /* 0x000000ffff0b7224 */ /* 0x000fe400078e0012 */
[----:B------:R-:W-:-:S07]  /*1a930*/  IMAD.MOV.U32 R7, RZ, RZ, R34 ;  /* 0x000000ffff077224 */ /* 0x000fce00078e0022 */
.L_x_12920:
[----:B------:R-:W-:Y:S05]  /*1a940*/  BSYNC B1 ;  /* 0x0000000000017941 */ /* 0x000fea0003800000 */
.L_x_12918:
        /* <DEDUP_REMOVED lines=9> */
.L_x_12922:
[----:B------:R-:W-:Y:S02]  /*1a9e0*/  IMAD.MOV.U32 R9, RZ, RZ, R10 ;  /* 0x000000ffff097224 */ /* 0x000fe400078e000a */
[----:B------:R-:W-:Y:S02]  /*1a9f0*/  IMAD.MOV.U32 R5, RZ, RZ, R6 ;  /* 0x000000ffff057224 */ /* 0x000fe400078e0006 */
[----:B------:R-:W-:Y:S02]  /*1aa00*/  IMAD.MOV.U32 R10, RZ, RZ, R23 ;  /* 0x000000ffff0a7224 */ /* 0x000fe400078e0017 */
[----:B------:R-:W-:-:S07]  /*1aa10*/  IMAD.MOV.U32 R6, RZ, RZ, R25 ;  /* 0x000000ffff067224 */ /* 0x000fce00078e0019 */
.L_x_12923:
[----:B------:R-:W-:Y:S05]  /*1aa20*/  BSYNC B1 ;  /* 0x0000000000017941 */ /* 0x000fea0003800000 */
.L_x_12921:
        /* <DEDUP_REMOVED lines=9> */
.L_x_12925:
[----:B------:R-:W-:Y:S02]  /*1aac0*/  IMAD.MOV.U32 R8, RZ, RZ, R9 ;  /* 0x000000ffff087224 */ /* 0x000fe400078e0009 */
[----:B------:R-:W-:Y:S02]  /*1aad0*/  IMAD.MOV.U32 R4, RZ, RZ, R5 ;  /* 0x000000ffff047224 */ /* 0x000fe400078e0005 */
[----:B------:R-:W-:Y:S02]  /*1aae0*/  IMAD.MOV.U32 R9, RZ, RZ, R32 ;  /* 0x000000ffff097224 */ /* 0x000fe400078e0020 */
[----:B------:R-:W-:-:S07]  /*1aaf0*/  IMAD.MOV.U32 R5, RZ, RZ, R27 ;  /* 0x000000ffff057224 */ /* 0x000fce00078e001b */
.L_x_12926:
[----:B------:R-:W-:Y:S05]  /*1ab00*/  BSYNC B1 ;  /* 0x0000000000017941 */ /* 0x000fea0003800000 */
.L_x_12924:
        /* <DEDUP_REMOVED lines=9> */
.L_x_12928:
[----:B------:R-:W-:Y:S01]  /*1aba0*/  MOV R23, R8 ;  /* 0x0000000800177202 */ /* 0x000fe20000000f00 */
[----:B------:R-:W-:Y:S02]  /*1abb0*/  IMAD.MOV.U32 R27, RZ, RZ, R4 ;  /* 0x000000ffff1b7224 */ /* 0x000fe400078e0004 */
[----:B------:R-:W-:Y:S02]  /*1abc0*/  IMAD.MOV.U32 R8, RZ, RZ, R26 ;  /* 0x000000ffff087224 */ /* 0x000fe400078e001a */
[----:B------:R-:W-:-:S07]  /*1abd0*/  IMAD.MOV.U32 R4, RZ, RZ, R36 ;  /* 0x000000ffff047224 */ /* 0x000fce00078e0024 */
.L_x_12929:
[----:B------:R-:W-:Y:S05]  /*1abe0*/  BSYNC B1 ;  /* 0x0000000000017941 */ /* 0x000fea0003800000 */
.L_x_12927:
        /* <DEDUP_REMOVED lines=9> */
.L_x_12931:
[----:B------:R-:W-:Y:S01]  /*1ac80*/  IMAD.MOV.U32 R22, RZ, RZ, R23 ;  /* 0x000000ffff167224 */ /* 0x000fe200078e0017 */
[----:B------:R-:W-:Y:S01]  /*1ac90*/  MOV R26, R27 ;  /* 0x0000001b001a7202 */ /* 0x000fe20000000f00 */
[----:B------:R-:W-:Y:S02]  /*1aca0*/  IMAD.MOV.U32 R23, RZ, RZ, R38 ;  /* 0x000000ffff177224 */ /* 0x000fe400078e0026 */
[----:B------:R-:W-:-:S07]  /*1acb0*/  IMAD.MOV.U32 R27, RZ, RZ, R35 ;  /* 0x000000ffff1b7224 */ /* 0x000fce00078e0023 */
.L_x_12932:
[----:B------:R-:W-:Y:S05]  /*1acc0*/  BSYNC B1 ;  /* 0x0000000000017941 */ /* 0x000fea0003800000 */
.L_x_12930:
        /* <DEDUP_REMOVED lines=9> */
.L_x_12934:
[----:B------:R-:W-:Y:S01]  /*1ad60*/  IMAD.MOV.U32 R21, RZ, RZ, R22 ;  /* 0x000000ffff157224 */ /* 0x000fe200078e0016 */
[----:B------:R-:W-:Y:S01]  /*1ad70*/  MOV R22, R29 ;  /* 0x0000001d00167202 */ /* 0x000fe20000000f00 */
[----:B------:R-:W-:Y:S02]  /*1ad80*/  IMAD.MOV.U32 R25, RZ, RZ, R26 ;  /* 0x000000ffff197224 */ /* 0x000fe400078e001a */
[----:B------:R-:W-:-:S07]  /*1ad90*/  IMAD.MOV.U32 R26, RZ, RZ, R37 ;  /* 0x000000ffff1a7224 */ /* 0x000fce00078e0025 */
.L_x_12935:
[----:B------:R-:W-:Y:S05]  /*1ada0*/  BSYNC B1 ;  /* 0x0000000000017941 */ /* 0x000fea0003800000 */
.L_x_12933:
        /* <DEDUP_REMOVED lines=9> */
.L_x_12937:
[----:B------:R-:W-:Y:S02]  /*1ae40*/  IMAD.MOV.U32 R20, RZ, RZ, R21 ;  /* 0x000000ffff147224 */ /* 0x000fe400078e0015 */
[----:B------:R-:W-:Y:S01]  /*1ae50*/  IMAD.MOV.U32 R24, RZ, RZ, R25 ;  /* 0x000000ffff187224 */ /* 0x000fe200078e0019 */
[----:B------:R-:W-:Y:S01]  /*1ae60*/  MOV R25, R41 ;  /* 0x0000002900197202 */ /* 0x000fe20000000f00 */
[----:B------:R-:W-:-:S07]  /*1ae70*/  IMAD.MOV.U32 R21, RZ, RZ, R40 ;  /* 0x000000ffff157224 */ /* 0x000fce00078e0028 */
.L_x_12938:
[----:B------:R-:W-:Y:S05]  /*1ae80*/  BSYNC B1 ;  /* 0x0000000000017941 */ /* 0x000fea0003800000 */
.L_x_12936:
        /* <DEDUP_REMOVED lines=9> */
.L_x_12940:
[----:B------:R-:W-:Y:S02]  /*1af20*/  IMAD.MOV.U32 R15, RZ, RZ, R20 ;  /* 0x000000ffff0f7224 */ /* 0x000fe400078e0014 */
[----:B------:R-:W-:Y:S02]  /*1af30*/  IMAD.MOV.U32 R19, RZ, RZ, R24 ;  /* 0x000000ffff137224 */ /* 0x000fe400078e0018 */
[----:B------:R-:W-:Y:S02]  /*1af40*/  IMAD.MOV.U32 R20, RZ, RZ, R30 ;  /* 0x000000ffff147224 */ /* 0x000fe400078e001e */
[----:B------:R-:W-:-:S07]  /*1af50*/  IMAD.MOV.U32 R24, RZ, RZ, R42 ;  /* 0x000000ffff187224 */ /* 0x000fce00078e002a */
.L_x_12941:
[----:B------:R-:W-:Y:S05]  /*1af60*/  BSYNC B1 ;  /* 0x0000000000017941 */ /* 0x000fea0003800000 */
.L_x_12939:
        /* <DEDUP_REMOVED lines=9> */
.L_x_12943:
[----:B------:R-:W-:Y:S02]  /*1b000*/  IMAD.MOV.U32 R14, RZ, RZ, R15 ;  /* 0x000000ffff0e7224 */ /* 0x000fe400078e000f */
[----:B------:R-:W-:Y:S02]  /*1b010*/  IMAD.MOV.U32 R18, RZ, RZ, R19 ;  /* 0x000000ffff127224 */ /* 0x000fe400078e0013 */
[----:B------:R-:W-:Y:S02]  /*1b020*/  IMAD.MOV.U32 R15, RZ, RZ, R43 ;  /* 0x000000ffff0f7224 */ /* 0x000fe400078e002b */
[----:B------:R-:W-:-:S07]  /*1b030*/  IMAD.MOV.U32 R19, RZ, RZ, R44 ;  /* 0x000000ffff137224 */ /* 0x000fce00078e002c */
.L_x_12944:
[----:B------:R-:W-:Y:S05]  /*1b040*/  BSYNC B1 ;  /* 0x0000000000017941 */ /* 0x000fea0003800000 */
.L_x_12942:
        /* <DEDUP_REMOVED lines=9> */
.L_x_12946:
[----:B------:R-:W-:Y:S02]  /*1b0e0*/  IMAD.MOV.U32 R13, RZ, RZ, R14 ;  /* 0x000000ffff0d7224 */ /* 0x000fe400078e000e */
[----:B------:R-:W-:Y:S02]  /*1b0f0*/  IMAD.MOV.U32 R17, RZ, RZ, R18 ;  /* 0x000000ffff117224 */ /* 0x000fe400078e0012 */
[----:B------:R-:W-:Y:S02]  /*1b100*/  IMAD.MOV.U32 R14, RZ, RZ, R31 ;  /* 0x000000ffff0e7224 */ /* 0x000fe400078e001f */
[----:B------:R-:W-:-:S07]  /*1b110*/  IMAD.MOV.U32 R18, RZ, RZ, R45 ;  /* 0x000000ffff127224 */ /* 0x000fce00078e002d */
.L_x_12947:
[----:B------:R-:W-:Y:S05]  /*1b120*/  BSYNC B1 ;  /* 0x0000000000017941 */ /* 0x000fea0003800000 */
.L_x_12945:
        /* <DEDUP_REMOVED lines=9> */
.L_x_12949:
[----:B------:R-:W-:Y:S01]  /*1b1c0*/  MOV R12, R13 ;  /* 0x0000000d000c7202 */ /* 0x000fe20000000f00 */
[----:B------:R-:W-:Y:S02]  /*1b1d0*/  IMAD.MOV.U32 R16, RZ, RZ, R17 ;  /* 0x000000ffff107224 */ /* 0x000fe400078e0011 */
[----:B------:R-:W-:Y:S02]  /*1b1e0*/  IMAD.MOV.U32 R13, RZ, RZ, R46 ;  /* 0x000000ffff0d7224 */ /* 0x000fe400078e002e */
[----:B------:R-:W-:-:S07]  /*1b1f0*/  IMAD.MOV.U32 R17, RZ, RZ, R47 ;  /* 0x000000ffff117224 */ /* 0x000fce00078e002f */
.L_x_12950:
[----:B------:R-:W-:Y:S05]  /*1b200*/  BSYNC B1 ;  /* 0x0000000000017941 */ /* 0x000fea0003800000 */
.L_x_12948:
        /* <DEDUP_REMOVED lines=9> */
.L_x_12952:
[----:B------:R-:W-:Y:S01]  /*1b2a0*/  IMAD.MOV.U32 R3, RZ, RZ, R12 ;  /* 0x000000ffff037224 */ /* 0x000fe200078e000c */
[----:B------:R-:W-:Y:S01]  /*1b2b0*/  MOV R31, R16 ;  /* 0x00000010001f7202 */ /* 0x000fe20000000f00 */
[----:B------:R-:W-:Y:S02]  /*1b2c0*/  IMAD.MOV.U32 R12, RZ, RZ, R48 ;  /* 0x000000ffff0c7224 */ /* 0x000fe400078e0030 */
[----:B------:R-:W-:-:S07]  /*1b2d0*/  IMAD.MOV.U32 R16, RZ, RZ, R49 ;  /* 0x000000ffff107224 */ /* 0x000fce00078e0031 */
.L_x_12953:
[----:B------:R-:W-:Y:S05]  /*1b2e0*/  BSYNC B1 ;  /* 0x0000000000017941 */ /* 0x000fea0003800000 */
.L_x_12951:
        /* <DEDUP_REMOVED lines=9> */
.L_x_12955:
[----:B------:R-:W-:Y:S01]  /*1b380*/  IMAD.MOV.U32 R2, RZ, RZ, R3 ;  /* 0x000000ffff027224 */ /* 0x000fe200078e0003 */
[----:B------:R-:W-:Y:S01]  /*1b390*/  MOV R3, R50 ;  /* 0x0000003200037202 */ /* 0x000fe20000000f00 */
[----:B------:R-:W-:Y:S02]  /*1b3a0*/  IMAD.MOV.U32 R30, RZ, RZ, R31 ;  /* 0x000000ffff1e7224 */ /* 0x000fe400078e001f */
[----:B------:R-:W-:-:S07]  /*1b3b0*/  IMAD.MOV.U32 R31, RZ, RZ, R51 ;  /* 0x000000ffff1f7224 */ /* 0x000fce00078e0033 */
.L_x_12956:
[----:B------:R-:W-:Y:S05]  /*1b3c0*/  BSYNC B1 ;  /* 0x0000000000017941 */ /* 0x000fea0003800000 */
.L_x_12954:
        /* <DEDUP_REMOVED lines=8> */
.L_x_12957:
[----:B------:R-:W-:Y:S02]  /*1b450*/  IMAD.MOV.U32 R32, RZ, RZ, R2 ;  /* 0x000000ffff207224 */ /* 0x000fe400078e0002 */
[----:B------:R-:W-:Y:S01]  /*1b460*/  IMAD.MOV.U32 R29, RZ, RZ, R30 ;  /* 0x000000ffff1d7224 */ /* 0x000fe200078e001e */
[----:B------:R-:W-:Y:S01]  /*1b470*/  MOV R30, R55 ;  /* 0x00000037001e7202 */ /* 0x000fe20000000f00 */
[----:B------:R-:W-:-:S07]  /*1b480*/  IMAD.MOV.U32 R2, RZ, RZ, R53 ;  /* 0x000000ffff027224 */ /* 0x000fce00078e0035 */
.L_x_12239:
[----:B------:R-:W-:Y:S05]  /*1b490*/  BSYNC B0 ;  /* 0x0000000000007941 */ /* 0x000fea0003800000 */
.L_x_12238:
[----:B------:R-:W-:Y:S01]  /*1b4a0*/  ISETP.GT.AND P0, PT, R62, 0x1b, PT ;  /* 0x0000001b3e00780c */ /* 0x000fe20003f04270 */
[----:B------:R1:W2:Y:S01]  /*1b4b0*/  SHFL.DOWN PT, R35, R32, 0x4, 0x1f ;  /* 0x08801f0020237f89 */ /* 0x0002a200000e0000 */
[----:B------:R-:W-:Y:S03]  /*1b4c0*/  BSSY B0, `(.L_x_12958) ;  /* 0x0000daf000007945 */ /* 0x000fe60003800000 */
[----:B------:R1:W3:Y:S04]  /*1b4d0*/  SHFL.DOWN PT, R60, R2, 0x4, 0x1f ;  /* 0x08801f00023c7f89 */ /* 0x0002e800000e0000 */
[----:B------:R1:W4:Y:S04]  /*1b4e0*/  SHFL.DOWN PT, R58, R3, 0x4, 0x1f ;  /* 0x08801f00033a7f89 */ /* 0x00032800000e0000 */
[----:B------:R1:W1:Y:S04]  /*1b4f0*/  SHFL.DOWN PT, R56, R12, 0x4, 0x1f ;  /* 0x08801f000c387f89 */ /* 0x00026800000e0000 */
[----:B0-----:R0:W0:Y:S04]  /*1b500*/  SHFL.DOWN PT, R54, R13, 0x4, 0x1f ;  /* 0x08801f000d367f89 */ /* 0x00102800000e0000 */
        /* <DEDUP_REMOVED lines=44> */
.L_x_12961:
[----:B------:R-:W-:Y:S02]  /*1b7d0*/  IMAD.MOV.U32 R37, RZ, RZ, R28 ;  /* 0x000000ffff257224 */ /* 0x000fe400078e001c */
[----:B------:R-:W-:Y:S01]  /*1b7e0*/  IMAD.MOV.U32 R35, RZ, RZ, R0 ;  /* 0x000000ffff237224 */ /* 0x000fe200078e0000 */
[----:B------:R-:W-:Y:S01]  /*1b7f0*/  MOV R0, R7 ;  /* 0x0000000700007202 */ /* 0x000fe20000000f00 */
[----:B------:R-:W-:-:S07]  /*1b800*/  IMAD.MOV.U32 R28, RZ, RZ, R11 ;  /* 0x000000ffff1c7224 */ /* 0x000fce00078e000b */
.L_x_12962:
[----:B------:R-:W-:Y:S05]  /*1b810*/  BSYNC B1 ;  /* 0x0000000000017941 */ /* 0x000fea0003800000 */
.L_x_12960:
        /* <DEDUP_REMOVED lines=9> */
.L_x_12964:
[----:B------:R-:W-:Y:S02]  /*1b8b0*/  IMAD.MOV.U32 R66, RZ, RZ, R37 ;  /* 0x000000ffff427224 */ /* 0x000fe400078e0025 */
[----:B------:R-:W-:Y:S01]  /*1b8c0*/  IMAD.MOV.U32 R64, RZ, RZ, R35 ;  /* 0x000000ffff407224 */ /* 0x000fe200078e0023 */
[----:B------:R-:W-:Y:S01]  /*1b8d0*/  MOV R35, R6 ;  /* 0x0000000600237202 */ /* 0x000fe20000000f00 */
[----:B------:R-:W-:-:S07]  /*1b8e0*/  IMAD.MOV.U32 R37, RZ, RZ, R10 ;  /* 0x000000ffff257224 */ /* 0x000fce00078e000a */
.L_x_12965:
[----:B------:R-:W-:Y:S05]  /*1b8f0*/  BSYNC B1 ;  /* 0x0000000000017941 */ /* 0x000fea0003800000 */
.L_x_12963:
        /* <DEDUP_REMOVED lines=9> */
.L_x_12967:
[----:B------:R-:W-:Y:S02]  /*1b990*/  IMAD.MOV.U32 R11, RZ, RZ, R66 ;  /* 0x000000ffff0b7224 */ /* 0x000fe400078e0042 */
[----:B------:R-:W-:Y:S02]  /*1b9a0*/  IMAD.MOV.U32 R7, RZ, RZ, R64 ;  /* 0x000000ffff077224 */ /* 0x000fe400078e0040 */
[----:B------:R-:W-:Y:S02]  /*1b9b0*/  IMAD.MOV.U32 R66, RZ, RZ, R9 ;  /* 0x000000ffff427224 */ /* 0x000fe400078e0009 */
[----:B------:R-:W-:-:S07]  /*1b9c0*/  IMAD.MOV.U32 R64, RZ, RZ, R5 ;  /* 0x000000ffff407224 */ /* 0x000fce00078e0005 */
.L_x_12968:
[----:B------:R-:W-:Y:S05]  /*1b9d0*/  BSYNC B1 ;  /* 0x0000000000017941 */ /* 0x000fea0003800000 */
.L_x_12966:
        /* <DEDUP_REMOVED lines=9> */
.L_x_12970:
[----:B------:R-:W-:Y:S02]  /*1ba70*/  IMAD.MOV.U32 R10, RZ, RZ, R11 ;  /* 0x000000ffff0a7224 */ /* 0x000fe400078e000b */
[----:B------:R-:W-:Y:S02]  /*1ba80*/  IMAD.MOV.U32 R6, RZ, RZ, R7 ;  /* 0x000000ffff067224 */ /* 0x000fe400078e0007 */
[----:B------:R-:W-:Y:S02]  /*1ba90*/  IMAD.MOV.U32 R11, RZ, RZ, R8 ;  /* 0x000000ffff0b7224 */ /* 0x000fe400078e0008 */
[----:B------:R-:W-:-:S07]  /*1baa0*/  IMAD.MOV.U32 R7, RZ, RZ, R4 ;  /* 0x000000ffff077224 */ /* 0x000fce00078e0004 */
.L_x_12971:
[----:B------:R-:W-:Y:S05]  /*1bab0*/  BSYNC B1 ;  /* 0x0000000000017941 */ /* 0x000fea0003800000 */
.L_x_12969:
        /* <DEDUP_REMOVED lines=9> */
.L_x_12973:
[----:B------:R-:W-:Y:S02]  /*1bb50*/  IMAD.MOV.U32 R9, RZ, RZ, R10 ;  /* 0x000000ffff097224 */ /* 0x000fe400078e000a */
[----:B------:R-:W-:Y:S02]  /*1bb60*/  IMAD.MOV.U32 R5, RZ, RZ, R6 ;  /* 0x000000ffff057224 */ /* 0x000fe400078e0006 */
[----:B------:R-:W-:Y:S02]  /*1bb70*/  IMAD.MOV.U32 R10, RZ, RZ, R23 ;  /* 0x000000ffff0a7224 */ /* 0x000fe400078e0017 */
[----:B------:R-:W-:-:S07]  /*1bb80*/  IMAD.MOV.U32 R6, RZ, RZ, R27 ;  /* 0x000000ffff067224 */ /* 0x000fce00078e001b */
.L_x_12974:
[----:B------:R-:W-:Y:S05]  /*1bb90*/  BSYNC B1 ;  /* 0x0000000000017941 */ /* 0x000fea0003800000 */
.L_x_12972:
        /* <DEDUP_REMOVED lines=9> */
.L_x_12976:
[----:B------:R-:W-:Y:S01]  /*1bc30*/  MOV R8, R9 ;  /* 0x0000000900087202 */ /* 0x000fe20000000f00 */
[----:B------:R-:W-:Y:S02]  /*1bc40*/  IMAD.MOV.U32 R4, RZ, RZ, R5 ;  /* 0x000000ffff047224 */ /* 0x000fe400078e0005 */
[----:B------:R-:W-:Y:S02]  /*1bc50*/  IMAD.MOV.U32 R9, RZ, RZ, R22 ;  /* 0x000000ffff097224 */ /* 0x000fe400078e0016 */
[----:B------:R-:W-:-:S07]  /*1bc60*/  IMAD.MOV.U32 R5, RZ, RZ, R26 ;  /* 0x000000ffff057224 */ /* 0x000fce00078e001a */
.L_x_12977:
[----:B------:R-:W-:Y:S05]  /*1bc70*/  BSYNC B1 ;  /* 0x0000000000017941 */ /* 0x000fea0003800000 */
.L_x_12975:
        /* <DEDUP_REMOVED lines=9> */
.L_x_12979:
[----:B------:R-:W-:Y:S01]  /*1bd10*/  IMAD.MOV.U32 R27, RZ, RZ, R8 ;  /* 0x000000ffff1b7224 */ /* 0x000fe200078e0008 */
[----:B------:R-:W-:Y:S01]  /*1bd20*/  MOV R23, R4 ;  /* 0x0000000400177202 */ /* 0x000fe20000000f00 */
[----:B------:R-:W-:Y:S02]  /*1bd30*/  IMAD.MOV.U32 R8, RZ, RZ, R21 ;  /* 0x000000ffff087224 */ /* 0x000fe400078e0015 */
[----:B------:R-:W-:-:S07]  /*1bd40*/  IMAD.MOV.U32 R4, RZ, RZ, R25 ;  /* 0x000000ffff047224 */ /* 0x000fce00078e0019 */
.L_x_12980:
[----:B------:R-:W-:Y:S05]  /*1bd50*/  BSYNC B1 ;  /* 0x0000000000017941 */ /* 0x000fea0003800000 */
.L_x_12978:
        /* <DEDUP_REMOVED lines=9> */
.L_x_12982:
[----:B------:R-:W-:Y:S01]  /*1bdf0*/  IMAD.MOV.U32 R26, RZ, RZ, R27 ;  /* 0x000000ffff1a7224 */ /* 0x000fe200078e001b */
[----:B------:R-:W-:Y:S01]  /*1be00*/  MOV R27, R20 ;  /* 0x00000014001b7202 */ /* 0x000fe20000000f00 */
[----:B------:R-:W-:Y:S02]  /*1be10*/  IMAD.MOV.U32 R22, RZ, RZ, R23 ;  /* 0x000000ffff167224 */ /* 0x000fe400078e0017 */
[----:B------:R-:W-:-:S07]  /*1be20*/  IMAD.MOV.U32 R23, RZ, RZ, R24 ;  /* 0x000000ffff177224 */ /* 0x000fce00078e0018 */
.L_x_12983:
[----:B------:R-:W-:Y:S05]  /*1be30*/  BSYNC B1 ;  /* 0x0000000000017941 */ /* 0x000fea0003800000 */
.L_x_12981:
        /* <DEDUP_REMOVED lines=9> */
.L_x_12985:
[----:B------:R-:W-:Y:S02]  /*1bed0*/  IMAD.MOV.U32 R25, RZ, RZ, R26 ;  /* 0x000000ffff197224 */ /* 0x000fe400078e001a */
[----:B------:R-:W-:Y:S01]  /*1bee0*/  IMAD.MOV.U32 R21, RZ, RZ, R22 ;  /* 0x000000ffff157224 */ /* 0x000fe200078e0016 */
[----:B------:R-:W-:Y:S01]  /*1bef0*/  MOV R22, R19 ;  /* 0x0000001300167202 */ /* 0x000fe20000000f00 */
[----:B------:R-:W-:-:S07]  /*1bf00*/  IMAD.MOV.U32 R26, RZ, RZ, R15 ;  /* 0x000000ffff1a7224 */ /* 0x000fce00078e000f */
.L_x_12986:
[----:B------:R-:W-:Y:S05]  /*1bf10*/  BSYNC B1 ;  /* 0x0000000000017941 */ /* 0x000fea0003800000 */
.L_x_12984:
        /* <DEDUP_REMOVED lines=9> */
.L_x_12988:
[----:B------:R-:W-:Y:S02]  /*1bfb0*/  IMAD.MOV.U32 R24, RZ, RZ, R25 ;  /* 0x000000ffff187224 */ /* 0x000fe400078e0019 */
[----:B------:R-:W-:Y:S02]  /*1bfc0*/  IMAD.MOV.U32 R20, RZ, RZ, R21 ;  /* 0x000000ffff147224 */ /* 0x000fe400078e0015 */
[----:B------:R-:W-:Y:S02]  /*1bfd0*/  IMAD.MOV.U32 R25, RZ, RZ, R14 ;  /* 0x000000ffff197224 */ /* 0x000fe400078e000e */
[----:B------:R-:W-:-:S07]  /*1bfe0*/  IMAD.MOV.U32 R21, RZ, RZ, R18 ;  /* 0x000000ffff157224 */ /* 0x000fce00078e0012 */
.L_x_12989:
[----:B------:R-:W-:Y:S05]  /*1bff0*/  BSYNC B1 ;  /* 0x0000000000017941 */ /* 0x000fea0003800000 */
.L_x_12987:
        /* <DEDUP_REMOVED lines=9> */
.L_x_12991:
[----:B------:R-:W-:Y:S02]  /*1c090*/  IMAD.MOV.U32 R19, RZ, RZ, R24 ;  /* 0x000000ffff137224 */ /* 0x000fe400078e0018 */
[----:B------:R-:W-:Y:S02]  /*1c0a0*/  IMAD.MOV.U32 R15, RZ, RZ, R20 ;  /* 0x000000ffff0f7224 */ /* 0x000fe400078e0014 */
[----:B------:R-:W-:Y:S02]  /*1c0b0*/  IMAD.MOV.U32 R24, RZ, RZ, R13 ;  /* 0x000000ffff187224 */ /* 0x000fe400078e000d */
[----:B------:R-:W-:-:S07]  /*1c0c0*/  IMAD.MOV.U32 R20, RZ, RZ, R17 ;  /* 0x000000ffff147224 */ /* 0x000fce00078e0011 */
.L_x_12992:
[----:B------:R-:W-:Y:S05]  /*1c0d0*/  BSYNC B1 ;  /* 0x0000000000017941 */ /* 0x000fea0003800000 */
.L_x_12990:
        /* <DEDUP_REMOVED lines=9> */
.L_x_12994:
[----:B------:R-:W-:Y:S02]  /*1c170*/  IMAD.MOV.U32 R18, RZ, RZ, R19 ;  /* 0x000000ffff127224 */ /* 0x000fe400078e0013 */
[----:B------:R-:W-:Y:S02]  /*1c180*/  IMAD.MOV.U32 R14, RZ, RZ, R15 ;  /* 0x000000ffff0e7224 */ /* 0x000fe400078e000f */
[----:B------:R-:W-:Y:S02]  /*1c190*/  IMAD.MOV.U32 R19, RZ, RZ, R12 ;  /* 0x000000ffff137224 */ /* 0x000fe400078e000c */
[----:B------:R-:W-:-:S07]  /*1c1a0*/  IMAD.MOV.U32 R15, RZ, RZ, R16 ;  /* 0x000000ffff0f7224 */ /* 0x000fce00078e0010 */
.L_x_12995:
[----:B------:R-:W-:Y:S05]  /*1c1b0*/  BSYNC B1 ;  /* 0x0000000000017941 */ /* 0x000fea0003800000 */
.L_x_12993:
        /* <DEDUP_REMOVED lines=9> */
.L_x_12997:
[----:B------:R-:W-:Y:S01]  /*1c250*/  MOV R17, R18 ;  /* 0x0000001200117202 */ /* 0x000fe20000000f00 */
[----:B------:R-:W-:Y:S02]  /*1c260*/  IMAD.MOV.U32 R13, RZ, RZ, R14 ;  /* 0x000000ffff0d7224 */ /* 0x000fe400078e000e */
[----:B------:R-:W-:Y:S02]  /*1c270*/  IMAD.MOV.U32 R14, RZ, RZ, R31 ;  /* 0x000000ffff0e7224 */ /* 0x000fe400078e001f */
[----:B------:R-:W-:-:S07]  /*1c280*/  IMAD.MOV.U32 R18, RZ, RZ, R3 ;  /* 0x000000ffff127224 */ /* 0x000fce00078e0003 */
.L_x_12998:
[----:B------:R-:W-:Y:S05]  /*1c290*/  BSYNC B1 ;  /* 0x0000000000017941 */ /* 0x000fea0003800000 */
.L_x_12996:
        /* <DEDUP_REMOVED lines=9> */
.L_x_13000:
[----:B------:R-:W-:Y:S01]  /*1c330*/  IMAD.MOV.U32 R3, RZ, RZ, R17 ;  /* 0x000000ffff037224 */ /* 0x000fe200078e0011 */
[----:B------:R-:W-:Y:S01]  /*1c340*/  MOV R12, R13 ;  /* 0x0000000d000c7202 */ /* 0x000fe20000000f00 */
[----:B------:R-:W-:Y:S02]  /*1c350*/  IMAD.MOV.U32 R17, RZ, RZ, R2 ;  /* 0x000000ffff117224 */ /* 0x000fe400078e0002 */
[----:B------:R-:W-:-:S07]  /*1c360*/  IMAD.MOV.U32 R13, RZ, RZ, R30 ;  /* 0x000000ffff0d7224 */ /* 0x000fce00078e001e */
.L_x_13001:
[----:B------:R-:W-:Y:S05]  /*1c370*/  BSYNC B1 ;  /* 0x0000000000017941 */ /* 0x000fea0003800000 */
.L_x_12999:
        /* <DEDUP_REMOVED lines=9> */
.L_x_13003:
[----:B------:R-:W-:Y:S02]  /*1c410*/  IMAD.MOV.U32 R16, RZ, RZ, R3 ;  /* 0x000000ffff107224 */ /* 0x000fe400078e0003 */
[----:B------:R-:W-:Y:S01]  /*1c420*/  IMAD.MOV.U32 R2, RZ, RZ, R12 ;  /* 0x000000ffff027224 */ /* 0x000fe200078e000c */
[----:B------:R-:W-:Y:S01]  /*1c430*/  MOV R12, R29 ;  /* 0x0000001d000c7202 */ /* 0x000fe20000000f00 */
[----:B------:R-:W-:-:S07]  /*1c440*/  IMAD.MOV.U32 R3, RZ, RZ, R32 ;  /* 0x000000ffff037224 */ /* 0x000fce00078e0020 */
.L_x_13004:
[----:B------:R-:W-:Y:S05]  /*1c450*/  BSYNC B1 ;  /* 0x0000000000017941 */ /* 0x000fea0003800000 */
.L_x_13002:
        /* <DEDUP_REMOVED lines=16> */
.L_x_13006:
[----:B------:R-:W-:Y:S01]  /*1c560*/  IMAD.MOV.U32 R31, RZ, RZ, R28 ;  /* 0x000000ffff1f7224 */ /* 0x000fe200078e001c */
[----:B------:R-:W-:Y:S01]  /*1c570*/  MOV R29, R0 ;  /* 0x00000000001d7202 */ /* 0x000fe20000000f00 */
[----:B------:R-:W-:Y:S02]  /*1c580*/  IMAD.MOV.U32 R0, RZ, RZ, R35 ;  /* 0x000000ffff007224 */ /* 0x000fe400078e0023 */
[----:B------:R-:W-:-:S07]  /*1c590*/  IMAD.MOV.U32 R28, RZ, RZ, R37 ;  /* 0x000000ffff1c7224 */ /* 0x000fce00078e0025 */
.L_x_13007:
[----:B------:R-:W-:Y:S05]  /*1c5a0*/  BSYNC B1 ;  /* 0x0000000000017941 */ /* 0x000fea0003800000 */
.L_x_13005:
        /* <DEDUP_REMOVED lines=9> */
.L_x_13009:
[----:B------:R-:W-:Y:S01]  /*1c640*/  IMAD.MOV.U32 R32, RZ, RZ, R31 ;  /* 0x000000ffff207224 */ /* 0x000fe200078e001f */
[----:B------:R-:W-:Y:S01]  /*1c650*/  MOV R31, R66 ;  /* 0x00000042001f7202 */ /* 0x000fe20000000f00 */
[----:B------:R-:W-:Y:S02]  /*1c660*/  IMAD.MOV.U32 R30, RZ, RZ, R29 ;  /* 0x000000ffff1e7224 */ /* 0x000fe400078e001d */
[----:B------:R-:W-:-:S07]  /*1c670*/  IMAD.MOV.U32 R29, RZ, RZ, R64 ;  /* 0x000000ffff1d7224 */ /* 0x000fce00078e0040 */
.L_x_13010:
[----:B------:R-:W-:Y:S05]  /*1c680*/  BSYNC B1 ;  /* 0x0000000000017941 */ /* 0x000fea0003800000 */
.L_x_13008:
        /* <DEDUP_REMOVED lines=9> */
.L_x_13012:
[----:B------:R-:W-:Y:S02]  /*1c720*/  IMAD.MOV.U32 R37, RZ, RZ, R32 ;  /* 0x000000ffff257224 */ /* 0x000fe400078e0020 */
[----:B------:R-:W-:Y:S01]  /*1c730*/  IMAD.MOV.U32 R35, RZ, RZ, R30 ;  /* 0x000000ffff237224 */ /* 0x000fe200078e001e */
[----:B------:R-:W-:Y:S01]  /*1c740*/  MOV R30, R7 ;  /* 0x00000007001e7202 */ /* 0x000fe20000000f00 */
[----:B------:R-:W-:-:S07]  /*1c750*/  IMAD.MOV.U32 R32, RZ, RZ, R11 ;  /* 0x000000ffff207224 */ /* 0x000fce00078e000b */
.L_x_13013:
[----:B------:R-:W-:Y:S05]  /*1c760*/  BSYNC B1 ;  /* 0x0000000000017941 */ /* 0x000fea0003800000 */
.L_x_13011:
        /* <DEDUP_REMOVED lines=9> */
.L_x_13015:
[----:B------:R-:W-:Y:S02]  /*1c800*/  IMAD.MOV.U32 R64, RZ, RZ, R37 ;  /* 0x000000ffff407224 */ /* 0x000fe400078e0025 */
[----:B------:R-:W-:Y:S02]  /*1c810*/  IMAD.MOV.U32 R60, RZ, RZ, R35 ;  /* 0x000000ffff3c7224 */ /* 0x000fe400078e0023 */
[----:B------:R-:W-:Y:S02]  /*1c820*/  IMAD.MOV.U32 R37, RZ, RZ, R10 ;  /* 0x000000ffff257224 */ /* 0x000fe400078e000a */
[----:B------:R-:W-:-:S07]  /*1c830*/  IMAD.MOV.U32 R35, RZ, RZ, R6 ;  /* 0x000000ffff237224 */ /* 0x000fce00078e0006 */
.L_x_13016:
[----:B------:R-:W-:Y:S05]  /*1c840*/  BSYNC B1 ;  /* 0x0000000000017941 */ /* 0x000fea0003800000 */
.L_x_13014:
        /* <DEDUP_REMOVED lines=9> */
.L_x_13018:
[----:B------:R-:W-:Y:S02]  /*1c8e0*/  IMAD.MOV.U32 R11, RZ, RZ, R64 ;  /* 0x000000ffff0b7224 */ /* 0x000fe400078e0040 */
[----:B------:R-:W-:Y:S02]  /*1c8f0*/  IMAD.MOV.U32 R7, RZ, RZ, R60 ;  /* 0x000000ffff077224 */ /* 0x000fe400078e003c */
[----:B------:R-:W-:Y:S02]  /*1c900*/  IMAD.MOV.U32 R64, RZ, RZ, R9 ;  /* 0x000000ffff407224 */ /* 0x000fe400078e0009 */
[----:B------:R-:W-:-:S07]  /*1c910*/  IMAD.MOV.U32 R60, RZ, RZ, R5 ;  /* 0x000000ffff3c7224 */ /* 0x000fce00078e0005 */
.L_x_13019:
[----:B------:R-:W-:Y:S05]  /*1c920*/  BSYNC B1 ;  /* 0x0000000000017941 */ /* 0x000fea0003800000 */
.L_x_13017:
        /* <DEDUP_REMOVED lines=9> */
.L_x_13021:
[----:B------:R-:W-:Y:S02]  /*1c9c0*/  IMAD.MOV.U32 R10, RZ, RZ, R11 ;  /* 0x000000ffff0a7224 */ /* 0x000fe400078e000b */
[----:B------:R-:W-:Y:S02]  /*1c9d0*/  IMAD.MOV.U32 R6, RZ, RZ, R7 ;  /* 0x000000ffff067224 */ /* 0x000fe400078e0007 */
[----:B------:R-:W-:Y:S02]  /*1c9e0*/  IMAD.MOV.U32 R11, RZ, RZ, R8 ;  /* 0x000000ffff0b7224 */ /* 0x000fe400078e0008 */
[----:B------:R-:W-:-:S07]  /*1c9f0*/  IMAD.MOV.U32 R7, RZ, RZ, R4 ;  /* 0x000000ffff077224 */ /* 0x000fce00078e0004 */
.L_x_13022:
[----:B------:R-:W-:Y:S05]  /*1ca00*/  BSYNC B1 ;  /* 0x0000000000017941 */ /* 0x000fea0003800000 */
.L_x_13020:
        /* <DEDUP_REMOVED lines=9> */
.L_x_13024:
[----:B------:R-:W-:Y:S01]  /*1caa0*/  MOV R9, R10 ;  /* 0x0000000a00097202 */ /* 0x000fe20000000f00 */
[----:B------:R-:W-:Y:S02]  /*1cab0*/  IMAD.MOV.U32 R5, RZ, RZ, R6 ;  /* 0x000000ffff057224 */ /* 0x000fe400078e0006 */
[----:B------:R-:W-:Y:S02]  /*1cac0*/  IMAD.MOV.U32 R10, RZ, RZ, R27 ;  /* 0x000000ffff0a7224 */ /* 0x000fe400078e001b */
[----:B------:R-:W-:-:S07]  /*1cad0*/  IMAD.MOV.U32 R6, RZ, RZ, R23 ;  /* 0x000000ffff067224 */ /* 0x000fce00078e0017 */
.L_x_13025:
[----:B------:R-:W-:Y:S05]  /*1cae0*/  BSYNC B1 ;  /* 0x0000000000017941 */ /* 0x000fea0003800000 */
.L_x_13023:
        /* <DEDUP_REMOVED lines=9> */
.L_x_13027:
[----:B------:R-:W-:Y:S01]  /*1cb80*/  IMAD.MOV.U32 R8, RZ, RZ, R9 ;  /* 0x000000ffff087224 */ /* 0x000fe200078e0009 */
[----:B------:R-:W-:Y:S01]  /*1cb90*/  MOV R4, R5 ;  /* 0x0000000500047202 */ /* 0x000fe20000000f00 */
[----:B------:R-:W-:Y:S02]  /*1cba0*/  IMAD.MOV.U32 R9, RZ, RZ, R26 ;  /* 0x000000ffff097224 */ /* 0x000fe400078e001a */
[----:B------:R-:W-:-:S07]  /*1cbb0*/  IMAD.MOV.U32 R5, RZ, RZ, R22 ;  /* 0x000000ffff057224 */ /* 0x000fce00078e0016 */
.L_x_13028:
[----:B------:R-:W-:Y:S05]  /*1cbc0*/  BSYNC B1 ;  /* 0x0000000000017941 */ /* 0x000fea0003800000 */
.L_x_13026:
        /* <DEDUP_REMOVED lines=9> */
.L_x_13030:
[----:B------:R-:W-:Y:S01]  /*1cc60*/  IMAD.MOV.U32 R27, RZ, RZ, R8 ;  /* 0x000000ffff1b7224 */ /* 0x000fe200078e0008 */
[----:B------:R-:W-:Y:S01]  /*1cc70*/  MOV R8, R25 ;  /* 0x0000001900087202 */ /* 0x000fe20000000f00 */
[----:B------:R-:W-:Y:S02]  /*1cc80*/  IMAD.MOV.U32 R23, RZ, RZ, R4 ;  /* 0x000000ffff177224 */ /* 0x000fe400078e0004 */
[----:B------:R-:W-:-:S07]  /*1cc90*/  IMAD.MOV.U32 R4, RZ, RZ, R21 ;  /* 0x000000ffff047224 */ /* 0x000fce00078e0015 */
.L_x_13031:
[----:B------:R-:W-:Y:S05]  /*1cca0*/  BSYNC B1 ;  /* 0x0000000000017941 */ /* 0x000fea0003800000 */
.L_x_13029:
        /* <DEDUP_REMOVED lines=9> */
.L_x_13033:
[----:B------:R-:W-:Y:S02]  /*1cd40*/  IMAD.MOV.U32 R26, RZ, RZ, R27 ;  /* 0x000000ffff1a7224 */ /* 0x000fe400078e001b */
[----:B------:R-:W-:Y:S01]  /*1cd50*/  IMAD.MOV.U32 R22, RZ, RZ, R23 ;  /* 0x000000ffff167224 */ /* 0x000fe200078e0017 */
[----:B------:R-:W-:Y:S01]  /*1cd60*/  MOV R23, R20 ;  /* 0x0000001400177202 */ /* 0x000fe20000000f00 */
[----:B------:R-:W-:-:S07]  /*1cd70*/  IMAD.MOV.U32 R27, RZ, RZ, R24 ;  /* 0x000000ffff1b7224 */ /* 0x000fce00078e0018 */
.L_x_13034:
[----:B------:R-:W-:Y:S05]  /*1cd80*/  BSYNC B1 ;  /* 0x0000000000017941 */ /* 0x000fea0003800000 */
.L_x_13032:
        /* <DEDUP_REMOVED lines=9> */
.L_x_13036:
[----:B------:R-:W-:Y:S02]  /*1ce20*/  IMAD.MOV.U32 R25, RZ, RZ, R26 ;  /* 0x000000ffff197224 */ /* 0x000fe400078e001a */
[----:B------:R-:W-:Y:S02]  /*1ce30*/  IMAD.MOV.U32 R21, RZ, RZ, R22 ;  /* 0x000000ffff157224 */ /* 0x000fe400078e0016 */
[----:B------:R-:W-:Y:S02]  /*1ce40*/  IMAD.MOV.U32 R26, RZ, RZ, R19 ;  /* 0x000000ffff1a7224 */ /* 0x000fe400078e0013 */
[----:B------:R-:W-:-:S07]  /*1ce50*/  IMAD.MOV.U32 R22, RZ, RZ, R15 ;  /* 0x000000ffff167224 */ /* 0x000fce00078e000f */
.L_x_13037:
[----:B------:R-:W-:Y:S05]  /*1ce60*/  BSYNC B1 ;  /* 0x0000000000017941 */ /* 0x000fea0003800000 */
.L_x_13035:
        /* <DEDUP_REMOVED lines=9> */
.L_x_13039:
[----:B------:R-:W-:Y:S02]  /*1cf00*/  IMAD.MOV.U32 R24, RZ, RZ, R25 ;  /* 0x000000ffff187224 */ /* 0x000fe400078e0019 */
[----:B------:R-:W-:Y:S02]  /*1cf10*/  IMAD.MOV.U32 R20, RZ, RZ, R21 ;  /* 0x000000ffff147224 */ /* 0x000fe400078e0015 */
[----:B------:R-:W-:Y:S02]  /*1cf20*/  IMAD.MOV.U32 R25, RZ, RZ, R18 ;  /* 0x000000ffff197224 */ /* 0x000fe400078e0012 */
[----:B------:R-:W-:-:S07]  /*1cf30*/  IMAD.MOV.U32 R21, RZ, RZ, R14 ;  /* 0x000000ffff157224 */ /* 0x000fce00078e000e */
.L_x_13040:
[----:B------:R-:W-:Y:S05]  /*1cf40*/  BSYNC B1 ;  /* 0x0000000000017941 */ /* 0x000fea0003800000 */
.L_x_13038:
        /* <DEDUP_REMOVED lines=9> */
.L_x_13042:
[----:B------:R-:W-:Y:S02]  /*1cfe0*/  IMAD.MOV.U32 R14, RZ, RZ, R24 ;  /* 0x000000ffff0e7224 */ /* 0x000fe400078e0018 */
[----:B------:R-:W-:Y:S02]  /*1cff0*/  IMAD.MOV.U32 R15, RZ, RZ, R20 ;  /* 0x000000ffff0f7224 */ /* 0x000fe400078e0014 */
[----:B------:R-:W-:Y:S02]  /*1d000*/  IMAD.MOV.U32 R24, RZ, RZ, R17 ;  /* 0x000000ffff187224 */ /* 0x000fe400078e0011 */
[----:B------:R-:W-:-:S07]  /*1d010*/  IMAD.MOV.U32 R20, RZ, RZ, R13 ;  /* 0x000000ffff147224 */ /* 0x000fce00078e000d */
.L_x_13043:
[----:B------:R-:W-:Y:S05]  /*1d020*/  BSYNC B1 ;  /* 0x0000000000017941 */ /* 0x000fea0003800000 */
.L_x_13041:
        /* <DEDUP_REMOVED lines=9> */
.L_x_13045:
[----:B------:R-:W-:Y:S01]  /*1d0c0*/  MOV R17, R14 ;  /* 0x0000000e00117202 */ /* 0x000fe20000000f00 */
[----:B------:R-:W-:Y:S02]  /*1d0d0*/  IMAD.MOV.U32 R13, RZ, RZ, R15 ;  /* 0x000000ffff0d7224 */ /* 0x000fe400078e000f */
[----:B------:R-:W-:Y:S02]  /*1d0e0*/  IMAD.MOV.U32 R14, RZ, RZ, R3 ;  /* 0x000000ffff0e7224 */ /* 0x000fe400078e0003 */
[----:B------:R-:W-:-:S07]  /*1d0f0*/  IMAD.MOV.U32 R15, RZ, RZ, R12 ;  /* 0x000000ffff0f7224 */ /* 0x000fce00078e000c */
.L_x_13046:
[----:B------:R-:W-:Y:S05]  /*1d100*/  BSYNC B1 ;  /* 0x0000000000017941 */ /* 0x000fea0003800000 */
.L_x_13044:
        /* <DEDUP_REMOVED lines=9> */
.L_x_13048:
[----:B------:R-:W-:Y:S01]  /*1d1a0*/  IMAD.MOV.U32 R12, RZ, RZ, R17 ;  /* 0x000000ffff0c7224 */ /* 0x000fe200078e0011 */
[----:B------:R-:W-:Y:S01]  /*1d1b0*/  MOV R3, R13 ;  /* 0x0000000d00037202 */ /* 0x000fe20000000f00 */
[----:B------:R-:W-:Y:S02]  /*1d1c0*/  IMAD.MOV.U32 R17, RZ, RZ, R16 ;  /* 0x000000ffff117224 */ /* 0x000fe400078e0010 */
[----:B------:R-:W-:-:S07]  /*1d1d0*/  IMAD.MOV.U32 R13, RZ, RZ, R2 ;  /* 0x000000ffff0d7224 */ /* 0x000fce00078e0002 */
.L_x_13049:
[----:B------:R-:W-:Y:S05]  /*1d1e0*/  BSYNC B1 ;  /* 0x0000000000017941 */ /* 0x000fea0003800000 */
.L_x_13047:
        /* <DEDUP_REMOVED lines=16> */
.L_x_13051:
[----:B------:R-:W-:Y:S01]  /*1d2f0*/  MOV R65, R28 ;  /* 0x0000001c00417202 */ /* 0x000fe20000000f00 */
[----:B------:R-:W-:Y:S02]  /*1d300*/  IMAD.MOV.U32 R19, RZ, RZ, R0 ;  /* 0x000000ffff137224 */ /* 0x000fe400078e0000 */
[----:B------:R-:W-:Y:S02]  /*1d310*/  IMAD.MOV.U32 R0, RZ, RZ, R29 ;  /* 0x000000ffff007224 */ /* 0x000fe400078e001d */
[----:B------:R-:W-:-:S07]  /*1d320*/  IMAD.MOV.U32 R28, RZ, RZ, R31 ;  /* 0x000000ffff1c7224 */ /* 0x000fce00078e001f */
.L_x_13052:
[----:B------:R-:W-:Y:S05]  /*1d330*/  BSYNC B1 ;  /* 0x0000000000017941 */ /* 0x000fea0003800000 */
.L_x_13050:
        /* <DEDUP_REMOVED lines=9> */
.L_x_13054:
[----:B------:R-:W-:Y:S01]  /*1d3d0*/  IMAD.MOV.U32 R16, RZ, RZ, R65 ;  /* 0x000000ffff107224 */ /* 0x000fe200078e0041 */
[----:B------:R-:W-:Y:S01]  /*1d3e0*/  MOV R2, R19 ;  /* 0x0000001300027202 */ /* 0x000fe20000000f00 */
[----:B------:R-:W-:Y:S02]  /*1d3f0*/  IMAD.MOV.U32 R65, RZ, RZ, R32 ;  /* 0x000000ffff417224 */ /* 0x000fe400078e0020 */
[----:B------:R-:W-:-:S07]  /*1d400*/  IMAD.MOV.U32 R19, RZ, RZ, R30 ;  /* 0x000000ffff137224 */ /* 0x000fce00078e001e */
.L_x_13055:
[----:B------:R-:W-:Y:S05]  /*1d410*/  BSYNC B1 ;  /* 0x0000000000017941 */ /* 0x000fea0003800000 */
.L_x_13053:
        /* <DEDUP_REMOVED lines=9> */
.L_x_13057:
[----:B------:R-:W-:Y:S01]  /*1d4b0*/  IMAD.MOV.U32 R31, RZ, RZ, R16 ;  /* 0x000000ffff1f7224 */ /* 0x000fe200078e0010 */
[----:B------:R-:W-:Y:S01]  /*1d4c0*/  MOV R16, R37 ;  /* 0x0000002500107202 */ /* 0x000fe20000000f00 */
[----:B------:R-:W-:Y:S02]  /*1d4d0*/  IMAD.MOV.U32 R29, RZ, RZ, R2 ;  /* 0x000000ffff1d7224 */ /* 0x000fe400078e0002 */
[----:B------:R-:W-:-:S07]  /*1d4e0*/  IMAD.MOV.U32 R2, RZ, RZ, R35 ;  /* 0x000000ffff027224 */ /* 0x000fce00078e0023 */
.L_x_13058:
[----:B------:R-:W-:Y:S05]  /*1d4f0*/  BSYNC B1 ;  /* 0x0000000000017941 */ /* 0x000fea0003800000 */
.L_x_13056:
        /* <DEDUP_REMOVED lines=9> */
.L_x_13060:
[----:B------:R-:W-:Y:S02]  /*1d590*/  IMAD.MOV.U32 R30, RZ, RZ, R31 ;  /* 0x000000ffff1e7224 */ /* 0x000fe400078e001f */
[----:B------:R-:W-:Y:S01]  /*1d5a0*/  IMAD.MOV.U32 R18, RZ, RZ, R29 ;  /* 0x000000ffff127224 */ /* 0x000fe200078e001d */
[----:B------:R-:W-:Y:S01]  /*1d5b0*/  MOV R29, R60 ;  /* 0x0000003c001d7202 */ /* 0x000fe20000000f00 */
[----:B------:R-:W-:-:S07]  /*1d5c0*/  IMAD.MOV.U32 R31, RZ, RZ, R64 ;  /* 0x000000ffff1f7224 */ /* 0x000fce00078e0040 */
.L_x_13061:
[----:B------:R-:W-:Y:S05]  /*1d5d0*/  BSYNC B1 ;  /* 0x0000000000017941 */ /* 0x000fea0003800000 */
.L_x_13059:
        /* <DEDUP_REMOVED lines=9> */
.L_x_13063:
[----:B------:R-:W-:Y:S02]  /*1d670*/  IMAD.MOV.U32 R37, RZ, RZ, R30 ;  /* 0x000000ffff257224 */ /* 0x000fe400078e001e */
[----:B------:R-:W-:Y:S02]  /*1d680*/  IMAD.MOV.U32 R35, RZ, RZ, R18 ;  /* 0x000000ffff237224 */ /* 0x000fe400078e0012 */
[----:B------:R-:W-:Y:S02]  /*1d690*/  IMAD.MOV.U32 R30, RZ, RZ, R11 ;  /* 0x000000ffff1e7224 */ /* 0x000fe400078e000b */
[----:B------:R-:W-:-:S07]  /*1d6a0*/  IMAD.MOV.U32 R18, RZ, RZ, R7 ;  /* 0x000000ffff127224 */ /* 0x000fce00078e0007 */
.L_x_13064:
[----:B------:R-:W-:Y:S05]  /*1d6b0*/  BSYNC B1 ;  /* 0x0000000000017941 */ /* 0x000fea0003800000 */
.L_x_13062:
        /* <DEDUP_REMOVED lines=9> */
.L_x_13066:
[----:B------:R-:W-:Y:S02]  /*1d750*/  IMAD.MOV.U32 R58, RZ, RZ, R37 ;  /* 0x000000ffff3a7224 */ /* 0x000fe400078e0025 */
[----:B------:R-:W-:Y:S02]  /*1d760*/  IMAD.MOV.U32 R32, RZ, RZ, R35 ;  /* 0x000000ffff207224 */ /* 0x000fe400078e0023 */
[----:B------:R-:W-:Y:S02]  /*1d770*/  IMAD.MOV.U32 R37, RZ, RZ, R10 ;  /* 0x000000ffff257224 */ /* 0x000fe400078e000a */
[----:B------:R-:W-:-:S07]  /*1d780*/  IMAD.MOV.U32 R35, RZ, RZ, R6 ;  /* 0x000000ffff237224 */ /* 0x000fce00078e0006 */
.L_x_13067:
[----:B------:R-:W-:Y:S05]  /*1d790*/  BSYNC B1 ;  /* 0x0000000000017941 */ /* 0x000fea0003800000 */
.L_x_13065:
        /* <DEDUP_REMOVED lines=9> */
.L_x_13069:
[----:B------:R-:W-:Y:S02]  /*1d830*/  IMAD.MOV.U32 R11, RZ, RZ, R58 ;  /* 0x000000ffff0b7224 */ /* 0x000fe400078e003a */
[----:B------:R-:W-:Y:S02]  /*1d840*/  IMAD.MOV.U32 R7, RZ, RZ, R32 ;  /* 0x000000ffff077224 */ /* 0x000fe400078e0020 */
[----:B------:R-:W-:Y:S02]  /*1d850*/  IMAD.MOV.U32 R58, RZ, RZ, R9 ;  /* 0x000000ffff3a7224 */ /* 0x000fe400078e0009 */
[----:B------:R-:W-:-:S07]  /*1d860*/  IMAD.MOV.U32 R32, RZ, RZ, R5 ;  /* 0x000000ffff207224 */ /* 0x000fce00078e0005 */
.L_x_13070:
[----:B------:R-:W-:Y:S05]  /*1d870*/  BSYNC B1 ;  /* 0x0000000000017941 */ /* 0x000fea0003800000 */
.L_x_13068:
        /* <DEDUP_REMOVED lines=9> */
.L_x_13072:
[----:B------:R-:W-:Y:S01]  /*1d910*/  MOV R10, R11 ;  /* 0x0000000b000a7202 */ /* 0x000fe20000000f00 */
[----:B------:R-:W-:Y:S02]  /*1d920*/  IMAD.MOV.U32 R6, RZ, RZ, R7 ;  /* 0x000000ffff067224 */ /* 0x000fe400078e0007 */
[----:B------:R-:W-:Y:S02]  /*1d930*/  IMAD.MOV.U32 R11, RZ, RZ, R8 ;  /* 0x000000ffff0b7224 */ /* 0x000fe400078e0008 */
[----:B------:R-:W-:-:S07]  /*1d940*/  IMAD.MOV.U32 R7, RZ, RZ, R4 ;  /* 0x000000ffff077224 */ /* 0x000fce00078e0004 */
.L_x_13073:
[----:B------:R-:W-:Y:S05]  /*1d950*/  BSYNC B1 ;  /* 0x0000000000017941 */ /* 0x000fea0003800000 */
.L_x_13071:
        /* <DEDUP_REMOVED lines=9> */
.L_x_13075:
[----:B------:R-:W-:Y:S01]  /*1d9f0*/  IMAD.MOV.U32 R9, RZ, RZ, R10 ;  /* 0x000000ffff097224 */ /* 0x000fe200078e000a */
[----:B------:R-:W-:Y:S01]  /*1da00*/  MOV R5, R6 ;  /* 0x0000000600057202 */ /* 0x000fe20000000f00 */
[----:B------:R-:W-:Y:S02]  /*1da10*/  IMAD.MOV.U32 R10, RZ, RZ, R27 ;  /* 0x000000ffff0a7224 */ /* 0x000fe400078e001b */
[----:B------:R-:W-:-:S07]  /*1da20*/  IMAD.MOV.U32 R6, RZ, RZ, R23 ;  /* 0x000000ffff067224 */ /* 0x000fce00078e0017 */
.L_x_13076:
[----:B------:R-:W-:Y:S05]  /*1da30*/  BSYNC B1 ;  /* 0x0000000000017941 */ /* 0x000fea0003800000 */
.L_x_13074:
        /* <DEDUP_REMOVED lines=9> */
.L_x_13078:
[----:B------:R-:W-:Y:S01]  /*1dad0*/  IMAD.MOV.U32 R8, RZ, RZ, R9 ;  /* 0x000000ffff087224 */ /* 0x000fe200078e0009 */
[----:B------:R-:W-:Y:S01]  /*1dae0*/  MOV R9, R26 ;  /* 0x0000001a00097202 */ /* 0x000fe20000000f00 */
[----:B------:R-:W-:Y:S02]  /*1daf0*/  IMAD.MOV.U32 R4, RZ, RZ, R5 ;  /* 0x000000ffff047224 */ /* 0x000fe400078e0005 */
[----:B------:R-:W-:-:S07]  /*1db00*/  IMAD.MOV.U32 R5, RZ, RZ, R22 ;  /* 0x000000ffff057224 */ /* 0x000fce00078e0016 */
.L_x_13079:
[----:B------:R-:W-:Y:S05]  /*1db10*/  BSYNC B1 ;  /* 0x0000000000017941 */ /* 0x000fea0003800000 */
.L_x_13077:
        /* <DEDUP_REMOVED lines=9> */
.L_x_13081:
[----:B------:R-:W-:Y:S02]  /*1dbb0*/  IMAD.MOV.U32 R27, RZ, RZ, R8 ;  /* 0x000000ffff1b7224 */ /* 0x000fe400078e0008 */
[----:B------:R-:W-:Y:S01]  /*1dbc0*/  IMAD.MOV.U32 R23, RZ, RZ, R4 ;  /* 0x000000ffff177224 */ /* 0x000fe200078e0004 */
[----:B------:R-:W-:Y:S01]  /*1dbd0*/  MOV R4, R21 ;  /* 0x0000001500047202 */ /* 0x000fe20000000f00 */
[----:B------:R-:W-:-:S07]  /*1dbe0*/  IMAD.MOV.U32 R8, RZ, RZ, R25 ;  /* 0x000000ffff087224 */ /* 0x000fce00078e0019 */
.L_x_13082:
[----:B------:R-:W-:Y:S05]  /*1dbf0*/  BSYNC B1 ;  /* 0x0000000000017941 */ /* 0x000fea0003800000 */
.L_x_13080:
        /* <DEDUP_REMOVED lines=9> */
.L_x_13084:
[----:B------:R-:W-:Y:S02]  /*1dc90*/  IMAD.MOV.U32 R21, RZ, RZ, R27 ;  /* 0x000000ffff157224 */ /* 0x000fe400078e001b */
[----:B------:R-:W-:Y:S02]  /*1dca0*/  IMAD.MOV.U32 R22, RZ, RZ, R23 ;  /* 0x000000ffff167224 */ /* 0x000fe400078e0017 */
[----:B------:R-:W-:Y:S02]  /*1dcb0*/  IMAD.MOV.U32 R27, RZ, RZ, R24 ;  /* 0x000000ffff1b7224 */ /* 0x000fe400078e0018 */
[----:B------:R-:W-:-:S07]  /*1dcc0*/  IMAD.MOV.U32 R23, RZ, RZ, R20 ;  /* 0x000000ffff177224 */ /* 0x000fce00078e0014 */
.L_x_13085:
[----:B------:R-:W-:Y:S05]  /*1dcd0*/  BSYNC B1 ;  /* 0x0000000000017941 */ /* 0x000fea0003800000 */
.L_x_13083:
        /* <DEDUP_REMOVED lines=9> */
.L_x_13087:
[----:B------:R-:W-:Y:S02]  /*1dd70*/  IMAD.MOV.U32 R24, RZ, RZ, R21 ;  /* 0x000000ffff187224 */ /* 0x000fe400078e0015 */
[----:B------:R-:W-:Y:S02]  /*1dd80*/  IMAD.MOV.U32 R20, RZ, RZ, R22 ;  /* 0x000000ffff147224 */ /* 0x000fe400078e0016 */
[----:B------:R-:W-:Y:S02]  /*1dd90*/  IMAD.MOV.U32 R21, RZ, RZ, R14 ;  /* 0x000000ffff157224 */ /* 0x000fe400078e000e */
[----:B------:R-:W-:-:S07]  /*1dda0*/  IMAD.MOV.U32 R22, RZ, RZ, R15 ;  /* 0x000000ffff167224 */ /* 0x000fce00078e000f */
.L_x_13088:
[----:B------:R-:W-:Y:S05]  /*1ddb0*/  BSYNC B1 ;  /* 0x0000000000017941 */ /* 0x000fea0003800000 */
.L_x_13086:
        /* <DEDUP_REMOVED lines=9> */
.L_x_13090:
[----:B------:R-:W-:Y:S02]  /*1de50*/  IMAD.MOV.U32 R15, RZ, RZ, R24 ;  /* 0x000000ffff0f7224 */ /* 0x000fe400078e0018 */
[----:B------:R-:W-:Y:S02]  /*1de60*/  IMAD.MOV.U32 R14, RZ, RZ, R20 ;  /* 0x000000ffff0e7224 */ /* 0x000fe400078e0014 */
[----:B------:R-:W-:Y:S02]  /*1de70*/  IMAD.MOV.U32 R24, RZ, RZ, R17 ;  /* 0x000000ffff187224 */ /* 0x000fe400078e0011 */
[----:B------:R-:W-:-:S07]  /*1de80*/  IMAD.MOV.U32 R20, RZ, RZ, R13 ;  /* 0x000000ffff147224 */ /* 0x000fce00078e000d */
.L_x_13091:
[----:B------:R-:W-:Y:S05]  /*1de90*/  BSYNC B1 ;  /* 0x0000000000017941 */ /* 0x000fea0003800000 */
.L_x_13089:
        /* <DEDUP_REMOVED lines=9> */
.L_x_13093:
[----:B------:R-:W-:Y:S01]  /*1df30*/  MOV R17, R15 ;  /* 0x0000000f00117202 */ /* 0x000fe20000000f00 */
[----:B------:R-:W-:Y:S02]  /*1df40*/  IMAD.MOV.U32 R13, RZ, RZ, R14 ;  /* 0x000000ffff0d7224 */ /* 0x000fe400078e000e */
[----:B------:R-:W-:Y:S02]  /*1df50*/  IMAD.MOV.U32 R15, RZ, RZ, R12 ;  /* 0x000000ffff0f7224 */ /* 0x000fe400078e000c */
[----:B------:R-:W-:-:S07]  /*1df60*/  IMAD.MOV.U32 R14, RZ, RZ, R3 ;  /* 0x000000ffff0e7224 */ /* 0x000fce00078e0003 */
.L_x_13094:
[----:B------:R-:W-:Y:S05]  /*1df70*/  BSYNC B1 ;  /* 0x0000000000017941 */ /* 0x000fea0003800000 */
.L_x_13092:
        /* <DEDUP_REMOVED lines=16> */
.L_x_13096:
[----:B------:R-:W-:Y:S02]  /*1e080*/  IMAD.MOV.U32 R25, RZ, RZ, R28 ;  /* 0x000000ffff197224 */ /* 0x000fe400078e001c */
[----:B------:R-:W-:Y:S02]  /*1e090*/  IMAD.MOV.U32 R3, RZ, RZ, R0 ;  /* 0x000000ffff037224 */ /* 0x000fe400078e0000 */
[----:B------:R-:W-:Y:S02]  /*1e0a0*/  IMAD.MOV.U32 R0, RZ, RZ, R19 ;  /* 0x000000ffff007224 */ /* 0x000fe400078e0013 */
[----:B------:R-:W-:-:S07]  /*1e0b0*/  IMAD.MOV.U32 R28, RZ, RZ, R65 ;  /* 0x000000ffff1c7224 */ /* 0x000fce00078e0041 */
.L_x_13097:
[----:B------:R-:W-:Y:S05]  /*1e0c0*/  BSYNC B1 ;  /* 0x0000000000017941 */ /* 0x000fea0003800000 */
.L_x_13095:
        /* <DEDUP_REMOVED lines=9> */
.L_x_13099:
[----:B------:R-:W-:Y:S01]  /*1e160*/  MOV R26, R25 ;  /* 0x00000019001a7202 */ /* 0x000fe20000000f00 */
[----:B------:R-:W-:Y:S02]  /*1e170*/  IMAD.MOV.U32 R12, RZ, RZ, R3 ;  /* 0x000000ffff0c7224 */ /* 0x000fe400078e0003 */
[----:B------:R-:W-:Y:S02]  /*1e180*/  IMAD.MOV.U32 R25, RZ, RZ, R16 ;  /* 0x000000ffff197224 */ /* 0x000fe400078e0010 */
[----:B------:R-:W-:-:S07]  /*1e190*/  IMAD.MOV.U32 R3, RZ, RZ, R2 ;  /* 0x000000ffff037224 */ /* 0x000fce00078e0002 */
.L_x_13100:
[----:B------:R-:W-:Y:S05]  /*1e1a0*/  BSYNC B1 ;  /* 0x0000000000017941 */ /* 0x000fea0003800000 */
.L_x_13098:
        /* <DEDUP_REMOVED lines=9> */
.L_x_13102:
[----:B------:R-:W-:Y:S01]  /*1e240*/  IMAD.MOV.U32 R63, RZ, RZ, R26 ;  /* 0x000000ffff3f7224 */ /* 0x000fe200078e001a */
[----:B------:R-:W-:Y:S01]  /*1e250*/  MOV R19, R12 ;  /* 0x0000000c00137202 */ /* 0x000fe20000000f00 */
[----:B------:R-:W-:Y:S02]  /*1e260*/  IMAD.MOV.U32 R26, RZ, RZ, R31 ;  /* 0x000000ffff1a7224 */ /* 0x000fe400078e001f */
[----:B------:R-:W-:-:S07]  /*1e270*/  IMAD.MOV.U32 R12, RZ, RZ, R29 ;  /* 0x000000ffff0c7224 */ /* 0x000fce00078e001d */
.L_x_13103:
[----:B------:R-:W-:Y:S05]  /*1e280*/  BSYNC B1 ;  /* 0x0000000000017941 */ /* 0x000fea0003800000 */
.L_x_13101:
        /* <DEDUP_REMOVED lines=9> */
.L_x_13105:
[----:B------:R-:W-:Y:S01]  /*1e320*/  IMAD.MOV.U32 R16, RZ, RZ, R63 ;  /* 0x000000ffff107224 */ /* 0x000fe200078e003f */
[----:B------:R-:W-:Y:S01]  /*1e330*/  MOV R63, R30 ;  /* 0x0000001e003f7202 */ /* 0x000fe20000000f00 */
[----:B------:R-:W-:Y:S02]  /*1e340*/  IMAD.MOV.U32 R2, RZ, RZ, R19 ;  /* 0x000000ffff027224 */ /* 0x000fe400078e0013 */
[----:B------:R-:W-:-:S07]  /*1e350*/  IMAD.MOV.U32 R19, RZ, RZ, R18 ;  /* 0x000000ffff137224 */ /* 0x000fce00078e0012 */
.L_x_13106:
[----:B------:R-:W-:Y:S05]  /*1e360*/  BSYNC B1 ;  /* 0x0000000000017941 */ /* 0x000fea0003800000 */
.L_x_13104:
        /* <DEDUP_REMOVED lines=9> */
.L_x_13108:
[----:B------:R-:W-:Y:S02]  /*1e400*/  IMAD.MOV.U32 R31, RZ, RZ, R16 ;  /* 0x000000ffff1f7224 */ /* 0x000fe400078e0010 */
[----:B------:R-:W-:Y:S01]  /*1e410*/  IMAD.MOV.U32 R29, RZ, RZ, R2 ;  /* 0x000000ffff1d7224 */ /* 0x000fe200078e0002 */
[----:B------:R-:W-:Y:S01]  /*1e420*/  MOV R2, R35 ;  /* 0x0000002300027202 */ /* 0x000fe20000000f00 */
[----:B------:R-:W-:-:S07]  /*1e430*/  IMAD.MOV.U32 R16, RZ, RZ, R37 ;  /* 0x000000ffff107224 */ /* 0x000fce00078e0025 */
.L_x_13109:
[----:B------:R-:W-:Y:S05]  /*1e440*/  BSYNC B1 ;  /* 0x0000000000017941 */ /* 0x000fea0003800000 */
.L_x_13107:
        /* <DEDUP_REMOVED lines=9> */
.L_x_13111:
[----:B------:R-:W-:Y:S02]  /*1e4e0*/  IMAD.MOV.U32 R30, RZ, RZ, R31 ;  /* 0x000000ffff1e7224 */ /* 0x000fe400078e001f */
[----:B------:R-:W-:Y:S02]  /*1e4f0*/  IMAD.MOV.U32 R18, RZ, RZ, R29 ;  /* 0x000000ffff127224 */ /* 0x000fe400078e001d */
[----:B------:R-:W-:Y:S02]  /*1e500*/  IMAD.MOV.U32 R31, RZ, RZ, R58 ;  /* 0x000000ffff1f7224 */ /* 0x000fe400078e003a */
[----:B------:R-:W-:-:S07]  /*1e510*/  IMAD.MOV.U32 R29, RZ, RZ, R32 ;  /* 0x000000ffff1d7224 */ /* 0x000fce00078e0020 */
.L_x_13112:
[----:B------:R-:W-:Y:S05]  /*1e520*/  BSYNC B1 ;  /* 0x0000000000017941 */ /* 0x000fea0003800000 */
.L_x_13110:
        /* <DEDUP_REMOVED lines=9> */
.L_x_13114:
[----:B------:R-:W-:Y:S02]  /*1e5c0*/  IMAD.MOV.U32 R37, RZ, RZ, R30 ;  /* 0x000000ffff257224 */ /* 0x000fe400078e001e */
[----:B------:R-:W-:Y:S02]  /*1e5d0*/  IMAD.MOV.U32 R35, RZ, RZ, R18 ;  /* 0x000000ffff237224 */ /* 0x000fe400078e0012 */
[----:B------:R-:W-:Y:S02]  /*1e5e0*/  IMAD.MOV.U32 R30, RZ, RZ, R11 ;  /* 0x000000ffff1e7224 */ /* 0x000fe400078e000b */
[----:B------:R-:W-:-:S07]  /*1e5f0*/  IMAD.MOV.U32 R18, RZ, RZ, R7 ;  /* 0x000000ffff127224 */ /* 0x000fce00078e0007 */
.L_x_13115:
[----:B------:R-:W-:Y:S05]  /*1e600*/  BSYNC B1 ;  /* 0x0000000000017941 */ /* 0x000fea0003800000 */
.L_x_13113:
        /* <DEDUP_REMOVED lines=9> */
.L_x_13117:
[----:B------:R-:W-:Y:S02]  /*1e6a0*/  IMAD.MOV.U32 R56, RZ, RZ, R37 ;  /* 0x000000ffff387224 */ /* 0x000fe400078e0025 */
[----:B------:R-:W-:Y:S02]  /*1e6b0*/  IMAD.MOV.U32 R32, RZ, RZ, R35 ;  /* 0x000000ffff207224 */ /* 0x000fe400078e0023 */
[----:B------:R-:W-:Y:S02]  /*1e6c0*/  IMAD.MOV.U32 R37, RZ, RZ, R10 ;  /* 0x000000ffff257224 */ /* 0x000fe400078e000a */
[----:B------:R-:W-:-:S07]  /*1e6d0*/  IMAD.MOV.U32 R35, RZ, RZ, R6 ;  /* 0x000000ffff237224 */ /* 0x000fce00078e0006 */
.L_x_13118:
[----:B------:R-:W-:Y:S05]  /*1e6e0*/  BSYNC B1 ;  /* 0x0000000000017941 */ /* 0x000fea0003800000 */
.L_x_13116:
        /* <DEDUP_REMOVED lines=9> */
.L_x_13120:
[----:B------:R-:W-:Y:S01]  /*1e780*/  MOV R11, R56 ;  /* 0x00000038000b7202 */ /* 0x000fe20000000f00 */
[----:B------:R-:W-:Y:S02]  /*1e790*/  IMAD.MOV.U32 R7, RZ, RZ, R32 ;  /* 0x000000ffff077224 */ /* 0x000fe400078e0020 */
[----:B------:R-:W-:Y:S02]  /*1e7a0*/  IMAD.MOV.U32 R56, RZ, RZ, R9 ;  /* 0x000000ffff387224 */ /* 0x000fe400078e0009 */
[----:B------:R-:W-:-:S07]  /*1e7b0*/  IMAD.MOV.U32 R32, RZ, RZ, R5 ;  /* 0x000000ffff207224 */ /* 0x000fce00078e0005 */
.L_x_13121:
[----:B------:R-:W-:Y:S05]  /*1e7c0*/  BSYNC B1 ;  /* 0x0000000000017941 */ /* 0x000fea0003800000 */
.L_x_13119:
        /* <DEDUP_REMOVED lines=9> */
.L_x_13123:
[----:B------:R-:W-:Y:S01]  /*1e860*/  IMAD.MOV.U32 R10, RZ, RZ, R11 ;  /* 0x000000ffff0a7224 */ /* 0x000fe200078e000b */
[----:B------:R-:W-:Y:S01]  /*1e870*/  MOV R6, R7 ;  /* 0x0000000700067202 */ /* 0x000fe20000000f00 */
[----:B------:R-:W-:Y:S02]  /*1e880*/  IMAD.MOV.U32 R11, RZ, RZ, R8 ;  /* 0x000000ffff0b7224 */ /* 0x000fe400078e0008 */
[----:B------:R-:W-:-:S07]  /*1e890*/  IMAD.MOV.U32 R7, RZ, RZ, R4 ;  /* 0x000000ffff077224 */ /* 0x000fce00078e0004 */
.L_x_13124:
[----:B------:R-:W-:Y:S05]  /*1e8a0*/  BSYNC B1 ;  /* 0x0000000000017941 */ /* 0x000fea0003800000 */
.L_x_13122:
        /* <DEDUP_REMOVED lines=9> */
.L_x_13126:
[----:B------:R-:W-:Y:S01]  /*1e940*/  IMAD.MOV.U32 R4, RZ, RZ, R10 ;  /* 0x000000ffff047224 */ /* 0x000fe200078e000a */
[----:B------:R-:W-:Y:S01]  /*1e950*/  MOV R10, R27 ;  /* 0x0000001b000a7202 */ /* 0x000fe20000000f00 */
[----:B------:R-:W-:Y:S02]  /*1e960*/  IMAD.MOV.U32 R5, RZ, RZ, R6 ;  /* 0x000000ffff057224 */ /* 0x000fe400078e0006 */
[----:B------:R-:W-:-:S07]  /*1e970*/  IMAD.MOV.U32 R6, RZ, RZ, R23 ;  /* 0x000000ffff067224 */ /* 0x000fce00078e0017 */
.L_x_13127:
[----:B------:R-:W-:Y:S05]  /*1e980*/  BSYNC B1 ;  /* 0x0000000000017941 */ /* 0x000fea0003800000 */
.L_x_13125:
        /* <DEDUP_REMOVED lines=9> */
.L_x_13129:
[----:B------:R-:W-:Y:S02]  /*1ea20*/  IMAD.MOV.U32 R23, RZ, RZ, R4 ;  /* 0x000000ffff177224 */ /* 0x000fe400078e0004 */
[----:B------:R-:W-:Y:S01]  /*1ea30*/  IMAD.MOV.U32 R9, RZ, RZ, R5 ;  /* 0x000000ffff097224 */ /* 0x000fe200078e0005 */
[----:B------:R-:W-:Y:S01]  /*1ea40*/  MOV R5, R22 ;  /* 0x0000001600057202 */ /* 0x000fe20000000f00 */
[----:B------:R-:W-:-:S07]  /*1ea50*/  IMAD.MOV.U32 R4, RZ, RZ, R21 ;  /* 0x000000ffff047224 */ /* 0x000fce00078e0015 */
.L_x_13130:
[----:B------:R-:W-:Y:S05]  /*1ea60*/  BSYNC B1 ;  /* 0x0000000000017941 */ /* 0x000fea0003800000 */
.L_x_13128:
        /* <DEDUP_REMOVED lines=9> */
.L_x_13132:
[----:B------:R-:W-:Y:S02]  /*1eb00*/  IMAD.MOV.U32 R8, RZ, RZ, R23 ;  /* 0x000000ffff087224 */ /* 0x000fe400078e0017 */
[----:B------:R-:W-:Y:S02]  /*1eb10*/  IMAD.MOV.U32 R21, RZ, RZ, R9 ;  /* 0x000000ffff157224 */ /* 0x000fe400078e0009 */
[----:B------:R-:W-:Y:S02]  /*1eb20*/  IMAD.MOV.U32 R23, RZ, RZ, R24 ;  /* 0x000000ffff177224 */ /* 0x000fe400078e0018 */
[----:B------:R-:W-:-:S07]  /*1eb30*/  IMAD.MOV.U32 R9, RZ, RZ, R20 ;  /* 0x000000ffff097224 */ /* 0x000fce00078e0014 */
.L_x_13133:
[----:B------:R-:W-:Y:S05]  /*1eb40*/  BSYNC B1 ;  /* 0x0000000000017941 */ /* 0x000fea0003800000 */
.L_x_13131:
        /* <DEDUP_REMOVED lines=9> */
.L_x_13135:
[----:B------:R-:W-:Y:S02]  /*1ebe0*/  IMAD.MOV.U32 R22, RZ, RZ, R8 ;  /* 0x000000ffff167224 */ /* 0x000fe400078e0008 */
[----:B------:R-:W-:Y:S02]  /*1ebf0*/  IMAD.MOV.U32 R20, RZ, RZ, R21 ;  /* 0x000000ffff147224 */ /* 0x000fe400078e0015 */
[----:B------:R-:W-:Y:S02]  /*1ec00*/  IMAD.MOV.U32 R8, RZ, RZ, R15 ;  /* 0x000000ffff087224 */ /* 0x000fe400078e000f */
[----:B------:R-:W-:-:S07]  /*1ec10*/  IMAD.MOV.U32 R21, RZ, RZ, R14 ;  /* 0x000000ffff157224 */ /* 0x000fce00078e000e */
.L_x_13136:
[----:B------:R-:W-:Y:S05]  /*1ec20*/  BSYNC B1 ;  /* 0x0000000000017941 */ /* 0x000fea0003800000 */
.L_x_13134:
        /* <DEDUP_REMOVED lines=9> */
.L_x_13138:
[----:B------:R-:W-:Y:S02]  /*1ecc0*/  IMAD.MOV.U32 R15, RZ, RZ, R22 ;  /* 0x000000ffff0f7224 */ /* 0x000fe400078e0016 */
[----:B------:R-:W-:Y:S02]  /*1ecd0*/  IMAD.MOV.U32 R14, RZ, RZ, R20 ;  /* 0x000000ffff0e7224 */ /* 0x000fe400078e0014 */
[----:B------:R-:W-:Y:S02]  /*1ece0*/  IMAD.MOV.U32 R22, RZ, RZ, R17 ;  /* 0x000000ffff167224 */ /* 0x000fe400078e0011 */
[----:B------:R-:W-:-:S07]  /*1ecf0*/  IMAD.MOV.U32 R20, RZ, RZ, R13 ;  /* 0x000000ffff147224 */ /* 0x000fce00078e000d */
.L_x_13139:
[----:B------:R-:W-:Y:S05]  /*1ed00*/  BSYNC B1 ;  /* 0x0000000000017941 */ /* 0x000fea0003800000 */
.L_x_13137:
        /* <DEDUP_REMOVED lines=16> */
.L_x_13141:
[----:B------:R-:W-:Y:S02]  /*1ee10*/  IMAD.MOV.U32 R17, RZ, RZ, R28 ;  /* 0x000000ffff117224 */ /* 0x000fe400078e001c */
[----:B------:R-:W-:Y:S02]  /*1ee20*/  IMAD.MOV.U32 R13, RZ, RZ, R0 ;  /* 0x000000ffff0d7224 */ /* 0x000fe400078e0000 */
[----:B------:R-:W-:Y:S02]  /*1ee30*/  IMAD.MOV.U32 R0, RZ, RZ, R3 ;  /* 0x000000ffff007224 */ /* 0x000fe400078e0003 */
[----:B------:R-:W-:-:S07]  /*1ee40*/  IMAD.MOV.U32 R28, RZ, RZ, R25 ;  /* 0x000000ffff1c7224 */ /* 0x000fce00078e0019 */
.L_x_13142:
[----:B------:R-:W-:Y:S05]  /*1ee50*/  BSYNC B1 ;  /* 0x0000000000017941 */ /* 0x000fea0003800000 */
.L_x_13140:
        /* <DEDUP_REMOVED lines=9> */
.L_x_13144:
[----:B------:R-:W-:Y:S02]  /*1eef0*/  IMAD.MOV.U32 R54, RZ, RZ, R17 ;  /* 0x000000ffff367224 */ /* 0x000fe400078e0011 */
[----:B------:R-:W-:Y:S02]  /*1ef00*/  IMAD.MOV.U32 R24, RZ, RZ, R13 ;  /* 0x000000ffff187224 */ /* 0x000fe400078e000d */
[----:B------:R-:W-:Y:S02]  /*1ef10*/  IMAD.MOV.U32 R17, RZ, RZ, R26 ;  /* 0x000000ffff117224 */ /* 0x000fe400078e001a */
[----:B------:R-:W-:-:S07]  /*1ef20*/  IMAD.MOV.U32 R13, RZ, RZ, R12 ;  /* 0x000000ffff0d7224 */ /* 0x000fce00078e000c */
.L_x_13145:
[----:B------:R-:W-:Y:S05]  /*1ef30*/  BSYNC B1 ;  /* 0x0000000000017941 */ /* 0x000fea0003800000 */
.L_x_13143:
        /* <DEDUP_REMOVED lines=9> */
.L_x_13147:
[----:B------:R-:W-:Y:S01]  /*1efd0*/  MOV R25, R54 ;  /* 0x0000003600197202 */ /* 0x000fe20000000f00 */
[----:B------:R-:W-:Y:S02]  /*1efe0*/  IMAD.MOV.U32 R3, RZ, RZ, R24 ;  /* 0x000000ffff037224 */ /* 0x000fe400078e0018 */
[----:B------:R-:W-:Y:S02]  /*1eff0*/  IMAD.MOV.U32 R54, RZ, RZ, R63 ;  /* 0x000000ffff367224 */ /* 0x000fe400078e003f */
[----:B------:R-:W-:-:S07]  /*1f000*/  IMAD.MOV.U32 R24, RZ, RZ, R19 ;  /* 0x000000ffff187224 */ /* 0x000fce00078e0013 */
.L_x_13148:
[----:B------:R-:W-:Y:S05]  /*1f010*/  BSYNC B1 ;  /* 0x0000000000017941 */ /* 0x000fea0003800000 */
.L_x_13146:
        /* <DEDUP_REMOVED lines=9> */
.L_x_13150:
[----:B------:R-:W-:Y:S01]  /*1f0b0*/  IMAD.MOV.U32 R26, RZ, RZ, R25 ;  /* 0x000000ffff1a7224 */ /* 0x000fe200078e0019 */
[----:B------:R-:W-:Y:S01]  /*1f0c0*/  MOV R12, R3 ;  /* 0x00000003000c7202 */ /* 0x000fe20000000f00 */
[----:B------:R-:W-:Y:S02]  /*1f0d0*/  IMAD.MOV.U32 R25, RZ, RZ, R16 ;  /* 0x000000ffff197224 */ /* 0x000fe400078e0010 */
[----:B------:R-:W-:-:S07]  /*1f0e0*/  IMAD.MOV.U32 R3, RZ, RZ, R2 ;  /* 0x000000ffff037224 */ /* 0x000fce00078e0002 */
.L_x_13151:
[----:B------:R-:W-:Y:S05]  /*1f0f0*/  BSYNC B1 ;  /* 0x0000000000017941 */ /* 0x000fea0003800000 */
.L_x_13149:
        /* <DEDUP_REMOVED lines=9> */
.L_x_13153:
[----:B------:R-:W-:Y:S01]  /*1f190*/  IMAD.MOV.U32 R27, RZ, RZ, R26 ;  /* 0x000000ffff1b7224 */ /* 0x000fe200078e001a */
[----:B------:R-:W-:Y:S01]  /*1f1a0*/  MOV R26, R31 ;  /* 0x0000001f001a7202 */ /* 0x000fe20000000f00 */
[----:B------:R-:W-:Y:S02]  /*1f1b0*/  IMAD.MOV.U32 R19, RZ, RZ, R12 ;  /* 0x000000ffff137224 */ /* 0x000fe400078e000c */
[----:B------:R-:W-:-:S07]  /*1f1c0*/  IMAD.MOV.U32 R12, RZ, RZ, R29 ;  /* 0x000000ffff0c7224 */ /* 0x000fce00078e001d */
.L_x_13154:
[----:B------:R-:W-:Y:S05]  /*1f1d0*/  BSYNC B1 ;  /* 0x0000000000017941 */ /* 0x000fea0003800000 */
.L_x_13152:
        /* <DEDUP_REMOVED lines=9> */
.L_x_13156:
[----:B------:R-:W-:Y:S02]  /*1f270*/  IMAD.MOV.U32 R16, RZ, RZ, R27 ;  /* 0x000000ffff107224 */ /* 0x000fe400078e001b */
[----:B------:R-:W-:Y:S01]  /*1f280*/  IMAD.MOV.U32 R2, RZ, RZ, R19 ;  /* 0x000000ffff027224 */ /* 0x000fe200078e0013 */
[----:B------:R-:W-:Y:S01]  /*1f290*/  MOV R19, R18 ;  /* 0x0000001200137202 */ /* 0x000fe20000000f00 */
[----:B------:R-:W-:-:S07]  /*1f2a0*/  IMAD.MOV.U32 R27, RZ, RZ, R30 ;  /* 0x000000ffff1b7224 */ /* 0x000fce00078e001e */
.L_x_13157:
[----:B------:R-:W-:Y:S05]  /*1f2b0*/  BSYNC B1 ;  /* 0x0000000000017941 */ /* 0x000fea0003800000 */
.L_x_13155:
        /* <DEDUP_REMOVED lines=9> */
.L_x_13159:
[----:B------:R-:W-:Y:S02]  /*1f350*/  IMAD.MOV.U32 R31, RZ, RZ, R16 ;  /* 0x000000ffff1f7224 */ /* 0x000fe400078e0010 */
[----:B------:R-:W-:Y:S02]  /*1f360*/  IMAD.MOV.U32 R29, RZ, RZ, R2 ;  /* 0x000000ffff1d7224 */ /* 0x000fe400078e0002 */
[----:B------:R-:W-:Y:S02]  /*1f370*/  IMAD.MOV.U32 R16, RZ, RZ, R37 ;  /* 0x000000ffff107224 */ /* 0x000fe400078e0025 */
[----:B------:R-:W-:-:S07]  /*1f380*/  IMAD.MOV.U32 R2, RZ, RZ, R35 ;  /* 0x000000ffff027224 */ /* 0x000fce00078e0023 */
.L_x_13160:
[----:B------:R-:W-:Y:S05]  /*1f390*/  BSYNC B1 ;  /* 0x0000000000017941 */ /* 0x000fea0003800000 */
.L_x_13158:
        /* <DEDUP_REMOVED lines=9> */
.L_x_13162:
[----:B------:R-:W-:Y:S02]  /*1f430*/  IMAD.MOV.U32 R30, RZ, RZ, R31 ;  /* 0x000000ffff1e7224 */ /* 0x000fe400078e001f */
[----:B------:R-:W-:Y:S02]  /*1f440*/  IMAD.MOV.U32 R18, RZ, RZ, R29 ;  /* 0x000000ffff127224 */ /* 0x000fe400078e001d */
[----:B------:R-:W-:Y:S02]  /*1f450*/  IMAD.MOV.U32 R31, RZ, RZ, R56 ;  /* 0x000000ffff1f7224 */ /* 0x000fe400078e0038 */
[----:B------:R-:W-:-:S07]  /*1f460*/  IMAD.MOV.U32 R29, RZ, RZ, R32 ;  /* 0x000000ffff1d7224 */ /* 0x000fce00078e0020 */
.L_x_13163:
[----:B------:R-:W-:Y:S05]  /*1f470*/  BSYNC B1 ;  /* 0x0000000000017941 */ /* 0x000fea0003800000 */
.L_x_13161:
        /* <DEDUP_REMOVED lines=9> */
.L_x_13165:
[----:B------:R-:W-:Y:S02]  /*1f510*/  IMAD.MOV.U32 R37, RZ, RZ, R30 ;  /* 0x000000ffff257224 */ /* 0x000fe400078e001e */
[----:B------:R-:W-:Y:S02]  /*1f520*/  IMAD.MOV.U32 R35, RZ, RZ, R18 ;  /* 0x000000ffff237224 */ /* 0x000fe400078e0012 */
[----:B------:R-:W-:Y:S02]  /*1f530*/  IMAD.MOV.U32 R30, RZ, RZ, R11 ;  /* 0x000000ffff1e7224 */ /* 0x000fe400078e000b */
[----:B------:R-:W-:-:S07]  /*1f540*/  IMAD.MOV.U32 R18, RZ, RZ, R7 ;  /* 0x000000ffff127224 */ /* 0x000fce00078e0007 */
.L_x_13166:
[----:B------:R-:W-:Y:S05]  /*1f550*/  BSYNC B1 ;  /* 0x0000000000017941 */ /* 0x000fea0003800000 */
.L_x_13164:
        /* <DEDUP_REMOVED lines=9> */
.L_x_13168:
[----:B------:R-:W-:Y:S01]  /*1f5f0*/  MOV R7, R37 ;  /* 0x0000002500077202 */ /* 0x000fe20000000f00 */
[----:B------:R-:W-:Y:S02]  /*1f600*/  IMAD.MOV.U32 R32, RZ, RZ, R35 ;  /* 0x000000ffff207224 */ /* 0x000fe400078e0023 */
[----:B------:R-:W-:Y:S02]  /*1f610*/  IMAD.MOV.U32 R37, RZ, RZ, R10 ;  /* 0x000000ffff257224 */ /* 0x000fe400078e000a */
[----:B------:R-:W-:-:S07]  /*1f620*/  IMAD.MOV.U32 R35, RZ, RZ, R6 ;  /* 0x000000ffff237224 */ /* 0x000fce00078e0006 */
.L_x_13169:
[----:B------:R-:W-:Y:S05]  /*1f630*/  BSYNC B1 ;  /* 0x0000000000017941 */ /* 0x000fea0003800000 */
.L_x_13167:
        /* <DEDUP_REMOVED lines=9> */
.L_x_13171:
[----:B------:R-:W-:Y:S01]  /*1f6d0*/  IMAD.MOV.U32 R10, RZ, RZ, R7 ;  /* 0x000000ffff0a7224 */ /* 0x000fe200078e0007 */
[----:B------:R-:W-:Y:S01]  /*1f6e0*/  MOV R6, R32 ;  /* 0x0000002000067202 */ /* 0x000fe20000000f00 */
[----:B------:R-:W-:Y:S02]  /*1f6f0*/  IMAD.MOV.U32 R7, RZ, RZ, R4 ;  /* 0x000000ffff077224 */ /* 0x000fe400078e0004 */
[----:B------:R-:W-:-:S07]  /*1f700*/  IMAD.MOV.U32 R32, RZ, RZ, R5 ;  /* 0x000000ffff207224 */ /* 0x000fce00078e0005 */
.L_x_13172:
[----:B------:R-:W-:Y:S05]  /*1f710*/  BSYNC B1 ;  /* 0x0000000000017941 */ /* 0x000fea0003800000 */
.L_x_13170:
        /* <DEDUP_REMOVED lines=9> */
.L_x_13174:
[----:B------:R-:W-:Y:S01]  /*1f7b0*/  IMAD.MOV.U32 R5, RZ, RZ, R10 ;  /* 0x000000ffff057224 */ /* 0x000fe200078e000a */
[----:B------:R-:W-:Y:S01]  /*1f7c0*/  MOV R10, R23 ;  /* 0x00000017000a7202 */ /* 0x000fe20000000f00 */
[----:B------:R-:W-:Y:S02]  /*1f7d0*/  IMAD.MOV.U32 R4, RZ, RZ, R6 ;  /* 0x000000ffff047224 */ /* 0x000fe400078e0006 */
[----:B------:R-:W-:-:S07]  /*1f7e0*/  IMAD.MOV.U32 R6, RZ, RZ, R9 ;  /* 0x000000ffff067224 */ /* 0x000fce00078e0009 */
.L_x_13175:
[----:B------:R-:W-:Y:S05]  /*1f7f0*/  BSYNC B1 ;  /* 0x0000000000017941 */ /* 0x000fea0003800000 */
.L_x_13173:
        /* <DEDUP_REMOVED lines=9> */
.L_x_13177:
[----:B------:R-:W-:Y:S02]  /*1f890*/  IMAD.MOV.U32 R11, RZ, RZ, R5 ;  /* 0x000000ffff0b7224 */ /* 0x000fe400078e0005 */
[----:B------:R-:W-:Y:S01]  /*1f8a0*/  IMAD.MOV.U32 R9, RZ, RZ, R4 ;  /* 0x000000ffff097224 */ /* 0x000fe200078e0004 */
[----:B------:R-:W-:Y:S01]  /*1f8b0*/  MOV R4, R21 ;  /* 0x0000001500047202 */ /* 0x000fe20000000f00 */
[----:B------:R-:W-:-:S07]  /*1f8c0*/  IMAD.MOV.U32 R5, RZ, RZ, R8 ;  /* 0x000000ffff057224 */ /* 0x000fce00078e0008 */
.L_x_13178:
[----:B------:R-:W-:Y:S05]  /*1f8d0*/  BSYNC B1 ;  /* 0x0000000000017941 */ /* 0x000fea0003800000 */
.L_x_13176:
        /* <DEDUP_REMOVED lines=9> */
.L_x_13180:
[----:B------:R-:W-:Y:S02]  /*1f970*/  IMAD.MOV.U32 R8, RZ, RZ, R11 ;  /* 0x000000ffff087224 */ /* 0x000fe400078e000b */
[----:B------:R-:W-:Y:S02]  /*1f980*/  IMAD.MOV.U32 R21, RZ, RZ, R9 ;  /* 0x000000ffff157224 */ /* 0x000fe400078e0009 */
[----:B------:R-:W-:Y:S02]  /*1f990*/  IMAD.MOV.U32 R11, RZ, RZ, R22 ;  /* 0x000000ffff0b7224 */ /* 0x000fe400078e0016 */
[----:B------:R-:W-:-:S07]  /*1f9a0*/  IMAD.MOV.U32 R9, RZ, RZ, R20 ;  /* 0x000000ffff097224 */ /* 0x000fce00078e0014 */
.L_x_13181:
[----:B------:R-:W-:Y:S05]  /*1f9b0*/  BSYNC B1 ;  /* 0x0000000000017941 */ /* 0x000fea0003800000 */
.L_x_13179:
        /* <DEDUP_REMOVED lines=9> */
.L_x_13183:
[----:B------:R-:W-:Y:S02]  /*1fa50*/  IMAD.MOV.U32 R22, RZ, RZ, R8 ;  /* 0x000000ffff167224 */ /* 0x000fe400078e0008 */
[----:B------:R-:W-:Y:S02]  /*1fa60*/  IMAD.MOV.U32 R20, RZ, RZ, R21 ;  /* 0x000000ffff147224 */ /* 0x000fe400078e0015 */
[----:B------:R-:W-:Y:S02]  /*1fa70*/  IMAD.MOV.U32 R8, RZ, RZ, R15 ;  /* 0x000000ffff087224 */ /* 0x000fe400078e000f */
[----:B------:R-:W-:-:S07]  /*1fa80*/  IMAD.MOV.U32 R21, RZ, RZ, R14 ;  /* 0x000000ffff157224 */ /* 0x000fce00078e000e */
.L_x_13184:
[----:B------:R-:W-:Y:S05]  /*1fa90*/  BSYNC B1 ;  /* 0x0000000000017941 */ /* 0x000fea0003800000 */
.L_x_13182:
        /* <DEDUP_REMOVED lines=16> */
.L_x_13186:
[----:B------:R-:W-:Y:S02]  /*1fba0*/  IMAD.MOV.U32 R23, RZ, RZ, R28 ;  /* 0x000000ffff177224 */ /* 0x000fe400078e001c */
[----:B------:R-:W-:Y:S02]  /*1fbb0*/  IMAD.MOV.U32 R15, RZ, RZ, R0 ;  /* 0x000000ffff0f7224 */ /* 0x000fe400078e0000 */
[----:B------:R-:W-:Y:S02]  /*1fbc0*/  IMAD.MOV.U32 R0, RZ, RZ, R13 ;  /* 0x000000ffff007224 */ /* 0x000fe400078e000d */
[----:B------:R-:W-:-:S07]  /*1fbd0*/  IMAD.MOV.U32 R28, RZ, RZ, R17 ;  /* 0x000000ffff1c7224 */ /* 0x000fce00078e0011 */
.L_x_13187:
[----:B------:R-:W-:Y:S05]  /*1fbe0*/  BSYNC B1 ;  /* 0x0000000000017941 */ /* 0x000fea0003800000 */
.L_x_13185:
        /* <DEDUP_REMOVED lines=9> */
.L_x_13189:
[----:B------:R-:W-:Y:S02]  /*1fc80*/  IMAD.MOV.U32 R52, RZ, RZ, R23 ;  /* 0x000000ffff347224 */ /* 0x000fe400078e0017 */
[----:B------:R-:W-:Y:S02]  /*1fc90*/  IMAD.MOV.U32 R14, RZ, RZ, R15 ;  /* 0x000000ffff0e7224 */ /* 0x000fe400078e000f */
[----:B------:R-:W-:Y:S02]  /*1fca0*/  IMAD.MOV.U32 R23, RZ, RZ, R54 ;  /* 0x000000ffff177224 */ /* 0x000fe400078e0036 */
[----:B------:R-:W-:-:S07]  /*1fcb0*/  IMAD.MOV.U32 R15, RZ, RZ, R24 ;  /* 0x000000ffff0f7224 */ /* 0x000fce00078e0018 */
.L_x_13190:
[----:B------:R-:W-:Y:S05]  /*1fcc0*/  BSYNC B1 ;  /* 0x0000000000017941 */ /* 0x000fea0003800000 */
.L_x_13188:
        /* <DEDUP_REMOVED lines=9> */
.L_x_13192:
[----:B------:R-:W-:Y:S02]  /*1fd60*/  IMAD.MOV.U32 R17, RZ, RZ, R52 ;  /* 0x000000ffff117224 */ /* 0x000fe400078e0034 */
[----:B------:R-:W-:Y:S02]  /*1fd70*/  IMAD.MOV.U32 R13, RZ, RZ, R14 ;  /* 0x000000ffff0d7224 */ /* 0x000fe400078e000e */
[----:B------:R-:W-:Y:S02]  /*1fd80*/  IMAD.MOV.U32 R52, RZ, RZ, R25 ;  /* 0x000000ffff347224 */ /* 0x000fe400078e0019 */
[----:B------:R-:W-:-:S07]  /*1fd90*/  IMAD.MOV.U32 R14, RZ, RZ, R3 ;  /* 0x000000ffff0e7224 */ /* 0x000fce00078e0003 */
.L_x_13193:
[----:B------:R-:W-:Y:S05]  /*1fda0*/  BSYNC B1 ;  /* 0x0000000000017941 */ /* 0x000fea0003800000 */
.L_x_13191:
        /* <DEDUP_REMOVED lines=9> */
.L_x_13195:
[----:B------:R-:W-:Y:S01]  /*1fe40*/  MOV R54, R17 ;  /* 0x0000001100367202 */ /* 0x000fe20000000f00 */
[----:B------:R-:W-:Y:S02]  /*1fe50*/  IMAD.MOV.U32 R24, RZ, RZ, R13 ;  /* 0x000000ffff187224 */ /* 0x000fe400078e000d */
[----:B------:R-:W-:Y:S02]  /*1fe60*/  IMAD.MOV.U32 R17, RZ, RZ, R26 ;  /* 0x000000ffff117224 */ /* 0x000fe400078e001a */
[----:B------:R-:W-:-:S07]  /*1fe70*/  IMAD.MOV.U32 R13, RZ, RZ, R12 ;  /* 0x000000ffff0d7224 */ /* 0x000fce00078e000c */
.L_x_13196:
[----:B------:R-:W-:Y:S05]  /*1fe80*/  BSYNC B1 ;  /* 0x0000000000017941 */ /* 0x000fea0003800000 */
.L_x_13194:
        /* <DEDUP_REMOVED lines=9> */
.L_x_13198:
[----:B------:R-:W-:Y:S01]  /*1ff20*/  IMAD.MOV.U32 R25, RZ, RZ, R54 ;  /* 0x000000ffff197224 */ /* 0x000fe200078e0036 */
[----:B------:R-:W-:Y:S01]  /*1ff30*/  MOV R3, R24 ;  /* 0x0000001800037202 */ /* 0x000fe20000000f00 */
[----:B------:R-:W-:Y:S02]  /*1ff40*/  IMAD.MOV.U32 R54, RZ, RZ, R27 ;  /* 0x000000ffff367224 */ /* 0x000fe400078e001b */
[----:B------:R-:W-:-:S07]  /*1ff50*/  IMAD.MOV.U32 R24, RZ, RZ, R19 ;  /* 0x000000ffff187224 */ /* 0x000fce00078e0013 */
.L_x_13199:
[----:B------:R-:W-:Y:S05]  /*1ff60*/  BSYNC B1 ;  /* 0x0000000000017941 */ /* 0x000fea0003800000 */
.L_x_13197:
        /* <DEDUP_REMOVED lines=9> */
.L_x_13201:
[----:B------:R-:W-:Y:S01]  /*20000*/  IMAD.MOV.U32 R26, RZ, RZ, R25 ;  /* 0x000000ffff1a7224 */ /* 0x000fe200078e0019 */
[----:B------:R-:W-:Y:S01]  /*20010*/  MOV R25, R16 ;  /* 0x0000001000197202 */ /* 0x000fe20000000f00 */
[----:B------:R-:W-:Y:S02]  /*20020*/  IMAD.MOV.U32 R12, RZ, RZ, R3 ;  /* 0x000000ffff0c7224 */ /* 0x000fe400078e0003 */
[----:B------:R-:W-:-:S07]  /*20030*/  IMAD.MOV.U32 R3, RZ, RZ, R2 ;  /* 0x000000ffff037224 */ /* 0x000fce00078e0002 */
.L_x_13202:
[----:B------:R-:W-:Y:S05]  /*20040*/  BSYNC B1 ;  /* 0x0000000000017941 */ /* 0x000fea0003800000 */
.L_x_13200:
        /* <DEDUP_REMOVED lines=9> */
.L_x_13204:
[----:B------:R-:W-:Y:S02]  /*200e0*/  IMAD.MOV.U32 R27, RZ, RZ, R26 ;  /* 0x000000ffff1b7224 */ /* 0x000fe400078e001a */
[----:B------:R-:W-:Y:S01]  /*200f0*/  IMAD.MOV.U32 R19, RZ, RZ, R12 ;  /* 0x000000ffff137224 */ /* 0x000fe200078e000c */
[----:B------:R-:W-:Y:S01]  /*20100*/  MOV R12, R29 ;  /* 0x0000001d000c7202 */ /* 0x000fe20000000f00 */
[----:B------:R-:W-:-:S07]  /*20110*/  IMAD.MOV.U32 R26, RZ, RZ, R31 ;  /* 0x000000ffff1a7224 */ /* 0x000fce00078e001f */
.L_x_13205:
[----:B------:R-:W-:Y:S05]  /*20120*/  BSYNC B1 ;  /* 0x0000000000017941 */ /* 0x000fea0003800000 */
.L_x_13203:
        /* <DEDUP_REMOVED lines=9> */
.L_x_13207:
[----:B------:R-:W-:Y:S02]  /*201c0*/  IMAD.MOV.U32 R16, RZ, RZ, R27 ;  /* 0x000000ffff107224 */ /* 0x000fe400078e001b */
[----:B------:R-:W-:Y:S02]  /*201d0*/  IMAD.MOV.U32 R2, RZ, RZ, R19 ;  /* 0x000000ffff027224 */ /* 0x000fe400078e0013 */
[----:B------:R-:W-:Y:S02]  /*201e0*/  IMAD.MOV.U32 R27, RZ, RZ, R30 ;  /* 0x000000ffff1b7224 */ /* 0x000fe400078e001e */
[----:B------:R-:W-:-:S07]  /*201f0*/  IMAD.MOV.U32 R19, RZ, RZ, R18 ;  /* 0x000000ffff137224 */ /* 0x000fce00078e0012 */
.L_x_13208:
[----:B------:R-:W-:Y:S05]  /*20200*/  BSYNC B1 ;  /* 0x0000000000017941 */ /* 0x000fea0003800000 */
.L_x_13206:
        /* <DEDUP_REMOVED lines=9> */
.L_x_13210:
[----:B------:R-:W-:Y:S02]  /*202a0*/  IMAD.MOV.U32 R18, RZ, RZ, R16 ;  /* 0x000000ffff127224 */ /* 0x000fe400078e0010 */
[----:B------:R-:W-:Y:S02]  /*202b0*/  IMAD.MOV.U32 R29, RZ, RZ, R2 ;  /* 0x000000ffff1d7224 */ /* 0x000fe400078e0002 */
[----:B------:R-:W-:Y:S02]  /*202c0*/  IMAD.MOV.U32 R16, RZ, RZ, R37 ;  /* 0x000000ffff107224 */ /* 0x000fe400078e0025 */
[----:B------:R-:W-:-:S07]  /*202d0*/  IMAD.MOV.U32 R2, RZ, RZ, R35 ;  /* 0x000000ffff027224 */ /* 0x000fce00078e0023 */
.L_x_13211:
[----:B------:R-:W-:Y:S05]  /*202e0*/  BSYNC B1 ;  /* 0x0000000000017941 */ /* 0x000fea0003800000 */
.L_x_13209:
        /* <DEDUP_REMOVED lines=9> */
.L_x_13213:
[----:B------:R-:W-:Y:S02]  /*20380*/  IMAD.MOV.U32 R35, RZ, RZ, R18 ;  /* 0x000000ffff237224 */ /* 0x000fe400078e0012 */
[----:B------:R-:W-:Y:S02]  /*20390*/  IMAD.MOV.U32 R31, RZ, RZ, R29 ;  /* 0x000000ffff1f7224 */ /* 0x000fe400078e001d */
[----:B------:R-:W-:Y:S02]  /*203a0*/  IMAD.MOV.U32 R18, RZ, RZ, R7 ;  /* 0x000000ffff127224 */ /* 0x000fe400078e0007 */
[----:B------:R-:W-:-:S07]  /*203b0*/  IMAD.MOV.U32 R29, RZ, RZ, R32 ;  /* 0x000000ffff1d7224 */ /* 0x000fce00078e0020 */
.L_x_13214:
[----:B------:R-:W-:Y:S05]  /*203c0*/  BSYNC B1 ;  /* 0x0000000000017941 */ /* 0x000fea0003800000 */
.L_x_13212:
        /* <DEDUP_REMOVED lines=9> */
.L_x_13216:
[----:B------:R-:W-:Y:S01]  /*20460*/  MOV R30, R35 ;  /* 0x00000023001e7202 */ /* 0x000fe20000000f00 */
[----:B------:R-:W-:Y:S02]  /*20470*/  IMAD.MOV.U32 R7, RZ, RZ, R31 ;  /* 0x000000ffff077224 */ /* 0x000fe400078e001f */
[----:B------:R-:W-:Y:S02]  /*20480*/  IMAD.MOV.U32 R35, RZ, RZ, R10 ;  /* 0x000000ffff237224 */ /* 0x000fe400078e000a */
[----:B------:R-:W-:-:S07]  /*20490*/  IMAD.MOV.U32 R31, RZ, RZ, R6 ;  /* 0x000000ffff1f7224 */ /* 0x000fce00078e0006 */
.L_x_13217:
[----:B------:R-:W-:Y:S05]  /*204a0*/  BSYNC B1 ;  /* 0x0000000000017941 */ /* 0x000fea0003800000 */
.L_x_13215:
        /* <DEDUP_REMOVED lines=9> */
.L_x_13219:
[----:B------:R-:W-:Y:S01]  /*20540*/  IMAD.MOV.U32 R10, RZ, RZ, R30 ;  /* 0x000000ffff0a7224 */ /* 0x000fe200078e001e */
[----:B------:R-:W-:Y:S01]  /*20550*/  MOV R6, R7 ;  /* 0x0000000700067202 */ /* 0x000fe20000000f00 */
[----:B------:R-:W-:Y:S02]  /*20560*/  IMAD.MOV.U32 R30, RZ, RZ, R5 ;  /* 0x000000ffff1e7224 */ /* 0x000fe400078e0005 */
[----:B------:R-:W-:-:S07]  /*20570*/  IMAD.MOV.U32 R7, RZ, RZ, R4 ;  /* 0x000000ffff077224 */ /* 0x000fce00078e0004 */
.L_x_13220:
[----:B------:R-:W-:Y:S05]  /*20580*/  BSYNC B1 ;  /* 0x0000000000017941 */ /* 0x000fea0003800000 */
.L_x_13218:
        /* <DEDUP_REMOVED lines=9> */
.L_x_13222:
[----:B------:R-:W-:Y:S01]  /*20620*/  IMAD.MOV.U32 R5, RZ, RZ, R10 ;  /* 0x000000ffff057224 */ /* 0x000fe200078e000a */
[----:B------:R-:W-:Y:S01]  /*20630*/  MOV R10, R11 ;  /* 0x0000000b000a7202 */ /* 0x000fe20000000f00 */
[----:B------:R-:W-:Y:S02]  /*20640*/  IMAD.MOV.U32 R4, RZ, RZ, R6 ;  /* 0x000000ffff047224 */ /* 0x000fe400078e0006 */
[----:B------:R-:W-:-:S07]  /*20650*/  IMAD.MOV.U32 R6, RZ, RZ, R9 ;  /* 0x000000ffff067224 */ /* 0x000fce00078e0009 */
.L_x_13223:
[----:B------:R-:W-:Y:S05]  /*20660*/  BSYNC B1 ;  /* 0x0000000000017941 */ /* 0x000fea0003800000 */
.L_x_13221:
        /* <DEDUP_REMOVED lines=9> */
.L_x_13225:
[----:B------:R-:W-:Y:S02]  /*20700*/  IMAD.MOV.U32 R11, RZ, RZ, R5 ;  /* 0x000000ffff0b7224 */ /* 0x000fe400078e0005 */
[----:B------:R-:W-:Y:S01]  /*20710*/  IMAD.MOV.U32 R9, RZ, RZ, R4 ;  /* 0x000000ffff097224 */ /* 0x000fe200078e0004 */
[----:B------:R-:W-:Y:S01]  /*20720*/  MOV R4, R21 ;  /* 0x0000001500047202 */ /* 0x000fe20000000f00 */
[----:B------:R-:W-:-:S07]  /*20730*/  IMAD.MOV.U32 R5, RZ, RZ, R8 ;  /* 0x000000ffff057224 */ /* 0x000fce00078e0008 */
.L_x_13226:
[----:B------:R-:W-:Y:S05]  /*20740*/  BSYNC B1 ;  /* 0x0000000000017941 */ /* 0x000fea0003800000 */
.L_x_13224:
        /* <DEDUP_REMOVED lines=9> */
.L_x_13228:
[----:B------:R-:W-:Y:S02]  /*207e0*/  IMAD.MOV.U32 R21, RZ, RZ, R11 ;  /* 0x000000ffff157224 */ /* 0x000fe400078e000b */
[----:B------:R-:W-:Y:S02]  /*207f0*/  IMAD.MOV.U32 R8, RZ, RZ, R9 ;  /* 0x000000ffff087224 */ /* 0x000fe400078e0009 */
[----:B------:R-:W-:Y:S02]  /*20800*/  IMAD.MOV.U32 R11, RZ, RZ, R22 ;  /* 0x000000ffff0b7224 */ /* 0x000fe400078e0016 */
[----:B------:R-:W-:-:S07]  /*20810*/  IMAD.MOV.U32 R9, RZ, RZ, R20 ;  /* 0x000000ffff097224 */ /* 0x000fce00078e0014 */
.L_x_13229:
[----:B------:R-:W-:Y:S05]  /*20820*/  BSYNC B1 ;  /* 0x0000000000017941 */ /* 0x000fea0003800000 */
.L_x_13227:
        /* <DEDUP_REMOVED lines=16> */
.L_x_13231:
[----:B------:R-:W-:Y:S01]  /*20930*/  IMAD.MOV.U32 R57, RZ, RZ, R28 ;  /* 0x000000ffff397224 */ /* 0x000fe200078e001c */
[----:B------:R-:W-:Y:S01]  /*20940*/  MOV R28, R23 ;  /* 0x00000017001c7202 */ /* 0x000fe20000000f00 */
[----:B------:R-:W-:Y:S02]  /*20950*/  IMAD.MOV.U32 R37, RZ, RZ, R0 ;  /* 0x000000ffff257224 */ /* 0x000fe400078e0000 */
[----:B------:R-:W-:-:S07]  /*20960*/  IMAD.MOV.U32 R0, RZ, RZ, R15 ;  /* 0x000000ffff007224 */ /* 0x000fce00078e000f */
.L_x_13232:
[----:B------:R-:W-:Y:S05]  /*20970*/  BSYNC B1 ;  /* 0x0000000000017941 */ /* 0x000fea0003800000 */
.L_x_13230:
        /* <DEDUP_REMOVED lines=9> */
.L_x_13234:
[----:B------:R-:W-:Y:S02]  /*20a10*/  IMAD.MOV.U32 R22, RZ, RZ, R57 ;  /* 0x000000ffff167224 */ /* 0x000fe400078e0039 */
[----:B------:R-:W-:Y:S02]  /*20a20*/  IMAD.MOV.U32 R20, RZ, RZ, R37 ;  /* 0x000000ffff147224 */ /* 0x000fe400078e0025 */
[----:B------:R-:W-:Y:S02]  /*20a30*/  IMAD.MOV.U32 R57, RZ, RZ, R52 ;  /* 0x000000ffff397224 */ /* 0x000fe400078e0034 */
[----:B------:R-:W-:-:S07]  /*20a40*/  IMAD.MOV.U32 R37, RZ, RZ, R14 ;  /* 0x000000ffff257224 */ /* 0x000fce00078e000e */
.L_x_13235:
[----:B------:R-:W-:Y:S05]  /*20a50*/  BSYNC B1 ;  /* 0x0000000000017941 */ /* 0x000fea0003800000 */
.L_x_13233:
        /* <DEDUP_REMOVED lines=9> */
.L_x_13237:
[----:B------:R-:W-:Y:S02]  /*20af0*/  IMAD.MOV.U32 R23, RZ, RZ, R22 ;  /* 0x000000ffff177224 */ /* 0x000fe400078e0016 */
[----:B------:R-:W-:Y:S02]  /*20b00*/  IMAD.MOV.U32 R15, RZ, RZ, R20 ;  /* 0x000000ffff0f7224 */ /* 0x000fe400078e0014 */
[----:B------:R-:W-:Y:S02]  /*20b10*/  IMAD.MOV.U32 R22, RZ, RZ, R17 ;  /* 0x000000ffff167224 */ /* 0x000fe400078e0011 */
[----:B------:R-:W-:-:S07]  /*20b20*/  IMAD.MOV.U32 R20, RZ, RZ, R13 ;  /* 0x000000ffff147224 */ /* 0x000fce00078e000d */
.L_x_13238:
[----:B------:R-:W-:Y:S05]  /*20b30*/  BSYNC B1 ;  /* 0x0000000000017941 */ /* 0x000fea0003800000 */
.L_x_13236:
        /* <DEDUP_REMOVED lines=9> */
.L_x_13240:
[----:B------:R-:W-:Y:S02]  /*20bd0*/  IMAD.MOV.U32 R32, RZ, RZ, R23 ;  /* 0x000000ffff207224 */ /* 0x000fe400078e0017 */
[----:B------:R-:W-:Y:S02]  /*20be0*/  IMAD.MOV.U32 R14, RZ, RZ, R15 ;  /* 0x000000ffff0e7224 */ /* 0x000fe400078e000f */
[----:B------:R-:W-:Y:S02]  /*20bf0*/  IMAD.MOV.U32 R23, RZ, RZ, R54 ;  /* 0x000000ffff177224 */ /* 0x000fe400078e0036 */
[----:B------:R-:W-:-:S07]  /*20c00*/  IMAD.MOV.U32 R15, RZ, RZ, R24 ;  /* 0x000000ffff0f7224 */ /* 0x000fce00078e0018 */
.L_x_13241:
[----:B------:R-:W-:Y:S05]  /*20c10*/  BSYNC B1 ;  /* 0x0000000000017941 */ /* 0x000fea0003800000 */
.L_x_13239:
        /* <DEDUP_REMOVED lines=9> */
.L_x_13243:
[----:B------:R-:W-:Y:S01]  /*20cb0*/  MOV R17, R32 ;  /* 0x0000002000117202 */ /* 0x000fe20000000f00 */
[----:B------:R-:W-:Y:S02]  /*20cc0*/  IMAD.MOV.U32 R13, RZ, RZ, R14 ;  /* 0x000000ffff0d7224 */ /* 0x000fe400078e000e */
[----:B------:R-:W-:Y:S02]  /*20cd0*/  IMAD.MOV.U32 R32, RZ, RZ, R25 ;  /* 0x000000ffff207224 */ /* 0x000fe400078e0019 */
[----:B------:R-:W-:-:S07]  /*20ce0*/  IMAD.MOV.U32 R14, RZ, RZ, R3 ;  /* 0x000000ffff0e7224 */ /* 0x000fce00078e0003 */
.L_x_13244:
[----:B------:R-:W-:Y:S05]  /*20cf0*/  BSYNC B1 ;  /* 0x0000000000017941 */ /* 0x000fea0003800000 */
.L_x_13242:
        /* <DEDUP_REMOVED lines=9> */
.L_x_13246:
[----:B------:R-:W-:Y:S01]  /*20d90*/  IMAD.MOV.U32 R50, RZ, RZ, R17 ;  /* 0x000000ffff327224 */ /* 0x000fe200078e0011 */
[----:B------:R-:W-:Y:S01]  /*20da0*/  MOV R24, R13 ;  /* 0x0000000d00187202 */ /* 0x000fe20000000f00 */
[----:B------:R-:W-:Y:S02]  /*20db0*/  IMAD.MOV.U32 R17, RZ, RZ, R26 ;  /* 0x000000ffff117224 */ /* 0x000fe400078e001a */
[----:B------:R-:W-:-:S07]  /*20dc0*/  IMAD.MOV.U32 R13, RZ, RZ, R12 ;  /* 0x000000ffff0d7224 */ /* 0x000fce00078e000c */
.L_x_13247:
[----:B------:R-:W-:Y:S05]  /*20dd0*/  BSYNC B1 ;  /* 0x0000000000017941 */ /* 0x000fea0003800000 */
.L_x_13245:
        /* <DEDUP_REMOVED lines=9> */
.L_x_13249:
[----:B------:R-:W-:Y:S01]  /*20e70*/  IMAD.MOV.U32 R25, RZ, RZ, R50 ;  /* 0x000000ffff197224 */ /* 0x000fe200078e0032 */
[----:B------:R-:W-:Y:S01]  /*20e80*/  MOV R50, R27 ;  /* 0x0000001b00327202 */ /* 0x000fe20000000f00 */
[----:B------:R-:W-:Y:S02]  /*20e90*/  IMAD.MOV.U32 R3, RZ, RZ, R24 ;  /* 0x000000ffff037224 */ /* 0x000fe400078e0018 */
[----:B------:R-:W-:-:S07]  /*20ea0*/  IMAD.MOV.U32 R24, RZ, RZ, R19 ;  /* 0x000000ffff187224 */ /* 0x000fce00078e0013 */
.L_x_13250:
[----:B------:R-:W-:Y:S05]  /*20eb0*/  BSYNC B1 ;  /* 0x0000000000017941 */ /* 0x000fea0003800000 */
.L_x_13248:
        /* <DEDUP_REMOVED lines=9> */
.L_x_13252:
[----:B------:R-:W-:Y:S02]  /*20f50*/  IMAD.MOV.U32 R19, RZ, RZ, R25 ;  /* 0x000000ffff137224 */ /* 0x000fe400078e0019 */
[----:B------:R-:W-:Y:S01]  /*20f60*/  IMAD.MOV.U32 R12, RZ, RZ, R3 ;  /* 0x000000ffff0c7224 */ /* 0x000fe200078e0003 */
[----:B------:R-:W-:Y:S01]  /*20f70*/  MOV R3, R2 ;  /* 0x0000000200037202 */ /* 0x000fe20000000f00 */
[----:B------:R-:W-:-:S07]  /*20f80*/  IMAD.MOV.U32 R25, RZ, RZ, R16 ;  /* 0x000000ffff197224 */ /* 0x000fce00078e0010 */
.L_x_13253:
[----:B------:R-:W-:Y:S05]  /*20f90*/  BSYNC B1 ;  /* 0x0000000000017941 */ /* 0x000fea0003800000 */
.L_x_13251:
        /* <DEDUP_REMOVED lines=9> */
.L_x_13255:
[----:B------:R-:W-:Y:S02]  /*21030*/  IMAD.MOV.U32 R16, RZ, RZ, R19 ;  /* 0x000000ffff107224 */ /* 0x000fe400078e0013 */
[----:B------:R-:W-:Y:S02]  /*21040*/  IMAD.MOV.U32 R2, RZ, RZ, R12 ;  /* 0x000000ffff027224 */ /* 0x000fe400078e000c */
[----:B------:R-:W-:Y:S02]  /*21050*/  IMAD.MOV.U32 R19, RZ, RZ, R18 ;  /* 0x000000ffff137224 */ /* 0x000fe400078e0012 */
[----:B------:R-:W-:-:S07]  /*21060*/  IMAD.MOV.U32 R12, RZ, RZ, R29 ;  /* 0x000000ffff0c7224 */ /* 0x000fce00078e001d */
.L_x_13256:
[----:B------:R-:W-:Y:S05]  /*21070*/  BSYNC B1 ;  /* 0x0000000000017941 */ /* 0x000fea0003800000 */
.L_x_13254:
        /* <DEDUP_REMOVED lines=9> */
.L_x_13258:
[----:B------:R-:W-:Y:S02]  /*21110*/  IMAD.MOV.U32 R27, RZ, RZ, R16 ;  /* 0x000000ffff1b7224 */ /* 0x000fe400078e0010 */
[----:B------:R-:W-:Y:S02]  /*21120*/  IMAD.MOV.U32 R18, RZ, RZ, R2 ;  /* 0x000000ffff127224 */ /* 0x000fe400078e0002 */
[----:B------:R-:W-:Y:S02]  /*21130*/  IMAD.MOV.U32 R16, RZ, RZ, R35 ;  /* 0x000000ffff107224 */ /* 0x000fe400078e0023 */
[----:B------:R-:W-:-:S07]  /*21140*/  IMAD.MOV.U32 R2, RZ, RZ, R31 ;  /* 0x000000ffff027224 */ /* 0x000fce00078e001f */
.L_x_13259:
[----:B------:R-:W-:Y:S05]  /*21150*/  BSYNC B1 ;  /* 0x0000000000017941 */ /* 0x000fea0003800000 */
.L_x_13257:
        /* <DEDUP_REMOVED lines=9> */
.L_x_13261:
[----:B------:R-:W-:Y:S02]  /*211f0*/  IMAD.MOV.U32 R31, RZ, RZ, R27 ;  /* 0x000000ffff1f7224 */ /* 0x000fe400078e001b */
[----:B------:R-:W-:Y:S02]  /*21200*/  IMAD.MOV.U32 R29, RZ, RZ, R18 ;  /* 0x000000ffff1d7224 */ /* 0x000fe400078e0012 */
[----:B------:R-:W-:Y:S02]  /*21210*/  IMAD.MOV.U32 R27, RZ, RZ, R30 ;  /* 0x000000ffff1b7224 */ /* 0x000fe400078e001e */
[----:B------:R-:W-:-:S07]  /*21220*/  IMAD.MOV.U32 R18, RZ, RZ, R7 ;  /* 0x000000ffff127224 */ /* 0x000fce00078e0007 */
.L_x_13262:
[----:B------:R-:W-:Y:S05]  /*21230*/  BSYNC B1 ;  /* 0x0000000000017941 */ /* 0x000fea0003800000 */
.L_x_13260:
        /* <DEDUP_REMOVED lines=9> */
.L_x_13264:
[----:B------:R-:W-:Y:S01]  /*212d0*/  MOV R26, R31 ;  /* 0x0000001f001a7202 */ /* 0x000fe20000000f00 */
[----:B------:R-:W-:Y:S02]  /*212e0*/  IMAD.MOV.U32 R7, RZ, RZ, R29 ;  /* 0x000000ffff077224 */ /* 0x000fe400078e001d */
[----:B------:R-:W-:Y:S02]  /*212f0*/  IMAD.MOV.U32 R31, RZ, RZ, R10 ;  /* 0x000000ffff1f7224 */ /* 0x000fe400078e000a */
[----:B------:R-:W-:-:S07]  /*21300*/  IMAD.MOV.U32 R29, RZ, RZ, R6 ;  /* 0x000000ffff1d7224 */ /* 0x000fce00078e0006 */
.L_x_13265:
[----:B------:R-:W-:Y:S05]  /*21310*/  BSYNC B1 ;  /* 0x0000000000017941 */ /* 0x000fea0003800000 */
.L_x_13263:
        /* <DEDUP_REMOVED lines=9> */
.L_x_13267:
[----:B------:R-:W-:Y:S01]  /*213b0*/  IMAD.MOV.U32 R10, RZ, RZ, R26 ;  /* 0x000000ffff0a7224 */ /* 0x000fe200078e001a */
[----:B------:R-:W-:Y:S01]  /*213c0*/  MOV R6, R7 ;  /* 0x0000000700067202 */ /* 0x000fe20000000f00 */
[----:B------:R-:W-:Y:S02]  /*213d0*/  IMAD.MOV.U32 R26, RZ, RZ, R5 ;  /* 0x000000ffff1a7224 */ /* 0x000fe400078e0005 */
[----:B------:R-:W-:-:S07]  /*213e0*/  IMAD.MOV.U32 R7, RZ, RZ, R4 ;  /* 0x000000ffff077224 */ /* 0x000fce00078e0004 */
.L_x_13268:
[----:B------:R-:W-:Y:S05]  /*213f0*/  BSYNC B1 ;  /* 0x0000000000017941 */ /* 0x000fea0003800000 */
.L_x_13266:
        /* <DEDUP_REMOVED lines=9> */
.L_x_13270:
[----:B------:R-:W-:Y:S01]  /*21490*/  IMAD.MOV.U32 R4, RZ, RZ, R10 ;  /* 0x000000ffff047224 */ /* 0x000fe200078e000a */
[----:B------:R-:W-:Y:S01]  /*214a0*/  MOV R10, R11 ;  /* 0x0000000b000a7202 */ /* 0x000fe20000000f00 */
[----:B------:R-:W-:Y:S02]  /*214b0*/  IMAD.MOV.U32 R5, RZ, RZ, R6 ;  /* 0x000000ffff057224 */ /* 0x000fe400078e0006 */
[----:B------:R-:W-:-:S07]  /*214c0*/  IMAD.MOV.U32 R6, RZ, RZ, R9 ;  /* 0x000000ffff067224 */ /* 0x000fce00078e0009 */
.L_x_13271:
[----:B------:R-:W-:Y:S05]  /*214d0*/  BSYNC B1 ;  /* 0x0000000000017941 */ /* 0x000fea0003800000 */
.L_x_13269:
        /* <DEDUP_REMOVED lines=9> */
.L_x_13273:
[----:B------:R-:W-:Y:S02]  /*21570*/  IMAD.MOV.U32 R11, RZ, RZ, R4 ;  /* 0x000000ffff0b7224 */ /* 0x000fe400078e0004 */
[----:B------:R-:W-:Y:S01]  /*21580*/  IMAD.MOV.U32 R9, RZ, RZ, R5 ;  /* 0x000000ffff097224 */ /* 0x000fe200078e0005 */
[----:B------:R-:W-:Y:S01]  /*21590*/  MOV R5, R8 ;  /* 0x0000000800057202 */ /* 0x000fe20000000f00 */
[----:B------:R-:W-:-:S07]  /*215a0*/  IMAD.MOV.U32 R4, RZ, RZ, R21 ;  /* 0x000000ffff047224 */ /* 0x000fce00078e0015 */
.L_x_13274:
[----:B------:R-:W-:Y:S05]  /*215b0*/  BSYNC B1 ;  /* 0x0000000000017941 */ /* 0x000fea0003800000 */
.L_x_13272:
        /* <DEDUP_REMOVED lines=16> */
.L_x_13276:
[----:B------:R-:W-:Y:S02]  /*216c0*/  IMAD.MOV.U32 R35, RZ, RZ, R28 ;  /* 0x000000ffff237224 */ /* 0x000fe400078e001c */
[----:B------:R-:W-:Y:S01]  /*216d0*/  IMAD.MOV.U32 R21, RZ, RZ, R0 ;  /* 0x000000ffff157224 */ /* 0x000fe200078e0000 */
[----:B------:R-:W-:Y:S01]  /*216e0*/  MOV R0, R37 ;  /* 0x0000002500007202 */ /* 0x000fe20000000f00 */
[----:B------:R-:W-:-:S07]  /*216f0*/  IMAD.MOV.U32 R28, RZ, RZ, R57 ;  /* 0x000000ffff1c7224 */ /* 0x000fce00078e0039 */
.L_x_13277:
[----:B------:R-:W-:Y:S05]  /*21700*/  BSYNC B1 ;  /* 0x0000000000017941 */ /* 0x000fea0003800000 */
.L_x_13275:
        /* <DEDUP_REMOVED lines=9> */
.L_x_13279:
[----:B------:R-:W-:Y:S02]  /*217a0*/  IMAD.MOV.U32 R30, RZ, RZ, R35 ;  /* 0x000000ffff1e7224 */ /* 0x000fe400078e0023 */
[----:B------:R-:W-:Y:S01]  /*217b0*/  IMAD.MOV.U32 R8, RZ, RZ, R21 ;  /* 0x000000ffff087224 */ /* 0x000fe200078e0015 */
[----:B------:R-:W-:Y:S01]  /*217c0*/  MOV R21, R20 ;  /* 0x0000001400157202 */ /* 0x000fe20000000f00 */
[----:B------:R-:W-:-:S07]  /*217d0*/  IMAD.MOV.U32 R35, RZ, RZ, R22 ;  /* 0x000000ffff237224 */ /* 0x000fce00078e0016 */
.L_x_13280:
[----:B------:R-:W-:Y:S05]  /*217e0*/  BSYNC B1 ;  /* 0x0000000000017941 */ /* 0x000fea0003800000 */
.L_x_13278:
        /* <DEDUP_REMOVED lines=9> */
.L_x_13282:
[----:B------:R-:W-:Y:S02]  /*21880*/  IMAD.MOV.U32 R55, RZ, RZ, R30 ;  /* 0x000000ffff377224 */ /* 0x000fe400078e001e */
[----:B------:R-:W-:Y:S02]  /*21890*/  IMAD.MOV.U32 R37, RZ, RZ, R8 ;  /* 0x000000ffff257224 */ /* 0x000fe400078e0008 */
[----:B------:R-:W-:Y:S02]  /*218a0*/  IMAD.MOV.U32 R30, RZ, RZ, R23 ;  /* 0x000000ffff1e7224 */ /* 0x000fe400078e0017 */
[----:B------:R-:W-:-:S07]  /*218b0*/  IMAD.MOV.U32 R8, RZ, RZ, R15 ;  /* 0x000000ffff087224 */ /* 0x000fce00078e000f */
.L_x_13283:
[----:B------:R-:W-:Y:S05]  /*218c0*/  BSYNC B1 ;  /* 0x0000000000017941 */ /* 0x000fea0003800000 */
.L_x_13281:
        /* <DEDUP_REMOVED lines=9> */
.L_x_13285:
[----:B------:R-:W-:Y:S02]  /*21960*/  IMAD.MOV.U32 R22, RZ, RZ, R55 ;  /* 0x000000ffff167224 */ /* 0x000fe400078e0037 */
[----:B------:R-:W-:Y:S02]  /*21970*/  IMAD.MOV.U32 R20, RZ, RZ, R37 ;  /* 0x000000ffff147224 */ /* 0x000fe400078e0025 */
[----:B------:R-:W-:Y:S02]  /*21980*/  IMAD.MOV.U32 R55, RZ, RZ, R32 ;  /* 0x000000ffff377224 */ /* 0x000fe400078e0020 */
[----:B------:R-:W-:-:S07]  /*21990*/  IMAD.MOV.U32 R37, RZ, RZ, R14 ;  /* 0x000000ffff257224 */ /* 0x000fce00078e000e */
.L_x_13286:
[----:B------:R-:W-:Y:S05]  /*219a0*/  BSYNC B1 ;  /* 0x0000000000017941 */ /* 0x000fea0003800000 */
.L_x_13284:
        /* <DEDUP_REMOVED lines=9> */
.L_x_13288:
[----:B------:R-:W-:Y:S02]  /*21a40*/  IMAD.MOV.U32 R23, RZ, RZ, R22 ;  /* 0x000000ffff177224 */ /* 0x000fe400078e0016 */
[----:B------:R-:W-:Y:S02]  /*21a50*/  IMAD.MOV.U32 R15, RZ, RZ, R20 ;  /* 0x000000ffff0f7224 */ /* 0x000fe400078e0014 */
[----:B------:R-:W-:Y:S02]  /*21a60*/  IMAD.MOV.U32 R22, RZ, RZ, R17 ;  /* 0x000000ffff167224 */ /* 0x000fe400078e0011 */
[----:B------:R-:W-:-:S07]  /*21a70*/  IMAD.MOV.U32 R20, RZ, RZ, R13 ;  /* 0x000000ffff147224 */ /* 0x000fce00078e000d */
.L_x_13289:
[----:B------:R-:W-:Y:S05]  /*21a80*/  BSYNC B1 ;  /* 0x0000000000017941 */ /* 0x000fea0003800000 */
.L_x_13287:
        /* <DEDUP_REMOVED lines=9> */
.L_x_13291:
[----:B------:R-:W-:Y:S01]  /*21b20*/  MOV R32, R23 ;  /* 0x0000001700207202 */ /* 0x000fe20000000f00 */
[----:B------:R-:W-:Y:S02]  /*21b30*/  IMAD.MOV.U32 R14, RZ, RZ, R15 ;  /* 0x000000ffff0e7224 */ /* 0x000fe400078e000f */
[----:B------:R-:W-:Y:S02]  /*21b40*/  IMAD.MOV.U32 R23, RZ, RZ, R50 ;  /* 0x000000ffff177224 */ /* 0x000fe400078e0032 */
[----:B------:R-:W-:-:S07]  /*21b50*/  IMAD.MOV.U32 R15, RZ, RZ, R24 ;  /* 0x000000ffff0f7224 */ /* 0x000fce00078e0018 */
.L_x_13292:
[----:B------:R-:W-:Y:S05]  /*21b60*/  BSYNC B1 ;  /* 0x0000000000017941 */ /* 0x000fea0003800000 */
.L_x_13290:
        /* <DEDUP_REMOVED lines=9> */
.L_x_13294:
[----:B------:R-:W-:Y:S01]  /*21c00*/  IMAD.MOV.U32 R24, RZ, RZ, R32 ;  /* 0x000000ffff187224 */ /* 0x000fe200078e0020 */
[----:B------:R-:W-:Y:S01]  /*21c10*/  MOV R13, R14 ;  /* 0x0000000e000d7202 */ /* 0x000fe20000000f00 */
[----:B------:R-:W-:Y:S02]  /*21c20*/  IMAD.MOV.U32 R32, RZ, RZ, R25 ;  /* 0x000000ffff207224 */ /* 0x000fe400078e0019 */
[----:B------:R-:W-:-:S07]  /*21c30*/  IMAD.MOV.U32 R14, RZ, RZ, R3 ;  /* 0x000000ffff0e7224 */ /* 0x000fce00078e0003 */
.L_x_13295:
[----:B------:R-:W-:Y:S05]  /*21c40*/  BSYNC B1 ;  /* 0x0000000000017941 */ /* 0x000fea0003800000 */
.L_x_13293:
        /* <DEDUP_REMOVED lines=9> */
.L_x_13297:
[----:B------:R-:W-:Y:S01]  /*21ce0*/  IMAD.MOV.U32 R17, RZ, RZ, R24 ;  /* 0x000000ffff117224 */ /* 0x000fe200078e0018 */
[----:B------:R-:W-:Y:S01]  /*21cf0*/  MOV R24, R19 ;  /* 0x0000001300187202 */ /* 0x000fe20000000f00 */
[----:B------:R-:W-:Y:S02]  /*21d00*/  IMAD.MOV.U32 R3, RZ, RZ, R13 ;  /* 0x000000ffff037224 */ /* 0x000fe400078e000d */
[----:B------:R-:W-:-:S07]  /*21d10*/  IMAD.MOV.U32 R13, RZ, RZ, R12 ;  /* 0x000000ffff0d7224 */ /* 0x000fce00078e000c */
.L_x_13298:
[----:B------:R-:W-:Y:S05]  /*21d20*/  BSYNC B1 ;  /* 0x0000000000017941 */ /* 0x000fea0003800000 */
.L_x_13296:
        /* <DEDUP_REMOVED lines=9> */
.L_x_13300:
[----:B------:R-:W-:Y:S02]  /*21dc0*/  IMAD.MOV.U32 R12, RZ, RZ, R17 ;  /* 0x000000ffff0c7224 */ /* 0x000fe400078e0011 */
[----:B------:R-:W-:Y:S01]  /*21dd0*/  IMAD.MOV.U32 R19, RZ, RZ, R3 ;  /* 0x000000ffff137224 */ /* 0x000fe200078e0003 */
[----:B------:R-:W-:Y:S01]  /*21de0*/  MOV R3, R2 ;  /* 0x0000000200037202 */ /* 0x000fe20000000f00 */
[----:B------:R-:W-:-:S07]  /*21df0*/  IMAD.MOV.U32 R17, RZ, RZ, R16 ;  /* 0x000000ffff117224 */ /* 0x000fce00078e0010 */
.L_x_13301:
[----:B------:R-:W-:Y:S05]  /*21e00*/  BSYNC B1 ;  /* 0x0000000000017941 */ /* 0x000fea0003800000 */
.L_x_13299:
        /* <DEDUP_REMOVED lines=9> */
.L_x_13303:
[----:B------:R-:W-:Y:S02]  /*21ea0*/  IMAD.MOV.U32 R16, RZ, RZ, R12 ;  /* 0x000000ffff107224 */ /* 0x000fe400078e000c */
[----:B------:R-:W-:Y:S02]  /*21eb0*/  IMAD.MOV.U32 R2, RZ, RZ, R19 ;  /* 0x000000ffff027224 */ /* 0x000fe400078e0013 */
[----:B------:R-:W-:Y:S02]  /*21ec0*/  IMAD.MOV.U32 R12, RZ, RZ, R27 ;  /* 0x000000ffff0c7224 */ /* 0x000fe400078e001b */
[----:B------:R-:W-:-:S07]  /*21ed0*/  IMAD.MOV.U32 R19, RZ, RZ, R18 ;  /* 0x000000ffff137224 */ /* 0x000fce00078e0012 */
.L_x_13304:
[----:B------:R-:W-:Y:S05]  /*21ee0*/  BSYNC B1 ;  /* 0x0000000000017941 */ /* 0x000fea0003800000 */
.L_x_13302:
        /* <DEDUP_REMOVED lines=9> */
.L_x_13306:
[----:B------:R-:W-:Y:S02]  /*21f80*/  IMAD.MOV.U32 R25, RZ, RZ, R16 ;  /* 0x000000ffff197224 */ /* 0x000fe400078e0010 */
[----:B------:R-:W-:Y:S02]  /*21f90*/  IMAD.MOV.U32 R18, RZ, RZ, R2 ;  /* 0x000000ffff127224 */ /* 0x000fe400078e0002 */
[----:B------:R-:W-:Y:S02]  /*21fa0*/  IMAD.MOV.U32 R16, RZ, RZ, R31 ;  /* 0x000000ffff107224 */ /* 0x000fe400078e001f */
[----:B------:R-:W-:-:S07]  /*21fb0*/  IMAD.MOV.U32 R2, RZ, RZ, R29 ;  /* 0x000000ffff027224 */ /* 0x000fce00078e001d */
.L_x_13307:
[----:B------:R-:W-:Y:S05]  /*21fc0*/  BSYNC B1 ;  /* 0x0000000000017941 */ /* 0x000fea0003800000 */
.L_x_13305:
        /* <DEDUP_REMOVED lines=9> */
.L_x_13309:
[----:B------:R-:W-:Y:S02]  /*22060*/  IMAD.MOV.U32 R29, RZ, RZ, R25 ;  /* 0x000000ffff1d7224 */ /* 0x000fe400078e0019 */
[----:B------:R-:W-:Y:S02]  /*22070*/  IMAD.MOV.U32 R27, RZ, RZ, R18 ;  /* 0x000000ffff1b7224 */ /* 0x000fe400078e0012 */
[----:B------:R-:W-:Y:S02]  /*22080*/  IMAD.MOV.U32 R25, RZ, RZ, R26 ;  /* 0x000000ffff197224 */ /* 0x000fe400078e001a */
[----:B------:R-:W-:-:S07]  /*22090*/  IMAD.MOV.U32 R18, RZ, RZ, R7 ;  /* 0x000000ffff127224 */ /* 0x000fce00078e0007 */
.L_x_13310:
[----:B------:R-:W-:Y:S05]  /*220a0*/  BSYNC B1 ;  /* 0x0000000000017941 */ /* 0x000fea0003800000 */
.L_x_13308:
        /* <DEDUP_REMOVED lines=9> */
.L_x_13312:
[----:B------:R-:W-:Y:S01]  /*22140*/  MOV R7, R29 ;  /* 0x0000001d00077202 */ /* 0x000fe20000000f00 */
[----:B------:R-:W-:Y:S02]  /*22150*/  IMAD.MOV.U32 R26, RZ, RZ, R27 ;  /* 0x000000ffff1a7224 */ /* 0x000fe400078e001b */
[----:B------:R-:W-:Y:S02]  /*22160*/  IMAD.MOV.U32 R29, RZ, RZ, R10 ;  /* 0x000000ffff1d7224 */ /* 0x000fe400078e000a */
[----:B------:R-:W-:-:S07]  /*22170*/  IMAD.MOV.U32 R27, RZ, RZ, R6 ;  /* 0x000000ffff1b7224 */ /* 0x000fce00078e0006 */
.L_x_13313:
[----:B------:R-:W-:Y:S05]  /*22180*/  BSYNC B1 ;  /* 0x0000000000017941 */ /* 0x000fea0003800000 */
.L_x_13311:
        /* <DEDUP_REMOVED lines=9> */
.L_x_13315:
[----:B------:R-:W-:Y:S01]  /*22220*/  IMAD.MOV.U32 R10, RZ, RZ, R7 ;  /* 0x000000ffff0a7224 */ /* 0x000fe200078e0007 */
[----:B------:R-:W-:Y:S01]  /*22230*/  MOV R6, R26 ;  /* 0x0000001a00067202 */ /* 0x000fe20000000f00 */
[----:B------:R-:W-:Y:S02]  /*22240*/  IMAD.MOV.U32 R7, RZ, RZ, R4 ;  /* 0x000000ffff077224 */ /* 0x000fe400078e0004 */
[----:B------:R-:W-:-:S07]  /*22250*/  IMAD.MOV.U32 R26, RZ, RZ, R5 ;  /* 0x000000ffff1a7224 */ /* 0x000fce00078e0005 */
.L_x_13316:
[----:B------:R-:W-:Y:S05]  /*22260*/  BSYNC B1 ;  /* 0x0000000000017941 */ /* 0x000fea0003800000 */
.L_x_13314:
        /* <DEDUP_REMOVED lines=9> */
.L_x_13318:
[----:B------:R-:W-:Y:S01]  /*22300*/  IMAD.MOV.U32 R5, RZ, RZ, R10 ;  /* 0x000000ffff057224 */ /* 0x000fe200078e000a */
[----:B------:R-:W-:Y:S01]  /*22310*/  MOV R10, R11 ;  /* 0x0000000b000a7202 */ /* 0x000fe20000000f00 */
[----:B------:R-:W-:Y:S02]  /*22320*/  IMAD.MOV.U32 R4, RZ, RZ, R6 ;  /* 0x000000ffff047224 */ /* 0x000fe400078e0006 */
[----:B------:R-:W-:-:S07]  /*22330*/  IMAD.MOV.U32 R6, RZ, RZ, R9 ;  /* 0x000000ffff067224 */ /* 0x000fce00078e0009 */
.L_x_13319:
[----:B------:R-:W-:Y:S05]  /*22340*/  BSYNC B1 ;  /* 0x0000000000017941 */ /* 0x000fea0003800000 */
.L_x_13317:
        /* <DEDUP_REMOVED lines=16> */
.L_x_13321:
[----:B------:R-:W-:Y:S01]  /*22450*/  IMAD.MOV.U32 R11, RZ, RZ, R28 ;  /* 0x000000ffff0b7224 */ /* 0x000fe200078e001c */
[----:B------:R-:W-:Y:S01]  /*22460*/  MOV R9, R0 ;  /* 0x0000000000097202 */ /* 0x000fe20000000f00 */
[----:B------:R-:W-:Y:S02]  /*22470*/  IMAD.MOV.U32 R0, RZ, RZ, R21 ;  /* 0x000000ffff007224 */ /* 0x000fe400078e0015 */
[----:B------:R-:W-:-:S07]  /*22480*/  IMAD.MOV.U32 R28, RZ, RZ, R35 ;  /* 0x000000ffff1c7224 */ /* 0x000fce00078e0023 */
.L_x_13322:
[----:B------:R-:W-:Y:S05]  /*22490*/  BSYNC B1 ;  /* 0x0000000000017941 */ /* 0x000fea0003800000 */
.L_x_13320:
        /* <DEDUP_REMOVED lines=9> */
.L_x_13324:
[----:B------:R-:W-:Y:S01]  /*22530*/  IMAD.MOV.U32 R48, RZ, RZ, R11 ;  /* 0x000000ffff307224 */ /* 0x000fe200078e000b */
[----:B------:R-:W-:Y:S01]  /*22540*/  MOV R11, R30 ;  /* 0x0000001e000b7202 */ /* 0x000fe20000000f00 */
[----:B------:R-:W-:Y:S02]  /*22550*/  IMAD.MOV.U32 R46, RZ, RZ, R9 ;  /* 0x000000ffff2e7224 */ /* 0x000fe400078e0009 */
[----:B------:R-:W-:-:S07]  /*22560*/  IMAD.MOV.U32 R9, RZ, RZ, R8 ;  /* 0x000000ffff097224 */ /* 0x000fce00078e0008 */
.L_x_13325:
[----:B------:R-:W-:Y:S05]  /*22570*/  BSYNC B1 ;  /* 0x0000000000017941 */ /* 0x000fea0003800000 */
.L_x_13323:
        /* <DEDUP_REMOVED lines=9> */
.L_x_13327:
[----:B------:R-:W-:Y:S02]  /*22610*/  IMAD.MOV.U32 R31, RZ, RZ, R48 ;  /* 0x000000ffff1f7224 */ /* 0x000fe400078e0030 */
[----:B------:R-:W-:Y:S01]  /*22620*/  IMAD.MOV.U32 R21, RZ, RZ, R46 ;  /* 0x000000ffff157224 */ /* 0x000fe200078e002e */
[----:B------:R-:W-:Y:S01]  /*22630*/  MOV R46, R37 ;  /* 0x00000025002e7202 */ /* 0x000fe20000000f00 */
[----:B------:R-:W-:-:S07]  /*22640*/  IMAD.MOV.U32 R48, RZ, RZ, R55 ;  /* 0x000000ffff307224 */ /* 0x000fce00078e0037 */
.L_x_13328:
[----:B------:R-:W-:Y:S05]  /*22650*/  BSYNC B1 ;  /* 0x0000000000017941 */ /* 0x000fea0003800000 */
.L_x_13326:
        /* <DEDUP_REMOVED lines=9> */
.L_x_13330:
[----:B------:R-:W-:Y:S02]  /*226f0*/  IMAD.MOV.U32 R30, RZ, RZ, R31 ;  /* 0x000000ffff1e7224 */ /* 0x000fe400078e001f */
[----:B------:R-:W-:Y:S02]  /*22700*/  IMAD.MOV.U32 R8, RZ, RZ, R21 ;  /* 0x000000ffff087224 */ /* 0x000fe400078e0015 */
[----:B------:R-:W-:Y:S02]  /*22710*/  IMAD.MOV.U32 R31, RZ, RZ, R22 ;  /* 0x000000ffff1f7224 */ /* 0x000fe400078e0016 */
[----:B------:R-:W-:-:S07]  /*22720*/  IMAD.MOV.U32 R21, RZ, RZ, R20 ;  /* 0x000000ffff157224 */ /* 0x000fce00078e0014 */
.L_x_13331:
[----:B------:R-:W-:Y:S05]  /*22730*/  BSYNC B1 ;  /* 0x0000000000017941 */ /* 0x000fea0003800000 */
.L_x_13329:
        /* <DEDUP_REMOVED lines=9> */
.L_x_13333:
[----:B------:R-:W-:Y:S02]  /*227d0*/  IMAD.MOV.U32 R37, RZ, RZ, R30 ;  /* 0x000000ffff257224 */ /* 0x000fe400078e001e */
[----:B------:R-:W-:Y:S02]  /*227e0*/  IMAD.MOV.U32 R35, RZ, RZ, R8 ;  /* 0x000000ffff237224 */ /* 0x000fe400078e0008 */
[----:B------:R-:W-:Y:S02]  /*227f0*/  IMAD.MOV.U32 R30, RZ, RZ, R23 ;  /* 0x000000ffff1e7224 */ /* 0x000fe400078e0017 */
[----:B------:R-:W-:-:S07]  /*22800*/  IMAD.MOV.U32 R8, RZ, RZ, R15 ;  /* 0x000000ffff087224 */ /* 0x000fce00078e000f */
.L_x_13334:
[----:B------:R-:W-:Y:S05]  /*22810*/  BSYNC B1 ;  /* 0x0000000000017941 */ /* 0x000fea0003800000 */
.L_x_13332:
        /* <DEDUP_REMOVED lines=9> */
.L_x_13336:
[----:B------:R-:W-:Y:S02]  /*228b0*/  IMAD.MOV.U32 R15, RZ, RZ, R37 ;  /* 0x000000ffff0f7224 */ /* 0x000fe400078e0025 */
[----:B------:R-:W-:Y:S02]  /*228c0*/  IMAD.MOV.U32 R20, RZ, RZ, R35 ;  /* 0x000000ffff147224 */ /* 0x000fe400078e0023 */
[----:B------:R-:W-:Y:S02]  /*228d0*/  IMAD.MOV.U32 R37, RZ, RZ, R32 ;  /* 0x000000ffff257224 */ /* 0x000fe400078e0020 */
[----:B------:R-:W-:-:S07]  /*228e0*/  IMAD.MOV.U32 R35, RZ, RZ, R14 ;  /* 0x000000ffff237224 */ /* 0x000fce00078e000e */
.L_x_13337:
[----:B------:R-:W-:Y:S05]  /*228f0*/  BSYNC B1 ;  /* 0x0000000000017941 */ /* 0x000fea0003800000 */
.L_x_13335:
        /* <DEDUP_REMOVED lines=9> */
.L_x_13339:
[----:B------:R-:W-:Y:S01]  /*22990*/  MOV R22, R15 ;  /* 0x0000000f00167202 */ /* 0x000fe20000000f00 */
[----:B------:R-:W-:Y:S02]  /*229a0*/  IMAD.MOV.U32 R14, RZ, RZ, R20 ;  /* 0x000000ffff0e7224 */ /* 0x000fe400078e0014 */
[----:B------:R-:W-:Y:S02]  /*229b0*/  IMAD.MOV.U32 R15, RZ, RZ, R24 ;  /* 0x000000ffff0f7224 */ /* 0x000fe400078e0018 */
[----:B------:R-:W-:-:S07]  /*229c0*/  IMAD.MOV.U32 R20, RZ, RZ, R13 ;  /* 0x000000ffff147224 */ /* 0x000fce00078e000d */
.L_x_13340:
[----:B------:R-:W-:Y:S05]  /*229d0*/  BSYNC B1 ;  /* 0x0000000000017941 */ /* 0x000fea0003800000 */
.L_x_13338:
        /* <DEDUP_REMOVED lines=9> */
.L_x_13342:
[----:B------:R-:W-:Y:S01]  /*22a70*/  IMAD.MOV.U32 R13, RZ, RZ, R22 ;  /* 0x000000ffff0d7224 */ /* 0x000fe200078e0016 */
[----:B------:R-:W-:Y:S01]  /*22a80*/  MOV R24, R14 ;  /* 0x0000000e00187202 */ /* 0x000fe20000000f00 */
[----:B------:R-:W-:Y:S02]  /*22a90*/  IMAD.MOV.U32 R22, RZ, RZ, R17 ;  /* 0x000000ffff167224 */ /* 0x000fe400078e0011 */
[----:B------:R-:W-:-:S07]  /*22aa0*/  IMAD.MOV.U32 R14, RZ, RZ, R3 ;  /* 0x000000ffff0e7224 */ /* 0x000fce00078e0003 */
.L_x_13343:
[----:B------:R-:W-:Y:S05]  /*22ab0*/  BSYNC B1 ;  /* 0x0000000000017941 */ /* 0x000fea0003800000 */
.L_x_13341:
        /* <DEDUP_REMOVED lines=9> */
.L_x_13345:
[----:B------:R-:W-:Y:S01]  /*22b50*/  IMAD.MOV.U32 R17, RZ, RZ, R13 ;  /* 0x000000ffff117224 */ /* 0x000fe200078e000d */
[----:B------:R-:W-:Y:S01]  /*22b60*/  MOV R13, R12 ;  /* 0x0000000c000d7202 */ /* 0x000fe20000000f00 */
[----:B------:R-:W-:Y:S02]  /*22b70*/  IMAD.MOV.U32 R3, RZ, RZ, R24 ;  /* 0x000000ffff037224 */ /* 0x000fe400078e0018 */
[----:B------:R-:W-:-:S07]  /*22b80*/  IMAD.MOV.U32 R24, RZ, RZ, R19 ;  /* 0x000000ffff187224 */ /* 0x000fce00078e0013 */
.L_x_13346:
[----:B------:R-:W-:Y:S05]  /*22b90*/  BSYNC B1 ;  /* 0x0000000000017941 */ /* 0x000fea0003800000 */
.L_x_13344:
        /* <DEDUP_REMOVED lines=9> */
.L_x_13348:
[----:B------:R-:W-:Y:S02]  /*22c30*/  IMAD.MOV.U32 R12, RZ, RZ, R17 ;  /* 0x000000ffff0c7224 */ /* 0x000fe400078e0011 */
[----:B------:R-:W-:Y:S01]  /*22c40*/  IMAD.MOV.U32 R19, RZ, RZ, R3 ;  /* 0x000000ffff137224 */ /* 0x000fe200078e0003 */
[----:B------:R-:W-:Y:S01]  /*22c50*/  MOV R3, R2 ;  /* 0x0000000200037202 */ /* 0x000fe20000000f00 */
[----:B------:R-:W-:-:S07]  /*22c60*/  IMAD.MOV.U32 R17, RZ, RZ, R16 ;  /* 0x000000ffff117224 */ /* 0x000fce00078e0010 */
.L_x_13349:
[----:B------:R-:W-:Y:S05]  /*22c70*/  BSYNC B1 ;  /* 0x0000000000017941 */ /* 0x000fea0003800000 */
.L_x_13347:
        /* <DEDUP_REMOVED lines=9> */
.L_x_13351:
[----:B------:R-:W-:Y:S02]  /*22d10*/  IMAD.MOV.U32 R16, RZ, RZ, R12 ;  /* 0x000000ffff107224 */ /* 0x000fe400078e000c */
[----:B------:R-:W-:Y:S02]  /*22d20*/  IMAD.MOV.U32 R2, RZ, RZ, R19 ;  /* 0x000000ffff027224 */ /* 0x000fe400078e0013 */
[----:B------:R-:W-:Y:S02]  /*22d30*/  IMAD.MOV.U32 R12, RZ, RZ, R25 ;  /* 0x000000ffff0c7224 */ /* 0x000fe400078e0019 */
[----:B------:R-:W-:-:S07]  /*22d40*/  IMAD.MOV.U32 R19, RZ, RZ, R18 ;  /* 0x000000ffff137224 */ /* 0x000fce00078e0012 */
.L_x_13352:
[----:B------:R-:W-:Y:S05]  /*22d50*/  BSYNC B1 ;  /* 0x0000000000017941 */ /* 0x000fea0003800000 */
.L_x_13350:
        /* <DEDUP_REMOVED lines=9> */
.L_x_13354:
[----:B------:R-:W-:Y:S02]  /*22df0*/  IMAD.MOV.U32 R18, RZ, RZ, R16 ;  /* 0x000000ffff127224 */ /* 0x000fe400078e0010 */
[----:B------:R-:W-:Y:S02]  /*22e00*/  IMAD.MOV.U32 R23, RZ, RZ, R2 ;  /* 0x000000ffff177224 */ /* 0x000fe400078e0002 */
[----:B------:R-:W-:Y:S02]  /*22e10*/  IMAD.MOV.U32 R16, RZ, RZ, R29 ;  /* 0x000000ffff107224 */ /* 0x000fe400078e001d */
[----:B------:R-:W-:-:S07]  /*22e20*/  IMAD.MOV.U32 R2, RZ, RZ, R27 ;  /* 0x000000ffff027224 */ /* 0x000fce00078e001b */
.L_x_13355:
[----:B------:R-:W-:Y:S05]  /*22e30*/  BSYNC B1 ;  /* 0x0000000000017941 */ /* 0x000fea0003800000 */
.L_x_13353:
        /* <DEDUP_REMOVED lines=9> */
.L_x_13357:
[----:B------:R-:W-:Y:S02]  /*22ed0*/  IMAD.MOV.U32 R27, RZ, RZ, R18 ;  /* 0x000000ffff1b7224 */ /* 0x000fe400078e0012 */
[----:B------:R-:W-:Y:S02]  /*22ee0*/  IMAD.MOV.U32 R25, RZ, RZ, R23 ;  /* 0x000000ffff197224 */ /* 0x000fe400078e0017 */
[----:B------:R-:W-:Y:S02]  /*22ef0*/  IMAD.MOV.U32 R18, RZ, RZ, R7 ;  /* 0x000000ffff127224 */ /* 0x000fe400078e0007 */
[----:B------:R-:W-:-:S07]  /*22f00*/  IMAD.MOV.U32 R23, RZ, RZ, R26 ;  /* 0x000000ffff177224 */ /* 0x000fce00078e001a */
.L_x_13358:
[----:B------:R-:W-:Y:S05]  /*22f10*/  BSYNC B1 ;  /* 0x0000000000017941 */ /* 0x000fea0003800000 */
.L_x_13356:
        /* <DEDUP_REMOVED lines=9> */
.L_x_13360:
[----:B------:R-:W-:Y:S01]  /*22fb0*/  MOV R26, R27 ;  /* 0x0000001b001a7202 */ /* 0x000fe20000000f00 */
[----:B------:R-:W-:Y:S02]  /*22fc0*/  IMAD.MOV.U32 R7, RZ, RZ, R25 ;  /* 0x000000ffff077224 */ /* 0x000fe400078e0019 */
[----:B------:R-:W-:Y:S02]  /*22fd0*/  IMAD.MOV.U32 R27, RZ, RZ, R10 ;  /* 0x000000ffff1b7224 */ /* 0x000fe400078e000a */
[----:B------:R-:W-:-:S07]  /*22fe0*/  IMAD.MOV.U32 R25, RZ, RZ, R6 ;  /* 0x000000ffff197224 */ /* 0x000fce00078e0006 */
.L_x_13361:
[----:B------:R-:W-:Y:S05]  /*22ff0*/  BSYNC B1 ;  /* 0x0000000000017941 */ /* 0x000fea0003800000 */
.L_x_13359:
        /* <DEDUP_REMOVED lines=9> */
.L_x_13363:
[----:B------:R-:W-:Y:S01]  /*23090*/  IMAD.MOV.U32 R10, RZ, RZ, R26 ;  /* 0x000000ffff0a7224 */ /* 0x000fe200078e001a */
[----:B------:R-:W-:Y:S01]  /*230a0*/  MOV R6, R7 ;  /* 0x0000000700067202 */ /* 0x000fe20000000f00 */
[----:B------:R-:W-:Y:S02]  /*230b0*/  IMAD.MOV.U32 R26, RZ, RZ, R5 ;  /* 0x000000ffff1a7224 */ /* 0x000fe400078e0005 */
[----:B------:R-:W-:-:S07]  /*230c0*/  IMAD.MOV.U32 R7, RZ, RZ, R4 ;  /* 0x000000ffff077224 */ /* 0x000fce00078e0004 */
.L_x_13364:
[----:B------:R-:W-:Y:S05]  /*230d0*/  BSYNC B1 ;  /* 0x0000000000017941 */ /* 0x000fea0003800000 */
.L_x_13362:
        /* <DEDUP_REMOVED lines=16> */
.L_x_13366:
[----:B------:R-:W-:Y:S01]  /*231e0*/  MOV R29, R28 ;  /* 0x0000001c001d7202 */ /* 0x000fe20000000f00 */
[----:B------:R-:W-:Y:S02]  /*231f0*/  IMAD.MOV.U32 R5, RZ, RZ, R0 ;  /* 0x000000ffff057224 */ /* 0x000fe400078e0000 */
[----:B------:R-:W-:Y:S02]  /*23200*/  IMAD.MOV.U32 R0, RZ, RZ, R9 ;  /* 0x000000ffff007224 */ /* 0x000fe400078e0009 */
[----:B------:R-:W-:-:S07]  /*23210*/  IMAD.MOV.U32 R28, RZ, RZ, R11 ;  /* 0x000000ffff1c7224 */ /* 0x000fce00078e000b */
.L_x_13367:
[----:B------:R-:W-:Y:S05]  /*23220*/  BSYNC B1 ;  /* 0x0000000000017941 */ /* 0x000fea0003800000 */
.L_x_13365:
        /* <DEDUP_REMOVED lines=9> */
.L_x_13369:
[----:B------:R-:W-:Y:S01]  /*232c0*/  IMAD.MOV.U32 R32, RZ, RZ, R29 ;  /* 0x000000ffff207224 */ /* 0x000fe200078e001d */
[----:B------:R-:W-:Y:S01]  /*232d0*/  MOV R4, R5 ;  /* 0x0000000500047202 */ /* 0x000fe20000000f00 */
[----:B------:R-:W-:Y:S02]  /*232e0*/  IMAD.MOV.U32 R29, RZ, RZ, R48 ;  /* 0x000000ffff1d7224 */ /* 0x000fe400078e0030 */
[----:B------:R-:W-:-:S07]  /*232f0*/  IMAD.MOV.U32 R5, RZ, RZ, R46 ;  /* 0x000000ffff057224 */ /* 0x000fce00078e002e */
.L_x_13370:
[----:B------:R-:W-:Y:S05]  /*23300*/  BSYNC B1 ;  /* 0x0000000000017941 */ /* 0x000fea0003800000 */
.L_x_13368:
        /* <DEDUP_REMOVED lines=9> */
.L_x_13372:
[----:B------:R-:W-:Y:S01]  /*233a0*/  IMAD.MOV.U32 R11, RZ, RZ, R32 ;  /* 0x000000ffff0b7224 */ /* 0x000fe200078e0020 */
[----:B------:R-:W-:Y:S01]  /*233b0*/  MOV R32, R31 ;  /* 0x0000001f00207202 */ /* 0x000fe20000000f00 */
[----:B------:R-:W-:Y:S02]  /*233c0*/  IMAD.MOV.U32 R9, RZ, RZ, R4 ;  /* 0x000000ffff097224 */ /* 0x000fe400078e0004 */
[----:B------:R-:W-:-:S07]  /*233d0*/  IMAD.MOV.U32 R4, RZ, RZ, R21 ;  /* 0x000000ffff047224 */ /* 0x000fce00078e0015 */
.L_x_13373:
[----:B------:R-:W-:Y:S05]  /*233e0*/  BSYNC B1 ;  /* 0x0000000000017941 */ /* 0x000fea0003800000 */
.L_x_13371:
        /* <DEDUP_REMOVED lines=9> */
.L_x_13375:
[----:B------:R-:W-:Y:S02]  /*23480*/  IMAD.MOV.U32 R46, RZ, RZ, R11 ;  /* 0x000000ffff2e7224 */ /* 0x000fe400078e000b */
[----:B------:R-:W-:Y:S01]  /*23490*/  IMAD.MOV.U32 R44, RZ, RZ, R9 ;  /* 0x000000ffff2c7224 */ /* 0x000fe200078e0009 */
[----:B------:R-:W-:Y:S01]  /*234a0*/  MOV R9, R8 ;  /* 0x0000000800097202 */ /* 0x000fe20000000f00 */
[----:B------:R-:W-:-:S07]  /*234b0*/  IMAD.MOV.U32 R11, RZ, RZ, R30 ;  /* 0x000000ffff0b7224 */ /* 0x000fce00078e001e */
.L_x_13376:
[----:B------:R-:W-:Y:S05]  /*234c0*/  BSYNC B1 ;  /* 0x0000000000017941 */ /* 0x000fea0003800000 */
.L_x_13374:
        /* <DEDUP_REMOVED lines=9> */
.L_x_13378:
[----:B------:R-:W-:Y:S02]  /*23560*/  IMAD.MOV.U32 R8, RZ, RZ, R46 ;  /* 0x000000ffff087224 */ /* 0x000fe400078e002e */
[----:B------:R-:W-:Y:S02]  /*23570*/  IMAD.MOV.U32 R21, RZ, RZ, R44 ;  /* 0x000000ffff157224 */ /* 0x000fe400078e002c */
[----:B------:R-:W-:Y:S02]  /*23580*/  IMAD.MOV.U32 R46, RZ, RZ, R37 ;  /* 0x000000ffff2e7224 */ /* 0x000fe400078e0025 */
[----:B------:R-:W-:-:S07]  /*23590*/  IMAD.MOV.U32 R44, RZ, RZ, R35 ;  /* 0x000000ffff2c7224 */ /* 0x000fce00078e0023 */
.L_x_13379:
[----:B------:R-:W-:Y:S05]  /*235a0*/  BSYNC B1 ;  /* 0x0000000000017941 */ /* 0x000fea0003800000 */
.L_x_13377:
        /* <DEDUP_REMOVED lines=9> */
.L_x_13381:
[----:B------:R-:W-:Y:S02]  /*23640*/  IMAD.MOV.U32 R35, RZ, RZ, R8 ;  /* 0x000000ffff237224 */ /* 0x000fe400078e0008 */
[----:B------:R-:W-:Y:S02]  /*23650*/  IMAD.MOV.U32 R31, RZ, RZ, R21 ;  /* 0x000000ffff1f7224 */ /* 0x000fe400078e0015 */
[----:B------:R-:W-:Y:S02]  /*23660*/  IMAD.MOV.U32 R8, RZ, RZ, R15 ;  /* 0x000000ffff087224 */ /* 0x000fe400078e000f */
[----:B------:R-:W-:-:S07]  /*23670*/  IMAD.MOV.U32 R21, RZ, RZ, R20 ;  /* 0x000000ffff157224 */ /* 0x000fce00078e0014 */
.L_x_13382:
[----:B------:R-:W-:Y:S05]  /*23680*/  BSYNC B1 ;  /* 0x0000000000017941 */ /* 0x000fea0003800000 */
.L_x_13380:
        /* <DEDUP_REMOVED lines=9> */
.L_x_13384:
[----:B------:R-:W-:Y:S02]  /*23720*/  IMAD.MOV.U32 R20, RZ, RZ, R35 ;  /* 0x000000ffff147224 */ /* 0x000fe400078e0023 */
[----:B------:R-:W-:Y:S02]  /*23730*/  IMAD.MOV.U32 R15, RZ, RZ, R31 ;  /* 0x000000ffff0f7224 */ /* 0x000fe400078e001f */
[----:B------:R-:W-:Y:S02]  /*23740*/  IMAD.MOV.U32 R35, RZ, RZ, R22 ;  /* 0x000000ffff237224 */ /* 0x000fe400078e0016 */
[----:B------:R-:W-:-:S07]  /*23750*/  IMAD.MOV.U32 R31, RZ, RZ, R14 ;  /* 0x000000ffff1f7224 */ /* 0x000fce00078e000e */
.L_x_13385:
[----:B------:R-:W-:Y:S05]  /*23760*/  BSYNC B1 ;  /* 0x0000000000017941 */ /* 0x000fea0003800000 */
.L_x_13383:
        /* <DEDUP_REMOVED lines=9> */
.L_x_13387:
[----:B------:R-:W-:Y:S01]  /*23800*/  MOV R22, R20 ;  /* 0x0000001400167202 */ /* 0x000fe20000000f00 */
[----:B------:R-:W-:Y:S02]  /*23810*/  IMAD.MOV.U32 R14, RZ, RZ, R15 ;  /* 0x000000ffff0e7224 */ /* 0x000fe400078e000f */
[----:B------:R-:W-:Y:S02]  /*23820*/  IMAD.MOV.U32 R20, RZ, RZ, R13 ;  /* 0x000000ffff147224 */ /* 0x000fe400078e000d */
[----:B------:R-:W-:-:S07]  /*23830*/  IMAD.MOV.U32 R15, RZ, RZ, R24 ;  /* 0x000000ffff0f7224 */ /* 0x000fce00078e0018 */
.L_x_13388:
[----:B------:R-:W-:Y:S05]  /*23840*/  BSYNC B1 ;  /* 0x0000000000017941 */ /* 0x000fea0003800000 */
.L_x_13386:
        /* <DEDUP_REMOVED lines=9> */
.L_x_13390:
[----:B------:R-:W-:Y:S01]  /*238e0*/  IMAD.MOV.U32 R13, RZ, RZ, R22 ;  /* 0x000000ffff0d7224 */ /* 0x000fe200078e0016 */
[----:B------:R-:W-:Y:S01]  /*238f0*/  MOV R24, R14 ;  /* 0x0000000e00187202 */ /* 0x000fe20000000f00 */
[----:B------:R-:W-:Y:S02]  /*23900*/  IMAD.MOV.U32 R22, RZ, RZ, R17 ;  /* 0x000000ffff167224 */ /* 0x000fe400078e0011 */
[----:B------:R-:W-:-:S07]  /*23910*/  IMAD.MOV.U32 R14, RZ, RZ, R3 ;  /* 0x000000ffff0e7224 */ /* 0x000fce00078e0003 */
.L_x_13391:
[----:B------:R-:W-:Y:S05]  /*23920*/  BSYNC B1 ;  /* 0x0000000000017941 */ /* 0x000fea0003800000 */
.L_x_13389:
        /* <DEDUP_REMOVED lines=9> */
.L_x_13393:
[----:B------:R-:W-:Y:S01]  /*239c0*/  IMAD.MOV.U32 R17, RZ, RZ, R13 ;  /* 0x000000ffff117224 */ /* 0x000fe200078e000d */
[----:B------:R-:W-:Y:S01]  /*239d0*/  MOV R13, R12 ;  /* 0x0000000c000d7202 */ /* 0x000fe20000000f00 */
[----:B------:R-:W-:Y:S02]  /*239e0*/  IMAD.MOV.U32 R3, RZ, RZ, R24 ;  /* 0x000000ffff037224 */ /* 0x000fe400078e0018 */
[----:B------:R-:W-:-:S07]  /*239f0*/  IMAD.MOV.U32 R24, RZ, RZ, R19 ;  /* 0x000000ffff187224 */ /* 0x000fce00078e0013 */
.L_x_13394:
[----:B------:R-:W-:Y:S05]  /*23a00*/  BSYNC B1 ;  /* 0x0000000000017941 */ /* 0x000fea0003800000 */
.L_x_13392:
        /* <DEDUP_REMOVED lines=9> */
.L_x_13396:
[----:B------:R-:W-:Y:S02]  /*23aa0*/  IMAD.MOV.U32 R19, RZ, RZ, R17 ;  /* 0x000000ffff137224 */ /* 0x000fe400078e0011 */
[----:B------:R-:W-:Y:S01]  /*23ab0*/  IMAD.MOV.U32 R12, RZ, RZ, R3 ;  /* 0x000000ffff0c7224 */ /* 0x000fe200078e0003 */
[----:B------:R-:W-:Y:S01]  /*23ac0*/  MOV R3, R2 ;  /* 0x0000000200037202 */ /* 0x000fe20000000f00 */
[----:B------:R-:W-:-:S07]  /*23ad0*/  IMAD.MOV.U32 R17, RZ, RZ, R16 ;  /* 0x000000ffff117224 */ /* 0x000fce00078e0010 */
.L_x_13397:
[----:B------:R-:W-:Y:S05]  /*23ae0*/  BSYNC B1 ;  /* 0x0000000000017941 */ /* 0x000fea0003800000 */
.L_x_13395:
        /* <DEDUP_REMOVED lines=9> */
.L_x_13399:
[----:B------:R-:W-:Y:S02]  /*23b80*/  IMAD.MOV.U32 R16, RZ, RZ, R19 ;  /* 0x000000ffff107224 */ /* 0x000fe400078e0013 */
[----:B------:R-:W-:Y:S02]  /*23b90*/  IMAD.MOV.U32 R2, RZ, RZ, R12 ;  /* 0x000000ffff027224 */ /* 0x000fe400078e000c */
[----:B------:R-:W-:Y:S02]  /*23ba0*/  IMAD.MOV.U32 R19, RZ, RZ, R18 ;  /* 0x000000ffff137224 */ /* 0x000fe400078e0012 */
[----:B------:R-:W-:-:S07]  /*23bb0*/  IMAD.MOV.U32 R12, RZ, RZ, R23 ;  /* 0x000000ffff0c7224 */ /* 0x000fce00078e0017 */
.L_x_13400:
[----:B------:R-:W-:Y:S05]  /*23bc0*/  BSYNC B1 ;  /* 0x0000000000017941 */ /* 0x000fea0003800000 */
.L_x_13398:
        /* <DEDUP_REMOVED lines=9> */
.L_x_13402:
[----:B------:R-:W-:Y:S02]  /*23c60*/  IMAD.MOV.U32 R23, RZ, RZ, R16 ;  /* 0x000000ffff177224 */ /* 0x000fe400078e0010 */
[----:B------:R-:W-:Y:S02]  /*23c70*/  IMAD.MOV.U32 R18, RZ, RZ, R2 ;  /* 0x000000ffff127224 */ /* 0x000fe400078e0002 */
[----:B------:R-:W-:Y:S02]  /*23c80*/  IMAD.MOV.U32 R16, RZ, RZ, R27 ;  /* 0x000000ffff107224 */ /* 0x000fe400078e001b */
[----:B------:R-:W-:-:S07]  /*23c90*/  IMAD.MOV.U32 R2, RZ, RZ, R25 ;  /* 0x000000ffff027224 */ /* 0x000fce00078e0019 */
.L_x_13403:
[----:B------:R-:W-:Y:S05]  /*23ca0*/  BSYNC B1 ;  /* 0x0000000000017941 */ /* 0x000fea0003800000 */
.L_x_13401:
        /* <DEDUP_REMOVED lines=9> */
.L_x_13405:
[----:B------:R-:W-:Y:S02]  /*23d40*/  IMAD.MOV.U32 R27, RZ, RZ, R23 ;  /* 0x000000ffff1b7224 */ /* 0x000fe400078e0017 */
[----:B------:R-:W-:Y:S02]  /*23d50*/  IMAD.MOV.U32 R25, RZ, RZ, R18 ;  /* 0x000000ffff197224 */ /* 0x000fe400078e0012 */
[----:B------:R-:W-:Y:S02]  /*23d60*/  IMAD.MOV.U32 R23, RZ, RZ, R26 ;  /* 0x000000ffff177224 */ /* 0x000fe400078e001a */
[----:B------:R-:W-:-:S07]  /*23d70*/  IMAD.MOV.U32 R18, RZ, RZ, R7 ;  /* 0x000000ffff127224 */ /* 0x000fce00078e0007 */
.L_x_13406:
[----:B------:R-:W-:Y:S05]  /*23d80*/  BSYNC B1 ;  /* 0x0000000000017941 */ /* 0x000fea0003800000 */
.L_x_13404:
        /* <DEDUP_REMOVED lines=9> */
.L_x_13408:
[----:B------:R-:W-:Y:S01]  /*23e20*/  MOV R26, R27 ;  /* 0x0000001b001a7202 */ /* 0x000fe20000000f00 */
[----:B------:R-:W-:Y:S02]  /*23e30*/  IMAD.MOV.U32 R7, RZ, RZ, R25 ;  /* 0x000000ffff077224 */ /* 0x000fe400078e0019 */
[----:B------:R-:W-:Y:S02]  /*23e40*/  IMAD.MOV.U32 R27, RZ, RZ, R10 ;  /* 0x000000ffff1b7224 */ /* 0x000fe400078e000a */
[----:B------:R-:W-:-:S07]  /*23e50*/  IMAD.MOV.U32 R25, RZ, RZ, R6 ;  /* 0x000000ffff197224 */ /* 0x000fce00078e0006 */
.L_x_13409:
[----:B------:R-:W-:Y:S05]  /*23e60*/  BSYNC B1 ;  /* 0x0000000000017941 */ /* 0x000fea0003800000 */
.L_x_13407:
        /* <DEDUP_REMOVED lines=16> */
.L_x_13411:
[----:B------:R-:W-:Y:S02]  /*23f70*/  IMAD.MOV.U32 R49, RZ, RZ, R28 ;  /* 0x000000ffff317224 */ /* 0x000fe400078e001c */
[----:B------:R-:W-:Y:S02]  /*23f80*/  IMAD.MOV.U32 R37, RZ, RZ, R0 ;  /* 0x000000ffff257224 */ /* 0x000fe400078e0000 */
[----:B------:R-:W-:Y:S02]  /*23f90*/  IMAD.MOV.U32 R0, RZ, RZ, R5 ;  /* 0x000000ffff007224 */ /* 0x000fe400078e0005 */
[----:B------:R-:W-:-:S07]  /*23fa0*/  IMAD.MOV.U32 R28, RZ, RZ, R29 ;  /* 0x000000ffff1c7224 */ /* 0x000fce00078e001d */
.L_x_13412:
[----:B------:R-:W-:Y:S05]  /*23fb0*/  BSYNC B1 ;  /* 0x0000000000017941 */ /* 0x000fea0003800000 */
.L_x_13410:
        /* <DEDUP_REMOVED lines=9> */
.L_x_13414:
[----:B------:R-:W-:Y:S01]  /*24050*/  MOV R10, R49 ;  /* 0x00000031000a7202 */ /* 0x000fe20000000f00 */
[----:B------:R-:W-:Y:S02]  /*24060*/  IMAD.MOV.U32 R6, RZ, RZ, R37 ;  /* 0x000000ffff067224 */ /* 0x000fe400078e0025 */
[----:B------:R-:W-:Y:S02]  /*24070*/  IMAD.MOV.U32 R49, RZ, RZ, R32 ;  /* 0x000000ffff317224 */ /* 0x000fe400078e0020 */
[----:B------:R-:W-:-:S07]  /*24080*/  IMAD.MOV.U32 R37, RZ, RZ, R4 ;  /* 0x000000ffff257224 */ /* 0x000fce00078e0004 */
.L_x_13415:
[----:B------:R-:W-:Y:S05]  /*24090*/  BSYNC B1 ;  /* 0x0000000000017941 */ /* 0x000fea0003800000 */
.L_x_13413:
        /* <DEDUP_REMOVED lines=9> */
.L_x_13417:
[----:B------:R-:W-:Y:S01]  /*24130*/  IMAD.MOV.U32 R29, RZ, RZ, R10 ;  /* 0x000000ffff1d7224 */ /* 0x000fe200078e000a */
[----:B------:R-:W-:Y:S01]  /*24140*/  MOV R5, R6 ;  /* 0x0000000600057202 */ /* 0x000fe20000000f00 */
[----:B------:R-:W-:Y:S02]  /*24150*/  IMAD.MOV.U32 R10, RZ, RZ, R11 ;  /* 0x000000ffff0a7224 */ /* 0x000fe400078e000b */
[----:B------:R-:W-:-:S07]  /*24160*/  IMAD.MOV.U32 R6, RZ, RZ, R9 ;  /* 0x000000ffff067224 */ /* 0x000fce00078e0009 */
.L_x_13418:
[----:B------:R-:W-:Y:S05]  /*24170*/  BSYNC B1 ;  /* 0x0000000000017941 */ /* 0x000fea0003800000 */
.L_x_13416:
        /* <DEDUP_REMOVED lines=9> */
.L_x_13420:
[----:B------:R-:W-:Y:S01]  /*24210*/  IMAD.MOV.U32 R9, RZ, RZ, R29 ;  /* 0x000000ffff097224 */ /* 0x000fe200078e001d */
[----:B------:R-:W-:Y:S01]  /*24220*/  MOV R29, R46 ;  /* 0x0000002e001d7202 */ /* 0x000fe20000000f00 */
[----:B------:R-:W-:Y:S02]  /*24230*/  IMAD.MOV.U32 R4, RZ, RZ, R5 ;  /* 0x000000ffff047224 */ /* 0x000fe400078e0005 */
[----:B------:R-:W-:-:S07]  /*24240*/  IMAD.MOV.U32 R5, RZ, RZ, R44 ;  /* 0x000000ffff057224 */ /* 0x000fce00078e002c */
.L_x_13421:
[----:B------:R-:W-:Y:S05]  /*24250*/  BSYNC B1 ;  /* 0x0000000000017941 */ /* 0x000fea0003800000 */
.L_x_13419:
        /* <DEDUP_REMOVED lines=9> */
.L_x_13423:
[----:B------:R-:W-:Y:S02]  /*242f0*/  IMAD.MOV.U32 R32, RZ, RZ, R9 ;  /* 0x000000ffff207224 */ /* 0x000fe400078e0009 */
[----:B------:R-:W-:Y:S01]  /*24300*/  IMAD.MOV.U32 R30, RZ, RZ, R4 ;  /* 0x000000ffff1e7224 */ /* 0x000fe200078e0004 */
[----:B------:R-:W-:Y:S01]  /*24310*/  MOV R4, R21 ;  /* 0x0000001500047202 */ /* 0x000fe20000000f00 */
[----:B------:R-:W-:-:S07]  /*24320*/  IMAD.MOV.U32 R9, RZ, RZ, R8 ;  /* 0x000000ffff097224 */ /* 0x000fce00078e0008 */
.L_x_13424:
[----:B------:R-:W-:Y:S05]  /*24330*/  BSYNC B1 ;  /* 0x0000000000017941 */ /* 0x000fea0003800000 */
.L_x_13422:
        /* <DEDUP_REMOVED lines=9> */
.L_x_13426:
[----:B------:R-:W-:Y:S02]  /*243d0*/  IMAD.MOV.U32 R11, RZ, RZ, R32 ;  /* 0x000000ffff0b7224 */ /* 0x000fe400078e0020 */
[----:B------:R-:W-:Y:S02]  /*243e0*/  IMAD.MOV.U32 R8, RZ, RZ, R30 ;  /* 0x000000ffff087224 */ /* 0x000fe400078e001e */
[----:B------:R-:W-:Y:S02]  /*243f0*/  IMAD.MOV.U32 R32, RZ, RZ, R35 ;  /* 0x000000ffff207224 */ /* 0x000fe400078e0023 */
[----:B------:R-:W-:-:S07]  /*24400*/  IMAD.MOV.U32 R30, RZ, RZ, R31 ;  /* 0x000000ffff1e7224 */ /* 0x000fce00078e001f */
.L_x_13427:
[----:B------:R-:W-:Y:S05]  /*24410*/  BSYNC B1 ;  /* 0x0000000000017941 */ /* 0x000fea0003800000 */
.L_x_13425:
        /* <DEDUP_REMOVED lines=9> */
.L_x_13429:
[----:B------:R-:W-:Y:S02]  /*244b0*/  IMAD.MOV.U32 R31, RZ, RZ, R11 ;  /* 0x000000ffff1f7224 */ /* 0x000fe400078e000b */
[----:B------:R-:W-:Y:S02]  /*244c0*/  IMAD.MOV.U32 R21, RZ, RZ, R8 ;  /* 0x000000ffff157224 */ /* 0x000fe400078e0008 */
[----:B------:R-:W-:Y:S02]  /*244d0*/  IMAD.MOV.U32 R11, RZ, RZ, R20 ;  /* 0x000000ffff0b7224 */ /* 0x000fe400078e0014 */
[----:B------:R-:W-:-:S07]  /*244e0*/  IMAD.MOV.U32 R8, RZ, RZ, R15 ;  /* 0x000000ffff087224 */ /* 0x000fce00078e000f */
.L_x_13430:
[----:B------:R-:W-:Y:S05]  /*244f0*/  BSYNC B1 ;  /* 0x0000000000017941 */ /* 0x000fea0003800000 */
.L_x_13428:
        /* <DEDUP_REMOVED lines=9> */
.L_x_13432:
[----:B------:R-:W-:Y:S02]  /*24590*/  IMAD.MOV.U32 R20, RZ, RZ, R31 ;  /* 0x000000ffff147224 */ /* 0x000fe400078e001f */
[----:B------:R-:W-:Y:S02]  /*245a0*/  IMAD.MOV.U32 R15, RZ, RZ, R21 ;  /* 0x000000ffff0f7224 */ /* 0x000fe400078e0015 */
[----:B------:R-:W-:Y:S02]  /*245b0*/  IMAD.MOV.U32 R31, RZ, RZ, R22 ;  /* 0x000000ffff1f7224 */ /* 0x000fe400078e0016 */
[----:B------:R-:W-:-:S07]  /*245c0*/  IMAD.MOV.U32 R21, RZ, RZ, R14 ;  /* 0x000000ffff157224 */ /* 0x000fce00078e000e */
.L_x_13433:
[----:B------:R-:W-:Y:S05]  /*245d0*/  BSYNC B1 ;  /* 0x0000000000017941 */ /* 0x000fea0003800000 */
.L_x_13431:
        /* <DEDUP_REMOVED lines=9> */
.L_x_13435:
[----:B------:R-:W-:Y:S01]  /*24670*/  MOV R22, R20 ;  /* 0x0000001400167202 */ /* 0x000fe20000000f00 */
[----:B------:R-:W-:Y:S02]  /*24680*/  IMAD.MOV.U32 R14, RZ, RZ, R15 ;  /* 0x000000ffff0e7224 */ /* 0x000fe400078e000f */
[----:B------:R-:W-:Y:S02]  /*24690*/  IMAD.MOV.U32 R20, RZ, RZ, R13 ;  /* 0x000000ffff147224 */ /* 0x000fe400078e000d */
[----:B------:R-:W-:-:S07]  /*246a0*/  IMAD.MOV.U32 R15, RZ, RZ, R24 ;  /* 0x000000ffff0f7224 */ /* 0x000fce00078e0018 */
.L_x_13436:
[----:B------:R-:W-:Y:S05]  /*246b0*/  BSYNC B1 ;  /* 0x0000000000017941 */ /* 0x000fea0003800000 */
.L_x_13434:
        /* <DEDUP_REMOVED lines=9> */
.L_x_13438:
[----:B------:R-:W-:Y:S01]  /*24750*/  IMAD.MOV.U32 R24, RZ, RZ, R22 ;  /* 0x000000ffff187224 */ /* 0x000fe200078e0016 */
[----:B------:R-:W-:Y:S01]  /*24760*/  MOV R13, R14 ;  /* 0x0000000e000d7202 */ /* 0x000fe20000000f00 */
[----:B------:R-:W-:Y:S02]  /*24770*/  IMAD.MOV.U32 R22, RZ, RZ, R17 ;  /* 0x000000ffff167224 */ /* 0x000fe400078e0011 */
[----:B------:R-:W-:-:S07]  /*24780*/  IMAD.MOV.U32 R14, RZ, RZ, R3 ;  /* 0x000000ffff0e7224 */ /* 0x000fce00078e0003 */
.L_x_13439:
[----:B------:R-:W-:Y:S05]  /*24790*/  BSYNC B1 ;  /* 0x0000000000017941 */ /* 0x000fea0003800000 */
.L_x_13437:
        /* <DEDUP_REMOVED lines=9> */
.L_x_13441:
[----:B------:R-:W-:Y:S01]  /*24830*/  IMAD.MOV.U32 R17, RZ, RZ, R24 ;  /* 0x000000ffff117224 */ /* 0x000fe200078e0018 */
[----:B------:R-:W-:Y:S01]  /*24840*/  MOV R24, R19 ;  /* 0x0000001300187202 */ /* 0x000fe20000000f00 */
[----:B------:R-:W-:Y:S02]  /*24850*/  IMAD.MOV.U32 R3, RZ, RZ, R13 ;  /* 0x000000ffff037224 */ /* 0x000fe400078e000d */
[----:B------:R-:W-:-:S07]  /*24860*/  IMAD.MOV.U32 R13, RZ, RZ, R12 ;  /* 0x000000ffff0d7224 */ /* 0x000fce00078e000c */
.L_x_13442:
[----:B------:R-:W-:Y:S05]  /*24870*/  BSYNC B1 ;  /* 0x0000000000017941 */ /* 0x000fea0003800000 */
.L_x_13440:
        /* <DEDUP_REMOVED lines=9> */
.L_x_13444:
[----:B------:R-:W-:Y:S02]  /*24910*/  IMAD.MOV.U32 R12, RZ, RZ, R17 ;  /* 0x000000ffff0c7224 */ /* 0x000fe400078e0011 */
[----:B------:R-:W-:Y:S01]  /*24920*/  IMAD.MOV.U32 R19, RZ, RZ, R3 ;  /* 0x000000ffff137224 */ /* 0x000fe200078e0003 */
[----:B------:R-:W-:Y:S01]  /*24930*/  MOV R3, R2 ;  /* 0x0000000200037202 */ /* 0x000fe20000000f00 */
[----:B------:R-:W-:-:S07]  /*24940*/  IMAD.MOV.U32 R17, RZ, RZ, R16 ;  /* 0x000000ffff117224 */ /* 0x000fce00078e0010 */
.L_x_13445:
[----:B------:R-:W-:Y:S05]  /*24950*/  BSYNC B1 ;  /* 0x0000000000017941 */ /* 0x000fea0003800000 */
.L_x_13443:
        /* <DEDUP_REMOVED lines=9> */
.L_x_13447:
[----:B------:R-:W-:Y:S02]  /*249f0*/  IMAD.MOV.U32 R16, RZ, RZ, R12 ;  /* 0x000000ffff107224 */ /* 0x000fe400078e000c */
[----:B------:R-:W-:Y:S02]  /*24a00*/  IMAD.MOV.U32 R2, RZ, RZ, R19 ;  /* 0x000000ffff027224 */ /* 0x000fe400078e0013 */
[----:B------:R-:W-:Y:S02]  /*24a10*/  IMAD.MOV.U32 R12, RZ, RZ, R23 ;  /* 0x000000ffff0c7224 */ /* 0x000fe400078e0017 */
[----:B------:R-:W-:-:S07]  /*24a20*/  IMAD.MOV.U32 R19, RZ, RZ, R18 ;  /* 0x000000ffff137224 */ /* 0x000fce00078e0012 */
.L_x_13448:
[----:B------:R-:W-:Y:S05]  /*24a30*/  BSYNC B1 ;  /* 0x0000000000017941 */ /* 0x000fea0003800000 */
.L_x_13446:
        /* <DEDUP_REMOVED lines=9> */
.L_x_13450:
[----:B------:R-:W-:Y:S02]  /*24ad0*/  IMAD.MOV.U32 R23, RZ, RZ, R16 ;  /* 0x000000ffff177224 */ /* 0x000fe400078e0010 */
[----:B------:R-:W-:Y:S02]  /*24ae0*/  IMAD.MOV.U32 R18, RZ, RZ, R2 ;  /* 0x000000ffff127224 */ /* 0x000fe400078e0002 */
[----:B------:R-:W-:Y:S02]  /*24af0*/  IMAD.MOV.U32 R16, RZ, RZ, R27 ;  /* 0x000000ffff107224 */ /* 0x000fe400078e001b */
[----:B------:R-:W-:-:S07]  /*24b00*/  IMAD.MOV.U32 R2, RZ, RZ, R25 ;  /* 0x000000ffff027224 */ /* 0x000fce00078e0019 */
.L_x_13451:
[----:B------:R-:W-:Y:S05]  /*24b10*/  BSYNC B1 ;  /* 0x0000000000017941 */ /* 0x000fea0003800000 */
.L_x_13449:
        /* <DEDUP_REMOVED lines=9> */
.L_x_13453:
[----:B------:R-:W-:Y:S02]  /*24bb0*/  IMAD.MOV.U32 R27, RZ, RZ, R23 ;  /* 0x000000ffff1b7224 */ /* 0x000fe400078e0017 */
[----:B------:R-:W-:Y:S02]  /*24bc0*/  IMAD.MOV.U32 R25, RZ, RZ, R18 ;  /* 0x000000ffff197224 */ /* 0x000fe400078e0012 */
[----:B------:R-:W-:Y:S02]  /*24bd0*/  IMAD.MOV.U32 R23, RZ, RZ, R26 ;  /* 0x000000ffff177224 */ /* 0x000fe400078e001a */
[----:B------:R-:W-:-:S07]  /*24be0*/  IMAD.MOV.U32 R18, RZ, RZ, R7 ;  /* 0x000000ffff127224 */ /* 0x000fce00078e0007 */
.L_x_13454:
[----:B------:R-:W-:Y:S05]  /*24bf0*/  BSYNC B1 ;  /* 0x0000000000017941 */ /* 0x000fea0003800000 */
.L_x_13452:
        /* <DEDUP_REMOVED lines=16> */
.L_x_13456:
[----:B------:R-:W-:Y:S02]  /*24d00*/  IMAD.MOV.U32 R35, RZ, RZ, R28 ;  /* 0x000000ffff237224 */ /* 0x000fe400078e001c */
[----:B------:R-:W-:Y:S02]  /*24d10*/  IMAD.MOV.U32 R7, RZ, RZ, R0 ;  /* 0x000000ffff077224 */ /* 0x000fe400078e0000 */
[----:B------:R-:W-:Y:S02]  /*24d20*/  IMAD.MOV.U32 R0, RZ, RZ, R37 ;  /* 0x000000ffff007224 */ /* 0x000fe400078e0025 */
[----:B------:R-:W-:-:S07]  /*24d30*/  IMAD.MOV.U32 R28, RZ, RZ, R49 ;  /* 0x000000ffff1c7224 */ /* 0x000fce00078e0031 */
.L_x_13457:
[----:B------:R-:W-:Y:S05]  /*24d40*/  BSYNC B1 ;  /* 0x0000000000017941 */ /* 0x000fea0003800000 */
.L_x_13455:
        /* <DEDUP_REMOVED lines=9> */
.L_x_13459:
[----:B------:R-:W-:Y:S02]  /*24de0*/  IMAD.MOV.U32 R40, RZ, RZ, R35 ;  /* 0x000000ffff287224 */ /* 0x000fe400078e0023 */
[----:B------:R-:W-:Y:S02]  /*24df0*/  IMAD.MOV.U32 R26, RZ, RZ, R7 ;  /* 0x000000ffff1a7224 */ /* 0x000fe400078e0007 */
[----:B------:R-:W-:Y:S02]  /*24e00*/  IMAD.MOV.U32 R35, RZ, RZ, R10 ;  /* 0x000000ffff237224 */ /* 0x000fe400078e000a */
[----:B------:R-:W-:-:S07]  /*24e10*/  IMAD.MOV.U32 R7, RZ, RZ, R6 ;  /* 0x000000ffff077224 */ /* 0x000fce00078e0006 */
.L_x_13460:
[----:B------:R-:W-:Y:S05]  /*24e20*/  BSYNC B1 ;  /* 0x0000000000017941 */ /* 0x000fea0003800000 */
.L_x_13458:
        /* <DEDUP_REMOVED lines=9> */
.L_x_13462:
[----:B------:R-:W-:Y:S01]  /*24ec0*/  MOV R6, R40 ;  /* 0x0000002800067202 */ /* 0x000fe20000000f00 */
[----:B------:R-:W-:Y:S02]  /*24ed0*/  IMAD.MOV.U32 R37, RZ, RZ, R26 ;  /* 0x000000ffff257224 */ /* 0x000fe400078e001a */
[----:B------:R-:W-:Y:S02]  /*24ee0*/  IMAD.MOV.U32 R40, RZ, RZ, R29 ;  /* 0x000000ffff287224 */ /* 0x000fe400078e001d */
[----:B------:R-:W-:-:S07]  /*24ef0*/  IMAD.MOV.U32 R26, RZ, RZ, R5 ;  /* 0x000000ffff1a7224 */ /* 0x000fce00078e0005 */
.L_x_13463:
[----:B------:R-:W-:Y:S05]  /*24f00*/  BSYNC B1 ;  /* 0x0000000000017941 */ /* 0x000fea0003800000 */
.L_x_13461:
        /* <DEDUP_REMOVED lines=9> */
.L_x_13465:
[----:B------:R-:W-:Y:S01]  /*24fa0*/  IMAD.MOV.U32 R29, RZ, RZ, R6 ;  /* 0x000000ffff1d7224 */ /* 0x000fe200078e0006 */
[----:B------:R-:W-:Y:S01]  /*24fb0*/  MOV R5, R37 ;  /* 0x0000002500057202 */ /* 0x000fe20000000f00 */
[----:B------:R-:W-:Y:S02]  /*24fc0*/  IMAD.MOV.U32 R6, RZ, RZ, R9 ;  /* 0x000000ffff067224 */ /* 0x000fe400078e0009 */
[----:B------:R-:W-:-:S07]  /*24fd0*/  IMAD.MOV.U32 R37, RZ, RZ, R4 ;  /* 0x000000ffff257224 */ /* 0x000fce00078e0004 */
.L_x_13466:
[----:B------:R-:W-:Y:S05]  /*24fe0*/  BSYNC B1 ;  /* 0x0000000000017941 */ /* 0x000fea0003800000 */
.L_x_13464:
        /* <DEDUP_REMOVED lines=9> */
.L_x_13468:
[----:B------:R-:W-:Y:S01]  /*25080*/  IMAD.MOV.U32 R4, RZ, RZ, R29 ;  /* 0x000000ffff047224 */ /* 0x000fe200078e001d */
[----:B------:R-:W-:Y:S01]  /*25090*/  MOV R29, R32 ;  /* 0x00000020001d7202 */ /* 0x000fe20000000f00 */
[----:B------:R-:W-:Y:S02]  /*250a0*/  IMAD.MOV.U32 R9, RZ, RZ, R5 ;  /* 0x000000ffff097224 */ /* 0x000fe400078e0005 */
[----:B------:R-:W-:-:S07]  /*250b0*/  IMAD.MOV.U32 R5, RZ, RZ, R30 ;  /* 0x000000ffff057224 */ /* 0x000fce00078e001e */
.L_x_13469:
[----:B------:R-:W-:Y:S05]  /*250c0*/  BSYNC B1 ;  /* 0x0000000000017941 */ /* 0x000fea0003800000 */
.L_x_13467:
        /* <DEDUP_REMOVED lines=9> */
.L_x_13471:
[----:B------:R-:W-:Y:S02]  /*25160*/  IMAD.MOV.U32 R30, RZ, RZ, R4 ;  /* 0x000000ffff1e7224 */ /* 0x000fe400078e0004 */
[----:B------:R-:W-:Y:S01]  /*25170*/  IMAD.MOV.U32 R10, RZ, RZ, R9 ;  /* 0x000000ffff0a7224 */ /* 0x000fe200078e0009 */
[----:B------:R-:W-:Y:S01]  /*25180*/  MOV R9, R8 ;  /* 0x0000000800097202 */ /* 0x000fe20000000f00 */
[----:B------:R-:W-:-:S07]  /*25190*/  IMAD.MOV.U32 R4, RZ, RZ, R11 ;  /* 0x000000ffff047224 */ /* 0x000fce00078e000b */
.L_x_13472:
[----:B------:R-:W-:Y:S05]  /*251a0*/  BSYNC B1 ;  /* 0x0000000000017941 */ /* 0x000fea0003800000 */
.L_x_13470:
        /* <DEDUP_REMOVED lines=9> */
.L_x_13474:
[----:B------:R-:W-:Y:S02]  /*25240*/  IMAD.MOV.U32 R11, RZ, RZ, R30 ;  /* 0x000000ffff0b7224 */ /* 0x000fe400078e001e */
[----:B------:R-:W-:Y:S02]  /*25250*/  IMAD.MOV.U32 R8, RZ, RZ, R10 ;  /* 0x000000ffff087224 */ /* 0x000fe400078e000a */
[----:B------:R-:W-:Y:S02]  /*25260*/  IMAD.MOV.U32 R30, RZ, RZ, R31 ;  /* 0x000000ffff1e7224 */ /* 0x000fe400078e001f */
[----:B------:R-:W-:-:S07]  /*25270*/  IMAD.MOV.U32 R10, RZ, RZ, R21 ;  /* 0x000000ffff0a7224 */ /* 0x000fce00078e0015 */
.L_x_13475:
[----:B------:R-:W-:Y:S05]  /*25280*/  BSYNC B1 ;  /* 0x0000000000017941 */ /* 0x000fea0003800000 */
.L_x_13473:
        /* <DEDUP_REMOVED lines=9> */
.L_x_13477:
[----:B------:R-:W-:Y:S02]  /*25320*/  IMAD.MOV.U32 R31, RZ, RZ, R11 ;  /* 0x000000ffff1f7224 */ /* 0x000fe400078e000b */
[----:B------:R-:W-:Y:S02]  /*25330*/  IMAD.MOV.U32 R21, RZ, RZ, R8 ;  /* 0x000000ffff157224 */ /* 0x000fe400078e0008 */
[----:B------:R-:W-:Y:S02]  /*25340*/  IMAD.MOV.U32 R11, RZ, RZ, R20 ;  /* 0x000000ffff0b7224 */ /* 0x000fe400078e0014 */
[----:B------:R-:W-:-:S07]  /*25350*/  IMAD.MOV.U32 R8, RZ, RZ, R15 ;  /* 0x000000ffff087224 */ /* 0x000fce00078e000f */
.L_x_13478:
[----:B------:R-:W-:Y:S05]  /*25360*/  BSYNC B1 ;  /* 0x0000000000017941 */ /* 0x000fea0003800000 */
.L_x_13476:
        /* <DEDUP_REMOVED lines=9> */
.L_x_13480:
[----:B------:R-:W-:Y:S02]  /*25400*/  IMAD.MOV.U32 R15, RZ, RZ, R31 ;  /* 0x000000ffff0f7224 */ /* 0x000fe400078e001f */
[----:B------:R-:W-:Y:S02]  /*25410*/  IMAD.MOV.U32 R20, RZ, RZ, R21 ;  /* 0x000000ffff147224 */ /* 0x000fe400078e0015 */
[----:B------:R-:W-:Y:S02]  /*25420*/  IMAD.MOV.U32 R31, RZ, RZ, R22 ;  /* 0x000000ffff1f7224 */ /* 0x000fe400078e0016 */
[----:B------:R-:W-:-:S07]  /*25430*/  IMAD.MOV.U32 R21, RZ, RZ, R14 ;  /* 0x000000ffff157224 */ /* 0x000fce00078e000e */
.L_x_13481:
[----:B------:R-:W-:Y:S05]  /*25440*/  BSYNC B1 ;  /* 0x0000000000017941 */ /* 0x000fea0003800000 */
.L_x_13479:
        /* <DEDUP_REMOVED lines=9> */
.L_x_13483:
[----:B------:R-:W-:Y:S01]  /*254e0*/  MOV R22, R15 ;  /* 0x0000000f00167202 */ /* 0x000fe20000000f00 */
[----:B------:R-:W-:Y:S02]  /*254f0*/  IMAD.MOV.U32 R14, RZ, RZ, R20 ;  /* 0x000000ffff0e7224 */ /* 0x000fe400078e0014 */
[----:B------:R-:W-:Y:S02]  /*25500*/  IMAD.MOV.U32 R15, RZ, RZ, R24 ;  /* 0x000000ffff0f7224 */ /* 0x000fe400078e0018 */
[----:B------:R-:W-:-:S07]  /*25510*/  IMAD.MOV.U32 R20, RZ, RZ, R13 ;  /* 0x000000ffff147224 */ /* 0x000fce00078e000d */
.L_x_13484:
[----:B------:R-:W-:Y:S05]  /*25520*/  BSYNC B1 ;  /* 0x0000000000017941 */ /* 0x000fea0003800000 */
.L_x_13482:
        /* <DEDUP_REMOVED lines=9> */
.L_x_13486:
[----:B------:R-:W-:Y:S01]  /*255c0*/  IMAD.MOV.U32 R13, RZ, RZ, R22 ;  /* 0x000000ffff0d7224 */ /* 0x000fe200078e0016 */
[----:B------:R-:W-:Y:S01]  /*255d0*/  MOV R24, R14 ;  /* 0x0000000e00187202 */ /* 0x000fe20000000f00 */
[----:B------:R-:W-:Y:S02]  /*255e0*/  IMAD.MOV.U32 R22, RZ, RZ, R17 ;  /* 0x000000ffff167224 */ /* 0x000fe400078e0011 */
[----:B------:R-:W-:-:S07]  /*255f0*/  IMAD.MOV.U32 R14, RZ, RZ, R3 ;  /* 0x000000ffff0e7224 */ /* 0x000fce00078e0003 */
.L_x_13487:
[----:B------:R-:W-:Y:S05]  /*25600*/  BSYNC B1 ;  /* 0x0000000000017941 */ /* 0x000fea0003800000 */
.L_x_13485:
        /* <DEDUP_REMOVED lines=9> */
.L_x_13489:
[----:B------:R-:W-:Y:S01]  /*256a0*/  IMAD.MOV.U32 R17, RZ, RZ, R13 ;  /* 0x000000ffff117224 */ /* 0x000fe200078e000d */
[----:B------:R-:W-:Y:S01]  /*256b0*/  MOV R13, R12 ;  /* 0x0000000c000d7202 */ /* 0x000fe20000000f00 */
[----:B------:R-:W-:Y:S02]  /*256c0*/  IMAD.MOV.U32 R3, RZ, RZ, R24 ;  /* 0x000000ffff037224 */ /* 0x000fe400078e0018 */
[----:B------:R-:W-:-:S07]  /*256d0*/  IMAD.MOV.U32 R24, RZ, RZ, R19 ;  /* 0x000000ffff187224 */ /* 0x000fce00078e0013 */
.L_x_13490:
[----:B------:R-:W-:Y:S05]  /*256e0*/  BSYNC B1 ;  /* 0x0000000000017941 */ /* 0x000fea0003800000 */
.L_x_13488:
        /* <DEDUP_REMOVED lines=9> */
.L_x_13492:
[----:B------:R-:W-:Y:S02]  /*25780*/  IMAD.MOV.U32 R12, RZ, RZ, R17 ;  /* 0x000000ffff0c7224 */ /* 0x000fe400078e0011 */
[----:B------:R-:W-:Y:S01]  /*25790*/  IMAD.MOV.U32 R19, RZ, RZ, R3 ;  /* 0x000000ffff137224 */ /* 0x000fe200078e0003 */
[----:B------:R-:W-:Y:S01]  /*257a0*/  MOV R3, R2 ;  /* 0x0000000200037202 */ /* 0x000fe20000000f00 */
[----:B------:R-:W-:-:S07]  /*257b0*/  IMAD.MOV.U32 R17, RZ, RZ, R16 ;  /* 0x000000ffff117224 */ /* 0x000fce00078e0010 */
.L_x_13493:
[----:B------:R-:W-:Y:S05]  /*257c0*/  BSYNC B1 ;  /* 0x0000000000017941 */ /* 0x000fea0003800000 */
.L_x_13491:
        /* <DEDUP_REMOVED lines=9> */
.L_x_13495:
[----:B------:R-:W-:Y:S02]  /*25860*/  IMAD.MOV.U32 R16, RZ, RZ, R12 ;  /* 0x000000ffff107224 */ /* 0x000fe400078e000c */
[----:B------:R-:W-:Y:S02]  /*25870*/  IMAD.MOV.U32 R2, RZ, RZ, R19 ;  /* 0x000000ffff027224 */ /* 0x000fe400078e0013 */
[----:B------:R-:W-:Y:S02]  /*25880*/  IMAD.MOV.U32 R12, RZ, RZ, R23 ;  /* 0x000000ffff0c7224 */ /* 0x000fe400078e0017 */
[----:B------:R-:W-:-:S07]  /*25890*/  IMAD.MOV.U32 R19, RZ, RZ, R18 ;  /* 0x000000ffff137224 */ /* 0x000fce00078e0012 */
.L_x_13496:
[----:B------:R-:W-:Y:S05]  /*258a0*/  BSYNC B1 ;  /* 0x0000000000017941 */ /* 0x000fea0003800000 */
.L_x_13494:
        /* <DEDUP_REMOVED lines=9> */
.L_x_13498:
[----:B------:R-:W-:Y:S02]  /*25940*/  IMAD.MOV.U32 R23, RZ, RZ, R16 ;  /* 0x000000ffff177224 */ /* 0x000fe400078e0010 */
[----:B------:R-:W-:Y:S02]  /*25950*/  IMAD.MOV.U32 R18, RZ, RZ, R2 ;  /* 0x000000ffff127224 */ /* 0x000fe400078e0002 */
[----:B------:R-:W-:Y:S02]  /*25960*/  IMAD.MOV.U32 R16, RZ, RZ, R27 ;  /* 0x000000ffff107224 */ /* 0x000fe400078e001b */
[----:B------:R-:W-:-:S07]  /*25970*/  IMAD.MOV.U32 R2, RZ, RZ, R25 ;  /* 0x000000ffff027224 */ /* 0x000fce00078e0019 */
.L_x_13499:
[----:B------:R-:W-:Y:S05]  /*25980*/  BSYNC B1 ;  /* 0x0000000000017941 */ /* 0x000fea0003800000 */
.L_x_13497:
        /* <DEDUP_REMOVED lines=16> */
.L_x_13501:
[----:B------:R-:W-:Y:S02]  /*25a90*/  IMAD.MOV.U32 R27, RZ, RZ, R28 ;  /* 0x000000ffff1b7224 */ /* 0x000fe400078e001c */
[----:B------:R-:W-:Y:S02]  /*25aa0*/  IMAD.MOV.U32 R25, RZ, RZ, R0 ;  /* 0x000000ffff197224 */ /* 0x000fe400078e0000 */
[----:B------:R-:W-:Y:S02]  /*25ab0*/  IMAD.MOV.U32 R0, RZ, RZ, R7 ;  /* 0x000000ffff007224 */ /* 0x000fe400078e0007 */
[----:B------:R-:W-:-:S07]  /*25ac0*/  IMAD.MOV.U32 R28, RZ, RZ, R35 ;  /* 0x000000ffff1c7224 */ /* 0x000fce00078e0023 */
.L_x_13502:
[----:B------:R-:W-:Y:S05]  /*25ad0*/  BSYNC B1 ;  /* 0x0000000000017941 */ /* 0x000fea0003800000 */
.L_x_13500:
        /* <DEDUP_REMOVED lines=9> */
.L_x_13504:
[----:B------:R-:W-:Y:S02]  /*25b70*/  IMAD.MOV.U32 R7, RZ, RZ, R27 ;  /* 0x000000ffff077224 */ /* 0x000fe400078e001b */
[----:B------:R-:W-:Y:S02]  /*25b80*/  IMAD.MOV.U32 R32, RZ, RZ, R25 ;  /* 0x000000ffff207224 */ /* 0x000fe400078e0019 */
[----:B------:R-:W-:Y:S02]  /*25b90*/  IMAD.MOV.U32 R27, RZ, RZ, R40 ;  /* 0x000000ffff1b7224 */ /* 0x000fe400078e0028 */
[----:B------:R-:W-:-:S07]  /*25ba0*/  IMAD.MOV.U32 R25, RZ, RZ, R26 ;  /* 0x000000ffff197224 */ /* 0x000fce00078e001a */
.L_x_13505:
[----:B------:R-:W-:Y:S05]  /*25bb0*/  BSYNC B1 ;  /* 0x0000000000017941 */ /* 0x000fea0003800000 */
.L_x_13503:
        /* <DEDUP_REMOVED lines=9> */
.L_x_13507:
[----:B------:R-:W-:Y:S02]  /*25c50*/  IMAD.MOV.U32 R38, RZ, RZ, R7 ;  /* 0x000000ffff267224 */ /* 0x000fe400078e0007 */
[----:B------:R-:W-:Y:S02]  /*25c60*/  IMAD.MOV.U32 R26, RZ, RZ, R32 ;  /* 0x000000ffff1a7224 */ /* 0x000fe400078e0020 */
[----:B------:R-:W-:Y:S02]  /*25c70*/  IMAD.MOV.U32 R7, RZ, RZ, R6 ;  /* 0x000000ffff077224 */ /* 0x000fe400078e0006 */
[----:B------:R-:W-:-:S07]  /*25c80*/  IMAD.MOV.U32 R32, RZ, RZ, R37 ;  /* 0x000000ffff207224 */ /* 0x000fce00078e0025 */
.L_x_13508:
[----:B------:R-:W-:Y:S05]  /*25c90*/  BSYNC B1 ;  /* 0x0000000000017941 */ /* 0x000fea0003800000 */
.L_x_13506:
        /* <DEDUP_REMOVED lines=9> */
.L_x_13510:
[----:B------:R-:W-:Y:S01]  /*25d30*/  MOV R35, R38 ;  /* 0x0000002600237202 */ /* 0x000fe20000000f00 */
[----:B------:R-:W-:Y:S02]  /*25d40*/  IMAD.MOV.U32 R6, RZ, RZ, R26 ;  /* 0x000000ffff067224 */ /* 0x000fe400078e001a */
[----:B------:R-:W-:Y:S02]  /*25d50*/  IMAD.MOV.U32 R38, RZ, RZ, R29 ;  /* 0x000000ffff267224 */ /* 0x000fe400078e001d */
[----:B------:R-:W-:-:S07]  /*25d60*/  IMAD.MOV.U32 R26, RZ, RZ, R5 ;  /* 0x000000ffff1a7224 */ /* 0x000fce00078e0005 */
.L_x_13511:
[----:B------:R-:W-:Y:S05]  /*25d70*/  BSYNC B1 ;  /* 0x0000000000017941 */ /* 0x000fea0003800000 */
.L_x_13509:
        /* <DEDUP_REMOVED lines=9> */
.L_x_13513:
[----:B------:R-:W-:Y:S01]  /*25e10*/  IMAD.MOV.U32 R29, RZ, RZ, R35 ;  /* 0x000000ffff1d7224 */ /* 0x000fe200078e0023 */
[----:B------:R-:W-:Y:S01]  /*25e20*/  MOV R5, R6 ;  /* 0x0000000600057202 */ /* 0x000fe20000000f00 */
[----:B------:R-:W-:Y:S02]  /*25e30*/  IMAD.MOV.U32 R35, RZ, RZ, R4 ;  /* 0x000000ffff237224 */ /* 0x000fe400078e0004 */
[----:B------:R-:W-:-:S07]  /*25e40*/  IMAD.MOV.U32 R6, RZ, RZ, R9 ;  /* 0x000000ffff067224 */ /* 0x000fce00078e0009 */
.L_x_13514:
[----:B------:R-:W-:Y:S05]  /*25e50*/  BSYNC B1 ;  /* 0x0000000000017941 */ /* 0x000fea0003800000 */
.L_x_13512:
        /* <DEDUP_REMOVED lines=9> */
.L_x_13516:
[----:B------:R-:W-:Y:S01]  /*25ef0*/  IMAD.MOV.U32 R4, RZ, RZ, R29 ;  /* 0x000000ffff047224 */ /* 0x000fe200078e001d */
[----:B------:R-:W-:Y:S01]  /*25f00*/  MOV R29, R30 ;  /* 0x0000001e001d7202 */ /* 0x000fe20000000f00 */
[----:B------:R-:W-:Y:S02]  /*25f10*/  IMAD.MOV.U32 R9, RZ, RZ, R5 ;  /* 0x000000ffff097224 */ /* 0x000fe400078e0005 */
[----:B------:R-:W-:-:S07]  /*25f20*/  IMAD.MOV.U32 R5, RZ, RZ, R10 ;  /* 0x000000ffff057224 */ /* 0x000fce00078e000a */
.L_x_13517:
[----:B------:R-:W-:Y:S05]  /*25f30*/  BSYNC B1 ;  /* 0x0000000000017941 */ /* 0x000fea0003800000 */
.L_x_13515:
        /* <DEDUP_REMOVED lines=9> */
.L_x_13519:
[----:B------:R-:W-:Y:S02]  /*25fd0*/  IMAD.MOV.U32 R30, RZ, RZ, R4 ;  /* 0x000000ffff1e7224 */ /* 0x000fe400078e0004 */
[----:B------:R-:W-:Y:S01]  /*25fe0*/  IMAD.MOV.U32 R10, RZ, RZ, R9 ;  /* 0x000000ffff0a7224 */ /* 0x000fe200078e0009 */
[----:B------:R-:W-:Y:S01]  /*25ff0*/  MOV R9, R8 ;  /* 0x0000000800097202 */ /* 0x000fe20000000f00 */
[----:B------:R-:W-:-:S07]  /*26000*/  IMAD.MOV.U32 R4, RZ, RZ, R11 ;  /* 0x000000ffff047224 */ /* 0x000fce00078e000b */
.L_x_13520:
[----:B------:R-:W-:Y:S05]  /*26010*/  BSYNC B1 ;  /* 0x0000000000017941 */ /* 0x000fea0003800000 */
.L_x_13518:
        /* <DEDUP_REMOVED lines=9> */
.L_x_13522:
[----:B------:R-:W-:Y:S02]  /*260b0*/  IMAD.MOV.U32 R8, RZ, RZ, R30 ;  /* 0x000000ffff087224 */ /* 0x000fe400078e001e */
[----:B------:R-:W-:Y:S02]  /*260c0*/  IMAD.MOV.U32 R11, RZ, RZ, R10 ;  /* 0x000000ffff0b7224 */ /* 0x000fe400078e000a */
[----:B------:R-:W-:Y:S02]  /*260d0*/  IMAD.MOV.U32 R30, RZ, RZ, R31 ;  /* 0x000000ffff1e7224 */ /* 0x000fe400078e001f */
[----:B------:R-:W-:-:S07]  /*260e0*/  IMAD.MOV.U32 R10, RZ, RZ, R21 ;  /* 0x000000ffff0a7224 */ /* 0x000fce00078e0015 */
.L_x_13523:
[----:B------:R-:W-:Y:S05]  /*260f0*/  BSYNC B1 ;  /* 0x0000000000017941 */ /* 0x000fea0003800000 */
.L_x_13521:
        /* <DEDUP_REMOVED lines=9> */
.L_x_13525:
[----:B------:R-:W-:Y:S02]  /*26190*/  IMAD.MOV.U32 R31, RZ, RZ, R8 ;  /* 0x000000ffff1f7224 */ /* 0x000fe400078e0008 */
[----:B------:R-:W-:Y:S02]  /*261a0*/  IMAD.MOV.U32 R21, RZ, RZ, R11 ;  /* 0x000000ffff157224 */ /* 0x000fe400078e000b */
[----:B------:R-:W-:Y:S02]  /*261b0*/  IMAD.MOV.U32 R8, RZ, RZ, R15 ;  /* 0x000000ffff087224 */ /* 0x000fe400078e000f */
[----:B------:R-:W-:-:S07]  /*261c0*/  IMAD.MOV.U32 R11, RZ, RZ, R20 ;  /* 0x000000ffff0b7224 */ /* 0x000fce00078e0014 */
.L_x_13526:
[----:B------:R-:W-:Y:S05]  /*261d0*/  BSYNC B1 ;  /* 0x0000000000017941 */ /* 0x000fea0003800000 */
.L_x_13524:
        /* <DEDUP_REMOVED lines=9> */
.L_x_13528:
[----:B------:R-:W-:Y:S02]  /*26270*/  IMAD.MOV.U32 R20, RZ, RZ, R31 ;  /* 0x000000ffff147224 */ /* 0x000fe400078e001f */
[----:B------:R-:W-:Y:S02]  /*26280*/  IMAD.MOV.U32 R15, RZ, RZ, R21 ;  /* 0x000000ffff0f7224 */ /* 0x000fe400078e0015 */
[----:B------:R-:W-:Y:S02]  /*26290*/  IMAD.MOV.U32 R31, RZ, RZ, R22 ;  /* 0x000000ffff1f7224 */ /* 0x000fe400078e0016 */
[----:B------:R-:W-:-:S07]  /*262a0*/  IMAD.MOV.U32 R21, RZ, RZ, R14 ;  /* 0x000000ffff157224 */ /* 0x000fce00078e000e */
.L_x_13529:
[----:B------:R-:W-:Y:S05]  /*262b0*/  BSYNC B1 ;  /* 0x0000000000017941 */ /* 0x000fea0003800000 */
.L_x_13527:
        /* <DEDUP_REMOVED lines=9> */
.L_x_13531:
[----:B------:R-:W-:Y:S01]  /*26350*/  MOV R22, R20 ;  /* 0x0000001400167202 */ /* 0x000fe20000000f00 */
[----:B------:R-:W-:Y:S02]  /*26360*/  IMAD.MOV.U32 R14, RZ, RZ, R15 ;  /* 0x000000ffff0e7224 */ /* 0x000fe400078e000f */
[----:B------:R-:W-:Y:S02]  /*26370*/  IMAD.MOV.U32 R20, RZ, RZ, R13 ;  /* 0x000000ffff147224 */ /* 0x000fe400078e000d */
[----:B------:R-:W-:-:S07]  /*26380*/  IMAD.MOV.U32 R15, RZ, RZ, R24 ;  /* 0x000000ffff0f7224 */ /* 0x000fce00078e0018 */
.L_x_13532:
[----:B------:R-:W-:Y:S05]  /*26390*/  BSYNC B1 ;  /* 0x0000000000017941 */ /* 0x000fea0003800000 */
.L_x_13530:
        /* <DEDUP_REMOVED lines=9> */
.L_x_13534:
[----:B------:R-:W-:Y:S01]  /*26430*/  IMAD.MOV.U32 R13, RZ, RZ, R22 ;  /* 0x000000ffff0d7224 */ /* 0x000fe200078e0016 */
[----:B------:R-:W-:Y:S01]  /*26440*/  MOV R24, R14 ;  /* 0x0000000e00187202 */ /* 0x000fe20000000f00 */
[----:B------:R-:W-:Y:S02]  /*26450*/  IMAD.MOV.U32 R22, RZ, RZ, R17 ;  /* 0x000000ffff167224 */ /* 0x000fe400078e0011 */
[----:B------:R-:W-:-:S07]  /*26460*/  IMAD.MOV.U32 R14, RZ, RZ, R3 ;  /* 0x000000ffff0e7224 */ /* 0x000fce00078e0003 */
.L_x_13535:
[----:B------:R-:W-:Y:S05]  /*26470*/  BSYNC B1 ;  /* 0x0000000000017941 */ /* 0x000fea0003800000 */
.L_x_13533:
        /* <DEDUP_REMOVED lines=9> */
.L_x_13537:
[----:B------:R-:W-:Y:S01]  /*26510*/  IMAD.MOV.U32 R17, RZ, RZ, R13 ;  /* 0x000000ffff117224 */ /* 0x000fe200078e000d */
[----:B------:R-:W-:Y:S01]  /*26520*/  MOV R13, R12 ;  /* 0x0000000c000d7202 */ /* 0x000fe20000000f00 */
[----:B------:R-:W-:Y:S02]  /*26530*/  IMAD.MOV.U32 R3, RZ, RZ, R24 ;  /* 0x000000ffff037224 */ /* 0x000fe400078e0018 */
[----:B------:R-:W-:-:S07]  /*26540*/  IMAD.MOV.U32 R24, RZ, RZ, R19 ;  /* 0x000000ffff187224 */ /* 0x000fce00078e0013 */
.L_x_13538:
[----:B------:R-:W-:Y:S05]  /*26550*/  BSYNC B1 ;  /* 0x0000000000017941 */ /* 0x000fea0003800000 */
.L_x_13536:
        /* <DEDUP_REMOVED lines=9> */
.L_x_13540:
[----:B------:R-:W-:Y:S02]  /*265f0*/  IMAD.MOV.U32 R12, RZ, RZ, R17 ;  /* 0x000000ffff0c7224 */ /* 0x000fe400078e0011 */
[----:B------:R-:W-:Y:S01]  /*26600*/  IMAD.MOV.U32 R19, RZ, RZ, R3 ;  /* 0x000000ffff137224 */ /* 0x000fe200078e0003 */
[----:B------:R-:W-:Y:S01]  /*26610*/  MOV R3, R2 ;  /* 0x0000000200037202 */ /* 0x000fe20000000f00 */
[----:B------:R-:W-:-:S07]  /*26620*/  IMAD.MOV.U32 R17, RZ, RZ, R16 ;  /* 0x000000ffff117224 */ /* 0x000fce00078e0010 */
.L_x_13541:
[----:B------:R-:W-:Y:S05]  /*26630*/  BSYNC B1 ;  /* 0x0000000000017941 */ /* 0x000fea0003800000 */
.L_x_13539:
        /* <DEDUP_REMOVED lines=9> */
.L_x_13543:
[----:B------:R-:W-:Y:S02]  /*266d0*/  IMAD.MOV.U32 R16, RZ, RZ, R12 ;  /* 0x000000ffff107224 */ /* 0x000fe400078e000c */
[----:B------:R-:W-:Y:S02]  /*266e0*/  IMAD.MOV.U32 R2, RZ, RZ, R19 ;  /* 0x000000ffff027224 */ /* 0x000fe400078e0013 */
[----:B------:R-:W-:Y:S02]  /*266f0*/  IMAD.MOV.U32 R12, RZ, RZ, R23 ;  /* 0x000000ffff0c7224 */ /* 0x000fe400078e0017 */
[----:B------:R-:W-:-:S07]  /*26700*/  IMAD.MOV.U32 R19, RZ, RZ, R18 ;  /* 0x000000ffff137224 */ /* 0x000fce00078e0012 */
.L_x_13544:
[----:B------:R-:W-:Y:S05]  /*26710*/  BSYNC B1 ;  /* 0x0000000000017941 */ /* 0x000fea0003800000 */
.L_x_13542:
        /* <DEDUP_REMOVED lines=16> */
.L_x_13546:
[----:B------:R-:W-:Y:S01]  /*26820*/  IMAD.MOV.U32 R18, RZ, RZ, R28 ;  /* 0x000000ffff127224 */ /* 0x000fe200078e001c */
[----:B------:R-:W-:Y:S01]  /*26830*/  MOV R28, R27 ;  /* 0x0000001b001c7202 */ /* 0x000fe20000000f00 */
[----:B------:R-:W-:Y:S02]  /*26840*/  IMAD.MOV.U32 R23, RZ, RZ, R0 ;  /* 0x000000ffff177224 */ /* 0x000fe400078e0000 */
[----:B------:R-:W-:-:S07]  /*26850*/  IMAD.MOV.U32 R0, RZ, RZ, R25 ;  /* 0x000000ffff007224 */ /* 0x000fce00078e0019 */
.L_x_13547:
[----:B------:R-:W-:Y:S05]  /*26860*/  BSYNC B1 ;  /* 0x0000000000017941 */ /* 0x000fea0003800000 */
.L_x_13545:
        /* <DEDUP_REMOVED lines=9> */
.L_x_13549:
[----:B------:R-:W-:Y:S02]  /*26900*/  IMAD.MOV.U32 R27, RZ, RZ, R18 ;  /* 0x000000ffff1b7224 */ /* 0x000fe400078e0012 */
[----:B------:R-:W-:Y:S02]  /*26910*/  IMAD.MOV.U32 R25, RZ, RZ, R23 ;  /* 0x000000ffff197224 */ /* 0x000fe400078e0017 */
[----:B------:R-:W-:Y:S02]  /*26920*/  IMAD.MOV.U32 R18, RZ, RZ, R7 ;  /* 0x000000ffff127224 */ /* 0x000fe400078e0007 */
[----:B------:R-:W-:-:S07]  /*26930*/  IMAD.MOV.U32 R23, RZ, RZ, R32 ;  /* 0x000000ffff177224 */ /* 0x000fce00078e0020 */
.L_x_13550:
[----:B------:R-:W-:Y:S05]  /*26940*/  BSYNC B1 ;  /* 0x0000000000017941 */ /* 0x000fea0003800000 */
.L_x_13548:
        /* <DEDUP_REMOVED lines=9> */
.L_x_13552:
[----:B------:R-:W-:Y:S02]  /*269e0*/  IMAD.MOV.U32 R32, RZ, RZ, R27 ;  /* 0x000000ffff207224 */ /* 0x000fe400078e001b */
[----:B------:R-:W-:Y:S02]  /*269f0*/  IMAD.MOV.U32 R7, RZ, RZ, R25 ;  /* 0x000000ffff077224 */ /* 0x000fe400078e0019 */
[----:B------:R-:W-:Y:S02]  /*26a00*/  IMAD.MOV.U32 R27, RZ, RZ, R38 ;  /* 0x000000ffff1b7224 */ /* 0x000fe400078e0026 */
[----:B------:R-:W-:-:S07]  /*26a10*/  IMAD.MOV.U32 R25, RZ, RZ, R26 ;  /* 0x000000ffff197224 */ /* 0x000fce00078e001a */
.L_x_13553:
[----:B------:R-:W-:Y:S05]  /*26a20*/  BSYNC B1 ;  /* 0x0000000000017941 */ /* 0x000fea0003800000 */
.L_x_13551:
        /* <DEDUP_REMOVED lines=9> */
.L_x_13555:
[----:B------:R-:W-:Y:S02]  /*26ac0*/  IMAD.MOV.U32 R36, RZ, RZ, R32 ;  /* 0x000000ffff247224 */ /* 0x000fe400078e0020 */
[----:B------:R-:W-:Y:S02]  /*26ad0*/  IMAD.MOV.U32 R26, RZ, RZ, R7 ;  /* 0x000000ffff1a7224 */ /* 0x000fe400078e0007 */
[----:B------:R-:W-:Y:S02]  /*26ae0*/  IMAD.MOV.U32 R32, RZ, RZ, R35 ;  /* 0x000000ffff207224 */ /* 0x000fe400078e0023 */
[----:B------:R-:W-:-:S07]  /*26af0*/  IMAD.MOV.U32 R7, RZ, RZ, R6 ;  /* 0x000000ffff077224 */ /* 0x000fce00078e0006 */
.L_x_13556:
[----:B------:R-:W-:Y:S05]  /*26b00*/  BSYNC B1 ;  /* 0x0000000000017941 */ /* 0x000fea0003800000 */
.L_x_13554:
        /* <DEDUP_REMOVED lines=9> */
.L_x_13558:
[----:B------:R-:W-:Y:S01]  /*26ba0*/  MOV R35, R36 ;  /* 0x0000002400237202 */ /* 0x000fe20000000f00 */
[----:B------:R-:W-:Y:S02]  /*26bb0*/  IMAD.MOV.U32 R6, RZ, RZ, R26 ;  /* 0x000000ffff067224 */ /* 0x000fe400078e001a */
[----:B------:R-:W-:Y:S02]  /*26bc0*/  IMAD.MOV.U32 R36, RZ, RZ, R29 ;  /* 0x000000ffff247224 */ /* 0x000fe400078e001d */
[----:B------:R-:W-:-:S07]  /*26bd0*/  IMAD.MOV.U32 R26, RZ, RZ, R5 ;  /* 0x000000ffff1a7224 */ /* 0x000fce00078e0005 */
.L_x_13559:
[----:B------:R-:W-:Y:S05]  /*26be0*/  BSYNC B1 ;  /* 0x0000000000017941 */ /* 0x000fea0003800000 */
.L_x_13557:
        /* <DEDUP_REMOVED lines=9> */
.L_x_13561:
[----:B------:R-:W-:Y:S01]  /*26c80*/  IMAD.MOV.U32 R29, RZ, RZ, R35 ;  /* 0x000000ffff1d7224 */ /* 0x000fe200078e0023 */
[----:B------:R-:W-:Y:S01]  /*26c90*/  MOV R5, R6 ;  /* 0x0000000600057202 */ /* 0x000fe20000000f00 */
[----:B------:R-:W-:Y:S02]  /*26ca0*/  IMAD.MOV.U32 R35, RZ, RZ, R4 ;  /* 0x000000ffff237224 */ /* 0x000fe400078e0004 */
[----:B------:R-:W-:-:S07]  /*26cb0*/  IMAD.MOV.U32 R6, RZ, RZ, R9 ;  /* 0x000000ffff067224 */ /* 0x000fce00078e0009 */
.L_x_13562:
[----:B------:R-:W-:Y:S05]  /*26cc0*/  BSYNC B1 ;  /* 0x0000000000017941 */ /* 0x000fea0003800000 */
.L_x_13560:
        /* <DEDUP_REMOVED lines=9> */
.L_x_13564:
[----:B------:R-:W-:Y:S01]  /*26d60*/  IMAD.MOV.U32 R9, RZ, RZ, R29 ;  /* 0x000000ffff097224 */ /* 0x000fe200078e001d */
[----:B------:R-:W-:Y:S01]  /*26d70*/  MOV R29, R30 ;  /* 0x0000001e001d7202 */ /* 0x000fe20000000f00 */
[----:B------:R-:W-:Y:S02]  /*26d80*/  IMAD.MOV.U32 R4, RZ, RZ, R5 ;  /* 0x000000ffff047224 */ /* 0x000fe400078e0005 */
[----:B------:R-:W-:-:S07]  /*26d90*/  IMAD.MOV.U32 R5, RZ, RZ, R10 ;  /* 0x000000ffff057224 */ /* 0x000fce00078e000a */
.L_x_13565:
[----:B------:R-:W-:Y:S05]  /*26da0*/  BSYNC B1 ;  /* 0x0000000000017941 */ /* 0x000fea0003800000 */
.L_x_13563:
        /* <DEDUP_REMOVED lines=9> */
.L_x_13567:
[----:B------:R-:W-:Y:S02]  /*26e40*/  IMAD.MOV.U32 R30, RZ, RZ, R9 ;  /* 0x000000ffff1e7224 */ /* 0x000fe400078e0009 */
[----:B------:R-:W-:Y:S01]  /*26e50*/  IMAD.MOV.U32 R10, RZ, RZ, R4 ;  /* 0x000000ffff0a7224 */ /* 0x000fe200078e0004 */
[----:B------:R-:W-:Y:S01]  /*26e60*/  MOV R4, R11 ;  /* 0x0000000b00047202 */ /* 0x000fe20000000f00 */
[----:B------:R-:W-:-:S07]  /*26e70*/  IMAD.MOV.U32 R9, RZ, RZ, R8 ;  /* 0x000000ffff097224 */ /* 0x000fce00078e0008 */
.L_x_13568:
[----:B------:R-:W-:Y:S05]  /*26e80*/  BSYNC B1 ;  /* 0x0000000000017941 */ /* 0x000fea0003800000 */
.L_x_13566:
        /* <DEDUP_REMOVED lines=9> */
.L_x_13570:
[----:B------:R-:W-:Y:S02]  /*26f20*/  IMAD.MOV.U32 R11, RZ, RZ, R30 ;  /* 0x000000ffff0b7224 */ /* 0x000fe400078e001e */
[----:B------:R-:W-:Y:S02]  /*26f30*/  IMAD.MOV.U32 R8, RZ, RZ, R10 ;  /* 0x000000ffff087224 */ /* 0x000fe400078e000a */
[----:B------:R-:W-:Y:S02]  /*26f40*/  IMAD.MOV.U32 R30, RZ, RZ, R31 ;  /* 0x000000ffff1e7224 */ /* 0x000fe400078e001f */
[----:B------:R-:W-:-:S07]  /*26f50*/  IMAD.MOV.U32 R10, RZ, RZ, R21 ;  /* 0x000000ffff0a7224 */ /* 0x000fce00078e0015 */
.L_x_13571:
[----:B------:R-:W-:Y:S05]  /*26f60*/  BSYNC B1 ;  /* 0x0000000000017941 */ /* 0x000fea0003800000 */
.L_x_13569:
        /* <DEDUP_REMOVED lines=9> */
.L_x_13573:
[----:B------:R-:W-:Y:S02]  /*27000*/  IMAD.MOV.U32 R31, RZ, RZ, R11 ;  /* 0x000000ffff1f7224 */ /* 0x000fe400078e000b */
[----:B------:R-:W-:Y:S02]  /*27010*/  IMAD.MOV.U32 R21, RZ, RZ, R8 ;  /* 0x000000ffff157224 */ /* 0x000fe400078e0008 */
[----:B------:R-:W-:Y:S02]  /*27020*/  IMAD.MOV.U32 R11, RZ, RZ, R20 ;  /* 0x000000ffff0b7224 */ /* 0x000fe400078e0014 */
[----:B------:R-:W-:-:S07]  /*27030*/  IMAD.MOV.U32 R8, RZ, RZ, R15 ;  /* 0x000000ffff087224 */ /* 0x000fce00078e000f */
.L_x_13574:
[----:B------:R-:W-:Y:S05]  /*27040*/  BSYNC B1 ;  /* 0x0000000000017941 */ /* 0x000fea0003800000 */
.L_x_13572:
        /* <DEDUP_REMOVED lines=9> */
.L_x_13576:
[----:B------:R-:W-:Y:S02]  /*270e0*/  IMAD.MOV.U32 R20, RZ, RZ, R31 ;  /* 0x000000ffff147224 */ /* 0x000fe400078e001f */
[----:B------:R-:W-:Y:S02]  /*270f0*/  IMAD.MOV.U32 R15, RZ, RZ, R21 ;  /* 0x000000ffff0f7224 */ /* 0x000fe400078e0015 */
[----:B------:R-:W-:Y:S02]  /*27100*/  IMAD.MOV.U32 R31, RZ, RZ, R22 ;  /* 0x000000ffff1f7224 */ /* 0x000fe400078e0016 */
[----:B------:R-:W-:-:S07]  /*27110*/  IMAD.MOV.U32 R21, RZ, RZ, R14 ;  /* 0x000000ffff157224 */ /* 0x000fce00078e000e */
.L_x_13577:
[----:B------:R-:W-:Y:S05]  /*27120*/  BSYNC B1 ;  /* 0x0000000000017941 */ /* 0x000fea0003800000 */
.L_x_13575:
        /* <DEDUP_REMOVED lines=9> */
.L_x_13579:
[----:B------:R-:W-:Y:S01]  /*271c0*/  MOV R22, R20 ;  /* 0x0000001400167202 */ /* 0x000fe20000000f00 */
[----:B------:R-:W-:Y:S02]  /*271d0*/  IMAD.MOV.U32 R14, RZ, RZ, R15 ;  /* 0x000000ffff0e7224 */ /* 0x000fe400078e000f */
[----:B------:R-:W-:Y:S02]  /*271e0*/  IMAD.MOV.U32 R20, RZ, RZ, R13 ;  /* 0x000000ffff147224 */ /* 0x000fe400078e000d */
[----:B------:R-:W-:-:S07]  /*271f0*/  IMAD.MOV.U32 R15, RZ, RZ, R24 ;  /* 0x000000ffff0f7224 */ /* 0x000fce00078e0018 */
.L_x_13580:
[----:B------:R-:W-:Y:S05]  /*27200*/  BSYNC B1 ;  /* 0x0000000000017941 */ /* 0x000fea0003800000 */
.L_x_13578:
        /* <DEDUP_REMOVED lines=9> */
.L_x_13582:
[----:B------:R-:W-:Y:S01]  /*272a0*/  IMAD.MOV.U32 R13, RZ, RZ, R22 ;  /* 0x000000ffff0d7224 */ /* 0x000fe200078e0016 */
[----:B------:R-:W-:Y:S01]  /*272b0*/  MOV R24, R14 ;  /* 0x0000000e00187202 */ /* 0x000fe20000000f00 */
[----:B------:R-:W-:Y:S02]  /*272c0*/  IMAD.MOV.U32 R22, RZ, RZ, R17 ;  /* 0x000000ffff167224 */ /* 0x000fe400078e0011 */
[----:B------:R-:W-:-:S07]  /*272d0*/  IMAD.MOV.U32 R14, RZ, RZ, R3 ;  /* 0x000000ffff0e7224 */ /* 0x000fce00078e0003 */
.L_x_13583:
[----:B------:R-:W-:Y:S05]  /*272e0*/  BSYNC B1 ;  /* 0x0000000000017941 */ /* 0x000fea0003800000 */
.L_x_13581:
        /* <DEDUP_REMOVED lines=9> */
.L_x_13585:
[----:B------:R-:W-:Y:S01]  /*27380*/  IMAD.MOV.U32 R17, RZ, RZ, R13 ;  /* 0x000000ffff117224 */ /* 0x000fe200078e000d */
[----:B------:R-:W-:Y:S01]  /*27390*/  MOV R13, R12 ;  /* 0x0000000c000d7202 */ /* 0x000fe20000000f00 */
[----:B------:R-:W-:Y:S02]  /*273a0*/  IMAD.MOV.U32 R3, RZ, RZ, R24 ;  /* 0x000000ffff037224 */ /* 0x000fe400078e0018 */
[----:B------:R-:W-:-:S07]  /*273b0*/  IMAD.MOV.U32 R24, RZ, RZ, R19 ;  /* 0x000000ffff187224 */ /* 0x000fce00078e0013 */
.L_x_13586:
[----:B------:R-:W-:Y:S05]  /*273c0*/  BSYNC B1 ;  /* 0x0000000000017941 */ /* 0x000fea0003800000 */
.L_x_13584:
        /* <DEDUP_REMOVED lines=9> */
.L_x_13588:
[----:B------:R-:W-:Y:S02]  /*27460*/  IMAD.MOV.U32 R19, RZ, RZ, R17 ;  /* 0x000000ffff137224 */ /* 0x000fe400078e0011 */
[----:B------:R-:W-:Y:S01]  /*27470*/  IMAD.MOV.U32 R12, RZ, RZ, R3 ;  /* 0x000000ffff0c7224 */ /* 0x000fe200078e0003 */
[----:B------:R-:W-:Y:S01]  /*27480*/  MOV R3, R2 ;  /* 0x0000000200037202 */ /* 0x000fe20000000f00 */
[----:B------:R-:W-:-:S07]  /*27490*/  IMAD.MOV.U32 R17, RZ, RZ, R16 ;  /* 0x000000ffff117224 */ /* 0x000fce00078e0010 */
.L_x_13589:
[----:B------:R-:W-:Y:S05]  /*274a0*/  BSYNC B1 ;  /* 0x0000000000017941 */ /* 0x000fea0003800000 */
.L_x_13587:
        /* <DEDUP_REMOVED lines=16> */
.L_x_13591:
[----:B------:R-:W-:Y:S02]  /*275b0*/  IMAD.MOV.U32 R2, RZ, RZ, R28 ;  /* 0x000000ffff027224 */ /* 0x000fe400078e001c */
[----:B------:R-:W-:Y:S01]  /*275c0*/  IMAD.MOV.U32 R16, RZ, RZ, R0 ;  /* 0x000000ffff107224 */ /* 0x000fe200078e0000 */
[----:B------:R-:W-:Y:S01]  /*275d0*/  MOV R0, R23 ;  /* 0x0000001700007202 */ /* 0x000fe20000000f00 */
[----:B------:R-:W-:-:S07]  /*275e0*/  IMAD.MOV.U32 R28, RZ, RZ, R18 ;  /* 0x000000ffff1c7224 */ /* 0x000fce00078e0012 */
.L_x_13592:
[----:B------:R-:W-:Y:S05]  /*275f0*/  BSYNC B1 ;  /* 0x0000000000017941 */ /* 0x000fea0003800000 */
.L_x_13590:
        /* <DEDUP_REMOVED lines=9> */
.L_x_13594:
[----:B------:R-:W-:Y:S02]  /*27690*/  IMAD.MOV.U32 R18, RZ, RZ, R2 ;  /* 0x000000ffff127224 */ /* 0x000fe400078e0002 */
[----:B------:R-:W-:Y:S01]  /*276a0*/  IMAD.MOV.U32 R34, RZ, RZ, R16 ;  /* 0x000000ffff227224 */ /* 0x000fe200078e0010 */
[----:B------:R-:W-:Y:S01]  /*276b0*/  MOV R16, R25 ;  /* 0x0000001900107202 */ /* 0x000fe20000000f00 */
[----:B------:R-:W-:-:S07]  /*276c0*/  IMAD.MOV.U32 R2, RZ, RZ, R27 ;  /* 0x000000ffff027224 */ /* 0x000fce00078e001b */
.L_x_13595:
[----:B------:R-:W-:Y:S05]  /*276d0*/  BSYNC B1 ;  /* 0x0000000000017941 */ /* 0x000fea0003800000 */
.L_x_13593:
        /* <DEDUP_REMOVED lines=9> */
.L_x_13597:
[----:B------:R-:W-:Y:S02]  /*27770*/  IMAD.MOV.U32 R23, RZ, RZ, R18 ;  /* 0x000000ffff177224 */ /* 0x000fe400078e0012 */
[----:B------:R-:W-:Y:S02]  /*27780*/  IMAD.MOV.U32 R25, RZ, RZ, R34 ;  /* 0x000000ffff197224 */ /* 0x000fe400078e0022 */
[----:B------:R-:W-:Y:S02]  /*27790*/  IMAD.MOV.U32 R18, RZ, RZ, R32 ;  /* 0x000000ffff127224 */ /* 0x000fe400078e0020 */
[----:B------:R-:W-:-:S07]  /*277a0*/  IMAD.MOV.U32 R34, RZ, RZ, R7 ;  /* 0x000000ffff227224 */ /* 0x000fce00078e0007 */
.L_x_13598:
[----:B------:R-:W-:Y:S05]  /*277b0*/  BSYNC B1 ;  /* 0x0000000000017941 */ /* 0x000fea0003800000 */
.L_x_13596:
        /* <DEDUP_REMOVED lines=9> */
.L_x_13600:
[----:B------:R-:W-:Y:S02]  /*27850*/  IMAD.MOV.U32 R32, RZ, RZ, R23 ;  /* 0x000000ffff207224 */ /* 0x000fe400078e0017 */
[----:B------:R-:W-:Y:S02]  /*27860*/  IMAD.MOV.U32 R27, RZ, RZ, R25 ;  /* 0x000000ffff1b7224 */ /* 0x000fe400078e0019 */
[----:B------:R-:W-:Y:S02]  /*27870*/  IMAD.MOV.U32 R23, RZ, RZ, R36 ;  /* 0x000000ffff177224 */ /* 0x000fe400078e0024 */
[----:B------:R-:W-:-:S07]  /*27880*/  IMAD.MOV.U32 R25, RZ, RZ, R26 ;  /* 0x000000ffff197224 */ /* 0x000fce00078e001a */
.L_x_13601:
[----:B------:R-:W-:Y:S05]  /*27890*/  BSYNC B1 ;  /* 0x0000000000017941 */ /* 0x000fea0003800000 */
.L_x_13599:
        /* <DEDUP_REMOVED lines=9> */
.L_x_13603:
[----:B------:R-:W-:Y:S02]  /*27930*/  IMAD.MOV.U32 R26, RZ, RZ, R32 ;  /* 0x000000ffff1a7224 */ /* 0x000fe400078e0020 */
[----:B------:R-:W-:Y:S02]  /*27940*/  IMAD.MOV.U32 R36, RZ, RZ, R27 ;  /* 0x000000ffff247224 */ /* 0x000fe400078e001b */
[----:B------:R-:W-:Y:S02]  /*27950*/  IMAD.MOV.U32 R32, RZ, RZ, R35 ;  /* 0x000000ffff207224 */ /* 0x000fe400078e0023 */
[----:B------:R-:W-:-:S07]  /*27960*/  IMAD.MOV.U32 R27, RZ, RZ, R6 ;  /* 0x000000ffff1b7224 */ /* 0x000fce00078e0006 */
.L_x_13604:
[----:B------:R-:W-:Y:S05]  /*27970*/  BSYNC B1 ;  /* 0x0000000000017941 */ /* 0x000fea0003800000 */
.L_x_13602:
        /* <DEDUP_REMOVED lines=9> */
.L_x_13606:
[----:B------:R-:W-:Y:S01]  /*27a10*/  MOV R38, R26 ;  /* 0x0000001a00267202 */ /* 0x000fe20000000f00 */
[----:B------:R-:W-:Y:S02]  /*27a20*/  IMAD.MOV.U32 R35, RZ, RZ, R36 ;  /* 0x000000ffff237224 */ /* 0x000fe400078e0024 */
[----:B------:R-:W-:Y:S02]  /*27a30*/  IMAD.MOV.U32 R26, RZ, RZ, R29 ;  /* 0x000000ffff1a7224 */ /* 0x000fe400078e001d */
[----:B------:R-:W-:-:S07]  /*27a40*/  IMAD.MOV.U32 R36, RZ, RZ, R5 ;  /* 0x000000ffff247224 */ /* 0x000fce00078e0005 */
.L_x_13607:
[----:B------:R-:W-:Y:S05]  /*27a50*/  BSYNC B1 ;  /* 0x0000000000017941 */ /* 0x000fea0003800000 */
.L_x_13605:
        /* <DEDUP_REMOVED lines=9> */
.L_x_13609:
[----:B------:R-:W-:Y:S01]  /*27af0*/  IMAD.MOV.U32 R29, RZ, RZ, R38 ;  /* 0x000000ffff1d7224 */ /* 0x000fe200078e0026 */
[----:B------:R-:W-:Y:S01]  /*27b00*/  MOV R37, R35 ;  /* 0x0000002300257202 */ /* 0x000fe20000000f00 */
[----:B------:R-:W-:Y:S02]  /*27b10*/  IMAD.MOV.U32 R38, RZ, RZ, R9 ;  /* 0x000000ffff267224 */ /* 0x000fe400078e0009 */
[----:B------:R-:W-:-:S07]  /*27b20*/  IMAD.MOV.U32 R35, RZ, RZ, R4 ;  /* 0x000000ffff237224 */ /* 0x000fce00078e0004 */
.L_x_13610:
[----:B------:R-:W-:Y:S05]  /*27b30*/  BSYNC B1 ;  /* 0x0000000000017941 */ /* 0x000fea0003800000 */
.L_x_13608:
        /* <DEDUP_REMOVED lines=9> */
.L_x_13612:
[----:B------:R-:W-:Y:S01]  /*27bd0*/  IMAD.MOV.U32 R40, RZ, RZ, R29 ;  /* 0x000000ffff287224 */ /* 0x000fe200078e001d */
[----:B------:R-:W-:Y:S01]  /*27be0*/  MOV R29, R30 ;  /* 0x0000001e001d7202 */ /* 0x000fe20000000f00 */
[----:B------:R-:W-:Y:S02]  /*27bf0*/  IMAD.MOV.U32 R41, RZ, RZ, R37 ;  /* 0x000000ffff297224 */ /* 0x000fe400078e0025 */
[----:B------:R-:W-:-:S07]  /*27c00*/  IMAD.MOV.U32 R37, RZ, RZ, R10 ;  /* 0x000000ffff257224 */ /* 0x000fce00078e000a */
.L_x_13613:
[----:B------:R-:W-:Y:S05]  /*27c10*/  BSYNC B1 ;  /* 0x0000000000017941 */ /* 0x000fea0003800000 */
.L_x_13611:
        /* <DEDUP_REMOVED lines=9> */
.L_x_13615:
[----:B------:R-:W-:Y:S02]  /*27cb0*/  IMAD.MOV.U32 R30, RZ, RZ, R40 ;  /* 0x000000ffff1e7224 */ /* 0x000fe400078e0028 */
[----:B------:R-:W-:Y:S01]  /*27cc0*/  IMAD.MOV.U32 R42, RZ, RZ, R41 ;  /* 0x000000ffff2a7224 */ /* 0x000fe200078e0029 */
[----:B------:R-:W-:Y:S01]  /*27cd0*/  MOV R41, R8 ;  /* 0x0000000800297202 */ /* 0x000fe20000000f00 */
[----:B------:R-:W-:-:S07]  /*27ce0*/  IMAD.MOV.U32 R40, RZ, RZ, R11 ;  /* 0x000000ffff287224 */ /* 0x000fce00078e000b */
.L_x_13616:
[----:B------:R-:W-:Y:S05]  /*27cf0*/  BSYNC B1 ;  /* 0x0000000000017941 */ /* 0x000fea0003800000 */
.L_x_13614:
        /* <DEDUP_REMOVED lines=9> */
.L_x_13618:
[----:B------:R-:W-:Y:S02]  /*27d90*/  IMAD.MOV.U32 R43, RZ, RZ, R30 ;  /* 0x000000ffff2b7224 */ /* 0x000fe400078e001e */
[----:B------:R-:W-:Y:S02]  /*27da0*/  IMAD.MOV.U32 R44, RZ, RZ, R42 ;  /* 0x000000ffff2c7224 */ /* 0x000fe400078e002a */
[----:B------:R-:W-:Y:S02]  /*27db0*/  IMAD.MOV.U32 R30, RZ, RZ, R31 ;  /* 0x000000ffff1e7224 */ /* 0x000fe400078e001f */
[----:B------:R-:W-:-:S07]  /*27dc0*/  IMAD.MOV.U32 R42, RZ, RZ, R21 ;  /* 0x000000ffff2a7224 */ /* 0x000fce00078e0015 */
.L_x_13619:
[----:B------:R-:W-:Y:S05]  /*27dd0*/  BSYNC B1 ;  /* 0x0000000000017941 */ /* 0x000fea0003800000 */
.L_x_13617:
        /* <DEDUP_REMOVED lines=9> */
.L_x_13621:
[----:B------:R-:W-:Y:S02]  /*27e70*/  IMAD.MOV.U32 R31, RZ, RZ, R43 ;  /* 0x000000ffff1f7224 */ /* 0x000fe400078e002b */
[----:B------:R-:W-:Y:S02]  /*27e80*/  IMAD.MOV.U32 R45, RZ, RZ, R44 ;  /* 0x000000ffff2d7224 */ /* 0x000fe400078e002c */
[----:B------:R-:W-:Y:S02]  /*27e90*/  IMAD.MOV.U32 R43, RZ, RZ, R20 ;  /* 0x000000ffff2b7224 */ /* 0x000fe400078e0014 */
[----:B------:R-:W-:-:S07]  /*27ea0*/  IMAD.MOV.U32 R44, RZ, RZ, R15 ;  /* 0x000000ffff2c7224 */ /* 0x000fce00078e000f */
.L_x_13622:
[----:B------:R-:W-:Y:S05]  /*27eb0*/  BSYNC B1 ;  /* 0x0000000000017941 */ /* 0x000fea0003800000 */
.L_x_13620:
        /* <DEDUP_REMOVED lines=9> */
.L_x_13624:
[----:B------:R-:W-:Y:S02]  /*27f50*/  IMAD.MOV.U32 R46, RZ, RZ, R31 ;  /* 0x000000ffff2e7224 */ /* 0x000fe400078e001f */
[----:B------:R-:W-:Y:S02]  /*27f60*/  IMAD.MOV.U32 R47, RZ, RZ, R45 ;  /* 0x000000ffff2f7224 */ /* 0x000fe400078e002d */
[----:B------:R-:W-:Y:S02]  /*27f70*/  IMAD.MOV.U32 R31, RZ, RZ, R22 ;  /* 0x000000ffff1f7224 */ /* 0x000fe400078e0016 */
[----:B------:R-:W-:-:S07]  /*27f80*/  IMAD.MOV.U32 R45, RZ, RZ, R14 ;  /* 0x000000ffff2d7224 */ /* 0x000fce00078e000e */
.L_x_13625:
[----:B------:R-:W-:Y:S05]  /*27f90*/  BSYNC B1 ;  /* 0x0000000000017941 */ /* 0x000fea0003800000 */
.L_x_13623:
        /* <DEDUP_REMOVED lines=9> */
.L_x_13627:
[----:B------:R-:W-:Y:S01]  /*28030*/  MOV R48, R46 ;  /* 0x0000002e00307202 */ /* 0x000fe20000000f00 */
[----:B------:R-:W-:Y:S02]  /*28040*/  IMAD.MOV.U32 R49, RZ, RZ, R47 ;  /* 0x000000ffff317224 */ /* 0x000fe400078e002f */
[----:B------:R-:W-:Y:S02]  /*28050*/  IMAD.MOV.U32 R46, RZ, RZ, R13 ;  /* 0x000000ffff2e7224 */ /* 0x000fe400078e000d */
[----:B------:R-:W-:-:S07]  /*28060*/  IMAD.MOV.U32 R47, RZ, RZ, R24 ;  /* 0x000000ffff2f7224 */ /* 0x000fce00078e0018 */
.L_x_13628:
[----:B------:R-:W-:Y:S05]  /*28070*/  BSYNC B1 ;  /* 0x0000000000017941 */ /* 0x000fea0003800000 */
.L_x_13626:
        /* <DEDUP_REMOVED lines=9> */
.L_x_13630:
[----:B------:R-:W-:Y:S01]  /*28110*/  IMAD.MOV.U32 R50, RZ, RZ, R48 ;  /* 0x000000ffff327224 */ /* 0x000fe200078e0030 */
[----:B------:R-:W-:Y:S01]  /*28120*/  MOV R51, R49 ;  /* 0x0000003100337202 */ /* 0x000fe20000000f00 */
[----:B------:R-:W-:Y:S02]  /*28130*/  IMAD.MOV.U32 R48, RZ, RZ, R17 ;  /* 0x000000ffff307224 */ /* 0x000fe400078e0011 */
[----:B------:R-:W-:-:S07]  /*28140*/  IMAD.MOV.U32 R49, RZ, RZ, R3 ;  /* 0x000000ffff317224 */ /* 0x000fce00078e0003 */
.L_x_13631:
[----:B------:R-:W-:Y:S05]  /*28150*/  BSYNC B1 ;  /* 0x0000000000017941 */ /* 0x000fea0003800000 */
.L_x_13629:
        /* <DEDUP_REMOVED lines=9> */
.L_x_13633:
[----:B------:R-:W-:Y:S01]  /*281f0*/  IMAD.MOV.U32 R53, RZ, RZ, R50 ;  /* 0x000000ffff357224 */ /* 0x000fe200078e0032 */
[----:B------:R-:W-:Y:S01]  /*28200*/  MOV R50, R19 ;  /* 0x0000001300327202 */ /* 0x000fe20000000f00 */
[----:B------:R-:W-:Y:S02]  /*28210*/  IMAD.MOV.U32 R55, RZ, RZ, R51 ;  /* 0x000000ffff377224 */ /* 0x000fe400078e0033 */
[----:B------:R-:W-:-:S07]  /*28220*/  IMAD.MOV.U32 R51, RZ, RZ, R12 ;  /* 0x000000ffff337224 */ /* 0x000fce00078e000c */
.L_x_13634:
[----:B------:R-:W-:Y:S05]  /*28230*/  BSYNC B1 ;  /* 0x0000000000017941 */ /* 0x000fea0003800000 */
.L_x_13632:
        /* <DEDUP_REMOVED lines=16> */
.L_x_13636:
[----:B------:R-:W-:Y:S01]  /*28340*/  IMAD.MOV.U32 R11, RZ, RZ, R28 ;  /* 0x000000ffff0b7224 */ /* 0x000fe200078e001c */
[----:B------:R-:W-:Y:S01]  /*28350*/  MOV R7, R0 ;  /* 0x0000000000077202 */ /* 0x000fe20000000f00 */
[----:B------:R-:W-:Y:S02]  /*28360*/  IMAD.MOV.U32 R0, RZ, RZ, R16 ;  /* 0x000000ffff007224 */ /* 0x000fe400078e0010 */
[----:B------:R-:W-:-:S07]  /*28370*/  IMAD.MOV.U32 R28, RZ, RZ, R2 ;  /* 0x000000ffff1c7224 */ /* 0x000fce00078e0002 */
.L_x_13637:
[----:B------:R-:W-:Y:S05]  /*28380*/  BSYNC B1 ;  /* 0x0000000000017941 */ /* 0x000fea0003800000 */
.L_x_13635:
        /* <DEDUP_REMOVED lines=9> */
.L_x_13639:
[----:B------:R-:W-:Y:S01]  /*28420*/  IMAD.MOV.U32 R10, RZ, RZ, R11 ;  /* 0x000000ffff0a7224 */ /* 0x000fe200078e000b */
[----:B------:R-:W-:Y:S01]  /*28430*/  MOV R11, R18 ;  /* 0x00000012000b7202 */ /* 0x000fe20000000f00 */
[----:B------:R-:W-:Y:S02]  /*28440*/  IMAD.MOV.U32 R6, RZ, RZ, R7 ;  /* 0x000000ffff067224 */ /* 0x000fe400078e0007 */
[----:B------:R-:W-:-:S07]  /*28450*/  IMAD.MOV.U32 R7, RZ, RZ, R34 ;  /* 0x000000ffff077224 */ /* 0x000fce00078e0022 */
.L_x_13640:
[----:B------:R-:W-:Y:S05]  /*28460*/  BSYNC B1 ;  /* 0x0000000000017941 */ /* 0x000fea0003800000 */
.L_x_13638:
        /* <DEDUP_REMOVED lines=9> */
.L_x_13642:
[----:B------:R-:W-:Y:S02]  /*28500*/  IMAD.MOV.U32 R9, RZ, RZ, R10 ;  /* 0x000000ffff097224 */ /* 0x000fe400078e000a */
[----:B------:R-:W-:Y:S01]  /*28510*/  IMAD.MOV.U32 R5, RZ, RZ, R6 ;  /* 0x000000ffff057224 */ /* 0x000fe200078e0006 */
[----:B------:R-:W-:Y:S01]  /*28520*/  MOV R6, R25 ;  /* 0x0000001900067202 */ /* 0x000fe20000000f00 */
[----:B------:R-:W-:-:S07]  /*28530*/  IMAD.MOV.U32 R10, RZ, RZ, R23 ;  /* 0x000000ffff0a7224 */ /* 0x000fce00078e0017 */
.L_x_13643:
[----:B------:R-:W-:Y:S05]  /*28540*/  BSYNC B1 ;  /* 0x0000000000017941 */ /* 0x000fea0003800000 */
.L_x_13641:
        /* <DEDUP_REMOVED lines=9> */
.L_x_13645:
[----:B------:R-:W-:Y:S02]  /*285e0*/  IMAD.MOV.U32 R8, RZ, RZ, R9 ;  /* 0x000000ffff087224 */ /* 0x000fe400078e0009 */
[----:B------:R-:W-:Y:S02]  /*285f0*/  IMAD.MOV.U32 R4, RZ, RZ, R5 ;  /* 0x000000ffff047224 */ /* 0x000fe400078e0005 */
[----:B------:R-:W-:Y:S02]  /*28600*/  IMAD.MOV.U32 R9, RZ, RZ, R32 ;  /* 0x000000ffff097224 */ /* 0x000fe400078e0020 */
[----:B------:R-:W-:-:S07]  /*28610*/  IMAD.MOV.U32 R5, RZ, RZ, R27 ;  /* 0x000000ffff057224 */ /* 0x000fce00078e001b */
.L_x_13646:
[----:B------:R-:W-:Y:S05]  /*28620*/  BSYNC B1 ;  /* 0x0000000000017941 */ /* 0x000fea0003800000 */
.L_x_13644:
        /* <DEDUP_REMOVED lines=9> */
.L_x_13648:
[----:B------:R-:W-:Y:S02]  /*286c0*/  IMAD.MOV.U32 R23, RZ, RZ, R8 ;  /* 0x000000ffff177224 */ /* 0x000fe400078e0008 */
[----:B------:R-:W-:Y:S02]  /*286d0*/  IMAD.MOV.U32 R27, RZ, RZ, R4 ;  /* 0x000000ffff1b7224 */ /* 0x000fe400078e0004 */
[----:B------:R-:W-:Y:S02]  /*286e0*/  IMAD.MOV.U32 R8, RZ, RZ, R26 ;  /* 0x000000ffff087224 */ /* 0x000fe400078e001a */
[----:B------:R-:W-:-:S07]  /*286f0*/  IMAD.MOV.U32 R4, RZ, RZ, R36 ;  /* 0x000000ffff047224 */ /* 0x000fce00078e0024 */
.L_x_13649:
[----:B------:R-:W-:Y:S05]  /*28700*/  BSYNC B1 ;  /* 0x0000000000017941 */ /* 0x000fea0003800000 */
.L_x_13647:
        /* <DEDUP_REMOVED lines=9> */
.L_x_13651:
[----:B------:R-:W-:Y:S02]  /*287a0*/  IMAD.MOV.U32 R22, RZ, RZ, R23 ;  /* 0x000000ffff167224 */ /* 0x000fe400078e0017 */
[----:B------:R-:W-:Y:S02]  /*287b0*/  IMAD.MOV.U32 R26, RZ, RZ, R27 ;  /* 0x000000ffff1a7224 */ /* 0x000fe400078e001b */
[----:B------:R-:W-:Y:S02]  /*287c0*/  IMAD.MOV.U32 R23, RZ, RZ, R38 ;  /* 0x000000ffff177224 */ /* 0x000fe400078e0026 */
[----:B------:R-:W-:-:S07]  /*287d0*/  IMAD.MOV.U32 R27, RZ, RZ, R35 ;  /* 0x000000ffff1b7224 */ /* 0x000fce00078e0023 */
.L_x_13652:
[----:B------:R-:W-:Y:S05]  /*287e0*/  BSYNC B1 ;  /* 0x0000000000017941 */ /* 0x000fea0003800000 */
.L_x_13650:
        /* <DEDUP_REMOVED lines=9> */
.L_x_13654:
[----:B------:R-:W-:Y:S01]  /*28880*/  MOV R21, R22 ;  /* 0x0000001600157202 */ /* 0x000fe20000000f00 */
[----:B------:R-:W-:Y:S02]  /*28890*/  IMAD.MOV.U32 R25, RZ, RZ, R26 ;  /* 0x000000ffff197224 */ /* 0x000fe400078e001a */
[----:B------:R-:W-:Y:S02]  /*288a0*/  IMAD.MOV.U32 R22, RZ, RZ, R29 ;  /* 0x000000ffff167224 */ /* 0x000fe400078e001d */
[----:B------:R-:W-:-:S07]  /*288b0*/  IMAD.MOV.U32 R26, RZ, RZ, R37 ;  /* 0x000000ffff1a7224 */ /* 0x000fce00078e0025 */
.L_x_13655:
[----:B------:R-:W-:Y:S05]  /*288c0*/  BSYNC B1 ;  /* 0x0000000000017941 */ /* 0x000fea0003800000 */
.L_x_13653:
        /* <DEDUP_REMOVED lines=9> */
.L_x_13657:
[----:B------:R-:W-:Y:S01]  /*28960*/  IMAD.MOV.U32 R20, RZ, RZ, R21 ;  /* 0x000000ffff147224 */ /* 0x000fe200078e0015 */
[----:B------:R-:W-:Y:S01]  /*28970*/  MOV R24, R25 ;  /* 0x0000001900187202 */ /* 0x000fe20000000f00 */
[----:B------:R-:W-:Y:S02]  /*28980*/  IMAD.MOV.U32 R21, RZ, RZ, R40 ;  /* 0x000000ffff157224 */ /* 0x000fe400078e0028 */
[----:B------:R-:W-:-:S07]  /*28990*/  IMAD.MOV.U32 R25, RZ, RZ, R41 ;  /* 0x000000ffff197224 */ /* 0x000fce00078e0029 */
.L_x_13658:
[----:B------:R-:W-:Y:S05]  /*289a0*/  BSYNC B1 ;  /* 0x0000000000017941 */ /* 0x000fea0003800000 */
.L_x_13656:
        /* <DEDUP_REMOVED lines=9> */
.L_x_13660:
[----:B------:R-:W-:Y:S01]  /*28a40*/  IMAD.MOV.U32 R15, RZ, RZ, R20 ;  /* 0x000000ffff0f7224 */ /* 0x000fe200078e0014 */
[----:B------:R-:W-:Y:S01]  /*28a50*/  MOV R20, R30 ;  /* 0x0000001e00147202 */ /* 0x000fe20000000f00 */
[----:B------:R-:W-:Y:S02]  /*28a60*/  IMAD.MOV.U32 R19, RZ, RZ, R24 ;  /* 0x000000ffff137224 */ /* 0x000fe400078e0018 */
[----:B------:R-:W-:-:S07]  /*28a70*/  IMAD.MOV.U32 R24, RZ, RZ, R42 ;  /* 0x000000ffff187224 */ /* 0x000fce00078e002a */
.L_x_13661:
[----:B------:R-:W-:Y:S05]  /*28a80*/  BSYNC B1 ;  /* 0x0000000000017941 */ /* 0x000fea0003800000 */
.L_x_13659:
        /* <DEDUP_REMOVED lines=9> */
.L_x_13663:
[----:B------:R-:W-:Y:S02]  /*28b20*/  IMAD.MOV.U32 R14, RZ, RZ, R15 ;  /* 0x000000ffff0e7224 */ /* 0x000fe400078e000f */
[----:B------:R-:W-:Y:S01]  /*28b30*/  IMAD.MOV.U32 R18, RZ, RZ, R19 ;  /* 0x000000ffff127224 */ /* 0x000fe200078e0013 */
[----:B------:R-:W-:Y:S01]  /*28b40*/  MOV R19, R44 ;  /* 0x0000002c00137202 */ /* 0x000fe20000000f00 */
[----:B------:R-:W-:-:S07]  /*28b50*/  IMAD.MOV.U32 R15, RZ, RZ, R43 ;  /* 0x000000ffff0f7224 */ /* 0x000fce00078e002b */
.L_x_13664:
[----:B------:R-:W-:Y:S05]  /*28b60*/  BSYNC B1 ;  /* 0x0000000000017941 */ /* 0x000fea0003800000 */
.L_x_13662:
        /* <DEDUP_REMOVED lines=9> */
.L_x_13666:
[----:B------:R-:W-:Y:S02]  /*28c00*/  IMAD.MOV.U32 R13, RZ, RZ, R14 ;  /* 0x000000ffff0d7224 */ /* 0x000fe400078e000e */
[----:B------:R-:W-:Y:S02]  /*28c10*/  IMAD.MOV.U32 R17, RZ, RZ, R18 ;  /* 0x000000ffff117224 */ /* 0x000fe400078e0012 */
[----:B------:R-:W-:Y:S02]  /*28c20*/  IMAD.MOV.U32 R14, RZ, RZ, R31 ;  /* 0x000000ffff0e7224 */ /* 0x000fe400078e001f */
[----:B------:R-:W-:-:S07]  /*28c30*/  IMAD.MOV.U32 R18, RZ, RZ, R45 ;  /* 0x000000ffff127224 */ /* 0x000fce00078e002d */
.L_x_13667:
[----:B------:R-:W-:Y:S05]  /*28c40*/  BSYNC B1 ;  /* 0x0000000000017941 */ /* 0x000fea0003800000 */
.L_x_13665:
        /* <DEDUP_REMOVED lines=9> */
.L_x_13669:
[----:B------:R-:W-:Y:S02]  /*28ce0*/  IMAD.MOV.U32 R12, RZ, RZ, R13 ;  /* 0x000000ffff0c7224 */ /* 0x000fe400078e000d */
[----:B------:R-:W-:Y:S02]  /*28cf0*/  IMAD.MOV.U32 R16, RZ, RZ, R17 ;  /* 0x000000ffff107224 */ /* 0x000fe400078e0011 */
[----:B------:R-:W-:Y:S02]  /*28d00*/  IMAD.MOV.U32 R13, RZ, RZ, R46 ;  /* 0x000000ffff0d7224 */ /* 0x000fe400078e002e */
[----:B------:R-:W-:-:S07]  /*28d10*/  IMAD.MOV.U32 R17, RZ, RZ, R47 ;  /* 0x000000ffff117224 */ /* 0x000fce00078e002f */
.L_x_13670:
[----:B------:R-:W-:Y:S05]  /*28d20*/  BSYNC B1 ;  /* 0x0000000000017941 */ /* 0x000fea0003800000 */
.L_x_13668:
        /* <DEDUP_REMOVED lines=9> */
.L_x_13672:
[----:B------:R-:W-:Y:S02]  /*28dc0*/  IMAD.MOV.U32 R3, RZ, RZ, R12 ;  /* 0x000000ffff037224 */ /* 0x000fe400078e000c */
[----:B------:R-:W-:Y:S02]  /*28dd0*/  IMAD.MOV.U32 R31, RZ, RZ, R16 ;  /* 0x000000ffff1f7224 */ /* 0x000fe400078e0010 */
[----:B------:R-:W-:Y:S02]  /*28de0*/  IMAD.MOV.U32 R12, RZ, RZ, R48 ;  /* 0x000000ffff0c7224 */ /* 0x000fe400078e0030 */
[----:B------:R-:W-:-:S07]  /*28df0*/  IMAD.MOV.U32 R16, RZ, RZ, R49 ;  /* 0x000000ffff107224 */ /* 0x000fce00078e0031 */
.L_x_13673:
[----:B------:R-:W-:Y:S05]  /*28e00*/  BSYNC B1 ;  /* 0x0000000000017941 */ /* 0x000fea0003800000 */
.L_x_13671:
        /* <DEDUP_REMOVED lines=9> */
.L_x_13675:
[----:B------:R-:W-:Y:S01]  /*28ea0*/  MOV R2, R3 ;  /* 0x0000000300027202 */ /* 0x000fe20000000f00 */
[----:B------:R-:W-:Y:S02]  /*28eb0*/  IMAD.MOV.U32 R30, RZ, RZ, R31 ;  /* 0x000000ffff1e7224 */ /* 0x000fe400078e001f */
[----:B------:R-:W-:Y:S02]  /*28ec0*/  IMAD.MOV.U32 R3, RZ, RZ, R50 ;  /* 0x000000ffff037224 */ /* 0x000fe400078e0032 */
[----:B------:R-:W-:-:S07]  /*28ed0*/  IMAD.MOV.U32 R31, RZ, RZ, R51 ;  /* 0x000000ffff1f7224 */ /* 0x000fce00078e0033 */
.L_x_13676:
[----:B------:R-:W-:Y:S05]  /*28ee0*/  BSYNC B1 ;  /* 0x0000000000017941 */ /* 0x000fea0003800000 */
.L_x_13674:
        /* <DEDUP_REMOVED lines=8> */
.L_x_13677:
[----:B------:R-:W-:Y:S01]  /*28f70*/  IMAD.MOV.U32 R32, RZ, RZ, R2 ;  /* 0x000000ffff207224 */ /* 0x000fe200078e0002 */
[----:B------:R-:W-:Y:S01]  /*28f80*/  MOV R29, R30 ;  /* 0x0000001e001d7202 */ /* 0x000fe20000000f00 */
[----:B------:R-:W-:Y:S02]  /*28f90*/  IMAD.MOV.U32 R2, RZ, RZ, R53 ;  /* 0x000000ffff027224 */ /* 0x000fe400078e0035 */
[----:B------:R-:W-:-:S07]  /*28fa0*/  IMAD.MOV.U32 R30, RZ, RZ, R55 ;  /* 0x000000ffff1e7224 */ /* 0x000fce00078e0037 */
.L_x_12959:
[----:B------:R-:W-:Y:S05]  /*28fb0*/  BSYNC B0 ;  /* 0x0000000000007941 */ /* 0x000fea0003800000 */
.L_x_12958:
        /* <DEDUP_REMOVED lines=51> */
.L_x_13681:
[----:B------:R-:W-:Y:S01]  /*292f0*/  MOV R37, R28 ;  /* 0x0000001c00257202 */ /* 0x000fe20000000f00 */
[----:B------:R-:W-:Y:S02]  /*29300*/  IMAD.MOV.U32 R35, RZ, RZ, R0 ;  /* 0x000000ffff237224 */ /* 0x000fe400078e0000 */
[----:B------:R-:W-:Y:S02]  /*29310*/  IMAD.MOV.U32 R0, RZ, RZ, R7 ;  /* 0x000000ffff007224 */ /* 0x000fe400078e0007 */
[----:B------:R-:W-:-:S07]  /*29320*/  IMAD.MOV.U32 R28, RZ, RZ, R11 ;  /* 0x000000ffff1c7224 */ /* 0x000fce00078e000b */
.L_x_13682:
[----:B------:R-:W-:Y:S05]  /*29330*/  BSYNC B1 ;  /* 0x0000000000017941 */ /* 0x000fea0003800000 */
.L_x_13680:
        /* <DEDUP_REMOVED lines=9> */
.L_x_13684:
[----:B------:R-:W-:Y:S01]  /*293d0*/  IMAD.MOV.U32 R66, RZ, RZ, R37 ;  /* 0x000000ffff427224 */ /* 0x000fe200078e0025 */
[----:B------:R-:W-:Y:S01]  /*293e0*/  MOV R64, R35 ;  /* 0x0000002300407202 */ /* 0x000fe20000000f00 */
[----:B------:R-:W-:Y:S02]  /*293f0*/  IMAD.MOV.U32 R37, RZ, RZ, R10 ;  /* 0x000000ffff257224 */ /* 0x000fe400078e000a */
[----:B------:R-:W-:-:S07]  /*29400*/  IMAD.MOV.U32 R35, RZ, RZ, R6 ;  /* 0x000000ffff237224 */ /* 0x000fce00078e0006 */
.L_x_13685:
[----:B------:R-:W-:Y:S05]  /*29410*/  BSYNC B1 ;  /* 0x0000000000017941 */ /* 0x000fea0003800000 */
.L_x_13683:
        /* <DEDUP_REMOVED lines=9> */
.L_x_13687:
[----:B------:R-:W-:Y:S01]  /*294b0*/  IMAD.MOV.U32 R11, RZ, RZ, R66 ;  /* 0x000000ffff0b7224 */ /* 0x000fe200078e0042 */
[----:B------:R-:W-:Y:S01]  /*294c0*/  MOV R66, R9 ;  /* 0x0000000900427202 */ /* 0x000fe20000000f00 */
[----:B------:R-:W-:Y:S02]  /*294d0*/  IMAD.MOV.U32 R7, RZ, RZ, R64 ;  /* 0x000000ffff077224 */ /* 0x000fe400078e0040 */
[----:B------:R-:W-:-:S07]  /*294e0*/  IMAD.MOV.U32 R64, RZ, RZ, R5 ;  /* 0x000000ffff407224 */ /* 0x000fce00078e0005 */
.L_x_13688:
[----:B------:R-:W-:Y:S05]  /*294f0*/  BSYNC B1 ;  /* 0x0000000000017941 */ /* 0x000fea0003800000 */
.L_x_13686:
        /* <DEDUP_REMOVED lines=9> */
.L_x_13690:
[----:B------:R-:W-:Y:S02]  /*29590*/  IMAD.MOV.U32 R10, RZ, RZ, R11 ;  /* 0x000000ffff0a7224 */ /* 0x000fe400078e000b */
[----:B------:R-:W-:Y:S01]  /*295a0*/  IMAD.MOV.U32 R6, RZ, RZ, R7 ;  /* 0x000000ffff067224 */ /* 0x000fe200078e0007 */
[----:B------:R-:W-:Y:S01]  /*295b0*/  MOV R7, R4 ;  /* 0x0000000400077202 */ /* 0x000fe20000000f00 */
[----:B------:R-:W-:-:S07]  /*295c0*/  IMAD.MOV.U32 R11, RZ, RZ, R8 ;  /* 0x000000ffff0b7224 */ /* 0x000fce00078e0008 */
.L_x_13691:
[----:B------:R-:W-:Y:S05]  /*295d0*/  BSYNC B1 ;  /* 0x0000000000017941 */ /* 0x000fea0003800000 */
.L_x_13689:
        /* <DEDUP_REMOVED lines=9> */
.L_x_13693:
[----:B------:R-:W-:Y:S02]  /*29670*/  IMAD.MOV.U32 R9, RZ, RZ, R10 ;  /* 0x000000ffff097224 */ /* 0x000fe400078e000a */
[----:B------:R-:W-:Y:S02]  /*29680*/  IMAD.MOV.U32 R5, RZ, RZ, R6 ;  /* 0x000000ffff057224 */ /* 0x000fe400078e0006 */
[----:B------:R-:W-:Y:S02]  /*29690*/  IMAD.MOV.U32 R10, RZ, RZ, R23 ;  /* 0x000000ffff0a7224 */ /* 0x000fe400078e0017 */
[----:B------:R-:W-:-:S07]  /*296a0*/  IMAD.MOV.U32 R6, RZ, RZ, R27 ;  /* 0x000000ffff067224 */ /* 0x000fce00078e001b */
.L_x_13694:
[----:B------:R-:W-:Y:S05]  /*296b0*/  BSYNC B1 ;  /* 0x0000000000017941 */ /* 0x000fea0003800000 */
.L_x_13692:
        /* <DEDUP_REMOVED lines=9> */
.L_x_13696:
[----:B------:R-:W-:Y:S02]  /*29750*/  IMAD.MOV.U32 R8, RZ, RZ, R9 ;  /* 0x000000ffff087224 */ /* 0x000fe400078e0009 */
[----:B------:R-:W-:Y:S02]  /*29760*/  IMAD.MOV.U32 R4, RZ, RZ, R5 ;  /* 0x000000ffff047224 */ /* 0x000fe400078e0005 */
[----:B------:R-:W-:Y:S02]  /*29770*/  IMAD.MOV.U32 R9, RZ, RZ, R22 ;  /* 0x000000ffff097224 */ /* 0x000fe400078e0016 */
[----:B------:R-:W-:-:S07]  /*29780*/  IMAD.MOV.U32 R5, RZ, RZ, R26 ;  /* 0x000000ffff057224 */ /* 0x000fce00078e001a */
.L_x_13697:
[----:B------:R-:W-:Y:S05]  /*29790*/  BSYNC B1 ;  /* 0x0000000000017941 */ /* 0x000fea0003800000 */
.L_x_13695:
        /* <DEDUP_REMOVED lines=9> */
.L_x_13699:
[----:B------:R-:W-:Y:S02]  /*29830*/  IMAD.MOV.U32 R27, RZ, RZ, R8 ;  /* 0x000000ffff1b7224 */ /* 0x000fe400078e0008 */
[----:B------:R-:W-:Y:S02]  /*29840*/  IMAD.MOV.U32 R23, RZ, RZ, R4 ;  /* 0x000000ffff177224 */ /* 0x000fe400078e0004 */
[----:B------:R-:W-:Y:S02]  /*29850*/  IMAD.MOV.U32 R8, RZ, RZ, R21 ;  /* 0x000000ffff087224 */ /* 0x000fe400078e0015 */
[----:B------:R-:W-:-:S07]  /*29860*/  IMAD.MOV.U32 R4, RZ, RZ, R25 ;  /* 0x000000ffff047224 */ /* 0x000fce00078e0019 */
.L_x_13700:
[----:B------:R-:W-:Y:S05]  /*29870*/  BSYNC B1 ;  /* 0x0000000000017941 */ /* 0x000fea0003800000 */
.L_x_13698:
        /* <DEDUP_REMOVED lines=9> */
.L_x_13702:
[----:B------:R-:W-:Y:S01]  /*29910*/  MOV R26, R27 ;  /* 0x0000001b001a7202 */ /* 0x000fe20000000f00 */
[----:B------:R-:W-:Y:S02]  /*29920*/  IMAD.MOV.U32 R22, RZ, RZ, R23 ;  /* 0x000000ffff167224 */ /* 0x000fe400078e0017 */
[----:B------:R-:W-:Y:S02]  /*29930*/  IMAD.MOV.U32 R27, RZ, RZ, R20 ;  /* 0x000000ffff1b7224 */ /* 0x000fe400078e0014 */
[----:B------:R-:W-:-:S07]  /*29940*/  IMAD.MOV.U32 R23, RZ, RZ, R24 ;  /* 0x000000ffff177224 */ /* 0x000fce00078e0018 */
.L_x_13703:
[----:B------:R-:W-:Y:S05]  /*29950*/  BSYNC B1 ;  /* 0x0000000000017941 */ /* 0x000fea0003800000 */
.L_x_13701:
        /* <DEDUP_REMOVED lines=9> */
.L_x_13705:
[----:B------:R-:W-:Y:S01]  /*299f0*/  IMAD.MOV.U32 R25, RZ, RZ, R26 ;  /* 0x000000ffff197224 */ /* 0x000fe200078e001a */
[----:B------:R-:W-:Y:S01]  /*29a00*/  MOV R21, R22 ;  /* 0x0000001600157202 */ /* 0x000fe20000000f00 */
[----:B------:R-:W-:Y:S02]  /*29a10*/  IMAD.MOV.U32 R26, RZ, RZ, R15 ;  /* 0x000000ffff1a7224 */ /* 0x000fe400078e000f */
[----:B------:R-:W-:-:S07]  /*29a20*/  IMAD.MOV.U32 R22, RZ, RZ, R19 ;  /* 0x000000ffff167224 */ /* 0x000fce00078e0013 */
.L_x_13706:
[----:B------:R-:W-:Y:S05]  /*29a30*/  BSYNC B1 ;  /* 0x0000000000017941 */ /* 0x000fea0003800000 */
.L_x_13704:
        /* <DEDUP_REMOVED lines=9> */
.L_x_13708:
[----:B------:R-:W-:Y:S01]  /*29ad0*/  IMAD.MOV.U32 R24, RZ, RZ, R25 ;  /* 0x000000ffff187224 */ /* 0x000fe200078e0019 */
[----:B------:R-:W-:Y:S01]  /*29ae0*/  MOV R25, R14 ;  /* 0x0000000e00197202 */ /* 0x000fe20000000f00 */
[----:B------:R-:W-:Y:S02]  /*29af0*/  IMAD.MOV.U32 R20, RZ, RZ, R21 ;  /* 0x000000ffff147224 */ /* 0x000fe400078e0015 */
[----:B------:R-:W-:-:S07]  /*29b00*/  IMAD.MOV.U32 R21, RZ, RZ, R18 ;  /* 0x000000ffff157224 */ /* 0x000fce00078e0012 */
.L_x_13709:
[----:B------:R-:W-:Y:S05]  /*29b10*/  BSYNC B1 ;  /* 0x0000000000017941 */ /* 0x000fea0003800000 */
.L_x_13707:
        /* <DEDUP_REMOVED lines=9> */
.L_x_13711:
[----:B------:R-:W-:Y:S02]  /*29bb0*/  IMAD.MOV.U32 R19, RZ, RZ, R24 ;  /* 0x000000ffff137224 */ /* 0x000fe400078e0018 */
[----:B------:R-:W-:Y:S01]  /*29bc0*/  IMAD.MOV.U32 R15, RZ, RZ, R20 ;  /* 0x000000ffff0f7224 */ /* 0x000fe200078e0014 */
[----:B------:R-:W-:Y:S01]  /*29bd0*/  MOV R20, R17 ;  /* 0x0000001100147202 */ /* 0x000fe20000000f00 */
[----:B------:R-:W-:-:S07]  /*29be0*/  IMAD.MOV.U32 R24, RZ, RZ, R13 ;  /* 0x000000ffff187224 */ /* 0x000fce00078e000d */
.L_x_13712:
[----:B------:R-:W-:Y:S05]  /*29bf0*/  BSYNC B1 ;  /* 0x0000000000017941 */ /* 0x000fea0003800000 */
.L_x_13710:
        /* <DEDUP_REMOVED lines=9> */
.L_x_13714:
[----:B------:R-:W-:Y:S02]  /*29c90*/  IMAD.MOV.U32 R18, RZ, RZ, R19 ;  /* 0x000000ffff127224 */ /* 0x000fe400078e0013 */
[----:B------:R-:W-:Y:S02]  /*29ca0*/  IMAD.MOV.U32 R14, RZ, RZ, R15 ;  /* 0x000000ffff0e7224 */ /* 0x000fe400078e000f */
[----:B------:R-:W-:Y:S02]  /*29cb0*/  IMAD.MOV.U32 R19, RZ, RZ, R12 ;  /* 0x000000ffff137224 */ /* 0x000fe400078e000c */
[----:B------:R-:W-:-:S07]  /*29cc0*/  IMAD.MOV.U32 R15, RZ, RZ, R16 ;  /* 0x000000ffff0f7224 */ /* 0x000fce00078e0010 */
.L_x_13715:
[----:B------:R-:W-:Y:S05]  /*29cd0*/  BSYNC B1 ;  /* 0x0000000000017941 */ /* 0x000fea0003800000 */
.L_x_13713:
        /* <DEDUP_REMOVED lines=9> */
.L_x_13717:
[----:B------:R-:W-:Y:S02]  /*29d70*/  IMAD.MOV.U32 R17, RZ, RZ, R18 ;  /* 0x000000ffff117224 */ /* 0x000fe400078e0012 */
[----:B------:R-:W-:Y:S02]  /*29d80*/  IMAD.MOV.U32 R13, RZ, RZ, R14 ;  /* 0x000000ffff0d7224 */ /* 0x000fe400078e000e */
[----:B------:R-:W-:Y:S02]  /*29d90*/  IMAD.MOV.U32 R14, RZ, RZ, R31 ;  /* 0x000000ffff0e7224 */ /* 0x000fe400078e001f */
[----:B------:R-:W-:-:S07]  /*29da0*/  IMAD.MOV.U32 R18, RZ, RZ, R3 ;  /* 0x000000ffff127224 */ /* 0x000fce00078e0003 */
.L_x_13718:
[----:B------:R-:W-:Y:S05]  /*29db0*/  BSYNC B1 ;  /* 0x0000000000017941 */ /* 0x000fea0003800000 */
.L_x_13716:
        /* <DEDUP_REMOVED lines=9> */
.L_x_13720:
[----:B------:R-:W-:Y:S02]  /*29e50*/  IMAD.MOV.U32 R3, RZ, RZ, R17 ;  /* 0x000000ffff037224 */ /* 0x000fe400078e0011 */
[----:B------:R-:W-:Y:S02]  /*29e60*/  IMAD.MOV.U32 R12, RZ, RZ, R13 ;  /* 0x000000ffff0c7224 */ /* 0x000fe400078e000d */
[----:B------:R-:W-:Y:S02]  /*29e70*/  IMAD.MOV.U32 R17, RZ, RZ, R2 ;  /* 0x000000ffff117224 */ /* 0x000fe400078e0002 */
[----:B------:R-:W-:-:S07]  /*29e80*/  IMAD.MOV.U32 R13, RZ, RZ, R30 ;  /* 0x000000ffff0d7224 */ /* 0x000fce00078e001e */
.L_x_13721:
[----:B------:R-:W-:Y:S05]  /*29e90*/  BSYNC B1 ;  /* 0x0000000000017941 */ /* 0x000fea0003800000 */
.L_x_13719:
        /* <DEDUP_REMOVED lines=9> */
.L_x_13723:
[----:B------:R-:W-:Y:S01]  /*29f30*/  MOV R16, R3 ;  /* 0x0000000300107202 */ /* 0x000fe20000000f00 */
[----:B------:R-:W-:Y:S02]  /*29f40*/  IMAD.MOV.U32 R2, RZ, RZ, R12 ;  /* 0x000000ffff027224 */ /* 0x000fe400078e000c */
[----:B------:R-:W-:Y:S02]  /*29f50*/  IMAD.MOV.U32 R12, RZ, RZ, R29 ;  /* 0x000000ffff0c7224 */ /* 0x000fe400078e001d */
[----:B------:R-:W-:-:S07]  /*29f60*/  IMAD.MOV.U32 R3, RZ, RZ, R32 ;  /* 0x000000ffff037224 */ /* 0x000fce00078e0020 */
.L_x_13724:
[----:B------:R-:W-:Y:S05]  /*29f70*/  BSYNC B1 ;  /* 0x0000000000017941 */ /* 0x000fea0003800000 */
.L_x_13722:
        /* <DEDUP_REMOVED lines=16> */
.L_x_13726:
[----:B------:R-:W-:Y:S02]  /*2a080*/  IMAD.MOV.U32 R31, RZ, RZ, R28 ;  /* 0x000000ffff1f7224 */ /* 0x000fe400078e001c */
[----:B------:R-:W-:Y:S02]  /*2a090*/  IMAD.MOV.U32 R29, RZ, RZ, R0 ;  /* 0x000000ffff1d7224 */ /* 0x000fe400078e0000 */
[----:B------:R-:W-:Y:S02]  /*2a0a0*/  IMAD.MOV.U32 R0, RZ, RZ, R35 ;  /* 0x000000ffff007224 */ /* 0x000fe400078e0023 */
[----:B------:R-:W-:-:S07]  /*2a0b0*/  IMAD.MOV.U32 R28, RZ, RZ, R37 ;  /* 0x000000ffff1c7224 */ /* 0x000fce00078e0025 */
.L_x_13727:
[----:B------:R-:W-:Y:S05]  /*2a0c0*/  BSYNC B1 ;  /* 0x0000000000017941 */ /* 0x000fea0003800000 */
.L_x_13725:
        /* <DEDUP_REMOVED lines=9> */
.L_x_13729:
[----:B------:R-:W-:Y:S01]  /*2a160*/  MOV R32, R31 ;  /* 0x0000001f00207202 */ /* 0x000fe20000000f00 */
[----:B------:R-:W-:Y:S02]  /*2a170*/  IMAD.MOV.U32 R30, RZ, RZ, R29 ;  /* 0x000000ffff1e7224 */ /* 0x000fe400078e001d */
[----:B------:R-:W-:Y:S02]  /*2a180*/  IMAD.MOV.U32 R31, RZ, RZ, R66 ;  /* 0x000000ffff1f7224 */ /* 0x000fe400078e0042 */
[----:B------:R-:W-:-:S07]  /*2a190*/  IMAD.MOV.U32 R29, RZ, RZ, R64 ;  /* 0x000000ffff1d7224 */ /* 0x000fce00078e0040 */
.L_x_13730:
[----:B------:R-:W-:Y:S05]  /*2a1a0*/  BSYNC B1 ;  /* 0x0000000000017941 */ /* 0x000fea0003800000 */
.L_x_13728:
        /* <DEDUP_REMOVED lines=9> */
.L_x_13732:
[----:B------:R-:W-:Y:S01]  /*2a240*/  IMAD.MOV.U32 R37, RZ, RZ, R32 ;  /* 0x000000ffff257224 */ /* 0x000fe200078e0020 */
[----:B------:R-:W-:Y:S01]  /*2a250*/  MOV R35, R30 ;  /* 0x0000001e00237202 */ /* 0x000fe20000000f00 */
[----:B------:R-:W-:Y:S02]  /*2a260*/  IMAD.MOV.U32 R32, RZ, RZ, R11 ;  /* 0x000000ffff207224 */ /* 0x000fe400078e000b */
[----:B------:R-:W-:-:S07]  /*2a270*/  IMAD.MOV.U32 R30, RZ, RZ, R7 ;  /* 0x000000ffff1e7224 */ /* 0x000fce00078e0007 */
.L_x_13733:
[----:B------:R-:W-:Y:S05]  /*2a280*/  BSYNC B1 ;  /* 0x0000000000017941 */ /* 0x000fea0003800000 */
.L_x_13731:
        /* <DEDUP_REMOVED lines=9> */
.L_x_13735:
[----:B------:R-:W-:Y:S01]  /*2a320*/  IMAD.MOV.U32 R64, RZ, RZ, R37 ;  /* 0x000000ffff407224 */ /* 0x000fe200078e0025 */
[----:B------:R-:W-:Y:S01]  /*2a330*/  MOV R37, R10 ;  /* 0x0000000a00257202 */ /* 0x000fe20000000f00 */
[----:B------:R-:W-:Y:S02]  /*2a340*/  IMAD.MOV.U32 R60, RZ, RZ, R35 ;  /* 0x000000ffff3c7224 */ /* 0x000fe400078e0023 */
[----:B------:R-:W-:-:S07]  /*2a350*/  IMAD.MOV.U32 R35, RZ, RZ, R6 ;  /* 0x000000ffff237224 */ /* 0x000fce00078e0006 */
.L_x_13736:
[----:B------:R-:W-:Y:S05]  /*2a360*/  BSYNC B1 ;  /* 0x0000000000017941 */ /* 0x000fea0003800000 */
.L_x_13734:
        /* <DEDUP_REMOVED lines=9> */
.L_x_13738:
[----:B------:R-:W-:Y:S02]  /*2a400*/  IMAD.MOV.U32 R11, RZ, RZ, R64 ;  /* 0x000000ffff0b7224 */ /* 0x000fe400078e0040 */
[----:B------:R-:W-:Y:S01]  /*2a410*/  IMAD.MOV.U32 R7, RZ, RZ, R60 ;  /* 0x000000ffff077224 */ /* 0x000fe200078e003c */
[----:B------:R-:W-:Y:S01]  /*2a420*/  MOV R60, R5 ;  /* 0x00000005003c7202 */ /* 0x000fe20000000f00 */
[----:B------:R-:W-:-:S07]  /*2a430*/  IMAD.MOV.U32 R64, RZ, RZ, R9 ;  /* 0x000000ffff407224 */ /* 0x000fce00078e0009 */
.L_x_13739:
[----:B------:R-:W-:Y:S05]  /*2a440*/  BSYNC B1 ;  /* 0x0000000000017941 */ /* 0x000fea0003800000 */
.L_x_13737:
        /* <DEDUP_REMOVED lines=9> */
.L_x_13741:
[----:B------:R-:W-:Y:S02]  /*2a4e0*/  IMAD.MOV.U32 R10, RZ, RZ, R11 ;  /* 0x000000ffff0a7224 */ /* 0x000fe400078e000b */
[----:B------:R-:W-:Y:S02]  /*2a4f0*/  IMAD.MOV.U32 R6, RZ, RZ, R7 ;  /* 0x000000ffff067224 */ /* 0x000fe400078e0007 */
[----:B------:R-:W-:Y:S02]  /*2a500*/  IMAD.MOV.U32 R11, RZ, RZ, R8 ;  /* 0x000000ffff0b7224 */ /* 0x000fe400078e0008 */
[----:B------:R-:W-:-:S07]  /*2a510*/  IMAD.MOV.U32 R7, RZ, RZ, R4 ;  /* 0x000000ffff077224 */ /* 0x000fce00078e0004 */
.L_x_13742:
[----:B------:R-:W-:Y:S05]  /*2a520*/  BSYNC B1 ;  /* 0x0000000000017941 */ /* 0x000fea0003800000 */
.L_x_13740:
        /* <DEDUP_REMOVED lines=9> */
.L_x_13744:
[----:B------:R-:W-:Y:S02]  /*2a5c0*/  IMAD.MOV.U32 R9, RZ, RZ, R10 ;  /* 0x000000ffff097224 */ /* 0x000fe400078e000a */
[----:B------:R-:W-:Y:S02]  /*2a5d0*/  IMAD.MOV.U32 R5, RZ, RZ, R6 ;  /* 0x000000ffff057224 */ /* 0x000fe400078e0006 */
[----:B------:R-:W-:Y:S02]  /*2a5e0*/  IMAD.MOV.U32 R10, RZ, RZ, R27 ;  /* 0x000000ffff0a7224 */ /* 0x000fe400078e001b */
[----:B------:R-:W-:-:S07]  /*2a5f0*/  IMAD.MOV.U32 R6, RZ, RZ, R23 ;  /* 0x000000ffff067224 */ /* 0x000fce00078e0017 */
.L_x_13745:
[----:B------:R-:W-:Y:S05]  /*2a600*/  BSYNC B1 ;  /* 0x0000000000017941 */ /* 0x000fea0003800000 */
.L_x_13743:
        /* <DEDUP_REMOVED lines=9> */
.L_x_13747:
[----:B------:R-:W-:Y:S02]  /*2a6a0*/  IMAD.MOV.U32 R8, RZ, RZ, R9 ;  /* 0x000000ffff087224 */ /* 0x000fe400078e0009 */
[----:B------:R-:W-:Y:S02]  /*2a6b0*/  IMAD.MOV.U32 R4, RZ, RZ, R5 ;  /* 0x000000ffff047224 */ /* 0x000fe400078e0005 */
[----:B------:R-:W-:Y:S02]  /*2a6c0*/  IMAD.MOV.U32 R9, RZ, RZ, R26 ;  /* 0x000000ffff097224 */ /* 0x000fe400078e001a */
[----:B------:R-:W-:-:S07]  /*2a6d0*/  IMAD.MOV.U32 R5, RZ, RZ, R22 ;  /* 0x000000ffff057224 */ /* 0x000fce00078e0016 */
.L_x_13748:
[----:B------:R-:W-:Y:S05]  /*2a6e0*/  BSYNC B1 ;  /* 0x0000000000017941 */ /* 0x000fea0003800000 */
.L_x_13746:
        /* <DEDUP_REMOVED lines=9> */
.L_x_13750:
[----:B------:R-:W-:Y:S01]  /*2a780*/  MOV R27, R8 ;  /* 0x00000008001b7202 */ /* 0x000fe20000000f00 */
[----:B------:R-:W-:Y:S02]  /*2a790*/  IMAD.MOV.U32 R23, RZ, RZ, R4 ;  /* 0x000000ffff177224 */ /* 0x000fe400078e0004 */
[----:B------:R-:W-:Y:S02]  /*2a7a0*/  IMAD.MOV.U32 R8, RZ, RZ, R25 ;  /* 0x000000ffff087224 */ /* 0x000fe400078e0019 */
[----:B------:R-:W-:-:S07]  /*2a7b0*/  IMAD.MOV.U32 R4, RZ, RZ, R21 ;  /* 0x000000ffff047224 */ /* 0x000fce00078e0015 */
.L_x_13751:
[----:B------:R-:W-:Y:S05]  /*2a7c0*/  BSYNC B1 ;  /* 0x0000000000017941 */ /* 0x000fea0003800000 */
.L_x_13749:
        /* <DEDUP_REMOVED lines=9> */
.L_x_13753:
[----:B------:R-:W-:Y:S01]  /*2a860*/  IMAD.MOV.U32 R26, RZ, RZ, R27 ;  /* 0x000000ffff1a7224 */ /* 0x000fe200078e001b */
[----:B------:R-:W-:Y:S01]  /*2a870*/  MOV R22, R23 ;  /* 0x0000001700167202 */ /* 0x000fe20000000f00 */
[----:B------:R-:W-:Y:S02]  /*2a880*/  IMAD.MOV.U32 R27, RZ, RZ, R24 ;  /* 0x000000ffff1b7224 */ /* 0x000fe400078e0018 */
[----:B------:R-:W-:-:S07]  /*2a890*/  IMAD.MOV.U32 R23, RZ, RZ, R20 ;  /* 0x000000ffff177224 */ /* 0x000fce00078e0014 */
.L_x_13754:
[----:B------:R-:W-:Y:S05]  /*2a8a0*/  BSYNC B1 ;  /* 0x0000000000017941 */ /* 0x000fea0003800000 */
.L_x_13752:
        /* <DEDUP_REMOVED lines=9> */
.L_x_13756:
[----:B------:R-:W-:Y:S01]  /*2a940*/  IMAD.MOV.U32 R25, RZ, RZ, R26 ;  /* 0x000000ffff197224 */ /* 0x000fe200078e001a */
[----:B------:R-:W-:Y:S01]  /*2a950*/  MOV R26, R19 ;  /* 0x00000013001a7202 */ /* 0x000fe20000000f00 */
[----:B------:R-:W-:Y:S02]  /*2a960*/  IMAD.MOV.U32 R21, RZ, RZ, R22 ;  /* 0x000000ffff157224 */ /* 0x000fe400078e0016 */
[----:B------:R-:W-:-:S07]  /*2a970*/  IMAD.MOV.U32 R22, RZ, RZ, R15 ;  /* 0x000000ffff167224 */ /* 0x000fce00078e000f */
.L_x_13757:
[----:B------:R-:W-:Y:S05]  /*2a980*/  BSYNC B1 ;  /* 0x0000000000017941 */ /* 0x000fea0003800000 */
.L_x_13755:
        /* <DEDUP_REMOVED lines=9> */
.L_x_13759:
[----:B------:R-:W-:Y:S02]  /*2aa20*/  IMAD.MOV.U32 R24, RZ, RZ, R25 ;  /* 0x000000ffff187224 */ /* 0x000fe400078e0019 */
[----:B------:R-:W-:Y:S01]  /*2aa30*/  IMAD.MOV.U32 R20, RZ, RZ, R21 ;  /* 0x000000ffff147224 */ /* 0x000fe200078e0015 */
[----:B------:R-:W-:Y:S01]  /*2aa40*/  MOV R21, R14 ;  /* 0x0000000e00157202 */ /* 0x000fe20000000f00 */
[----:B------:R-:W-:-:S07]  /*2aa50*/  IMAD.MOV.U32 R25, RZ, RZ, R18 ;  /* 0x000000ffff197224 */ /* 0x000fce00078e0012 */
.L_x_13760:
[----:B------:R-:W-:Y:S05]  /*2aa60*/  BSYNC B1 ;  /* 0x0000000000017941 */ /* 0x000fea0003800000 */
.L_x_13758:
        /* <DEDUP_REMOVED lines=9> */
.L_x_13762:
[----:B------:R-:W-:Y:S02]  /*2ab00*/  IMAD.MOV.U32 R14, RZ, RZ, R24 ;  /* 0x000000ffff0e7224 */ /* 0x000fe400078e0018 */
[----:B------:R-:W-:Y:S02]  /*2ab10*/  IMAD.MOV.U32 R15, RZ, RZ, R20 ;  /* 0x000000ffff0f7224 */ /* 0x000fe400078e0014 */
[----:B------:R-:W-:Y:S02]  /*2ab20*/  IMAD.MOV.U32 R24, RZ, RZ, R17 ;  /* 0x000000ffff187224 */ /* 0x000fe400078e0011 */
[----:B------:R-:W-:-:S07]  /*2ab30*/  IMAD.MOV.U32 R20, RZ, RZ, R13 ;  /* 0x000000ffff147224 */ /* 0x000fce00078e000d */
.L_x_13763:
[----:B------:R-:W-:Y:S05]  /*2ab40*/  BSYNC B1 ;  /* 0x0000000000017941 */ /* 0x000fea0003800000 */
.L_x_13761:
        /* <DEDUP_REMOVED lines=9> */
.L_x_13765:
[----:B------:R-:W-:Y:S02]  /*2abe0*/  IMAD.MOV.U32 R17, RZ, RZ, R14 ;  /* 0x000000ffff117224 */ /* 0x000fe400078e000e */
[----:B------:R-:W-:Y:S02]  /*2abf0*/  IMAD.MOV.U32 R13, RZ, RZ, R15 ;  /* 0x000000ffff0d7224 */ /* 0x000fe400078e000f */
[----:B------:R-:W-:Y:S02]  /*2ac00*/  IMAD.MOV.U32 R14, RZ, RZ, R3 ;  /* 0x000000ffff0e7224 */ /* 0x000fe400078e0003 */
[----:B------:R-:W-:-:S07]  /*2ac10*/  IMAD.MOV.U32 R15, RZ, RZ, R12 ;  /* 0x000000ffff0f7224 */ /* 0x000fce00078e000c */
.L_x_13766:
[----:B------:R-:W-:Y:S05]  /*2ac20*/  BSYNC B1 ;  /* 0x0000000000017941 */ /* 0x000fea0003800000 */
.L_x_13764:
        /* <DEDUP_REMOVED lines=9> */
.L_x_13768:
[----:B------:R-:W-:Y:S02]  /*2acc0*/  IMAD.MOV.U32 R12, RZ, RZ, R17 ;  /* 0x000000ffff0c7224 */ /* 0x000fe400078e0011 */
[----:B------:R-:W-:Y:S02]  /*2acd0*/  IMAD.MOV.U32 R3, RZ, RZ, R13 ;  /* 0x000000ffff037224 */ /* 0x000fe400078e000d */
[----:B------:R-:W-:Y:S02]  /*2ace0*/  IMAD.MOV.U32 R17, RZ, RZ, R16 ;  /* 0x000000ffff117224 */ /* 0x000fe400078e0010 */
[----:B------:R-:W-:-:S07]  /*2acf0*/  IMAD.MOV.U32 R13, RZ, RZ, R2 ;  /* 0x000000ffff0d7224 */ /* 0x000fce00078e0002 */
.L_x_13769:
[----:B------:R-:W-:Y:S05]  /*2ad00*/  BSYNC B1 ;  /* 0x0000000000017941 */ /* 0x000fea0003800000 */
.L_x_13767:
        /* <DEDUP_REMOVED lines=16> */
.L_x_13771:
[----:B------:R-:W-:Y:S02]  /*2ae10*/  IMAD.MOV.U32 R65, RZ, RZ, R28 ;  /* 0x000000ffff417224 */ /* 0x000fe400078e001c */
[----:B------:R-:W-:Y:S02]  /*2ae20*/  IMAD.MOV.U32 R19, RZ, RZ, R0 ;  /* 0x000000ffff137224 */ /* 0x000fe400078e0000 */
[----:B------:R-:W-:Y:S02]  /*2ae30*/  IMAD.MOV.U32 R0, RZ, RZ, R29 ;  /* 0x000000ffff007224 */ /* 0x000fe400078e001d */
[----:B------:R-:W-:-:S07]  /*2ae40*/  IMAD.MOV.U32 R28, RZ, RZ, R31 ;  /* 0x000000ffff1c7224 */ /* 0x000fce00078e001f */
.L_x_13772:
[----:B------:R-:W-:Y:S05]  /*2ae50*/  BSYNC B1 ;  /* 0x0000000000017941 */ /* 0x000fea0003800000 */
.L_x_13770:
        /* <DEDUP_REMOVED lines=9> */
.L_x_13774:
[----:B------:R-:W-:Y:S02]  /*2aef0*/  IMAD.MOV.U32 R16, RZ, RZ, R65 ;  /* 0x000000ffff107224 */ /* 0x000fe400078e0041 */
[----:B------:R-:W-:Y:S02]  /*2af00*/  IMAD.MOV.U32 R2, RZ, RZ, R19 ;  /* 0x000000ffff027224 */ /* 0x000fe400078e0013 */
[----:B------:R-:W-:Y:S02]  /*2af10*/  IMAD.MOV.U32 R65, RZ, RZ, R32 ;  /* 0x000000ffff417224 */ /* 0x000fe400078e0020 */
[----:B------:R-:W-:-:S07]  /*2af20*/  IMAD.MOV.U32 R19, RZ, RZ, R30 ;  /* 0x000000ffff137224 */ /* 0x000fce00078e001e */
.L_x_13775:
[----:B------:R-:W-:Y:S05]  /*2af30*/  BSYNC B1 ;  /* 0x0000000000017941 */ /* 0x000fea0003800000 */
.L_x_13773:
        /* <DEDUP_REMOVED lines=9> */
.L_x_13777:
[----:B------:R-:W-:Y:S01]  /*2afd0*/  MOV R31, R16 ;  /* 0x00000010001f7202 */ /* 0x000fe20000000f00 */
[----:B------:R-:W-:Y:S02]  /*2afe0*/  IMAD.MOV.U32 R29, RZ, RZ, R2 ;  /* 0x000000ffff1d7224 */ /* 0x000fe400078e0002 */
[----:B------:R-:W-:Y:S02]  /*2aff0*/  IMAD.MOV.U32 R16, RZ, RZ, R37 ;  /* 0x000000ffff107224 */ /* 0x000fe400078e0025 */
[----:B------:R-:W-:-:S07]  /*2b000*/  IMAD.MOV.U32 R2, RZ, RZ, R35 ;  /* 0x000000ffff027224 */ /* 0x000fce00078e0023 */
.L_x_13778:
[----:B------:R-:W-:Y:S05]  /*2b010*/  BSYNC B1 ;  /* 0x0000000000017941 */ /* 0x000fea0003800000 */
.L_x_13776:
        /* <DEDUP_REMOVED lines=9> */
.L_x_13780:
[----:B------:R-:W-:Y:S01]  /*2b0b0*/  IMAD.MOV.U32 R30, RZ, RZ, R31 ;  /* 0x000000ffff1e7224 */ /* 0x000fe200078e001f */
[----:B------:R-:W-:Y:S01]  /*2b0c0*/  MOV R18, R29 ;  /* 0x0000001d00127202 */ /* 0x000fe20000000f00 */
[----:B------:R-:W-:Y:S02]  /*2b0d0*/  IMAD.MOV.U32 R31, RZ, RZ, R64 ;  /* 0x000000ffff1f7224 */ /* 0x000fe400078e0040 */
[----:B------:R-:W-:-:S07]  /*2b0e0*/  IMAD.MOV.U32 R29, RZ, RZ, R60 ;  /* 0x000000ffff1d7224 */ /* 0x000fce00078e003c */
.L_x_13781:
[----:B------:R-:W-:Y:S05]  /*2b0f0*/  BSYNC B1 ;  /* 0x0000000000017941 */ /* 0x000fea0003800000 */
.L_x_13779:
        /* <DEDUP_REMOVED lines=9> */
.L_x_13783:
[----:B------:R-:W-:Y:S01]  /*2b190*/  IMAD.MOV.U32 R37, RZ, RZ, R30 ;  /* 0x000000ffff257224 */ /* 0x000fe200078e001e */
[----:B------:R-:W-:Y:S01]  /*2b1a0*/  MOV R30, R11 ;  /* 0x0000000b001e7202 */ /* 0x000fe20000000f00 */
[----:B------:R-:W-:Y:S02]  /*2b1b0*/  IMAD.MOV.U32 R35, RZ, RZ, R18 ;  /* 0x000000ffff237224 */ /* 0x000fe400078e0012 */
[----:B------:R-:W-:-:S07]  /*2b1c0*/  IMAD.MOV.U32 R18, RZ, RZ, R7 ;  /* 0x000000ffff127224 */ /* 0x000fce00078e0007 */
.L_x_13784:
[----:B------:R-:W-:Y:S05]  /*2b1d0*/  BSYNC B1 ;  /* 0x0000000000017941 */ /* 0x000fea0003800000 */
.L_x_13782:
        /* <DEDUP_REMOVED lines=9> */
.L_x_13786:
[----:B------:R-:W-:Y:S02]  /*2b270*/  IMAD.MOV.U32 R58, RZ, RZ, R37 ;  /* 0x000000ffff3a7224 */ /* 0x000fe400078e0025 */
[----:B------:R-:W-:Y:S01]  /*2b280*/  IMAD.MOV.U32 R32, RZ, RZ, R35 ;  /* 0x000000ffff207224 */ /* 0x000fe200078e0023 */
[----:B------:R-:W-:Y:S01]  /*2b290*/  MOV R35, R6 ;  /* 0x0000000600237202 */ /* 0x000fe20000000f00 */
[----:B------:R-:W-:-:S07]  /*2b2a0*/  IMAD.MOV.U32 R37, RZ, RZ, R10 ;  /* 0x000000ffff257224 */ /* 0x000fce00078e000a */
.L_x_13787:
[----:B------:R-:W-:Y:S05]  /*2b2b0*/  BSYNC B1 ;  /* 0x0000000000017941 */ /* 0x000fea0003800000 */
.L_x_13785:
        /* <DEDUP_REMOVED lines=9> */
.L_x_13789:
[----:B------:R-:W-:Y:S02]  /*2b350*/  IMAD.MOV.U32 R11, RZ, RZ, R58 ;  /* 0x000000ffff0b7224 */ /* 0x000fe400078e003a */
[----:B------:R-:W-:Y:S02]  /*2b360*/  IMAD.MOV.U32 R7, RZ, RZ, R32 ;  /* 0x000000ffff077224 */ /* 0x000fe400078e0020 */
[----:B------:R-:W-:Y:S02]  /*2b370*/  IMAD.MOV.U32 R58, RZ, RZ, R9 ;  /* 0x000000ffff3a7224 */ /* 0x000fe400078e0009 */
[----:B------:R-:W-:-:S07]  /*2b380*/  IMAD.MOV.U32 R32, RZ, RZ, R5 ;  /* 0x000000ffff207224 */ /* 0x000fce00078e0005 */
.L_x_13790:
[----:B------:R-:W-:Y:S05]  /*2b390*/  BSYNC B1 ;  /* 0x0000000000017941 */ /* 0x000fea0003800000 */
.L_x_13788:
        /* <DEDUP_REMOVED lines=9> */
.L_x_13792:
[----:B------:R-:W-:Y:S02]  /*2b430*/  IMAD.MOV.U32 R10, RZ, RZ, R11 ;  /* 0x000000ffff0a7224 */ /* 0x000fe400078e000b */
[----:B------:R-:W-:Y:S02]  /*2b440*/  IMAD.MOV.U32 R6, RZ, RZ, R7 ;  /* 0x000000ffff067224 */ /* 0x000fe400078e0007 */
[----:B------:R-:W-:Y:S02]  /*2b450*/  IMAD.MOV.U32 R11, RZ, RZ, R8 ;  /* 0x000000ffff0b7224 */ /* 0x000fe400078e0008 */
[----:B------:R-:W-:-:S07]  /*2b460*/  IMAD.MOV.U32 R7, RZ, RZ, R4 ;  /* 0x000000ffff077224 */ /* 0x000fce00078e0004 */
.L_x_13793:
[----:B------:R-:W-:Y:S05]  /*2b470*/  BSYNC B1 ;  /* 0x0000000000017941 */ /* 0x000fea0003800000 */
.L_x_13791:
        /* <DEDUP_REMOVED lines=9> */
.L_x_13795:
[----:B------:R-:W-:Y:S02]  /*2b510*/  IMAD.MOV.U32 R9, RZ, RZ, R10 ;  /* 0x000000ffff097224 */ /* 0x000fe400078e000a */
[----:B------:R-:W-:Y:S02]  /*2b520*/  IMAD.MOV.U32 R5, RZ, RZ, R6 ;  /* 0x000000ffff057224 */ /* 0x000fe400078e0006 */
[----:B------:R-:W-:Y:S02]  /*2b530*/  IMAD.MOV.U32 R10, RZ, RZ, R27 ;  /* 0x000000ffff0a7224 */ /* 0x000fe400078e001b */
[----:B------:R-:W-:-:S07]  /*2b540*/  IMAD.MOV.U32 R6, RZ, RZ, R23 ;  /* 0x000000ffff067224 */ /* 0x000fce00078e0017 */
.L_x_13796:
[----:B------:R-:W-:Y:S05]  /*2b550*/  BSYNC B1 ;  /* 0x0000000000017941 */ /* 0x000fea0003800000 */
.L_x_13794:
        /* <DEDUP_REMOVED lines=9> */
.L_x_13798:
[----:B------:R-:W-:Y:S01]  /*2b5f0*/  MOV R8, R9 ;  /* 0x0000000900087202 */ /* 0x000fe20000000f00 */
[----:B------:R-:W-:Y:S02]  /*2b600*/  IMAD.MOV.U32 R4, RZ, RZ, R5 ;  /* 0x000000ffff047224 */ /* 0x000fe400078e0005 */
[----:B------:R-:W-:Y:S02]  /*2b610*/  IMAD.MOV.U32 R9, RZ, RZ, R26 ;  /* 0x000000ffff097224 */ /* 0x000fe400078e001a */
[----:B------:R-:W-:-:S07]  /*2b620*/  IMAD.MOV.U32 R5, RZ, RZ, R22 ;  /* 0x000000ffff057224 */ /* 0x000fce00078e0016 */
.L_x_13799:
[----:B------:R-:W-:Y:S05]  /*2b630*/  BSYNC B1 ;  /* 0x0000000000017941 */ /* 0x000fea0003800000 */
.L_x_13797:
        /* <DEDUP_REMOVED lines=9> */
.L_x_13801:
[----:B------:R-:W-:Y:S01]  /*2b6d0*/  IMAD.MOV.U32 R27, RZ, RZ, R8 ;  /* 0x000000ffff1b7224 */ /* 0x000fe200078e0008 */
[----:B------:R-:W-:Y:S01]  /*2b6e0*/  MOV R23, R4 ;  /* 0x0000000400177202 */ /* 0x000fe20000000f00 */
[----:B------:R-:W-:Y:S02]  /*2b6f0*/  IMAD.MOV.U32 R8, RZ, RZ, R25 ;  /* 0x000000ffff087224 */ /* 0x000fe400078e0019 */
[----:B------:R-:W-:-:S07]  /*2b700*/  IMAD.MOV.U32 R4, RZ, RZ, R21 ;  /* 0x000000ffff047224 */ /* 0x000fce00078e0015 */
.L_x_13802:
[----:B------:R-:W-:Y:S05]  /*2b710*/  BSYNC B1 ;  /* 0x0000000000017941 */ /* 0x000fea0003800000 */
.L_x_13800:
        /* <DEDUP_REMOVED lines=9> */
.L_x_13804:
[----:B------:R-:W-:Y:S01]  /*2b7b0*/  IMAD.MOV.U32 R21, RZ, RZ, R27 ;  /* 0x000000ffff157224 */ /* 0x000fe200078e001b */
[----:B------:R-:W-:Y:S01]  /*2b7c0*/  MOV R27, R24 ;  /* 0x00000018001b7202 */ /* 0x000fe20000000f00 */
[----:B------:R-:W-:Y:S02]  /*2b7d0*/  IMAD.MOV.U32 R22, RZ, RZ, R23 ;  /* 0x000000ffff167224 */ /* 0x000fe400078e0017 */
[----:B------:R-:W-:-:S07]  /*2b7e0*/  IMAD.MOV.U32 R23, RZ, RZ, R20 ;  /* 0x000000ffff177224 */ /* 0x000fce00078e0014 */
.L_x_13805:
[----:B------:R-:W-:Y:S05]  /*2b7f0*/  BSYNC B1 ;  /* 0x0000000000017941 */ /* 0x000fea0003800000 */
.L_x_13803:
        /* <DEDUP_REMOVED lines=9> */
.L_x_13807:
[----:B------:R-:W-:Y:S02]  /*2b890*/  IMAD.MOV.U32 R24, RZ, RZ, R21 ;  /* 0x000000ffff187224 */ /* 0x000fe400078e0015 */
[----:B------:R-:W-:Y:S01]  /*2b8a0*/  IMAD.MOV.U32 R20, RZ, RZ, R22 ;  /* 0x000000ffff147224 */ /* 0x000fe200078e0016 */
[----:B------:R-:W-:Y:S01]  /*2b8b0*/  MOV R22, R15 ;  /* 0x0000000f00167202 */ /* 0x000fe20000000f00 */
[----:B------:R-:W-:-:S07]  /*2b8c0*/  IMAD.MOV.U32 R21, RZ, RZ, R14 ;  /* 0x000000ffff157224 */ /* 0x000fce00078e000e */
.L_x_13808:
[----:B------:R-:W-:Y:S05]  /*2b8d0*/  BSYNC B1 ;  /* 0x0000000000017941 */ /* 0x000fea0003800000 */
.L_x_13806:
        /* <DEDUP_REMOVED lines=9> */
.L_x_13810:
[----:B------:R-:W-:Y:S02]  /*2b970*/  IMAD.MOV.U32 R15, RZ, RZ, R24 ;  /* 0x000000ffff0f7224 */ /* 0x000fe400078e0018 */
[----:B------:R-:W-:Y:S02]  /*2b980*/  IMAD.MOV.U32 R14, RZ, RZ, R20 ;  /* 0x000000ffff0e7224 */ /* 0x000fe400078e0014 */
[----:B------:R-:W-:Y:S02]  /*2b990*/  IMAD.MOV.U32 R24, RZ, RZ, R17 ;  /* 0x000000ffff187224 */ /* 0x000fe400078e0011 */
[----:B------:R-:W-:-:S07]  /*2b9a0*/  IMAD.MOV.U32 R20, RZ, RZ, R13 ;  /* 0x000000ffff147224 */ /* 0x000fce00078e000d */
.L_x_13811:
[----:B------:R-:W-:Y:S05]  /*2b9b0*/  BSYNC B1 ;  /* 0x0000000000017941 */ /* 0x000fea0003800000 */
.L_x_13809:
        /* <DEDUP_REMOVED lines=9> */
.L_x_13813:
[----:B------:R-:W-:Y:S02]  /*2ba50*/  IMAD.MOV.U32 R17, RZ, RZ, R15 ;  /* 0x000000ffff117224 */ /* 0x000fe400078e000f */
[----:B------:R-:W-:Y:S02]  /*2ba60*/  IMAD.MOV.U32 R13, RZ, RZ, R14 ;  /* 0x000000ffff0d7224 */ /* 0x000fe400078e000e */
[----:B------:R-:W-:Y:S02]  /*2ba70*/  IMAD.MOV.U32 R15, RZ, RZ, R12 ;  /* 0x000000ffff0f7224 */ /* 0x000fe400078e000c */
[----:B------:R-:W-:-:S07]  /*2ba80*/  IMAD.MOV.U32 R14, RZ, RZ, R3 ;  /* 0x000000ffff0e7224 */ /* 0x000fce00078e0003 */
.L_x_13814:
[----:B------:R-:W-:Y:S05]  /*2ba90*/  BSYNC B1 ;  /* 0x0000000000017941 */ /* 0x000fea0003800000 */
.L_x_13812:
        /* <DEDUP_REMOVED lines=16> */
.L_x_13816:
[----:B------:R-:W-:Y:S02]  /*2bba0*/  IMAD.MOV.U32 R25, RZ, RZ, R28 ;  /* 0x000000ffff197224 */ /* 0x000fe400078e001c */
[----:B------:R-:W-:Y:S02]  /*2bbb0*/  IMAD.MOV.U32 R3, RZ, RZ, R0 ;  /* 0x000000ffff037224 */ /* 0x000fe400078e0000 */
[----:B------:R-:W-:Y:S02]  /*2bbc0*/  IMAD.MOV.U32 R0, RZ, RZ, R19 ;  /* 0x000000ffff007224 */ /* 0x000fe400078e0013 */
[----:B------:R-:W-:-:S07]  /*2bbd0*/  IMAD.MOV.U32 R28, RZ, RZ, R65 ;  /* 0x000000ffff1c7224 */ /* 0x000fce00078e0041 */
.L_x_13817:
[----:B------:R-:W-:Y:S05]  /*2bbe0*/  BSYNC B1 ;  /* 0x0000000000017941 */ /* 0x000fea0003800000 */
.L_x_13815:
        /* <DEDUP_REMOVED lines=9> */
.L_x_13819:
[----:B------:R-:W-:Y:S02]  /*2bc80*/  IMAD.MOV.U32 R26, RZ, RZ, R25 ;  /* 0x000000ffff1a7224 */ /* 0x000fe400078e0019 */
[----:B------:R-:W-:Y:S02]  /*2bc90*/  IMAD.MOV.U32 R12, RZ, RZ, R3 ;  /* 0x000000ffff0c7224 */ /* 0x000fe400078e0003 */
[----:B------:R-:W-:Y:S02]  /*2bca0*/  IMAD.MOV.U32 R25, RZ, RZ, R16 ;  /* 0x000000ffff197224 */ /* 0x000fe400078e0010 */
[----:B------:R-:W-:-:S07]  /*2bcb0*/  IMAD.MOV.U32 R3, RZ, RZ, R2 ;  /* 0x000000ffff037224 */ /* 0x000fce00078e0002 */
.L_x_13820:
[----:B------:R-:W-:Y:S05]  /*2bcc0*/  BSYNC B1 ;  /* 0x0000000000017941 */ /* 0x000fea0003800000 */
.L_x_13818:
        /* <DEDUP_REMOVED lines=9> */
.L_x_13822:
[----:B------:R-:W-:Y:S02]  /*2bd60*/  IMAD.MOV.U32 R63, RZ, RZ, R26 ;  /* 0x000000ffff3f7224 */ /* 0x000fe400078e001a */
[----:B------:R-:W-:Y:S02]  /*2bd70*/  IMAD.MOV.U32 R19, RZ, RZ, R12 ;  /* 0x000000ffff137224 */ /* 0x000fe400078e000c */
[----:B------:R-:W-:Y:S02]  /*2bd80*/  IMAD.MOV.U32 R26, RZ, RZ, R31 ;  /* 0x000000ffff1a7224 */ /* 0x000fe400078e001f */
[----:B------:R-:W-:-:S07]  /*2bd90*/  IMAD.MOV.U32 R12, RZ, RZ, R29 ;  /* 0x000000ffff0c7224 */ /* 0x000fce00078e001d */
.L_x_13823:
[----:B------:R-:W-:Y:S05]  /*2bda0*/  BSYNC B1 ;  /* 0x0000000000017941 */ /* 0x000fea0003800000 */
.L_x_13821:
        /* <DEDUP_REMOVED lines=9> */
.L_x_13825:
[----:B------:R-:W-:Y:S01]  /*2be40*/  MOV R16, R63 ;  /* 0x0000003f00107202 */ /* 0x000fe20000000f00 */
[----:B------:R-:W-:Y:S02]  /*2be50*/  IMAD.MOV.U32 R2, RZ, RZ, R19 ;  /* 0x000000ffff027224 */ /* 0x000fe400078e0013 */
[----:B------:R-:W-:Y:S02]  /*2be60*/  IMAD.MOV.U32 R63, RZ, RZ, R30 ;  /* 0x000000ffff3f7224 */ /* 0x000fe400078e001e */
[----:B------:R-:W-:-:S07]  /*2be70*/  IMAD.MOV.U32 R19, RZ, RZ, R18 ;  /* 0x000000ffff137224 */ /* 0x000fce00078e0012 */
.L_x_13826:
[----:B------:R-:W-:Y:S05]  /*2be80*/  BSYNC B1 ;  /* 0x0000000000017941 */ /* 0x000fea0003800000 */
.L_x_13824:
        /* <DEDUP_REMOVED lines=9> */
.L_x_13828:
[----:B------:R-:W-:Y:S01]  /*2bf20*/  IMAD.MOV.U32 R31, RZ, RZ, R16 ;  /* 0x000000ffff1f7224 */ /* 0x000fe200078e0010 */
[----:B------:R-:W-:Y:S01]  /*2bf30*/  MOV R29, R2 ;  /* 0x00000002001d7202 */ /* 0x000fe20000000f00 */
[----:B------:R-:W-:Y:S02]  /*2bf40*/  IMAD.MOV.U32 R16, RZ, RZ, R37 ;  /* 0x000000ffff107224 */ /* 0x000fe400078e0025 */
[----:B------:R-:W-:-:S07]  /*2bf50*/  IMAD.MOV.U32 R2, RZ, RZ, R35 ;  /* 0x000000ffff027224 */ /* 0x000fce00078e0023 */
.L_x_13829:
[----:B------:R-:W-:Y:S05]  /*2bf60*/  BSYNC B1 ;  /* 0x0000000000017941 */ /* 0x000fea0003800000 */
.L_x_13827:
        /* <DEDUP_REMOVED lines=9> */
.L_x_13831:
[----:B------:R-:W-:Y:S01]  /*2c000*/  IMAD.MOV.U32 R30, RZ, RZ, R31 ;  /* 0x000000ffff1e7224 */ /* 0x000fe200078e001f */
[----:B------:R-:W-:Y:S01]  /*2c010*/  MOV R31, R58 ;  /* 0x0000003a001f7202 */ /* 0x000fe20000000f00 */
[----:B------:R-:W-:Y:S02]  /*2c020*/  IMAD.MOV.U32 R18, RZ, RZ, R29 ;  /* 0x000000ffff127224 */ /* 0x000fe400078e001d */
[----:B------:R-:W-:-:S07]  /*2c030*/  IMAD.MOV.U32 R29, RZ, RZ, R32 ;  /* 0x000000ffff1d7224 */ /* 0x000fce00078e0020 */
.L_x_13832:
[----:B------:R-:W-:Y:S05]  /*2c040*/  BSYNC B1 ;  /* 0x0000000000017941 */ /* 0x000fea0003800000 */
.L_x_13830:
        /* <DEDUP_REMOVED lines=9> */
.L_x_13834:
[----:B------:R-:W-:Y:S02]  /*2c0e0*/  IMAD.MOV.U32 R37, RZ, RZ, R30 ;  /* 0x000000ffff257224 */ /* 0x000fe400078e001e */
[----:B------:R-:W-:Y:S01]  /*2c0f0*/  IMAD.MOV.U32 R35, RZ, RZ, R18 ;  /* 0x000000ffff237224 */ /* 0x000fe200078e0012 */
[----:B------:R-:W-:Y:S01]  /*2c100*/  MOV R18, R7 ;  /* 0x0000000700127202 */ /* 0x000fe20000000f00 */
[----:B------:R-:W-:-:S07]  /*2c110*/  IMAD.MOV.U32 R30, RZ, RZ, R11 ;  /* 0x000000ffff1e7224 */ /* 0x000fce00078e000b */
.L_x_13835:
[----:B------:R-:W-:Y:S05]  /*2c120*/  BSYNC B1 ;  /* 0x0000000000017941 */ /* 0x000fea0003800000 */
.L_x_13833:
        /* <DEDUP_REMOVED lines=9> */
.L_x_13837:
[----:B------:R-:W-:Y:S02]  /*2c1c0*/  IMAD.MOV.U32 R56, RZ, RZ, R37 ;  /* 0x000000ffff387224 */ /* 0x000fe400078e0025 */
[----:B------:R-:W-:Y:S02]  /*2c1d0*/  IMAD.MOV.U32 R32, RZ, RZ, R35 ;  /* 0x000000ffff207224 */ /* 0x000fe400078e0023 */
[----:B------:R-:W-:Y:S02]  /*2c1e0*/  IMAD.MOV.U32 R37, RZ, RZ, R10 ;  /* 0x000000ffff257224 */ /* 0x000fe400078e000a */
[----:B------:R-:W-:-:S07]  /*2c1f0*/  IMAD.MOV.U32 R35, RZ, RZ, R6 ;  /* 0x000000ffff237224 */ /* 0x000fce00078e0006 */
.L_x_13838:
[----:B------:R-:W-:Y:S05]  /*2c200*/  BSYNC B1 ;  /* 0x0000000000017941 */ /* 0x000fea0003800000 */
.L_x_13836:
        /* <DEDUP_REMOVED lines=9> */
.L_x_13840:
[----:B------:R-:W-:Y:S02]  /*2c2a0*/  IMAD.MOV.U32 R11, RZ, RZ, R56 ;  /* 0x000000ffff0b7224 */ /* 0x000fe400078e0038 */
[----:B------:R-:W-:Y:S02]  /*2c2b0*/  IMAD.MOV.U32 R7, RZ, RZ, R32 ;  /* 0x000000ffff077224 */ /* 0x000fe400078e0020 */
[----:B------:R-:W-:Y:S02]  /*2c2c0*/  IMAD.MOV.U32 R56, RZ, RZ, R9 ;  /* 0x000000ffff387224 */ /* 0x000fe400078e0009 */
[----:B------:R-:W-:-:S07]  /*2c2d0*/  IMAD.MOV.U32 R32, RZ, RZ, R5 ;  /* 0x000000ffff207224 */ /* 0x000fce00078e0005 */
.L_x_13841:
[----:B------:R-:W-:Y:S05]  /*2c2e0*/  BSYNC B1 ;  /* 0x0000000000017941 */ /* 0x000fea0003800000 */
.L_x_13839:
        /* <DEDUP_REMOVED lines=9> */
.L_x_13843:
[----:B------:R-:W-:Y:S02]  /*2c380*/  IMAD.MOV.U32 R10, RZ, RZ, R11 ;  /* 0x000000ffff0a7224 */ /* 0x000fe400078e000b */
[----:B------:R-:W-:Y:S02]  /*2c390*/  IMAD.MOV.U32 R6, RZ, RZ, R7 ;  /* 0x000000ffff067224 */ /* 0x000fe400078e0007 */
[----:B------:R-:W-:Y:S02]  /*2c3a0*/  IMAD.MOV.U32 R11, RZ, RZ, R8 ;  /* 0x000000ffff0b7224 */ /* 0x000fe400078e0008 */
[----:B------:R-:W-:-:S07]  /*2c3b0*/  IMAD.MOV.U32 R7, RZ, RZ, R4 ;  /* 0x000000ffff077224 */ /* 0x000fce00078e0004 */
.L_x_13844:
[----:B------:R-:W-:Y:S05]  /*2c3c0*/  BSYNC B1 ;  /* 0x0000000000017941 */ /* 0x000fea0003800000 */
.L_x_13842:
        /* <DEDUP_REMOVED lines=9> */
.L_x_13846:
[----:B------:R-:W-:Y:S01]  /*2c460*/  MOV R4, R10 ;  /* 0x0000000a00047202 */ /* 0x000fe20000000f00 */
[----:B------:R-:W-:Y:S02]  /*2c470*/  IMAD.MOV.U32 R5, RZ, RZ, R6 ;  /* 0x000000ffff057224 */ /* 0x000fe400078e0006 */
[----:B------:R-:W-:Y:S02]  /*2c480*/  IMAD.MOV.U32 R10, RZ, RZ, R27 ;  /* 0x000000ffff0a7224 */ /* 0x000fe400078e001b */
[----:B------:R-:W-:-:S07]  /*2c490*/  IMAD.MOV.U32 R6, RZ, RZ, R23 ;  /* 0x000000ffff067224 */ /* 0x000fce00078e0017 */
.L_x_13847:
[----:B------:R-:W-:Y:S05]  /*2c4a0*/  BSYNC B1 ;  /* 0x0000000000017941 */ /* 0x000fea0003800000 */
.L_x_13845:
        /* <DEDUP_REMOVED lines=9> */
.L_x_13849:
[----:B------:R-:W-:Y:S01]  /*2c540*/  IMAD.MOV.U32 R23, RZ, RZ, R4 ;  /* 0x000000ffff177224 */ /* 0x000fe200078e0004 */
[----:B------:R-:W-:Y:S01]  /*2c550*/  MOV R9, R5 ;  /* 0x0000000500097202 */ /* 0x000fe20000000f00 */
[----:B------:R-:W-:Y:S02]  /*2c560*/  IMAD.MOV.U32 R4, RZ, RZ, R21 ;  /* 0x000000ffff047224 */ /* 0x000fe400078e0015 */
[----:B------:R-:W-:-:S07]  /*2c570*/  IMAD.MOV.U32 R5, RZ, RZ, R22 ;  /* 0x000000ffff057224 */ /* 0x000fce00078e0016 */
.L_x_13850:
[----:B------:R-:W-:Y:S05]  /*2c580*/  BSYNC B1 ;  /* 0x0000000000017941 */ /* 0x000fea0003800000 */
.L_x_13848:
        /* <DEDUP_REMOVED lines=9> */
.L_x_13852:
[----:B------:R-:W-:Y:S01]  /*2c620*/  IMAD.MOV.U32 R8, RZ, RZ, R23 ;  /* 0x000000ffff087224 */ /* 0x000fe200078e0017 */
[----:B------:R-:W-:Y:S01]  /*2c630*/  MOV R23, R24 ;  /* 0x0000001800177202 */ /* 0x000fe20000000f00 */
[----:B------:R-:W-:Y:S02]  /*2c640*/  IMAD.MOV.U32 R21, RZ, RZ, R9 ;  /* 0x000000ffff157224 */ /* 0x000fe400078e0009 */
[----:B------:R-:W-:-:S07]  /*2c650*/  IMAD.MOV.U32 R9, RZ, RZ, R20 ;  /* 0x000000ffff097224 */ /* 0x000fce00078e0014 */
.L_x_13853:
[----:B------:R-:W-:Y:S05]  /*2c660*/  BSYNC B1 ;  /* 0x0000000000017941 */ /* 0x000fea0003800000 */
.L_x_13851:
        /* <DEDUP_REMOVED lines=9> */
.L_x_13855:
[----:B------:R-:W-:Y:S02]  /*2c700*/  IMAD.MOV.U32 R22, RZ, RZ, R8 ;  /* 0x000000ffff167224 */ /* 0x000fe400078e0008 */
[----:B------:R-:W-:Y:S01]  /*2c710*/  IMAD.MOV.U32 R20, RZ, RZ, R21 ;  /* 0x000000ffff147224 */ /* 0x000fe200078e0015 */
[----:B------:R-:W-:Y:S01]  /*2c720*/  MOV R21, R14 ;  /* 0x0000000e00157202 */ /* 0x000fe20000000f00 */
[----:B------:R-:W-:-:S07]  /*2c730*/  IMAD.MOV.U32 R8, RZ, RZ, R15 ;  /* 0x000000ffff087224 */ /* 0x000fce00078e000f */
.L_x_13856:
[----:B------:R-:W-:Y:S05]  /*2c740*/  BSYNC B1 ;  /* 0x0000000000017941 */ /* 0x000fea0003800000 */
.L_x_13854:
        /* <DEDUP_REMOVED lines=9> */
.L_x_13858:
[----:B------:R-:W-:Y:S02]  /*2c7e0*/  IMAD.MOV.U32 R15, RZ, RZ, R22 ;  /* 0x000000ffff0f7224 */ /* 0x000fe400078e0016 */
[----:B------:R-:W-:Y:S02]  /*2c7f0*/  IMAD.MOV.U32 R14, RZ, RZ, R20 ;  /* 0x000000ffff0e7224 */ /* 0x000fe400078e0014 */
[----:B------:R-:W-:Y:S02]  /*2c800*/  IMAD.MOV.U32 R22, RZ, RZ, R17 ;  /* 0x000000ffff167224 */ /* 0x000fe400078e0011 */
[----:B------:R-:W-:-:S07]  /*2c810*/  IMAD.MOV.U32 R20, RZ, RZ, R13 ;  /* 0x000000ffff147224 */ /* 0x000fce00078e000d */
.L_x_13859:
[----:B------:R-:W-:Y:S05]  /*2c820*/  BSYNC B1 ;  /* 0x0000000000017941 */ /* 0x000fea0003800000 */
.L_x_13857:
        /* <DEDUP_REMOVED lines=16> */
.L_x_13861:
[----:B------:R-:W-:Y:S01]  /*2c930*/  IMAD.MOV.U32 R17, RZ, RZ, R28 ;  /* 0x000000ffff117224 */ /* 0x000fe200078e001c */
[----:B------:R-:W-:Y:S01]  /*2c940*/  MOV R28, R25 ;  /* 0x00000019001c7202 */ /* 0x000fe20000000f00 */
[----:B------:R-:W-:Y:S02]  /*2c950*/  IMAD.MOV.U32 R13, RZ, RZ, R0 ;  /* 0x000000ffff0d7224 */ /* 0x000fe400078e0000 */
[----:B------:R-:W-:-:S07]  /*2c960*/  IMAD.MOV.U32 R0, RZ, RZ, R3 ;  /* 0x000000ffff007224 */ /* 0x000fce00078e0003 */
.L_x_13862:
[----:B------:R-:W-:Y:S05]  /*2c970*/  BSYNC B1 ;  /* 0x0000000000017941 */ /* 0x000fea0003800000 */
.L_x_13860:
        /* <DEDUP_REMOVED lines=9> */
.L_x_13864:
[----:B------:R-:W-:Y:S02]  /*2ca10*/  IMAD.MOV.U32 R54, RZ, RZ, R17 ;  /* 0x000000ffff367224 */ /* 0x000fe400078e0011 */
[----:B------:R-:W-:Y:S02]  /*2ca20*/  IMAD.MOV.U32 R24, RZ, RZ, R13 ;  /* 0x000000ffff187224 */ /* 0x000fe400078e000d */
[----:B------:R-:W-:Y:S02]  /*2ca30*/  IMAD.MOV.U32 R17, RZ, RZ, R26 ;  /* 0x000000ffff117224 */ /* 0x000fe400078e001a */
[----:B------:R-:W-:-:S07]  /*2ca40*/  IMAD.MOV.U32 R13, RZ, RZ, R12 ;  /* 0x000000ffff0d7224 */ /* 0x000fce00078e000c */
.L_x_13865:
[----:B------:R-:W-:Y:S05]  /*2ca50*/  BSYNC B1 ;  /* 0x0000000000017941 */ /* 0x000fea0003800000 */
.L_x_13863:
        /* <DEDUP_REMOVED lines=9> */
.L_x_13867:
[----:B------:R-:W-:Y:S02]  /*2caf0*/  IMAD.MOV.U32 R25, RZ, RZ, R54 ;  /* 0x000000ffff197224 */ /* 0x000fe400078e0036 */
[----:B------:R-:W-:Y:S02]  /*2cb00*/  IMAD.MOV.U32 R3, RZ, RZ, R24 ;  /* 0x000000ffff037224 */ /* 0x000fe400078e0018 */
[----:B------:R-:W-:Y:S02]  /*2cb10*/  IMAD.MOV.U32 R54, RZ, RZ, R63 ;  /* 0x000000ffff367224 */ /* 0x000fe400078e003f */
[----:B------:R-:W-:-:S07]  /*2cb20*/  IMAD.MOV.U32 R24, RZ, RZ, R19 ;  /* 0x000000ffff187224 */ /* 0x000fce00078e0013 */
.L_x_13868:
[----:B------:R-:W-:Y:S05]  /*2cb30*/  BSYNC B1 ;  /* 0x0000000000017941 */ /* 0x000fea0003800000 */
.L_x_13866:
        /* <DEDUP_REMOVED lines=9> */
.L_x_13870:
[----:B------:R-:W-:Y:S02]  /*2cbd0*/  IMAD.MOV.U32 R26, RZ, RZ, R25 ;  /* 0x000000ffff1a7224 */ /* 0x000fe400078e0019 */
[----:B------:R-:W-:Y:S02]  /*2cbe0*/  IMAD.MOV.U32 R12, RZ, RZ, R3 ;  /* 0x000000ffff0c7224 */ /* 0x000fe400078e0003 */
[----:B------:R-:W-:Y:S02]  /*2cbf0*/  IMAD.MOV.U32 R25, RZ, RZ, R16 ;  /* 0x000000ffff197224 */ /* 0x000fe400078e0010 */
[----:B------:R-:W-:-:S07]  /*2cc00*/  IMAD.MOV.U32 R3, RZ, RZ, R2 ;  /* 0x000000ffff037224 */ /* 0x000fce00078e0002 */
.L_x_13871:
[----:B------:R-:W-:Y:S05]  /*2cc10*/  BSYNC B1 ;  /* 0x0000000000017941 */ /* 0x000fea0003800000 */
.L_x_13869:
        /* <DEDUP_REMOVED lines=9> */
.L_x_13873:
[----:B------:R-:W-:Y:S01]  /*2ccb0*/  MOV R27, R26 ;  /* 0x0000001a001b7202 */ /* 0x000fe20000000f00 */
[----:B------:R-:W-:Y:S02]  /*2ccc0*/  IMAD.MOV.U32 R19, RZ, RZ, R12 ;  /* 0x000000ffff137224 */ /* 0x000fe400078e000c */
[----:B------:R-:W-:Y:S02]  /*2ccd0*/  IMAD.MOV.U32 R26, RZ, RZ, R31 ;  /* 0x000000ffff1a7224 */ /* 0x000fe400078e001f */
[----:B------:R-:W-:-:S07]  /*2cce0*/  IMAD.MOV.U32 R12, RZ, RZ, R29 ;  /* 0x000000ffff0c7224 */ /* 0x000fce00078e001d */
.L_x_13874:
[----:B------:R-:W-:Y:S05]  /*2ccf0*/  BSYNC B1 ;  /* 0x0000000000017941 */ /* 0x000fea0003800000 */
.L_x_13872:
        /* <DEDUP_REMOVED lines=9> */
.L_x_13876:
[----:B------:R-:W-:Y:S01]  /*2cd90*/  IMAD.MOV.U32 R16, RZ, RZ, R27 ;  /* 0x000000ffff107224 */ /* 0x000fe200078e001b */
[----:B------:R-:W-:Y:S01]  /*2cda0*/  MOV R2, R19 ;  /* 0x0000001300027202 */ /* 0x000fe20000000f00 */
[----:B------:R-:W-:Y:S02]  /*2cdb0*/  IMAD.MOV.U32 R27, RZ, RZ, R30 ;  /* 0x000000ffff1b7224 */ /* 0x000fe400078e001e */
[----:B------:R-:W-:-:S07]  /*2cdc0*/  IMAD.MOV.U32 R19, RZ, RZ, R18 ;  /* 0x000000ffff137224 */ /* 0x000fce00078e0012 */
.L_x_13877:
[----:B------:R-:W-:Y:S05]  /*2cdd0*/  BSYNC B1 ;  /* 0x0000000000017941 */ /* 0x000fea0003800000 */
.L_x_13875:
        /* <DEDUP_REMOVED lines=9> */
.L_x_13879:
[----:B------:R-:W-:Y:S01]  /*2ce70*/  IMAD.MOV.U32 R31, RZ, RZ, R16 ;  /* 0x000000ffff1f7224 */ /* 0x000fe200078e0010 */
[----:B------:R-:W-:Y:S01]  /*2ce80*/  MOV R16, R37 ;  /* 0x0000002500107202 */ /* 0x000fe20000000f00 */
[----:B------:R-:W-:Y:S02]  /*2ce90*/  IMAD.MOV.U32 R29, RZ, RZ, R2 ;  /* 0x000000ffff1d7224 */ /* 0x000fe400078e0002 */
[----:B------:R-:W-:-:S07]  /*2cea0*/  IMAD.MOV.U32 R2, RZ, RZ, R35 ;  /* 0x000000ffff027224 */ /* 0x000fce00078e0023 */
.L_x_13880:
[----:B------:R-:W-:Y:S05]  /*2ceb0*/  BSYNC B1 ;  /* 0x0000000000017941 */ /* 0x000fea0003800000 */
.L_x_13878:
        /* <DEDUP_REMOVED lines=9> */
.L_x_13882:
[----:B------:R-:W-:Y:S02]  /*2cf50*/  IMAD.MOV.U32 R30, RZ, RZ, R31 ;  /* 0x000000ffff1e7224 */ /* 0x000fe400078e001f */
[----:B------:R-:W-:Y:S01]  /*2cf60*/  IMAD.MOV.U32 R18, RZ, RZ, R29 ;  /* 0x000000ffff127224 */ /* 0x000fe200078e001d */
[----:B------:R-:W-:Y:S01]  /*2cf70*/  MOV R29, R32 ;  /* 0x00000020001d7202 */ /* 0x000fe20000000f00 */
[----:B------:R-:W-:-:S07]  /*2cf80*/  IMAD.MOV.U32 R31, RZ, RZ, R56 ;  /* 0x000000ffff1f7224 */ /* 0x000fce00078e0038 */
.L_x_13883:
[----:B------:R-:W-:Y:S05]  /*2cf90*/  BSYNC B1 ;  /* 0x0000000000017941 */ /* 0x000fea0003800000 */
.L_x_13881:
        /* <DEDUP_REMOVED lines=9> */
.L_x_13885:
[----:B------:R-:W-:Y:S02]  /*2d030*/  IMAD.MOV.U32 R37, RZ, RZ, R30 ;  /* 0x000000ffff257224 */ /* 0x000fe400078e001e */
[----:B------:R-:W-:Y:S02]  /*2d040*/  IMAD.MOV.U32 R35, RZ, RZ, R18 ;  /* 0x000000ffff237224 */ /* 0x000fe400078e0012 */
[----:B------:R-:W-:Y:S02]  /*2d050*/  IMAD.MOV.U32 R30, RZ, RZ, R11 ;  /* 0x000000ffff1e7224 */ /* 0x000fe400078e000b */
[----:B------:R-:W-:-:S07]  /*2d060*/  IMAD.MOV.U32 R18, RZ, RZ, R7 ;  /* 0x000000ffff127224 */ /* 0x000fce00078e0007 */
.L_x_13886:
[----:B------:R-:W-:Y:S05]  /*2d070*/  BSYNC B1 ;  /* 0x0000000000017941 */ /* 0x000fea0003800000 */
.L_x_13884:
        /* <DEDUP_REMOVED lines=9> */
.L_x_13888:
[----:B------:R-:W-:Y:S02]  /*2d110*/  IMAD.MOV.U32 R7, RZ, RZ, R37 ;  /* 0x000000ffff077224 */ /* 0x000fe400078e0025 */
[----:B------:R-:W-:Y:S02]  /*2d120*/  IMAD.MOV.U32 R32, RZ, RZ, R35 ;  /* 0x000000ffff207224 */ /* 0x000fe400078e0023 */
[----:B------:R-:W-:Y:S02]  /*2d130*/  IMAD.MOV.U32 R37, RZ, RZ, R10 ;  /* 0x000000ffff257224 */ /* 0x000fe400078e000a */
[----:B------:R-:W-:-:S07]  /*2d140*/  IMAD.MOV.U32 R35, RZ, RZ, R6 ;  /* 0x000000ffff237224 */ /* 0x000fce00078e0006 */
.L_x_13889:
[----:B------:R-:W-:Y:S05]  /*2d150*/  BSYNC B1 ;  /* 0x0000000000017941 */ /* 0x000fea0003800000 */
.L_x_13887:
        /* <DEDUP_REMOVED lines=9> */
.L_x_13891:
[----:B------:R-:W-:Y:S02]  /*2d1f0*/  IMAD.MOV.U32 R10, RZ, RZ, R7 ;  /* 0x000000ffff0a7224 */ /* 0x000fe400078e0007 */
[----:B------:R-:W-:Y:S02]  /*2d200*/  IMAD.MOV.U32 R6, RZ, RZ, R32 ;  /* 0x000000ffff067224 */ /* 0x000fe400078e0020 */
[----:B------:R-:W-:Y:S02]  /*2d210*/  IMAD.MOV.U32 R7, RZ, RZ, R4 ;  /* 0x000000ffff077224 */ /* 0x000fe400078e0004 */
[----:B------:R-:W-:-:S07]  /*2d220*/  IMAD.MOV.U32 R32, RZ, RZ, R5 ;  /* 0x000000ffff207224 */ /* 0x000fce00078e0005 */
.L_x_13892:
[----:B------:R-:W-:Y:S05]  /*2d230*/  BSYNC B1 ;  /* 0x0000000000017941 */ /* 0x000fea0003800000 */
.L_x_13890:
        /* <DEDUP_REMOVED lines=9> */
.L_x_13894:
[----:B------:R-:W-:Y:S01]  /*2d2d0*/  MOV R5, R10 ;  /* 0x0000000a00057202 */ /* 0x000fe20000000f00 */
[----:B------:R-:W-:Y:S02]  /*2d2e0*/  IMAD.MOV.U32 R4, RZ, RZ, R6 ;  /* 0x000000ffff047224 */ /* 0x000fe400078e0006 */
[----:B------:R-:W-:Y:S02]  /*2d2f0*/  IMAD.MOV.U32 R10, RZ, RZ, R23 ;  /* 0x000000ffff0a7224 */ /* 0x000fe400078e0017 */
[----:B------:R-:W-:-:S07]  /*2d300*/  IMAD.MOV.U32 R6, RZ, RZ, R9 ;  /* 0x000000ffff067224 */ /* 0x000fce00078e0009 */
.L_x_13895:
[----:B------:R-:W-:Y:S05]  /*2d310*/  BSYNC B1 ;  /* 0x0000000000017941 */ /* 0x000fea0003800000 */
.L_x_13893:
        /* <DEDUP_REMOVED lines=9> */
.L_x_13897:
[----:B------:R-:W-:Y:S01]  /*2d3b0*/  IMAD.MOV.U32 R11, RZ, RZ, R5 ;  /* 0x000000ffff0b7224 */ /* 0x000fe200078e0005 */
[----:B------:R-:W-:Y:S01]  /*2d3c0*/  MOV R9, R4 ;  /* 0x0000000400097202 */ /* 0x000fe20000000f00 */
[----:B------:R-:W-:Y:S02]  /*2d3d0*/  IMAD.MOV.U32 R5, RZ, RZ, R8 ;  /* 0x000000ffff057224 */ /* 0x000fe400078e0008 */
[----:B------:R-:W-:-:S07]  /*2d3e0*/  IMAD.MOV.U32 R4, RZ, RZ, R21 ;  /* 0x000000ffff047224 */ /* 0x000fce00078e0015 */
.L_x_13898:
[----:B------:R-:W-:Y:S05]  /*2d3f0*/  BSYNC B1 ;  /* 0x0000000000017941 */ /* 0x000fea0003800000 */
.L_x_13896:
        /* <DEDUP_REMOVED lines=9> */
.L_x_13900:
[----:B------:R-:W-:Y:S01]  /*2d490*/  IMAD.MOV.U32 R8, RZ, RZ, R11 ;  /* 0x000000ffff087224 */ /* 0x000fe200078e000b */
[----:B------:R-:W-:Y:S01]  /*2d4a0*/  MOV R11, R22 ;  /* 0x00000016000b7202 */ /* 0x000fe20000000f00 */
[----:B------:R-:W-:Y:S02]  /*2d4b0*/  IMAD.MOV.U32 R21, RZ, RZ, R9 ;  /* 0x000000ffff157224 */ /* 0x000fe400078e0009 */
[----:B------:R-:W-:-:S07]  /*2d4c0*/  IMAD.MOV.U32 R9, RZ, RZ, R20 ;  /* 0x000000ffff097224 */ /* 0x000fce00078e0014 */
.L_x_13901:
[----:B------:R-:W-:Y:S05]  /*2d4d0*/  BSYNC B1 ;  /* 0x0000000000017941 */ /* 0x000fea0003800000 */
.L_x_13899:
        /* <DEDUP_REMOVED lines=9> */
.L_x_13903:
[----:B------:R-:W-:Y:S02]  /*2d570*/  IMAD.MOV.U32 R22, RZ, RZ, R8 ;  /* 0x000000ffff167224 */ /* 0x000fe400078e0008 */
[----:B------:R-:W-:Y:S01]  /*2d580*/  IMAD.MOV.U32 R20, RZ, RZ, R21 ;  /* 0x000000ffff147224 */ /* 0x000fe200078e0015 */
[----:B------:R-:W-:Y:S01]  /*2d590*/  MOV R21, R14 ;  /* 0x0000000e00157202 */ /* 0x000fe20000000f00 */
[----:B------:R-:W-:-:S07]  /*2d5a0*/  IMAD.MOV.U32 R8, RZ, RZ, R15 ;  /* 0x000000ffff087224 */ /* 0x000fce00078e000f */
.L_x_13904:
[----:B------:R-:W-:Y:S05]  /*2d5b0*/  BSYNC B1 ;  /* 0x0000000000017941 */ /* 0x000fea0003800000 */
.L_x_13902:
        /* <DEDUP_REMOVED lines=16> */
.L_x_13906:
[----:B------:R-:W-:Y:S02]  /*2d6c0*/  IMAD.MOV.U32 R23, RZ, RZ, R28 ;  /* 0x000000ffff177224 */ /* 0x000fe400078e001c */
[----:B------:R-:W-:Y:S01]  /*2d6d0*/  IMAD.MOV.U32 R15, RZ, RZ, R0 ;  /* 0x000000ffff0f7224 */ /* 0x000fe200078e0000 */
[----:B------:R-:W-:Y:S01]  /*2d6e0*/  MOV R0, R13 ;  /* 0x0000000d00007202 */ /* 0x000fe20000000f00 */
[----:B------:R-:W-:-:S07]  /*2d6f0*/  IMAD.MOV.U32 R28, RZ, RZ, R17 ;  /* 0x000000ffff1c7224 */ /* 0x000fce00078e0011 */
.L_x_13907:
[----:B------:R-:W-:Y:S05]  /*2d700*/  BSYNC B1 ;  /* 0x0000000000017941 */ /* 0x000fea0003800000 */
.L_x_13905:
        /* <DEDUP_REMOVED lines=9> */
.L_x_13909:
[----:B------:R-:W-:Y:S02]  /*2d7a0*/  IMAD.MOV.U32 R52, RZ, RZ, R23 ;  /* 0x000000ffff347224 */ /* 0x000fe400078e0017 */
[----:B------:R-:W-:Y:S01]  /*2d7b0*/  IMAD.MOV.U32 R14, RZ, RZ, R15 ;  /* 0x000000ffff0e7224 */ /* 0x000fe200078e000f */
[----:B------:R-:W-:Y:S01]  /*2d7c0*/  MOV R15, R24 ;  /* 0x00000018000f7202 */ /* 0x000fe20000000f00 */
[----:B------:R-:W-:-:S07]  /*2d7d0*/  IMAD.MOV.U32 R23, RZ, RZ, R54 ;  /* 0x000000ffff177224 */ /* 0x000fce00078e0036 */
.L_x_13910:
[----:B------:R-:W-:Y:S05]  /*2d7e0*/  BSYNC B1 ;  /* 0x0000000000017941 */ /* 0x000fea0003800000 */
.L_x_13908:
        /* <DEDUP_REMOVED lines=9> */
.L_x_13912:
[----:B------:R-:W-:Y:S02]  /*2d880*/  IMAD.MOV.U32 R17, RZ, RZ, R52 ;  /* 0x000000ffff117224 */ /* 0x000fe400078e0034 */
[----:B------:R-:W-:Y:S02]  /*2d890*/  IMAD.MOV.U32 R13, RZ, RZ, R14 ;  /* 0x000000ffff0d7224 */ /* 0x000fe400078e000e */
[----:B------:R-:W-:Y:S02]  /*2d8a0*/  IMAD.MOV.U32 R52, RZ, RZ, R25 ;  /* 0x000000ffff347224 */ /* 0x000fe400078e0019 */
[----:B------:R-:W-:-:S07]  /*2d8b0*/  IMAD.MOV.U32 R14, RZ, RZ, R3 ;  /* 0x000000ffff0e7224 */ /* 0x000fce00078e0003 */
.L_x_13913:
[----:B------:R-:W-:Y:S05]  /*2d8c0*/  BSYNC B1 ;  /* 0x0000000000017941 */ /* 0x000fea0003800000 */
.L_x_13911:
        /* <DEDUP_REMOVED lines=9> */
.L_x_13915:
[----:B------:R-:W-:Y:S02]  /*2d960*/  IMAD.MOV.U32 R54, RZ, RZ, R17 ;  /* 0x000000ffff367224 */ /* 0x000fe400078e0011 */
[----:B------:R-:W-:Y:S02]  /*2d970*/  IMAD.MOV.U32 R24, RZ, RZ, R13 ;  /* 0x000000ffff187224 */ /* 0x000fe400078e000d */
[----:B------:R-:W-:Y:S02]  /*2d980*/  IMAD.MOV.U32 R17, RZ, RZ, R26 ;  /* 0x000000ffff117224 */ /* 0x000fe400078e001a */
[----:B------:R-:W-:-:S07]  /*2d990*/  IMAD.MOV.U32 R13, RZ, RZ, R12 ;  /* 0x000000ffff0d7224 */ /* 0x000fce00078e000c */
.L_x_13916:
[----:B------:R-:W-:Y:S05]  /*2d9a0*/  BSYNC B1 ;  /* 0x0000000000017941 */ /* 0x000fea0003800000 */
.L_x_13914:
        /* <DEDUP_REMOVED lines=9> */
.L_x_13918:
[----:B------:R-:W-:Y:S02]  /*2da40*/  IMAD.MOV.U32 R25, RZ, RZ, R54 ;  /* 0x000000ffff197224 */ /* 0x000fe400078e0036 */
[----:B------:R-:W-:Y:S02]  /*2da50*/  IMAD.MOV.U32 R3, RZ, RZ, R24 ;  /* 0x000000ffff037224 */ /* 0x000fe400078e0018 */
[----:B------:R-:W-:Y:S02]  /*2da60*/  IMAD.MOV.U32 R54, RZ, RZ, R27 ;  /* 0x000000ffff367224 */ /* 0x000fe400078e001b */
[----:B------:R-:W-:-:S07]  /*2da70*/  IMAD.MOV.U32 R24, RZ, RZ, R19 ;  /* 0x000000ffff187224 */ /* 0x000fce00078e0013 */
.L_x_13919:
[----:B------:R-:W-:Y:S05]  /*2da80*/  BSYNC B1 ;  /* 0x0000000000017941 */ /* 0x000fea0003800000 */
.L_x_13917:
        /* <DEDUP_REMOVED lines=9> */
.L_x_13921:
[----:B------:R-:W-:Y:S01]  /*2db20*/  MOV R26, R25 ;  /* 0x00000019001a7202 */ /* 0x000fe20000000f00 */
[----:B------:R-:W-:Y:S02]  /*2db30*/  IMAD.MOV.U32 R12, RZ, RZ, R3 ;  /* 0x000000ffff0c7224 */ /* 0x000fe400078e0003 */
[----:B------:R-:W-:Y:S02]  /*2db40*/  IMAD.MOV.U32 R25, RZ, RZ, R16 ;  /* 0x000000ffff197224 */ /* 0x000fe400078e0010 */
[----:B------:R-:W-:-:S07]  /*2db50*/  IMAD.MOV.U32 R3, RZ, RZ, R2 ;  /* 0x000000ffff037224 */ /* 0x000fce00078e0002 */
.L_x_13922:
[----:B------:R-:W-:Y:S05]  /*2db60*/  BSYNC B1 ;  /* 0x0000000000017941 */ /* 0x000fea0003800000 */
.L_x_13920:
        /* <DEDUP_REMOVED lines=9> */
.L_x_13924:
[----:B------:R-:W-:Y:S01]  /*2dc00*/  IMAD.MOV.U32 R27, RZ, RZ, R26 ;  /* 0x000000ffff1b7224 */ /* 0x000fe200078e001a */
[----:B------:R-:W-:Y:S01]  /*2dc10*/  MOV R19, R12 ;  /* 0x0000000c00137202 */ /* 0x000fe20000000f00 */
[----:B------:R-:W-:Y:S02]  /*2dc20*/  IMAD.MOV.U32 R26, RZ, RZ, R31 ;  /* 0x000000ffff1a7224 */ /* 0x000fe400078e001f */
[----:B------:R-:W-:-:S07]  /*2dc30*/  IMAD.MOV.U32 R12, RZ, RZ, R29 ;  /* 0x000000ffff0c7224 */ /* 0x000fce00078e001d */
.L_x_13925:
[----:B------:R-:W-:Y:S05]  /*2dc40*/  BSYNC B1 ;  /* 0x0000000000017941 */ /* 0x000fea0003800000 */
.L_x_13923:
        /* <DEDUP_REMOVED lines=9> */
.L_x_13927:
[----:B------:R-:W-:Y:S01]  /*2dce0*/  IMAD.MOV.U32 R16, RZ, RZ, R27 ;  /* 0x000000ffff107224 */ /* 0x000fe200078e001b */
[----:B------:R-:W-:Y:S01]  /*2dcf0*/  MOV R27, R30 ;  /* 0x0000001e001b7202 */ /* 0x000fe20000000f00 */
[----:B------:R-:W-:Y:S02]  /*2dd00*/  IMAD.MOV.U32 R2, RZ, RZ, R19 ;  /* 0x000000ffff027224 */ /* 0x000fe400078e0013 */
[----:B------:R-:W-:-:S07]  /*2dd10*/  IMAD.MOV.U32 R19, RZ, RZ, R18 ;  /* 0x000000ffff137224 */ /* 0x000fce00078e0012 */
.L_x_13928:
[----:B------:R-:W-:Y:S05]  /*2dd20*/  BSYNC B1 ;  /* 0x0000000000017941 */ /* 0x000fea0003800000 */
.L_x_13926:
        /* <DEDUP_REMOVED lines=9> */
.L_x_13930:
[----:B------:R-:W-:Y:S02]  /*2ddc0*/  IMAD.MOV.U32 R18, RZ, RZ, R16 ;  /* 0x000000ffff127224 */ /* 0x000fe400078e0010 */
[----:B------:R-:W-:Y:S01]  /*2ddd0*/  IMAD.MOV.U32 R29, RZ, RZ, R2 ;  /* 0x000000ffff1d7224 */ /* 0x000fe200078e0002 */
[----:B------:R-:W-:Y:S01]  /*2dde0*/  MOV R2, R35 ;  /* 0x0000002300027202 */ /* 0x000fe20000000f00 */
[----:B------:R-:W-:-:S07]  /*2ddf0*/  IMAD.MOV.U32 R16, RZ, RZ, R37 ;  /* 0x000000ffff107224 */ /* 0x000fce00078e0025 */
.L_x_13931:
[----:B------:R-:W-:Y:S05]  /*2de00*/  BSYNC B1 ;  /* 0x0000000000017941 */ /* 0x000fea0003800000 */
.L_x_13929:
        /* <DEDUP_REMOVED lines=9> */
.L_x_13933:
[----:B------:R-:W-:Y:S02]  /*2dea0*/  IMAD.MOV.U32 R35, RZ, RZ, R18 ;  /* 0x000000ffff237224 */ /* 0x000fe400078e0012 */
[----:B------:R-:W-:Y:S02]  /*2deb0*/  IMAD.MOV.U32 R31, RZ, RZ, R29 ;  /* 0x000000ffff1f7224 */ /* 0x000fe400078e001d */
[----:B------:R-:W-:Y:S02]  /*2dec0*/  IMAD.MOV.U32 R18, RZ, RZ, R7 ;  /* 0x000000ffff127224 */ /* 0x000fe400078e0007 */
[----:B------:R-:W-:-:S07]  /*2ded0*/  IMAD.MOV.U32 R29, RZ, RZ, R32 ;  /* 0x000000ffff1d7224 */ /* 0x000fce00078e0020 */
.L_x_13934:
[----:B------:R-:W-:Y:S05]  /*2dee0*/  BSYNC B1 ;  /* 0x0000000000017941 */ /* 0x000fea0003800000 */
.L_x_13932:
        /* <DEDUP_REMOVED lines=9> */
.L_x_13936:
[----:B------:R-:W-:Y:S02]  /*2df80*/  IMAD.MOV.U32 R30, RZ, RZ, R35 ;  /* 0x000000ffff1e7224 */ /* 0x000fe400078e0023 */
[----:B------:R-:W-:Y:S02]  /*2df90*/  IMAD.MOV.U32 R7, RZ, RZ, R31 ;  /* 0x000000ffff077224 */ /* 0x000fe400078e001f */
[----:B------:R-:W-:Y:S02]  /*2dfa0*/  IMAD.MOV.U32 R35, RZ, RZ, R10 ;  /* 0x000000ffff237224 */ /* 0x000fe400078e000a */
[----:B------:R-:W-:-:S07]  /*2dfb0*/  IMAD.MOV.U32 R31, RZ, RZ, R6 ;  /* 0x000000ffff1f7224 */ /* 0x000fce00078e0006 */
.L_x_13937:
[----:B------:R-:W-:Y:S05]  /*2dfc0*/  BSYNC B1 ;  /* 0x0000000000017941 */ /* 0x000fea0003800000 */
.L_x_13935:
        /* <DEDUP_REMOVED lines=9> */
.L_x_13939:
[----:B------:R-:W-:Y:S02]  /*2e060*/  IMAD.MOV.U32 R10, RZ, RZ, R30 ;  /* 0x000000ffff0a7224 */ /* 0x000fe400078e001e */
[----:B------:R-:W-:Y:S02]  /*2e070*/  IMAD.MOV.U32 R6, RZ, RZ, R7 ;  /* 0x000000ffff067224 */ /* 0x000fe400078e0007 */
[----:B------:R-:W-:Y:S02]  /*2e080*/  IMAD.MOV.U32 R30, RZ, RZ, R5 ;  /* 0x000000ffff1e7224 */ /* 0x000fe400078e0005 */
[----:B------:R-:W-:-:S07]  /*2e090*/  IMAD.MOV.U32 R7, RZ, RZ, R4 ;  /* 0x000000ffff077224 */ /* 0x000fce00078e0004 */
.L_x_13940:
[----:B------:R-:W-:Y:S05]  /*2e0a0*/  BSYNC B1 ;  /* 0x0000000000017941 */ /* 0x000fea0003800000 */
.L_x_13938:
        /* <DEDUP_REMOVED lines=9> */
.L_x_13942:
[----:B------:R-:W-:Y:S01]  /*2e140*/  MOV R5, R10 ;  /* 0x0000000a00057202 */ /* 0x000fe20000000f00 */
[----:B------:R-:W-:Y:S02]  /*2e150*/  IMAD.MOV.U32 R4, RZ, RZ, R6 ;  /* 0x000000ffff047224 */ /* 0x000fe400078e0006 */
[----:B------:R-:W-:Y:S02]  /*2e160*/  IMAD.MOV.U32 R10, RZ, RZ, R11 ;  /* 0x000000ffff0a7224 */ /* 0x000fe400078e000b */
[----:B------:R-:W-:-:S07]  /*2e170*/  IMAD.MOV.U32 R6, RZ, RZ, R9 ;  /* 0x000000ffff067224 */ /* 0x000fce00078e0009 */
.L_x_13943:
[----:B------:R-:W-:Y:S05]  /*2e180*/  BSYNC B1 ;  /* 0x0000000000017941 */ /* 0x000fea0003800000 */
.L_x_13941:
        /* <DEDUP_REMOVED lines=9> */
.L_x_13945:
[----:B------:R-:W-:Y:S01]  /*2e220*/  IMAD.MOV.U32 R11, RZ, RZ, R5 ;  /* 0x000000ffff0b7224 */ /* 0x000fe200078e0005 */
[----:B------:R-:W-:Y:S01]  /*2e230*/  MOV R9, R4 ;  /* 0x0000000400097202 */ /* 0x000fe20000000f00 */
[----:B------:R-:W-:Y:S02]  /*2e240*/  IMAD.MOV.U32 R5, RZ, RZ, R8 ;  /* 0x000000ffff057224 */ /* 0x000fe400078e0008 */
[----:B------:R-:W-:-:S07]  /*2e250*/  IMAD.MOV.U32 R4, RZ, RZ, R21 ;  /* 0x000000ffff047224 */ /* 0x000fce00078e0015 */
.L_x_13946:
[----:B------:R-:W-:Y:S05]  /*2e260*/  BSYNC B1 ;  /* 0x0000000000017941 */ /* 0x000fea0003800000 */
.L_x_13944:
        /* <DEDUP_REMOVED lines=9> */
.L_x_13948:
[----:B------:R-:W-:Y:S01]  /*2e300*/  IMAD.MOV.U32 R21, RZ, RZ, R11 ;  /* 0x000000ffff157224 */ /* 0x000fe200078e000b */
[----:B------:R-:W-:Y:S01]  /*2e310*/  MOV R11, R22 ;  /* 0x00000016000b7202 */ /* 0x000fe20000000f00 */
[----:B------:R-:W-:Y:S02]  /*2e320*/  IMAD.MOV.U32 R8, RZ, RZ, R9 ;  /* 0x000000ffff087224 */ /* 0x000fe400078e0009 */
[----:B------:R-:W-:-:S07]  /*2e330*/  IMAD.MOV.U32 R9, RZ, RZ, R20 ;  /* 0x000000ffff097224 */ /* 0x000fce00078e0014 */
.L_x_13949:
[----:B------:R-:W-:Y:S05]  /*2e340*/  BSYNC B1 ;  /* 0x0000000000017941 */ /* 0x000fea0003800000 */
.L_x_13947:
        /* <DEDUP_REMOVED lines=16> */
.L_x_13951:
[----:B------:R-:W-:Y:S01]  /*2e450*/  IMAD.MOV.U32 R57, RZ, RZ, R28 ;  /* 0x000000ffff397224 */ /* 0x000fe200078e001c */
[----:B------:R-:W-:Y:S01]  /*2e460*/  MOV R37, R0 ;  /* 0x0000000000257202 */ /* 0x000fe20000000f00 */
[----:B------:R-:W-:Y:S02]  /*2e470*/  IMAD.MOV.U32 R0, RZ, RZ, R15 ;  /* 0x000000ffff007224 */ /* 0x000fe400078e000f */
[----:B------:R-:W-:-:S07]  /*2e480*/  IMAD.MOV.U32 R28, RZ, RZ, R23 ;  /* 0x000000ffff1c7224 */ /* 0x000fce00078e0017 */
.L_x_13952:
[----:B------:R-:W-:Y:S05]  /*2e490*/  BSYNC B1 ;  /* 0x0000000000017941 */ /* 0x000fea0003800000 */
.L_x_13950:
        /* <DEDUP_REMOVED lines=9> */
.L_x_13954:
[----:B------:R-:W-:Y:S01]  /*2e530*/  IMAD.MOV.U32 R22, RZ, RZ, R57 ;  /* 0x000000ffff167224 */ /* 0x000fe200078e0039 */
[----:B------:R-:W-:Y:S01]  /*2e540*/  MOV R57, R52 ;  /* 0x0000003400397202 */ /* 0x000fe20000000f00 */
[----:B------:R-:W-:Y:S02]  /*2e550*/  IMAD.MOV.U32 R20, RZ, RZ, R37 ;  /* 0x000000ffff147224 */ /* 0x000fe400078e0025 */
[----:B------:R-:W-:-:S07]  /*2e560*/  IMAD.MOV.U32 R37, RZ, RZ, R14 ;  /* 0x000000ffff257224 */ /* 0x000fce00078e000e */
.L_x_13955:
[----:B------:R-:W-:Y:S05]  /*2e570*/  BSYNC B1 ;  /* 0x0000000000017941 */ /* 0x000fea0003800000 */
.L_x_13953:
        /* <DEDUP_REMOVED lines=9> */
.L_x_13957:
[----:B------:R-:W-:Y:S02]  /*2e610*/  IMAD.MOV.U32 R23, RZ, RZ, R22 ;  /* 0x000000ffff177224 */ /* 0x000fe400078e0016 */
[----:B------:R-:W-:Y:S01]  /*2e620*/  IMAD.MOV.U32 R15, RZ, RZ, R20 ;  /* 0x000000ffff0f7224 */ /* 0x000fe200078e0014 */
[----:B------:R-:W-:Y:S01]  /*2e630*/  MOV R20, R13 ;  /* 0x0000000d00147202 */ /* 0x000fe20000000f00 */
[----:B------:R-:W-:-:S07]  /*2e640*/  IMAD.MOV.U32 R22, RZ, RZ, R17 ;  /* 0x000000ffff167224 */ /* 0x000fce00078e0011 */
.L_x_13958:
[----:B------:R-:W-:Y:S05]  /*2e650*/  BSYNC B1 ;  /* 0x0000000000017941 */ /* 0x000fea0003800000 */
.L_x_13956:
        /* <DEDUP_REMOVED lines=9> */
.L_x_13960:
[----:B------:R-:W-:Y:S02]  /*2e6f0*/  IMAD.MOV.U32 R32, RZ, RZ, R23 ;  /* 0x000000ffff207224 */ /* 0x000fe400078e0017 */
[----:B------:R-:W-:Y:S02]  /*2e700*/  IMAD.MOV.U32 R14, RZ, RZ, R15 ;  /* 0x000000ffff0e7224 */ /* 0x000fe400078e000f */
[----:B------:R-:W-:Y:S02]  /*2e710*/  IMAD.MOV.U32 R23, RZ, RZ, R54 ;  /* 0x000000ffff177224 */ /* 0x000fe400078e0036 */
[----:B------:R-:W-:-:S07]  /*2e720*/  IMAD.MOV.U32 R15, RZ, RZ, R24 ;  /* 0x000000ffff0f7224 */ /* 0x000fce00078e0018 */
.L_x_13961:
[----:B------:R-:W-:Y:S05]  /*2e730*/  BSYNC B1 ;  /* 0x0000000000017941 */ /* 0x000fea0003800000 */
.L_x_13959:
        /* <DEDUP_REMOVED lines=9> */
.L_x_13963:
[----:B------:R-:W-:Y:S02]  /*2e7d0*/  IMAD.MOV.U32 R17, RZ, RZ, R32 ;  /* 0x000000ffff117224 */ /* 0x000fe400078e0020 */
[----:B------:R-:W-:Y:S02]  /*2e7e0*/  IMAD.MOV.U32 R13, RZ, RZ, R14 ;  /* 0x000000ffff0d7224 */ /* 0x000fe400078e000e */
[----:B------:R-:W-:Y:S02]  /*2e7f0*/  IMAD.MOV.U32 R32, RZ, RZ, R25 ;  /* 0x000000ffff207224 */ /* 0x000fe400078e0019 */
[----:B------:R-:W-:-:S07]  /*2e800*/  IMAD.MOV.U32 R14, RZ, RZ, R3 ;  /* 0x000000ffff0e7224 */ /* 0x000fce00078e0003 */
.L_x_13964:
[----:B------:R-:W-:Y:S05]  /*2e810*/  BSYNC B1 ;  /* 0x0000000000017941 */ /* 0x000fea0003800000 */
.L_x_13962:
        /* <DEDUP_REMOVED lines=9> */
.L_x_13966:
[----:B------:R-:W-:Y:S02]  /*2e8b0*/  IMAD.MOV.U32 R50, RZ, RZ, R17 ;  /* 0x000000ffff327224 */ /* 0x000fe400078e0011 */
[----:B------:R-:W-:Y:S02]  /*2e8c0*/  IMAD.MOV.U32 R24, RZ, RZ, R13 ;  /* 0x000000ffff187224 */ /* 0x000fe400078e000d */
[----:B------:R-:W-:Y:S02]  /*2e8d0*/  IMAD.MOV.U32 R17, RZ, RZ, R26 ;  /* 0x000000ffff117224 */ /* 0x000fe400078e001a */
[----:B------:R-:W-:-:S07]  /*2e8e0*/  IMAD.MOV.U32 R13, RZ, RZ, R12 ;  /* 0x000000ffff0d7224 */ /* 0x000fce00078e000c */
.L_x_13967:
[----:B------:R-:W-:Y:S05]  /*2e8f0*/  BSYNC B1 ;  /* 0x0000000000017941 */ /* 0x000fea0003800000 */
.L_x_13965:
        /* <DEDUP_REMOVED lines=9> */
.L_x_13969:
[----:B------:R-:W-:Y:S01]  /*2e990*/  MOV R25, R50 ;  /* 0x0000003200197202 */ /* 0x000fe20000000f00 */
[----:B------:R-:W-:Y:S02]  /*2e9a0*/  IMAD.MOV.U32 R3, RZ, RZ, R24 ;  /* 0x000000ffff037224 */ /* 0x000fe400078e0018 */
[----:B------:R-:W-:Y:S02]  /*2e9b0*/  IMAD.MOV.U32 R50, RZ, RZ, R27 ;  /* 0x000000ffff327224 */ /* 0x000fe400078e001b */
[----:B------:R-:W-:-:S07]  /*2e9c0*/  IMAD.MOV.U32 R24, RZ, RZ, R19 ;  /* 0x000000ffff187224 */ /* 0x000fce00078e0013 */
.L_x_13970:
[----:B------:R-:W-:Y:S05]  /*2e9d0*/  BSYNC B1 ;  /* 0x0000000000017941 */ /* 0x000fea0003800000 */
.L_x_13968:
        /* <DEDUP_REMOVED lines=9> */
.L_x_13972:
[----:B------:R-:W-:Y:S01]  /*2ea70*/  IMAD.MOV.U32 R19, RZ, RZ, R25 ;  /* 0x000000ffff137224 */ /* 0x000fe200078e0019 */
[----:B------:R-:W-:Y:S01]  /*2ea80*/  MOV R12, R3 ;  /* 0x00000003000c7202 */ /* 0x000fe20000000f00 */
[----:B------:R-:W-:Y:S02]  /*2ea90*/  IMAD.MOV.U32 R25, RZ, RZ, R16 ;  /* 0x000000ffff197224 */ /* 0x000fe400078e0010 */
[----:B------:R-:W-:-:S07]  /*2eaa0*/  IMAD.MOV.U32 R3, RZ, RZ, R2 ;  /* 0x000000ffff037224 */ /* 0x000fce00078e0002 */
.L_x_13973:
[----:B------:R-:W-:Y:S05]  /*2eab0*/  BSYNC B1 ;  /* 0x0000000000017941 */ /* 0x000fea0003800000 */
.L_x_13971:
        /* <DEDUP_REMOVED lines=9> */
.L_x_13975:
[----:B------:R-:W-:Y:S01]  /*2eb50*/  IMAD.MOV.U32 R16, RZ, RZ, R19 ;  /* 0x000000ffff107224 */ /* 0x000fe200078e0013 */
[----:B------:R-:W-:Y:S01]  /*2eb60*/  MOV R19, R18 ;  /* 0x0000001200137202 */ /* 0x000fe20000000f00 */
[----:B------:R-:W-:Y:S02]  /*2eb70*/  IMAD.MOV.U32 R2, RZ, RZ, R12 ;  /* 0x000000ffff027224 */ /* 0x000fe400078e000c */
[----:B------:R-:W-:-:S07]  /*2eb80*/  IMAD.MOV.U32 R12, RZ, RZ, R29 ;  /* 0x000000ffff0c7224 */ /* 0x000fce00078e001d */
.L_x_13976:
[----:B------:R-:W-:Y:S05]  /*2eb90*/  BSYNC B1 ;  /* 0x0000000000017941 */ /* 0x000fea0003800000 */
.L_x_13974:
        /* <DEDUP_REMOVED lines=9> */
.L_x_13978:
[----:B------:R-:W-:Y:S02]  /*2ec30*/  IMAD.MOV.U32 R27, RZ, RZ, R16 ;  /* 0x000000ffff1b7224 */ /* 0x000fe400078e0010 */
[----:B------:R-:W-:Y:S01]  /*2ec40*/  IMAD.MOV.U32 R18, RZ, RZ, R2 ;  /* 0x000000ffff127224 */ /* 0x000fe200078e0002 */
[----:B------:R-:W-:Y:S01]  /*2ec50*/  MOV R2, R31 ;  /* 0x0000001f00027202 */ /* 0x000fe20000000f00 */
[----:B------:R-:W-:-:S07]  /*2ec60*/  IMAD.MOV.U32 R16, RZ, RZ, R35 ;  /* 0x000000ffff107224 */ /* 0x000fce00078e0023 */
.L_x_13979:
[----:B------:R-:W-:Y:S05]  /*2ec70*/  BSYNC B1 ;  /* 0x0000000000017941 */ /* 0x000fea0003800000 */
.L_x_13977:
        /* <DEDUP_REMOVED lines=9> */
.L_x_13981:
[----:B------:R-:W-:Y:S02]  /*2ed10*/  IMAD.MOV.U32 R31, RZ, RZ, R27 ;  /* 0x000000ffff1f7224 */ /* 0x000fe400078e001b */
[----:B------:R-:W-:Y:S02]  /*2ed20*/  IMAD.MOV.U32 R29, RZ, RZ, R18 ;  /* 0x000000ffff1d7224 */ /* 0x000fe400078e0012 */
[----:B------:R-:W-:Y:S02]  /*2ed30*/  IMAD.MOV.U32 R27, RZ, RZ, R30 ;  /* 0x000000ffff1b7224 */ /* 0x000fe400078e001e */
[----:B------:R-:W-:-:S07]  /*2ed40*/  IMAD.MOV.U32 R18, RZ, RZ, R7 ;  /* 0x000000ffff127224 */ /* 0x000fce00078e0007 */
.L_x_13982:
[----:B------:R-:W-:Y:S05]  /*2ed50*/  BSYNC B1 ;  /* 0x0000000000017941 */ /* 0x000fea0003800000 */
.L_x_13980:
        /* <DEDUP_REMOVED lines=9> */
.L_x_13984:
[----:B------:R-:W-:Y:S02]  /*2edf0*/  IMAD.MOV.U32 R26, RZ, RZ, R31 ;  /* 0x000000ffff1a7224 */ /* 0x000fe400078e001f */
[----:B------:R-:W-:Y:S02]  /*2ee00*/  IMAD.MOV.U32 R7, RZ, RZ, R29 ;  /* 0x000000ffff077224 */ /* 0x000fe400078e001d */
[----:B------:R-:W-:Y:S02]  /*2ee10*/  IMAD.MOV.U32 R31, RZ, RZ, R10 ;  /* 0x000000ffff1f7224 */ /* 0x000fe400078e000a */
[----:B------:R-:W-:-:S07]  /*2ee20*/  IMAD.MOV.U32 R29, RZ, RZ, R6 ;  /* 0x000000ffff1d7224 */ /* 0x000fce00078e0006 */
.L_x_13985:
[----:B------:R-:W-:Y:S05]  /*2ee30*/  BSYNC B1 ;  /* 0x0000000000017941 */ /* 0x000fea0003800000 */
.L_x_13983:
        /* <DEDUP_REMOVED lines=9> */
.L_x_13987:
[----:B------:R-:W-:Y:S02]  /*2eed0*/  IMAD.MOV.U32 R10, RZ, RZ, R26 ;  /* 0x000000ffff0a7224 */ /* 0x000fe400078e001a */
[----:B------:R-:W-:Y:S02]  /*2eee0*/  IMAD.MOV.U32 R6, RZ, RZ, R7 ;  /* 0x000000ffff067224 */ /* 0x000fe400078e0007 */
[----:B------:R-:W-:Y:S02]  /*2eef0*/  IMAD.MOV.U32 R26, RZ, RZ, R5 ;  /* 0x000000ffff1a7224 */ /* 0x000fe400078e0005 */
[----:B------:R-:W-:-:S07]  /*2ef00*/  IMAD.MOV.U32 R7, RZ, RZ, R4 ;  /* 0x000000ffff077224 */ /* 0x000fce00078e0004 */
.L_x_13988:
[----:B------:R-:W-:Y:S05]  /*2ef10*/  BSYNC B1 ;  /* 0x0000000000017941 */ /* 0x000fea0003800000 */
.L_x_13986:
        /* <DEDUP_REMOVED lines=9> */
.L_x_13990:
[----:B------:R-:W-:Y:S01]  /*2efb0*/  MOV R4, R10 ;  /* 0x0000000a00047202 */ /* 0x000fe20000000f00 */
[----:B------:R-:W-:Y:S02]  /*2efc0*/  IMAD.MOV.U32 R5, RZ, RZ, R6 ;  /* 0x000000ffff057224 */ /* 0x000fe400078e0006 */
[----:B------:R-:W-:Y:S02]  /*2efd0*/  IMAD.MOV.U32 R10, RZ, RZ, R11 ;  /* 0x000000ffff0a7224 */ /* 0x000fe400078e000b */
[----:B------:R-:W-:-:S07]  /*2efe0*/  IMAD.MOV.U32 R6, RZ, RZ, R9 ;  /* 0x000000ffff067224 */ /* 0x000fce00078e0009 */
.L_x_13991:
[----:B------:R-:W-:Y:S05]  /*2eff0*/  BSYNC B1 ;  /* 0x0000000000017941 */ /* 0x000fea0003800000 */
.L_x_13989:
        /* <DEDUP_REMOVED lines=9> */
.L_x_13993:
[----:B------:R-:W-:Y:S01]  /*2f090*/  IMAD.MOV.U32 R11, RZ, RZ, R4 ;  /* 0x000000ffff0b7224 */ /* 0x000fe200078e0004 */
[----:B------:R-:W-:Y:S01]  /*2f0a0*/  MOV R9, R5 ;  /* 0x0000000500097202 */ /* 0x000fe20000000f00 */
[----:B------:R-:W-:Y:S02]  /*2f0b0*/  IMAD.MOV.U32 R4, RZ, RZ, R21 ;  /* 0x000000ffff047224 */ /* 0x000fe400078e0015 */
[----:B------:R-:W-:-:S07]  /*2f0c0*/  IMAD.MOV.U32 R5, RZ, RZ, R8 ;  /* 0x000000ffff057224 */ /* 0x000fce00078e0008 */
.L_x_13994:
[----:B------:R-:W-:Y:S05]  /*2f0d0*/  BSYNC B1 ;  /* 0x0000000000017941 */ /* 0x000fea0003800000 */
.L_x_13992:
        /* <DEDUP_REMOVED lines=16> */
.L_x_13996:
[----:B------:R-:W-:Y:S01]  /*2f1e0*/  MOV R35, R28 ;  /* 0x0000001c00237202 */ /* 0x000fe20000000f00 */
[----:B------:R-:W-:Y:S02]  /*2f1f0*/  IMAD.MOV.U32 R21, RZ, RZ, R0 ;  /* 0x000000ffff157224 */ /* 0x000fe400078e0000 */
[----:B------:R-:W-:Y:S02]  /*2f200*/  IMAD.MOV.U32 R0, RZ, RZ, R37 ;  /* 0x000000ffff007224 */ /* 0x000fe400078e0025 */
[----:B------:R-:W-:-:S07]  /*2f210*/  IMAD.MOV.U32 R28, RZ, RZ, R57 ;  /* 0x000000ffff1c7224 */ /* 0x000fce00078e0039 */
.L_x_13997:
[----:B------:R-:W-:Y:S05]  /*2f220*/  BSYNC B1 ;  /* 0x0000000000017941 */ /* 0x000fea0003800000 */
.L_x_13995:
        /* <DEDUP_REMOVED lines=9> */
.L_x_13999:
[----:B------:R-:W-:Y:S01]  /*2f2c0*/  IMAD.MOV.U32 R30, RZ, RZ, R35 ;  /* 0x000000ffff1e7224 */ /* 0x000fe200078e0023 */
[----:B------:R-:W-:Y:S01]  /*2f2d0*/  MOV R8, R21 ;  /* 0x0000001500087202 */ /* 0x000fe20000000f00 */
[----:B------:R-:W-:Y:S02]  /*2f2e0*/  IMAD.MOV.U32 R35, RZ, RZ, R22 ;  /* 0x000000ffff237224 */ /* 0x000fe400078e0016 */
[----:B------:R-:W-:-:S07]  /*2f2f0*/  IMAD.MOV.U32 R21, RZ, RZ, R20 ;  /* 0x000000ffff157224 */ /* 0x000fce00078e0014 */
.L_x_14000:
[----:B------:R-:W-:Y:S05]  /*2f300*/  BSYNC B1 ;  /* 0x0000000000017941 */ /* 0x000fea0003800000 */
.L_x_13998:
        /* <DEDUP_REMOVED lines=9> */
.L_x_14002:
[----:B------:R-:W-:Y:S01]  /*2f3a0*/  IMAD.MOV.U32 R55, RZ, RZ, R30 ;  /* 0x000000ffff377224 */ /* 0x000fe200078e001e */
[----:B------:R-:W-:Y:S01]  /*2f3b0*/  MOV R30, R23 ;  /* 0x00000017001e7202 */ /* 0x000fe20000000f00 */
[----:B------:R-:W-:Y:S02]  /*2f3c0*/  IMAD.MOV.U32 R37, RZ, RZ, R8 ;  /* 0x000000ffff257224 */ /* 0x000fe400078e0008 */
[----:B------:R-:W-:-:S07]  /*2f3d0*/  IMAD.MOV.U32 R8, RZ, RZ, R15 ;  /* 0x000000ffff087224 */ /* 0x000fce00078e000f */
.L_x_14003:
[----:B------:R-:W-:Y:S05]  /*2f3e0*/  BSYNC B1 ;  /* 0x0000000000017941 */ /* 0x000fea0003800000 */
.L_x_14001:
        /* <DEDUP_REMOVED lines=9> */
.L_x_14005:
[----:B------:R-:W-:Y:S02]  /*2f480*/  IMAD.MOV.U32 R22, RZ, RZ, R55 ;  /* 0x000000ffff167224 */ /* 0x000fe400078e0037 */
[----:B------:R-:W-:Y:S01]  /*2f490*/  IMAD.MOV.U32 R20, RZ, RZ, R37 ;  /* 0x000000ffff147224 */ /* 0x000fe200078e0025 */
[----:B------:R-:W-:Y:S01]  /*2f4a0*/  MOV R37, R14 ;  /* 0x0000000e00257202 */ /* 0x000fe20000000f00 */
[----:B------:R-:W-:-:S07]  /*2f4b0*/  IMAD.MOV.U32 R55, RZ, RZ, R32 ;  /* 0x000000ffff377224 */ /* 0x000fce00078e0020 */
.L_x_14006:
[----:B------:R-:W-:Y:S05]  /*2f4c0*/  BSYNC B1 ;  /* 0x0000000000017941 */ /* 0x000fea0003800000 */
.L_x_14004:
        /* <DEDUP_REMOVED lines=9> */
.L_x_14008:
[----:B------:R-:W-:Y:S02]  /*2f560*/  IMAD.MOV.U32 R23, RZ, RZ, R22 ;  /* 0x000000ffff177224 */ /* 0x000fe400078e0016 */
[----:B------:R-:W-:Y:S02]  /*2f570*/  IMAD.MOV.U32 R15, RZ, RZ, R20 ;  /* 0x000000ffff0f7224 */ /* 0x000fe400078e0014 */
[----:B------:R-:W-:Y:S02]  /*2f580*/  IMAD.MOV.U32 R22, RZ, RZ, R17 ;  /* 0x000000ffff167224 */ /* 0x000fe400078e0011 */
[----:B------:R-:W-:-:S07]  /*2f590*/  IMAD.MOV.U32 R20, RZ, RZ, R13 ;  /* 0x000000ffff147224 */ /* 0x000fce00078e000d */
.L_x_14009:
[----:B------:R-:W-:Y:S05]  /*2f5a0*/  BSYNC B1 ;  /* 0x0000000000017941 */ /* 0x000fea0003800000 */
.L_x_14007:
        /* <DEDUP_REMOVED lines=9> */
.L_x_14011:
[----:B------:R-:W-:Y:S02]  /*2f640*/  IMAD.MOV.U32 R32, RZ, RZ, R23 ;  /* 0x000000ffff207224 */ /* 0x000fe400078e0017 */
[----:B------:R-:W-:Y:S02]  /*2f650*/  IMAD.MOV.U32 R14, RZ, RZ, R15 ;  /* 0x000000ffff0e7224 */ /* 0x000fe400078e000f */
[----:B------:R-:W-:Y:S02]  /*2f660*/  IMAD.MOV.U32 R23, RZ, RZ, R50 ;  /* 0x000000ffff177224 */ /* 0x000fe400078e0032 */
[----:B------:R-:W-:-:S07]  /*2f670*/  IMAD.MOV.U32 R15, RZ, RZ, R24 ;  /* 0x000000ffff0f7224 */ /* 0x000fce00078e0018 */
.L_x_14012:
[----:B------:R-:W-:Y:S05]  /*2f680*/  BSYNC B1 ;  /* 0x0000000000017941 */ /* 0x000fea0003800000 */
.L_x_14010:
        /* <DEDUP_REMOVED lines=9> */
.L_x_14014:
[----:B------:R-:W-:Y:S02]  /*2f720*/  IMAD.MOV.U32 R24, RZ, RZ, R32 ;  /* 0x000000ffff187224 */ /* 0x000fe400078e0020 */
[----:B------:R-:W-:Y:S02]  /*2f730*/  IMAD.MOV.U32 R13, RZ, RZ, R14 ;  /* 0x000000ffff0d7224 */ /* 0x000fe400078e000e */
[----:B------:R-:W-:Y:S02]  /*2f740*/  IMAD.MOV.U32 R32, RZ, RZ, R25 ;  /* 0x000000ffff207224 */ /* 0x000fe400078e0019 */
[----:B------:R-:W-:-:S07]  /*2f750*/  IMAD.MOV.U32 R14, RZ, RZ, R3 ;  /* 0x000000ffff0e7224 */ /* 0x000fce00078e0003 */
.L_x_14015:
[----:B------:R-:W-:Y:S05]  /*2f760*/  BSYNC B1 ;  /* 0x0000000000017941 */ /* 0x000fea0003800000 */
.L_x_14013:
        /* <DEDUP_REMOVED lines=9> */
.L_x_14017:
[----:B------:R-:W-:Y:S01]  /*2f800*/  MOV R17, R24 ;  /* 0x0000001800117202 */ /* 0x000fe20000000f00 */
[----:B------:R-:W-:Y:S02]  /*2f810*/  IMAD.MOV.U32 R3, RZ, RZ, R13 ;  /* 0x000000ffff037224 */ /* 0x000fe400078e000d */
[----:B------:R-:W-:Y:S02]  /*2f820*/  IMAD.MOV.U32 R24, RZ, RZ, R19 ;  /* 0x000000ffff187224 */ /* 0x000fe400078e0013 */
[----:B------:R-:W-:-:S07]  /*2f830*/  IMAD.MOV.U32 R13, RZ, RZ, R12 ;  /* 0x000000ffff0d7224 */ /* 0x000fce00078e000c */
.L_x_14018:
[----:B------:R-:W-:Y:S05]  /*2f840*/  BSYNC B1 ;  /* 0x0000000000017941 */ /* 0x000fea0003800000 */
.L_x_14016:
        /* <DEDUP_REMOVED lines=9> */
.L_x_14020:
[----:B------:R-:W-:Y:S01]  /*2f8e0*/  IMAD.MOV.U32 R12, RZ, RZ, R17 ;  /* 0x000000ffff0c7224 */ /* 0x000fe200078e0011 */
[----:B------:R-:W-:Y:S01]  /*2f8f0*/  MOV R19, R3 ;  /* 0x0000000300137202 */ /* 0x000fe20000000f00 */
[----:B------:R-:W-:Y:S02]  /*2f900*/  IMAD.MOV.U32 R17, RZ, RZ, R16 ;  /* 0x000000ffff117224 */ /* 0x000fe400078e0010 */
[----:B------:R-:W-:-:S07]  /*2f910*/  IMAD.MOV.U32 R3, RZ, RZ, R2 ;  /* 0x000000ffff037224 */ /* 0x000fce00078e0002 */
.L_x_14021:
[----:B------:R-:W-:Y:S05]  /*2f920*/  BSYNC B1 ;  /* 0x0000000000017941 */ /* 0x000fea0003800000 */
.L_x_14019:
        /* <DEDUP_REMOVED lines=9> */
.L_x_14023:
[----:B------:R-:W-:Y:S01]  /*2f9c0*/  IMAD.MOV.U32 R16, RZ, RZ, R12 ;  /* 0x000000ffff107224 */ /* 0x000fe200078e000c */
[----:B------:R-:W-:Y:S01]  /*2f9d0*/  MOV R12, R27 ;  /* 0x0000001b000c7202 */ /* 0x000fe20000000f00 */
[----:B------:R-:W-:Y:S02]  /*2f9e0*/  IMAD.MOV.U32 R2, RZ, RZ, R19 ;  /* 0x000000ffff027224 */ /* 0x000fe400078e0013 */
[----:B------:R-:W-:-:S07]  /*2f9f0*/  IMAD.MOV.U32 R19, RZ, RZ, R18 ;  /* 0x000000ffff137224 */ /* 0x000fce00078e0012 */
.L_x_14024:
[----:B------:R-:W-:Y:S05]  /*2fa00*/  BSYNC B1 ;  /* 0x0000000000017941 */ /* 0x000fea0003800000 */
.L_x_14022:
        /* <DEDUP_REMOVED lines=9> */
.L_x_14026:
[----:B------:R-:W-:Y:S02]  /*2faa0*/  IMAD.MOV.U32 R25, RZ, RZ, R16 ;  /* 0x000000ffff197224 */ /* 0x000fe400078e0010 */
[----:B------:R-:W-:Y:S01]  /*2fab0*/  IMAD.MOV.U32 R18, RZ, RZ, R2 ;  /* 0x000000ffff127224 */ /* 0x000fe200078e0002 */
[----:B------:R-:W-:Y:S01]  /*2fac0*/  MOV R2, R29 ;  /* 0x0000001d00027202 */ /* 0x000fe20000000f00 */
[----:B------:R-:W-:-:S07]  /*2fad0*/  IMAD.MOV.U32 R16, RZ, RZ, R31 ;  /* 0x000000ffff107224 */ /* 0x000fce00078e001f */
.L_x_14027:
[----:B------:R-:W-:Y:S05]  /*2fae0*/  BSYNC B1 ;  /* 0x0000000000017941 */ /* 0x000fea0003800000 */
.L_x_14025:
        /* <DEDUP_REMOVED lines=9> */
.L_x_14029:
[----:B------:R-:W-:Y:S02]  /*2fb80*/  IMAD.MOV.U32 R29, RZ, RZ, R25 ;  /* 0x000000ffff1d7224 */ /* 0x000fe400078e0019 */
[----:B------:R-:W-:Y:S02]  /*2fb90*/  IMAD.MOV.U32 R27, RZ, RZ, R18 ;  /* 0x000000ffff1b7224 */ /* 0x000fe400078e0012 */
[----:B------:R-:W-:Y:S02]  /*2fba0*/  IMAD.MOV.U32 R25, RZ, RZ, R26 ;  /* 0x000000ffff197224 */ /* 0x000fe400078e001a */
[----:B------:R-:W-:-:S07]  /*2fbb0*/  IMAD.MOV.U32 R18, RZ, RZ, R7 ;  /* 0x000000ffff127224 */ /* 0x000fce00078e0007 */
.L_x_14030:
[----:B------:R-:W-:Y:S05]  /*2fbc0*/  BSYNC B1 ;  /* 0x0000000000017941 */ /* 0x000fea0003800000 */
.L_x_14028:
        /* <DEDUP_REMOVED lines=9> */
.L_x_14032:
[----:B------:R-:W-:Y:S02]  /*2fc60*/  IMAD.MOV.U32 R7, RZ, RZ, R29 ;  /* 0x000000ffff077224 */ /* 0x000fe400078e001d */
[----:B------:R-:W-:Y:S02]  /*2fc70*/  IMAD.MOV.U32 R26, RZ, RZ, R27 ;  /* 0x000000ffff1a7224 */ /* 0x000fe400078e001b */
[----:B------:R-:W-:Y:S02]  /*2fc80*/  IMAD.MOV.U32 R29, RZ, RZ, R10 ;  /* 0x000000ffff1d7224 */ /* 0x000fe400078e000a */
[----:B------:R-:W-:-:S07]  /*2fc90*/  IMAD.MOV.U32 R27, RZ, RZ, R6 ;  /* 0x000000ffff1b7224 */ /* 0x000fce00078e0006 */
.L_x_14033:
[----:B------:R-:W-:Y:S05]  /*2fca0*/  BSYNC B1 ;  /* 0x0000000000017941 */ /* 0x000fea0003800000 */
.L_x_14031:
        /* <DEDUP_REMOVED lines=9> */
.L_x_14035:
[----:B------:R-:W-:Y:S02]  /*2fd40*/  IMAD.MOV.U32 R10, RZ, RZ, R7 ;  /* 0x000000ffff0a7224 */ /* 0x000fe400078e0007 */
[----:B------:R-:W-:Y:S02]  /*2fd50*/  IMAD.MOV.U32 R6, RZ, RZ, R26 ;  /* 0x000000ffff067224 */ /* 0x000fe400078e001a */
[----:B------:R-:W-:Y:S02]  /*2fd60*/  IMAD.MOV.U32 R7, RZ, RZ, R4 ;  /* 0x000000ffff077224 */ /* 0x000fe400078e0004 */
[----:B------:R-:W-:-:S07]  /*2fd70*/  IMAD.MOV.U32 R26, RZ, RZ, R5 ;  /* 0x000000ffff1a7224 */ /* 0x000fce00078e0005 */
.L_x_14036:
[----:B------:R-:W-:Y:S05]  /*2fd80*/  BSYNC B1 ;  /* 0x0000000000017941 */ /* 0x000fea0003800000 */
.L_x_14034:
        /* <DEDUP_REMOVED lines=9> */
.L_x_14038:
[----:B------:R-:W-:Y:S01]  /*2fe20*/  MOV R5, R10 ;  /* 0x0000000a00057202 */ /* 0x000fe20000000f00 */
[----:B------:R-:W-:Y:S02]  /*2fe30*/  IMAD.MOV.U32 R4, RZ, RZ, R6 ;  /* 0x000000ffff047224 */ /* 0x000fe400078e0006 */
[----:B------:R-:W-:Y:S02]  /*2fe40*/  IMAD.MOV.U32 R10, RZ, RZ, R11 ;  /* 0x000000ffff0a7224 */ /* 0x000fe400078e000b */
[----:B------:R-:W-:-:S07]  /*2fe50*/  IMAD.MOV.U32 R6, RZ, RZ, R9 ;  /* 0x000000ffff067224 */ /* 0x000fce00078e0009 */
.L_x_14039:
[----:B------:R-:W-:Y:S05]  /*2fe60*/  BSYNC B1 ;  /* 0x0000000000017941 */ /* 0x000fea0003800000 */
.L_x_14037:
        /* <DEDUP_REMOVED lines=16> */
.L_x_14041:
[----:B------:R-:W-:Y:S02]  /*2ff70*/  IMAD.MOV.U32 R11, RZ, RZ, R28 ;  /* 0x000000ffff0b7224 */ /* 0x000fe400078e001c */
[----:B------:R-:W-:Y:S02]  /*2ff80*/  IMAD.MOV.U32 R9, RZ, RZ, R0 ;  /* 0x000000ffff097224 */ /* 0x000fe400078e0000 */
[----:B------:R-:W-:Y:S02]  /*2ff90*/  IMAD.MOV.U32 R0, RZ, RZ, R21 ;  /* 0x000000ffff007224 */ /* 0x000fe400078e0015 */
[----:B------:R-:W-:-:S07]  /*2ffa0*/  IMAD.MOV.U32 R28, RZ, RZ, R35 ;  /* 0x000000ffff1c7224 */ /* 0x000fce00078e0023 */
.L_x_14042:
[----:B------:R-:W-:Y:S05]  /*2ffb0*/  BSYNC B1 ;  /* 0x0000000000017941 */ /* 0x000fea0003800000 */
.L_x_14040:
        /* <DEDUP_REMOVED lines=9> */
.L_x_14044:
[----:B------:R-:W-:Y:S01]  /*30050*/  MOV R48, R11 ;  /* 0x0000000b00307202 */ /* 0x000fe20000000f00 */
[----:B------:R-:W-:Y:S02]  /*30060*/  IMAD.MOV.U32 R46, RZ, RZ, R9 ;  /* 0x000000ffff2e7224 */ /* 0x000fe400078e0009 */
[----:B------:R-:W-:Y:S02]  /*30070*/  IMAD.MOV.U32 R11, RZ, RZ, R30 ;  /* 0x000000ffff0b7224 */ /* 0x000fe400078e001e */
[----:B------:R-:W-:-:S07]  /*30080*/  IMAD.MOV.U32 R9, RZ, RZ, R8 ;  /* 0x000000ffff097224 */ /* 0x000fce00078e0008 */
.L_x_14045:
[----:B------:R-:W-:Y:S05]  /*30090*/  BSYNC B1 ;  /* 0x0000000000017941 */ /* 0x000fea0003800000 */
.L_x_14043:
        /* <DEDUP_REMOVED lines=9> */
.L_x_14047:
[----:B------:R-:W-:Y:S01]  /*30130*/  IMAD.MOV.U32 R31, RZ, RZ, R48 ;  /* 0x000000ffff1f7224 */ /* 0x000fe200078e0030 */
[----:B------:R-:W-:Y:S01]  /*30140*/  MOV R21, R46 ;  /* 0x0000002e00157202 */ /* 0x000fe20000000f00 */
[----:B------:R-:W-:Y:S02]  /*30150*/  IMAD.MOV.U32 R48, RZ, RZ, R55 ;  /* 0x000000ffff307224 */ /* 0x000fe400078e0037 */
[----:B------:R-:W-:-:S07]  /*30160*/  IMAD.MOV.U32 R46, RZ, RZ, R37 ;  /* 0x000000ffff2e7224 */ /* 0x000fce00078e0025 */
.L_x_14048:
[----:B------:R-:W-:Y:S05]  /*30170*/  BSYNC B1 ;  /* 0x0000000000017941 */ /* 0x000fea0003800000 */
.L_x_14046:
        /* <DEDUP_REMOVED lines=9> */
.L_x_14050:
[----:B------:R-:W-:Y:S01]  /*30210*/  IMAD.MOV.U32 R30, RZ, RZ, R31 ;  /* 0x000000ffff1e7224 */ /* 0x000fe200078e001f */
[----:B------:R-:W-:Y:S01]  /*30220*/  MOV R31, R22 ;  /* 0x00000016001f7202 */ /* 0x000fe20000000f00 */
[----:B------:R-:W-:Y:S02]  /*30230*/  IMAD.MOV.U32 R8, RZ, RZ, R21 ;  /* 0x000000ffff087224 */ /* 0x000fe400078e0015 */
[----:B------:R-:W-:-:S07]  /*30240*/  IMAD.MOV.U32 R21, RZ, RZ, R20 ;  /* 0x000000ffff157224 */ /* 0x000fce00078e0014 */
.L_x_14051:
[----:B------:R-:W-:Y:S05]  /*30250*/  BSYNC B1 ;  /* 0x0000000000017941 */ /* 0x000fea0003800000 */
.L_x_14049:
        /* <DEDUP_REMOVED lines=9> */
.L_x_14053:
[----:B------:R-:W-:Y:S02]  /*302f0*/  IMAD.MOV.U32 R37, RZ, RZ, R30 ;  /* 0x000000ffff257224 */ /* 0x000fe400078e001e */
[----:B------:R-:W-:Y:S01]  /*30300*/  IMAD.MOV.U32 R35, RZ, RZ, R8 ;  /* 0x000000ffff237224 */ /* 0x000fe200078e0008 */
[----:B------:R-:W-:Y:S01]  /*30310*/  MOV R8, R15 ;  /* 0x0000000f00087202 */ /* 0x000fe20000000f00 */
[----:B------:R-:W-:-:S07]  /*30320*/  IMAD.MOV.U32 R30, RZ, RZ, R23 ;  /* 0x000000ffff1e7224 */ /* 0x000fce00078e0017 */
.L_x_14054:
[----:B------:R-:W-:Y:S05]  /*30330*/  BSYNC B1 ;  /* 0x0000000000017941 */ /* 0x000fea0003800000 */
.L_x_14052:
        /* <DEDUP_REMOVED lines=9> */
.L_x_14056:
[----:B------:R-:W-:Y:S02]  /*303d0*/  IMAD.MOV.U32 R15, RZ, RZ, R37 ;  /* 0x000000ffff0f7224 */ /* 0x000fe400078e0025 */
[----:B------:R-:W-:Y:S02]  /*303e0*/  IMAD.MOV.U32 R20, RZ, RZ, R35 ;  /* 0x000000ffff147224 */ /* 0x000fe400078e0023 */
[----:B------:R-:W-:Y:S02]  /*303f0*/  IMAD.MOV.U32 R37, RZ, RZ, R32 ;  /* 0x000000ffff257224 */ /* 0x000fe400078e0020 */
[----:B------:R-:W-:-:S07]  /*30400*/  IMAD.MOV.U32 R35, RZ, RZ, R14 ;  /* 0x000000ffff237224 */ /* 0x000fce00078e000e */
.L_x_14057:
[----:B------:R-:W-:Y:S05]  /*30410*/  BSYNC B1 ;  /* 0x0000000000017941 */ /* 0x000fea0003800000 */
.L_x_14055:
        /* <DEDUP_REMOVED lines=9> */
.L_x_14059:
[----:B------:R-:W-:Y:S02]  /*304b0*/  IMAD.MOV.U32 R22, RZ, RZ, R15 ;  /* 0x000000ffff167224 */ /* 0x000fe400078e000f */
[----:B------:R-:W-:Y:S02]  /*304c0*/  IMAD.MOV.U32 R14, RZ, RZ, R20 ;  /* 0x000000ffff0e7224 */ /* 0x000fe400078e0014 */
[----:B------:R-:W-:Y:S02]  /*304d0*/  IMAD.MOV.U32 R15, RZ, RZ, R24 ;  /* 0x000000ffff0f7224 */ /* 0x000fe400078e0018 */
[----:B------:R-:W-:-:S07]  /*304e0*/  IMAD.MOV.U32 R20, RZ, RZ, R13 ;  /* 0x000000ffff147224 */ /* 0x000fce00078e000d */
.L_x_14060:
[----:B------:R-:W-:Y:S05]  /*304f0*/  BSYNC B1 ;  /* 0x0000000000017941 */ /* 0x000fea0003800000 */
.L_x_14058:
        /* <DEDUP_REMOVED lines=9> */
.L_x_14062:
[----:B------:R-:W-:Y:S02]  /*30590*/  IMAD.MOV.U32 R13, RZ, RZ, R22 ;  /* 0x000000ffff0d7224 */ /* 0x000fe400078e0016 */
[----:B------:R-:W-:Y:S02]  /*305a0*/  IMAD.MOV.U32 R24, RZ, RZ, R14 ;  /* 0x000000ffff187224 */ /* 0x000fe400078e000e */
[----:B------:R-:W-:Y:S02]  /*305b0*/  IMAD.MOV.U32 R22, RZ, RZ, R17 ;  /* 0x000000ffff167224 */ /* 0x000fe400078e0011 */
[----:B------:R-:W-:-:S07]  /*305c0*/  IMAD.MOV.U32 R14, RZ, RZ, R3 ;  /* 0x000000ffff0e7224 */ /* 0x000fce00078e0003 */
.L_x_14063:
[----:B------:R-:W-:Y:S05]  /*305d0*/  BSYNC B1 ;  /* 0x0000000000017941 */ /* 0x000fea0003800000 */
.L_x_14061:
        /* <DEDUP_REMOVED lines=9> */
.L_x_14065:
[----:B------:R-:W-:Y:S01]  /*30670*/  MOV R17, R13 ;  /* 0x0000000d00117202 */ /* 0x000fe20000000f00 */
[----:B------:R-:W-:Y:S02]  /*30680*/  IMAD.MOV.U32 R3, RZ, RZ, R24 ;  /* 0x000000ffff037224 */ /* 0x000fe400078e0018 */
[----:B------:R-:W-:Y:S02]  /*30690*/  IMAD.MOV.U32 R13, RZ, RZ, R12 ;  /* 0x000000ffff0d7224 */ /* 0x000fe400078e000c */
[----:B------:R-:W-:-:S07]  /*306a0*/  IMAD.MOV.U32 R24, RZ, RZ, R19 ;  /* 0x000000ffff187224 */ /* 0x000fce00078e0013 */
.L_x_14066:
[----:B------:R-:W-:Y:S05]  /*306b0*/  BSYNC B1 ;  /* 0x0000000000017941 */ /* 0x000fea0003800000 */
.L_x_14064:
        /* <DEDUP_REMOVED lines=9> */
.L_x_14068:
[----:B------:R-:W-:Y:S01]  /*30750*/  IMAD.MOV.U32 R12, RZ, RZ, R17 ;  /* 0x000000ffff0c7224 */ /* 0x000fe200078e0011 */
[----:B------:R-:W-:Y:S01]  /*30760*/  MOV R19, R3 ;  /* 0x0000000300137202 */ /* 0x000fe20000000f00 */
[----:B------:R-:W-:Y:S02]  /*30770*/  IMAD.MOV.U32 R17, RZ, RZ, R16 ;  /* 0x000000ffff117224 */ /* 0x000fe400078e0010 */
[----:B------:R-:W-:-:S07]  /*30780*/  IMAD.MOV.U32 R3, RZ, RZ, R2 ;  /* 0x000000ffff037224 */ /* 0x000fce00078e0002 */
.L_x_14069:
[----:B------:R-:W-:Y:S05]  /*30790*/  BSYNC B1 ;  /* 0x0000000000017941 */ /* 0x000fea0003800000 */
.L_x_14067:
        /* <DEDUP_REMOVED lines=9> */
.L_x_14071:
[----:B------:R-:W-:Y:S01]  /*30830*/  IMAD.MOV.U32 R16, RZ, RZ, R12 ;  /* 0x000000ffff107224 */ /* 0x000fe200078e000c */
[----:B------:R-:W-:Y:S01]  /*30840*/  MOV R12, R25 ;  /* 0x00000019000c7202 */ /* 0x000fe20000000f00 */
[----:B------:R-:W-:Y:S02]  /*30850*/  IMAD.MOV.U32 R2, RZ, RZ, R19 ;  /* 0x000000ffff027224 */ /* 0x000fe400078e0013 */
[----:B------:R-:W-:-:S07]  /*30860*/  IMAD.MOV.U32 R19, RZ, RZ, R18 ;  /* 0x000000ffff137224 */ /* 0x000fce00078e0012 */
.L_x_14072:
[----:B------:R-:W-:Y:S05]  /*30870*/  BSYNC B1 ;  /* 0x0000000000017941 */ /* 0x000fea0003800000 */
.L_x_14070:
        /* <DEDUP_REMOVED lines=9> */
.L_x_14074:
[----:B------:R-:W-:Y:S02]  /*30910*/  IMAD.MOV.U32 R18, RZ, RZ, R16 ;  /* 0x000000ffff127224 */ /* 0x000fe400078e0010 */
[----:B------:R-:W-:Y:S01]  /*30920*/  IMAD.MOV.U32 R23, RZ, RZ, R2 ;  /* 0x000000ffff177224 */ /* 0x000fe200078e0002 */
[----:B------:R-:W-:Y:S01]  /*30930*/  MOV R2, R27 ;  /* 0x0000001b00027202 */ /* 0x000fe20000000f00 */
[----:B------:R-:W-:-:S07]  /*30940*/  IMAD.MOV.U32 R16, RZ, RZ, R29 ;  /* 0x000000ffff107224 */ /* 0x000fce00078e001d */
.L_x_14075:
[----:B------:R-:W-:Y:S05]  /*30950*/  BSYNC B1 ;  /* 0x0000000000017941 */ /* 0x000fea0003800000 */
.L_x_14073:
        /* <DEDUP_REMOVED lines=9> */
.L_x_14077:
[----:B------:R-:W-:Y:S02]  /*309f0*/  IMAD.MOV.U32 R27, RZ, RZ, R18 ;  /* 0x000000ffff1b7224 */ /* 0x000fe400078e0012 */
[----:B------:R-:W-:Y:S02]  /*30a00*/  IMAD.MOV.U32 R25, RZ, RZ, R23 ;  /* 0x000000ffff197224 */ /* 0x000fe400078e0017 */
[----:B------:R-:W-:Y:S02]  /*30a10*/  IMAD.MOV.U32 R18, RZ, RZ, R7 ;  /* 0x000000ffff127224 */ /* 0x000fe400078e0007 */
[----:B------:R-:W-:-:S07]  /*30a20*/  IMAD.MOV.U32 R23, RZ, RZ, R26 ;  /* 0x000000ffff177224 */ /* 0x000fce00078e001a */
.L_x_14078:
[----:B------:R-:W-:Y:S05]  /*30a30*/  BSYNC B1 ;  /* 0x0000000000017941 */ /* 0x000fea0003800000 */
.L_x_14076:
        /* <DEDUP_REMOVED lines=9> */
.L_x_14080:
[----:B------:R-:W-:Y:S02]  /*30ad0*/  IMAD.MOV.U32 R26, RZ, RZ, R27 ;  /* 0x000000ffff1a7224 */ /* 0x000fe400078e001b */
[----:B------:R-:W-:Y:S02]  /*30ae0*/  IMAD.MOV.U32 R7, RZ, RZ, R25 ;  /* 0x000000ffff077224 */ /* 0x000fe400078e0019 */
[----:B------:R-:W-:Y:S02]  /*30af0*/  IMAD.MOV.U32 R27, RZ, RZ, R10 ;  /* 0x000000ffff1b7224 */ /* 0x000fe400078e000a */
[----:B------:R-:W-:-:S07]  /*30b00*/  IMAD.MOV.U32 R25, RZ, RZ, R6 ;  /* 0x000000ffff197224 */ /* 0x000fce00078e0006 */
.L_x_14081:
[----:B------:R-:W-:Y:S05]  /*30b10*/  BSYNC B1 ;  /* 0x0000000000017941 */ /* 0x000fea0003800000 */
.L_x_14079:
        /* <DEDUP_REMOVED lines=9> */
.L_x_14083:
[----:B------:R-:W-:Y:S02]  /*30bb0*/  IMAD.MOV.U32 R10, RZ, RZ, R26 ;  /* 0x000000ffff0a7224 */ /* 0x000fe400078e001a */
[----:B------:R-:W-:Y:S02]  /*30bc0*/  IMAD.MOV.U32 R6, RZ, RZ, R7 ;  /* 0x000000ffff067224 */ /* 0x000fe400078e0007 */
[----:B------:R-:W-:Y:S02]  /*30bd0*/  IMAD.MOV.U32 R26, RZ, RZ, R5 ;  /* 0x000000ffff1a7224 */ /* 0x000fe400078e0005 */
[----:B------:R-:W-:-:S07]  /*30be0*/  IMAD.MOV.U32 R7, RZ, RZ, R4 ;  /* 0x000000ffff077224 */ /* 0x000fce00078e0004 */
.L_x_14084:
[----:B------:R-:W-:Y:S05]  /*30bf0*/  BSYNC B1 ;  /* 0x0000000000017941 */ /* 0x000fea0003800000 */
.L_x_14082:
        /* <DEDUP_REMOVED lines=16> */
.L_x_14086:
[----:B------:R-:W-:Y:S02]  /*30d00*/  IMAD.MOV.U32 R29, RZ, RZ, R28 ;  /* 0x000000ffff1d7224 */ /* 0x000fe400078e001c */
[----:B------:R-:W-:Y:S02]  /*30d10*/  IMAD.MOV.U32 R5, RZ, RZ, R0 ;  /* 0x000000ffff057224 */ /* 0x000fe400078e0000 */
[----:B------:R-:W-:Y:S02]  /*30d20*/  IMAD.MOV.U32 R0, RZ, RZ, R9 ;  /* 0x000000ffff007224 */ /* 0x000fe400078e0009 */
[----:B------:R-:W-:-:S07]  /*30d30*/  IMAD.MOV.U32 R28, RZ, RZ, R11 ;  /* 0x000000ffff1c7224 */ /* 0x000fce00078e000b */
.L_x_14087:
[----:B------:R-:W-:Y:S05]  /*30d40*/  BSYNC B1 ;  /* 0x0000000000017941 */ /* 0x000fea0003800000 */
.L_x_14085:
        /* <DEDUP_REMOVED lines=9> */
.L_x_14089:
[----:B------:R-:W-:Y:S02]  /*30de0*/  IMAD.MOV.U32 R32, RZ, RZ, R29 ;  /* 0x000000ffff207224 */ /* 0x000fe400078e001d */
[----:B------:R-:W-:Y:S02]  /*30df0*/  IMAD.MOV.U32 R4, RZ, RZ, R5 ;  /* 0x000000ffff047224 */ /* 0x000fe400078e0005 */
[----:B------:R-:W-:Y:S02]  /*30e00*/  IMAD.MOV.U32 R29, RZ, RZ, R48 ;  /* 0x000000ffff1d7224 */ /* 0x000fe400078e0030 */
[----:B------:R-:W-:-:S07]  /*30e10*/  IMAD.MOV.U32 R5, RZ, RZ, R46 ;  /* 0x000000ffff057224 */ /* 0x000fce00078e002e */
.L_x_14090:
[----:B------:R-:W-:Y:S05]  /*30e20*/  BSYNC B1 ;  /* 0x0000000000017941 */ /* 0x000fea0003800000 */
.L_x_14088:
        /* <DEDUP_REMOVED lines=9> */
.L_x_14092:
[----:B------:R-:W-:Y:S01]  /*30ec0*/  MOV R11, R32 ;  /* 0x00000020000b7202 */ /* 0x000fe20000000f00 */
[----:B------:R-:W-:Y:S02]  /*30ed0*/  IMAD.MOV.U32 R9, RZ, RZ, R4 ;  /* 0x000000ffff097224 */ /* 0x000fe400078e0004 */
[----:B------:R-:W-:Y:S02]  /*30ee0*/  IMAD.MOV.U32 R32, RZ, RZ, R31 ;  /* 0x000000ffff207224 */ /* 0x000fe400078e001f */
[----:B------:R-:W-:-:S07]  /*30ef0*/  IMAD.MOV.U32 R4, RZ, RZ, R21 ;  /* 0x000000ffff047224 */ /* 0x000fce00078e0015 */
.L_x_14093:
[----:B------:R-:W-:Y:S05]  /*30f00*/  BSYNC B1 ;  /* 0x0000000000017941 */ /* 0x000fea0003800000 */
.L_x_14091:
        /* <DEDUP_REMOVED lines=9> */
.L_x_14095:
[----:B------:R-:W-:Y:S01]  /*30fa0*/  IMAD.MOV.U32 R46, RZ, RZ, R11 ;  /* 0x000000ffff2e7224 */ /* 0x000fe200078e000b */
[----:B------:R-:W-:Y:S01]  /*30fb0*/  MOV R44, R9 ;  /* 0x00000009002c7202 */ /* 0x000fe20000000f00 */
[----:B------:R-:W-:Y:S02]  /*30fc0*/  IMAD.MOV.U32 R11, RZ, RZ, R30 ;  /* 0x000000ffff0b7224 */ /* 0x000fe400078e001e */
[----:B------:R-:W-:-:S07]  /*30fd0*/  IMAD.MOV.U32 R9, RZ, RZ, R8 ;  /* 0x000000ffff097224 */ /* 0x000fce00078e0008 */
.L_x_14096:
[----:B------:R-:W-:Y:S05]  /*30fe0*/  BSYNC B1 ;  /* 0x0000000000017941 */ /* 0x000fea0003800000 */
.L_x_14094:
        /* <DEDUP_REMOVED lines=9> */
.L_x_14098:
[----:B------:R-:W-:Y:S01]  /*31080*/  IMAD.MOV.U32 R8, RZ, RZ, R46 ;  /* 0x000000ffff087224 */ /* 0x000fe200078e002e */
[----:B------:R-:W-:Y:S01]  /*31090*/  MOV R46, R37 ;  /* 0x00000025002e7202 */ /* 0x000fe20000000f00 */
[----:B------:R-:W-:Y:S02]  /*310a0*/  IMAD.MOV.U32 R21, RZ, RZ, R44 ;  /* 0x000000ffff157224 */ /* 0x000fe400078e002c */
[----:B------:R-:W-:-:S07]  /*310b0*/  IMAD.MOV.U32 R44, RZ, RZ, R35 ;  /* 0x000000ffff2c7224 */ /* 0x000fce00078e0023 */
.L_x_14099:
[----:B------:R-:W-:Y:S05]  /*310c0*/  BSYNC B1 ;  /* 0x0000000000017941 */ /* 0x000fea0003800000 */
.L_x_14097:
        /* <DEDUP_REMOVED lines=9> */
.L_x_14101:
[----:B------:R-:W-:Y:S01]  /*31160*/  IMAD.MOV.U32 R35, RZ, RZ, R8 ;  /* 0x000000ffff237224 */ /* 0x000fe200078e0008 */
[----:B------:R-:W-:Y:S01]  /*31170*/  MOV R8, R15 ;  /* 0x0000000f00087202 */ /* 0x000fe20000000f00 */
[----:B------:R-:W-:Y:S02]  /*31180*/  IMAD.MOV.U32 R31, RZ, RZ, R21 ;  /* 0x000000ffff1f7224 */ /* 0x000fe400078e0015 */
[----:B------:R-:W-:-:S07]  /*31190*/  IMAD.MOV.U32 R21, RZ, RZ, R20 ;  /* 0x000000ffff157224 */ /* 0x000fce00078e0014 */
.L_x_14102:
[----:B------:R-:W-:Y:S05]  /*311a0*/  BSYNC B1 ;  /* 0x0000000000017941 */ /* 0x000fea0003800000 */
.L_x_14100:
        /* <DEDUP_REMOVED lines=9> */
.L_x_14104:
[----:B------:R-:W-:Y:S01]  /*31240*/  IMAD.MOV.U32 R20, RZ, RZ, R35 ;  /* 0x000000ffff147224 */ /* 0x000fe200078e0023 */
[----:B------:R-:W-:Y:S01]  /*31250*/  MOV R35, R22 ;  /* 0x0000001600237202 */ /* 0x000fe20000000f00 */
[----:B------:R-:W-:Y:S02]  /*31260*/  IMAD.MOV.U32 R15, RZ, RZ, R31 ;  /* 0x000000ffff0f7224 */ /* 0x000fe400078e001f */
[----:B------:R-:W-:-:S07]  /*31270*/  IMAD.MOV.U32 R31, RZ, RZ, R14 ;  /* 0x000000ffff1f7224 */ /* 0x000fce00078e000e */
.L_x_14105:
[----:B------:R-:W-:Y:S05]  /*31280*/  BSYNC B1 ;  /* 0x0000000000017941 */ /* 0x000fea0003800000 */
.L_x_14103:
        /* <DEDUP_REMOVED lines=9> */
.L_x_14107:
[----:B------:R-:W-:Y:S01]  /*31320*/  IMAD.MOV.U32 R22, RZ, RZ, R20 ;  /* 0x000000ffff167224 */ /* 0x000fe200078e0014 */
[----:B------:R-:W-:Y:S01]  /*31330*/  MOV R20, R13 ;  /* 0x0000000d00147202 */ /* 0x000fe20000000f00 */
[----:B------:R-:W-:Y:S02]  /*31340*/  IMAD.MOV.U32 R14, RZ, RZ, R15 ;  /* 0x000000ffff0e7224 */ /* 0x000fe400078e000f */
[----:B------:R-:W-:-:S07]  /*31350*/  IMAD.MOV.U32 R15, RZ, RZ, R24 ;  /* 0x000000ffff0f7224 */ /* 0x000fce00078e0018 */
.L_x_14108:
[----:B------:R-:W-:Y:S05]  /*31360*/  BSYNC B1 ;  /* 0x0000000000017941 */ /* 0x000fea0003800000 */
.L_x_14106:
        /* <DEDUP_REMOVED lines=9> */
.L_x_14110:
[----:B------:R-:W-:Y:S01]  /*31400*/  IMAD.MOV.U32 R13, RZ, RZ, R22 ;  /* 0x000000ffff0d7224 */ /* 0x000fe200078e0016 */
[----:B------:R-:W-:Y:S01]  /*31410*/  MOV R22, R17 ;  /* 0x0000001100167202 */ /* 0x000fe20000000f00 */
[----:B------:R-:W-:Y:S02]  /*31420*/  IMAD.MOV.U32 R24, RZ, RZ, R14 ;  /* 0x000000ffff187224 */ /* 0x000fe400078e000e */
[----:B------:R-:W-:-:S07]  /*31430*/  IMAD.MOV.U32 R14, RZ, RZ, R3 ;  /* 0x000000ffff0e7224 */ /* 0x000fce00078e0003 */
.L_x_14111:
[----:B------:R-:W-:Y:S05]  /*31440*/  BSYNC B1 ;  /* 0x0000000000017941 */ /* 0x000fea0003800000 */
.L_x_14109:
        /* <DEDUP_REMOVED lines=9> */
.L_x_14113:
[----:B------:R-:W-:Y:S01]  /*314e0*/  IMAD.MOV.U32 R17, RZ, RZ, R13 ;  /* 0x000000ffff117224 */ /* 0x000fe200078e000d */
[----:B------:R-:W-:Y:S01]  /*314f0*/  MOV R13, R12 ;  /* 0x0000000c000d7202 */ /* 0x000fe20000000f00 */
[----:B------:R-:W-:Y:S02]  /*31500*/  IMAD.MOV.U32 R3, RZ, RZ, R24 ;  /* 0x000000ffff037224 */ /* 0x000fe400078e0018 */
[----:B------:R-:W-:-:S07]  /*31510*/  IMAD.MOV.U32 R24, RZ, RZ, R19 ;  /* 0x000000ffff187224 */ /* 0x000fce00078e0013 */
.L_x_14114:
[----:B------:R-:W-:Y:S05]  /*31520*/  BSYNC B1 ;  /* 0x0000000000017941 */ /* 0x000fea0003800000 */
.L_x_14112:
        /* <DEDUP_REMOVED lines=9> */
.L_x_14116:
[----:B------:R-:W-:Y:S01]  /*315c0*/  IMAD.MOV.U32 R19, RZ, RZ, R17 ;  /* 0x000000ffff137224 */ /* 0x000fe200078e0011 */
[----:B------:R-:W-:Y:S01]  /*315d0*/  MOV R17, R16 ;  /* 0x0000001000117202 */ /* 0x000fe20000000f00 */
[----:B------:R-:W-:Y:S02]  /*315e0*/  IMAD.MOV.U32 R12, RZ, RZ, R3 ;  /* 0x000000ffff0c7224 */ /* 0x000fe400078e0003 */
[----:B------:R-:W-:-:S07]  /*315f0*/  IMAD.MOV.U32 R3, RZ, RZ, R2 ;  /* 0x000000ffff037224 */ /* 0x000fce00078e0002 */
.L_x_14117:
[----:B------:R-:W-:Y:S05]  /*31600*/  BSYNC B1 ;  /* 0x0000000000017941 */ /* 0x000fea0003800000 */
.L_x_14115:
        /* <DEDUP_REMOVED lines=9> */
.L_x_14119:
[----:B------:R-:W-:Y:S01]  /*316a0*/  IMAD.MOV.U32 R16, RZ, RZ, R19 ;  /* 0x000000ffff107224 */ /* 0x000fe200078e0013 */
[----:B------:R-:W-:Y:S01]  /*316b0*/  MOV R19, R18 ;  /* 0x0000001200137202 */ /* 0x000fe20000000f00 */
[----:B------:R-:W-:Y:S02]  /*316c0*/  IMAD.MOV.U32 R2, RZ, RZ, R12 ;  /* 0x000000ffff027224 */ /* 0x000fe400078e000c */
[----:B------:R-:W-:-:S07]  /*316d0*/  IMAD.MOV.U32 R12, RZ, RZ, R23 ;  /* 0x000000ffff0c7224 */ /* 0x000fce00078e0017 */
.L_x_14120:
[----:B------:R-:W-:Y:S05]  /*316e0*/  BSYNC B1 ;  /* 0x0000000000017941 */ /* 0x000fea0003800000 */
.L_x_14118:
        /* <DEDUP_REMOVED lines=9> */
.L_x_14122:
[----:B------:R-:W-:Y:S01]  /*31780*/  IMAD.MOV.U32 R23, RZ, RZ, R16 ;  /* 0x000000ffff177224 */ /* 0x000fe200078e0010 */
[----:B------:R-:W-:Y:S01]  /*31790*/  MOV R16, R27 ;  /* 0x0000001b00107202 */ /* 0x000fe20000000f00 */
[----:B------:R-:W-:Y:S02]  /*317a0*/  IMAD.MOV.U32 R18, RZ, RZ, R2 ;  /* 0x000000ffff127224 */ /* 0x000fe400078e0002 */
[----:B------:R-:W-:-:S07]  /*317b0*/  IMAD.MOV.U32 R2, RZ, RZ, R25 ;  /* 0x000000ffff027224 */ /* 0x000fce00078e0019 */
.L_x_14123:
[----:B------:R-:W-:Y:S05]  /*317c0*/  BSYNC B1 ;  /* 0x0000000000017941 */ /* 0x000fea0003800000 */
.L_x_14121:
        /* <DEDUP_REMOVED lines=9> */
.L_x_14125:
[----:B------:R-:W-:Y:S01]  /*31860*/  IMAD.MOV.U32 R27, RZ, RZ, R23 ;  /* 0x000000ffff1b7224 */ /* 0x000fe200078e0017 */
[----:B------:R-:W-:Y:S01]  /*31870*/  MOV R23, R26 ;  /* 0x0000001a00177202 */ /* 0x000fe20000000f00 */
[----:B------:R-:W-:Y:S02]  /*31880*/  IMAD.MOV.U32 R25, RZ, RZ, R18 ;  /* 0x000000ffff197224 */ /* 0x000fe400078e0012 */
[----:B------:R-:W-:-:S07]  /*31890*/  IMAD.MOV.U32 R18, RZ, RZ, R7 ;  /* 0x000000ffff127224 */ /* 0x000fce00078e0007 */
.L_x_14126:
[----:B------:R-:W-:Y:S05]  /*318a0*/  BSYNC B1 ;  /* 0x0000000000017941 */ /* 0x000fea0003800000 */
.L_x_14124:
        /* <DEDUP_REMOVED lines=9> */
.L_x_14128:
[----:B------:R-:W-:Y:S01]  /*31940*/  IMAD.MOV.U32 R26, RZ, RZ, R27 ;  /* 0x000000ffff1a7224 */ /* 0x000fe200078e001b */
[----:B------:R-:W-:Y:S01]  /*31950*/  MOV R27, R10 ;  /* 0x0000000a001b7202 */ /* 0x000fe20000000f00 */
[----:B------:R-:W-:Y:S02]  /*31960*/  IMAD.MOV.U32 R7, RZ, RZ, R25 ;  /* 0x000000ffff077224 */ /* 0x000fe400078e0019 */
[----:B------:R-:W-:-:S07]  /*31970*/  IMAD.MOV.U32 R25, RZ, RZ, R6 ;  /* 0x000000ffff197224 */ /* 0x000fce00078e0006 */
.L_x_14129:
[----:B------:R-:W-:Y:S05]  /*31980*/  BSYNC B1 ;  /* 0x0000000000017941 */ /* 0x000fea0003800000 */
.L_x_14127:
        /* <DEDUP_REMOVED lines=16> */
.L_x_14131:
[----:B------:R-:W-:Y:S01]  /*31a90*/  MOV R49, R28 ;  /* 0x0000001c00317202 */ /* 0x000fe20000000f00 */
[----:B------:R-:W-:Y:S02]  /*31aa0*/  IMAD.MOV.U32 R37, RZ, RZ, R0 ;  /* 0x000000ffff257224 */ /* 0x000fe400078e0000 */
[----:B------:R-:W-:Y:S02]  /*31ab0*/  IMAD.MOV.U32 R0, RZ, RZ, R5 ;  /* 0x000000ffff007224 */ /* 0x000fe400078e0005 */
[----:B------:R-:W-:-:S07]  /*31ac0*/  IMAD.MOV.U32 R28, RZ, RZ, R29 ;  /* 0x000000ffff1c7224 */ /* 0x000fce00078e001d */
.L_x_14132:
[----:B------:R-:W-:Y:S05]  /*31ad0*/  BSYNC B1 ;  /* 0x0000000000017941 */ /* 0x000fea0003800000 */
.L_x_14130:
        /* <DEDUP_REMOVED lines=9> */
.L_x_14134:
[----:B------:R-:W-:Y:S01]  /*31b70*/  MOV R10, R49 ;  /* 0x00000031000a7202 */ /* 0x000fe20000000f00 */
[----:B------:R-:W-:Y:S02]  /*31b80*/  IMAD.MOV.U32 R6, RZ, RZ, R37 ;  /* 0x000000ffff067224 */ /* 0x000fe400078e0025 */
[----:B------:R-:W-:Y:S02]  /*31b90*/  IMAD.MOV.U32 R49, RZ, RZ, R32 ;  /* 0x000000ffff317224 */ /* 0x000fe400078e0020 */
[----:B------:R-:W-:-:S07]  /*31ba0*/  IMAD.MOV.U32 R37, RZ, RZ, R4 ;  /* 0x000000ffff257224 */ /* 0x000fce00078e0004 */
.L_x_14135:
[----:B------:R-:W-:Y:S05]  /*31bb0*/  BSYNC B1 ;  /* 0x0000000000017941 */ /* 0x000fea0003800000 */
.L_x_14133:
        /* <DEDUP_REMOVED lines=9> */
.L_x_14137:
[----:B------:R-:W-:Y:S01]  /*31c50*/  MOV R29, R10 ;  /* 0x0000000a001d7202 */ /* 0x000fe20000000f00 */
[----:B------:R-:W-:Y:S02]  /*31c60*/  IMAD.MOV.U32 R5, RZ, RZ, R6 ;  /* 0x000000ffff057224 */ /* 0x000fe400078e0006 */
[----:B------:R-:W-:Y:S02]  /*31c70*/  IMAD.MOV.U32 R10, RZ, RZ, R11 ;  /* 0x000000ffff0a7224 */ /* 0x000fe400078e000b */
[----:B------:R-:W-:-:S07]  /*31c80*/  IMAD.MOV.U32 R6, RZ, RZ, R9 ;  /* 0x000000ffff067224 */ /* 0x000fce00078e0009 */
.L_x_14138:
[----:B------:R-:W-:Y:S05]  /*31c90*/  BSYNC B1 ;  /* 0x0000000000017941 */ /* 0x000fea0003800000 */
.L_x_14136:
        /* <DEDUP_REMOVED lines=9> */
.L_x_14140:
[----:B------:R-:W-:Y:S01]  /*31d30*/  MOV R9, R29 ;  /* 0x0000001d00097202 */ /* 0x000fe20000000f00 */
[----:B------:R-:W-:Y:S02]  /*31d40*/  IMAD.MOV.U32 R4, RZ, RZ, R5 ;  /* 0x000000ffff047224 */ /* 0x000fe400078e0005 */
[----:B------:R-:W-:Y:S02]  /*31d50*/  IMAD.MOV.U32 R29, RZ, RZ, R46 ;  /* 0x000000ffff1d7224 */ /* 0x000fe400078e002e */
[----:B------:R-:W-:-:S07]  /*31d60*/  IMAD.MOV.U32 R5, RZ, RZ, R44 ;  /* 0x000000ffff057224 */ /* 0x000fce00078e002c */
.L_x_14141:
[----:B------:R-:W-:Y:S05]  /*31d70*/  BSYNC B1 ;  /* 0x0000000000017941 */ /* 0x000fea0003800000 */
.L_x_14139:
        /* <DEDUP_REMOVED lines=9> */
.L_x_14143:
[----:B------:R-:W-:Y:S01]  /*31e10*/  MOV R32, R9 ;  /* 0x0000000900207202 */ /* 0x000fe20000000f00 */
[----:B------:R-:W-:Y:S02]  /*31e20*/  IMAD.MOV.U32 R30, RZ, RZ, R4 ;  /* 0x000000ffff1e7224 */ /* 0x000fe400078e0004 */
[----:B------:R-:W-:Y:S02]  /*31e30*/  IMAD.MOV.U32 R9, RZ, RZ, R8 ;  /* 0x000000ffff097224 */ /* 0x000fe400078e0008 */
[----:B------:R-:W-:-:S07]  /*31e40*/  IMAD.MOV.U32 R4, RZ, RZ, R21 ;  /* 0x000000ffff047224 */ /* 0x000fce00078e0015 */
.L_x_14144:
[----:B------:R-:W-:Y:S05]  /*31e50*/  BSYNC B1 ;  /* 0x0000000000017941 */ /* 0x000fea0003800000 */
.L_x_14142:
        /* <DEDUP_REMOVED lines=9> */
.L_x_14146:
[----:B------:R-:W-:Y:S01]  /*31ef0*/  MOV R11, R32 ;  /* 0x00000020000b7202 */ /* 0x000fe20000000f00 */
[----:B------:R-:W-:Y:S02]  /*31f00*/  IMAD.MOV.U32 R8, RZ, RZ, R30 ;  /* 0x000000ffff087224 */ /* 0x000fe400078e001e */
[----:B------:R-:W-:Y:S02]  /*31f10*/  IMAD.MOV.U32 R32, RZ, RZ, R35 ;  /* 0x000000ffff207224 */ /* 0x000fe400078e0023 */
[----:B------:R-:W-:-:S07]  /*31f20*/  IMAD.MOV.U32 R30, RZ, RZ, R31 ;  /* 0x000000ffff1e7224 */ /* 0x000fce00078e001f */
.L_x_14147:
[----:B------:R-:W-:Y:S05]  /*31f30*/  BSYNC B1 ;  /* 0x0000000000017941 */ /* 0x000fea0003800000 */
.L_x_14145:
        /* <DEDUP_REMOVED lines=9> */
.L_x_14149:
[----:B------:R-:W-:Y:S01]  /*31fd0*/  MOV R31, R11 ;  /* 0x0000000b001f7202 */ /* 0x000fe20000000f00 */
[----:B------:R-:W-:Y:S02]  /*31fe0*/  IMAD.MOV.U32 R21, RZ, RZ, R8 ;  /* 0x000000ffff157224 */ /* 0x000fe400078e0008 */
[----:B------:R-:W-:Y:S02]  /*31ff0*/  IMAD.MOV.U32 R11, RZ, RZ, R20 ;  /* 0x000000ffff0b7224 */ /* 0x000fe400078e0014 */
[----:B------:R-:W-:-:S07]  /*32000*/  IMAD.MOV.U32 R8, RZ, RZ, R15 ;  /* 0x000000ffff087224 */ /* 0x000fce00078e000f */
.L_x_14150:
[----:B------:R-:W-:Y:S05]  /*32010*/  BSYNC B1 ;  /* 0x0000000000017941 */ /* 0x000fea0003800000 */
.L_x_14148:
        /* <DEDUP_REMOVED lines=9> */
.L_x_14152:
[----:B------:R-:W-:Y:S01]  /*320b0*/  MOV R20, R31 ;  /* 0x0000001f00147202 */ /* 0x000fe20000000f00 */
[----:B------:R-:W-:Y:S02]  /*320c0*/  IMAD.MOV.U32 R15, RZ, RZ, R21 ;  /* 0x000000ffff0f7224 */ /* 0x000fe400078e0015 */
[----:B------:R-:W-:Y:S02]  /*320d0*/  IMAD.MOV.U32 R31, RZ, RZ, R22 ;  /* 0x000000ffff1f7224 */ /* 0x000fe400078e0016 */
[----:B------:R-:W-:-:S07]  /*320e0*/  IMAD.MOV.U32 R21, RZ, RZ, R14 ;  /* 0x000000ffff157224 */ /* 0x000fce00078e000e */
.L_x_14153:
[----:B------:R-:W-:Y:S05]  /*320f0*/  BSYNC B1 ;  /* 0x0000000000017941 */ /* 0x000fea0003800000 */
.L_x_14151:
        /* <DEDUP_REMOVED lines=9> */
.L_x_14155:
[----:B------:R-:W-:Y:S01]  /*32190*/  MOV R22, R20 ;  /* 0x0000001400167202 */ /* 0x000fe20000000f00 */
[----:B------:R-:W-:Y:S02]  /*321a0*/  IMAD.MOV.U32 R14, RZ, RZ, R15 ;  /* 0x000000ffff0e7224 */ /* 0x000fe400078e000f */
[----:B------:R-:W-:Y:S02]  /*321b0*/  IMAD.MOV.U32 R20, RZ, RZ, R13 ;  /* 0x000000ffff147224 */ /* 0x000fe400078e000d */
[----:B------:R-:W-:-:S07]  /*321c0*/  IMAD.MOV.U32 R15, RZ, RZ, R24 ;  /* 0x000000ffff0f7224 */ /* 0x000fce00078e0018 */
.L_x_14156:
[----:B------:R-:W-:Y:S05]  /*321d0*/  BSYNC B1 ;  /* 0x0000000000017941 */ /* 0x000fea0003800000 */
.L_x_14154:
        /* <DEDUP_REMOVED lines=9> */
.L_x_14158:
[----:B------:R-:W-:Y:S01]  /*32270*/  MOV R24, R22 ;  /* 0x0000001600187202 */ /* 0x000fe20000000f00 */
[----:B------:R-:W-:Y:S02]  /*32280*/  IMAD.MOV.U32 R13, RZ, RZ, R14 ;  /* 0x000000ffff0d7224 */ /* 0x000fe400078e000e */
[----:B------:R-:W-:Y:S02]  /*32290*/  IMAD.MOV.U32 R22, RZ, RZ, R17 ;  /* 0x000000ffff167224 */ /* 0x000fe400078e0011 */
[----:B------:R-:W-:-:S07]  /*322a0*/  IMAD.MOV.U32 R14, RZ, RZ, R3 ;  /* 0x000000ffff0e7224 */ /* 0x000fce00078e0003 */
.L_x_14159:
[----:B------:R-:W-:Y:S05]  /*322b0*/  BSYNC B1 ;  /* 0x0000000000017941 */ /* 0x000fea0003800000 */
.L_x_14157:
        /* <DEDUP_REMOVED lines=9> */
.L_x_14161:
[----:B------:R-:W-:Y:S01]  /*32350*/  MOV R17, R24 ;  /* 0x0000001800117202 */ /* 0x000fe20000000f00 */
[----:B------:R-:W-:Y:S02]  /*32360*/  IMAD.MOV.U32 R3, RZ, RZ, R13 ;  /* 0x000000ffff037224 */ /* 0x000fe400078e000d */
[----:B------:R-:W-:Y:S02]  /*32370*/  IMAD.MOV.U32 R24, RZ, RZ, R19 ;  /* 0x000000ffff187224 */ /* 0x000fe400078e0013 */
[----:B------:R-:W-:-:S07]  /*32380*/  IMAD.MOV.U32 R13, RZ, RZ, R12 ;  /* 0x000000ffff0d7224 */ /* 0x000fce00078e000c */
.L_x_14162:
[----:B------:R-:W-:Y:S05]  /*32390*/  BSYNC B1 ;  /* 0x0000000000017941 */ /* 0x000fea0003800000 */
.L_x_14160:
        /* <DEDUP_REMOVED lines=9> */
.L_x_14164:
[----:B------:R-:W-:Y:S01]  /*32430*/  MOV R12, R17 ;  /* 0x00000011000c7202 */ /* 0x000fe20000000f00 */
[----:B------:R-:W-:Y:S02]  /*32440*/  IMAD.MOV.U32 R19, RZ, RZ, R3 ;  /* 0x000000ffff137224 */ /* 0x000fe400078e0003 */
[----:B------:R-:W-:Y:S02]  /*32450*/  IMAD.MOV.U32 R17, RZ, RZ, R16 ;  /* 0x000000ffff117224 */ /* 0x000fe400078e0010 */
[----:B------:R-:W-:-:S07]  /*32460*/  IMAD.MOV.U32 R3, RZ, RZ, R2 ;  /* 0x000000ffff037224 */ /* 0x000fce00078e0002 */
.L_x_14165:
[----:B------:R-:W-:Y:S05]  /*32470*/  BSYNC B1 ;  /* 0x0000000000017941 */ /* 0x000fea0003800000 */
.L_x_14163:
        /* <DEDUP_REMOVED lines=9> */
.L_x_14167:
[----:B------:R-:W-:Y:S01]  /*32510*/  MOV R16, R12 ;  /* 0x0000000c00107202 */ /* 0x000fe20000000f00 */
[----:B------:R-:W-:Y:S02]  /*32520*/  IMAD.MOV.U32 R2, RZ, RZ, R19 ;  /* 0x000000ffff027224 */ /* 0x000fe400078e0013 */
[----:B------:R-:W-:Y:S02]  /*32530*/  IMAD.MOV.U32 R12, RZ, RZ, R23 ;  /* 0x000000ffff0c7224 */ /* 0x000fe400078e0017 */
[----:B------:R-:W-:-:S07]  /*32540*/  IMAD.MOV.U32 R19, RZ, RZ, R18 ;  /* 0x000000ffff137224 */ /* 0x000fce00078e0012 */
.L_x_14168:
[----:B------:R-:W-:Y:S05]  /*32550*/  BSYNC B1 ;  /* 0x0000000000017941 */ /* 0x000fea0003800000 */
.L_x_14166:
        /* <DEDUP_REMOVED lines=9> */
.L_x_14170:
[----:B------:R-:W-:Y:S01]  /*325f0*/  MOV R23, R16 ;  /* 0x0000001000177202 */ /* 0x000fe20000000f00 */
[----:B------:R-:W-:Y:S02]  /*32600*/  IMAD.MOV.U32 R18, RZ, RZ, R2 ;  /* 0x000000ffff127224 */ /* 0x000fe400078e0002 */
[----:B------:R-:W-:Y:S02]  /*32610*/  IMAD.MOV.U32 R16, RZ, RZ, R27 ;  /* 0x000000ffff107224 */ /* 0x000fe400078e001b */
[----:B------:R-:W-:-:S07]  /*32620*/  IMAD.MOV.U32 R2, RZ, RZ, R25 ;  /* 0x000000ffff027224 */ /* 0x000fce00078e0019 */
.L_x_14171:
[----:B------:R-:W-:Y:S05]  /*32630*/  BSYNC B1 ;  /* 0x0000000000017941 */ /* 0x000fea0003800000 */
.L_x_14169:
        /* <DEDUP_REMOVED lines=9> */
.L_x_14173:
[----:B------:R-:W-:Y:S01]  /*326d0*/  MOV R27, R23 ;  /* 0x00000017001b7202 */ /* 0x000fe20000000f00 */
[----:B------:R-:W-:Y:S02]  /*326e0*/  IMAD.MOV.U32 R25, RZ, RZ, R18 ;  /* 0x000000ffff197224 */ /* 0x000fe400078e0012 */
[----:B------:R-:W-:Y:S02]  /*326f0*/  IMAD.MOV.U32 R23, RZ, RZ, R26 ;  /* 0x000000ffff177224 */ /* 0x000fe400078e001a */
[----:B------:R-:W-:-:S07]  /*32700*/  IMAD.MOV.U32 R18, RZ, RZ, R7 ;  /* 0x000000ffff127224 */ /* 0x000fce00078e0007 */
.L_x_14174:
[----:B------:R-:W-:Y:S05]  /*32710*/  BSYNC B1 ;  /* 0x0000000000017941 */ /* 0x000fea0003800000 */
.L_x_14172:
        /* <DEDUP_REMOVED lines=16> */
.L_x_14176:
[----:B------:R-:W-:Y:S02]  /*32820*/  IMAD.MOV.U32 R35, RZ, RZ, R28 ;  /* 0x000000ffff237224 */ /* 0x000fe400078e001c */
[----:B------:R-:W-:Y:S02]  /*32830*/  IMAD.MOV.U32 R7, RZ, RZ, R0 ;  /* 0x000000ffff077224 */ /* 0x000fe400078e0000 */
[----:B------:R-:W-:Y:S02]  /*32840*/  IMAD.MOV.U32 R0, RZ, RZ, R37 ;  /* 0x000000ffff007224 */ /* 0x000fe400078e0025 */
[----:B------:R-:W-:-:S07]  /*32850*/  IMAD.MOV.U32 R28, RZ, RZ, R49 ;  /* 0x000000ffff1c7224 */ /* 0x000fce00078e0031 */
.L_x_14177:
[----:B------:R-:W-:Y:S05]  /*32860*/  BSYNC B1 ;  /* 0x0000000000017941 */ /* 0x000fea0003800000 */
.L_x_14175:
        /* <DEDUP_REMOVED lines=9> */
.L_x_14179:
[----:B------:R-:W-:Y:S02]  /*32900*/  IMAD.MOV.U32 R40, RZ, RZ, R35 ;  /* 0x000000ffff287224 */ /* 0x000fe400078e0023 */
[----:B------:R-:W-:Y:S02]  /*32910*/  IMAD.MOV.U32 R26, RZ, RZ, R7 ;  /* 0x000000ffff1a7224 */ /* 0x000fe400078e0007 */
[----:B------:R-:W-:Y:S02]  /*32920*/  IMAD.MOV.U32 R35, RZ, RZ, R10 ;  /* 0x000000ffff237224 */ /* 0x000fe400078e000a */
[----:B------:R-:W-:-:S07]  /*32930*/  IMAD.MOV.U32 R7, RZ, RZ, R6 ;  /* 0x000000ffff077224 */ /* 0x000fce00078e0006 */
.L_x_14180:
[----:B------:R-:W-:Y:S05]  /*32940*/  BSYNC B1 ;  /* 0x0000000000017941 */ /* 0x000fea0003800000 */
.L_x_14178:
        /* <DEDUP_REMOVED lines=9> */
.L_x_14182:
[----:B------:R-:W-:Y:S02]  /*329e0*/  IMAD.MOV.U32 R6, RZ, RZ, R40 ;  /* 0x000000ffff067224 */ /* 0x000fe400078e0028 */
[----:B------:R-:W-:Y:S02]  /*329f0*/  IMAD.MOV.U32 R37, RZ, RZ, R26 ;  /* 0x000000ffff257224 */ /* 0x000fe400078e001a */
[----:B------:R-:W-:Y:S02]  /*32a00*/  IMAD.MOV.U32 R40, RZ, RZ, R29 ;  /* 0x000000ffff287224 */ /* 0x000fe400078e001d */
[----:B------:R-:W-:-:S07]  /*32a10*/  IMAD.MOV.U32 R26, RZ, RZ, R5 ;  /* 0x000000ffff1a7224 */ /* 0x000fce00078e0005 */
.L_x_14183:
[----:B------:R-:W-:Y:S05]  /*32a20*/  BSYNC B1 ;  /* 0x0000000000017941 */ /* 0x000fea0003800000 */
.L_x_14181:
        /* <DEDUP_REMOVED lines=9> */
.L_x_14185:
[----:B------:R-:W-:Y:S02]  /*32ac0*/  IMAD.MOV.U32 R29, RZ, RZ, R6 ;  /* 0x000000ffff1d7224 */ /* 0x000fe400078e0006 */
[----:B------:R-:W-:Y:S02]  /*32ad0*/  IMAD.MOV.U32 R5, RZ, RZ, R37 ;  /* 0x000000ffff057224 */ /* 0x000fe400078e0025 */
[----:B------:R-:W-:Y:S02]  /*32ae0*/  IMAD.MOV.U32 R6, RZ, RZ, R9 ;  /* 0x000000ffff067224 */ /* 0x000fe400078e0009 */
[----:B------:R-:W-:-:S07]  /*32af0*/  IMAD.MOV.U32 R37, RZ, RZ, R4 ;  /* 0x000000ffff257224 */ /* 0x000fce00078e0004 */
.L_x_14186:
[----:B------:R-:W-:Y:S05]  /*32b00*/  BSYNC B1 ;  /* 0x0000000000017941 */ /* 0x000fea0003800000 */
.L_x_14184:
        /* <DEDUP_REMOVED lines=9> */
.L_x_14188:
[----:B------:R-:W-:Y:S02]  /*32ba0*/  IMAD.MOV.U32 R4, RZ, RZ, R29 ;  /* 0x000000ffff047224 */ /* 0x000fe400078e001d */
[----:B------:R-:W-:Y:S02]  /*32bb0*/  IMAD.MOV.U32 R9, RZ, RZ, R5 ;  /* 0x000000ffff097224 */ /* 0x000fe400078e0005 */
[----:B------:R-:W-:Y:S02]  /*32bc0*/  IMAD.MOV.U32 R29, RZ, RZ, R32 ;  /* 0x000000ffff1d7224 */ /* 0x000fe400078e0020 */
[----:B------:R-:W-:-:S07]  /*32bd0*/  IMAD.MOV.U32 R5, RZ, RZ, R30 ;  /* 0x000000ffff057224 */ /* 0x000fce00078e001e */
.L_x_14189:
[----:B------:R-:W-:Y:S05]  /*32be0*/  BSYNC B1 ;  /* 0x0000000000017941 */ /* 0x000fea0003800000 */
.L_x_14187:
        /* <DEDUP_REMOVED lines=9> */
.L_x_14191:
[----:B------:R-:W-:Y:S02]  /*32c80*/  IMAD.MOV.U32 R30, RZ, RZ, R4 ;  /* 0x000000ffff1e7224 */ /* 0x000fe400078e0004 */
[----:B------:R-:W-:Y:S02]  /*32c90*/  IMAD.MOV.U32 R10, RZ, RZ, R9 ;  /* 0x000000ffff0a7224 */ /* 0x000fe400078e0009 */
[----:B------:R-:W-:Y:S02]  /*32ca0*/  IMAD.MOV.U32 R4, RZ, RZ, R11 ;  /* 0x000000ffff047224 */ /* 0x000fe400078e000b */
[----:B------:R-:W-:-:S07]  /*32cb0*/  IMAD.MOV.U32 R9, RZ, RZ, R8 ;  /* 0x000000ffff097224 */ /* 0x000fce00078e0008 */
.L_x_14192:
[----:B------:R-:W-:Y:S05]  /*32cc0*/  BSYNC B1 ;  /* 0x0000000000017941 */ /* 0x000fea0003800000 */
.L_x_14190:
        /* <DEDUP_REMOVED lines=9> */
.L_x_14194:
[----:B------:R-:W-:Y:S02]  /*32d60*/  IMAD.MOV.U32 R11, RZ, RZ, R30 ;  /* 0x000000ffff0b7224 */ /* 0x000fe400078e001e */
[----:B------:R-:W-:Y:S02]  /*32d70*/  IMAD.MOV.U32 R8, RZ, RZ, R10 ;  /* 0x000000ffff087224 */ /* 0x000fe400078e000a */
[----:B------:R-:W-:Y:S02]  /*32d80*/  IMAD.MOV.U32 R30, RZ, RZ, R31 ;  /* 0x000000ffff1e7224 */ /* 0x000fe400078e001f */
[----:B------:R-:W-:-:S07]  /*32d90*/  IMAD.MOV.U32 R10, RZ, RZ, R21 ;  /* 0x000000ffff0a7224 */ /* 0x000fce00078e0015 */
.L_x_14195:
[----:B------:R-:W-:Y:S05]  /*32da0*/  BSYNC B1 ;  /* 0x0000000000017941 */ /* 0x000fea0003800000 */
.L_x_14193:
        /* <DEDUP_REMOVED lines=9> */
.L_x_14197:
[----:B------:R-:W-:Y:S02]  /*32e40*/  IMAD.MOV.U32 R31, RZ, RZ, R11 ;  /* 0x000000ffff1f7224 */ /* 0x000fe400078e000b */
[----:B------:R-:W-:Y:S02]  /*32e50*/  IMAD.MOV.U32 R21, RZ, RZ, R8 ;  /* 0x000000ffff157224 */ /* 0x000fe400078e0008 */
[----:B------:R-:W-:Y:S02]  /*32e60*/  IMAD.MOV.U32 R11, RZ, RZ, R20 ;  /* 0x000000ffff0b7224 */ /* 0x000fe400078e0014 */
[----:B------:R-:W-:-:S07]  /*32e70*/  IMAD.MOV.U32 R8, RZ, RZ, R15 ;  /* 0x000000ffff087224 */ /* 0x000fce00078e000f */
.L_x_14198:
[----:B------:R-:W-:Y:S05]  /*32e80*/  BSYNC B1 ;  /* 0x0000000000017941 */ /* 0x000fea0003800000 */
.L_x_14196:
        /* <DEDUP_REMOVED lines=9> */
.L_x_14200:
[----:B------:R-:W-:Y:S02]  /*32f20*/  IMAD.MOV.U32 R15, RZ, RZ, R31 ;  /* 0x000000ffff0f7224 */ /* 0x000fe400078e001f */
[----:B------:R-:W-:Y:S02]  /*32f30*/  IMAD.MOV.U32 R20, RZ, RZ, R21 ;  /* 0x000000ffff147224 */ /* 0x000fe400078e0015 */
[----:B------:R-:W-:Y:S02]  /*32f40*/  IMAD.MOV.U32 R31, RZ, RZ, R22 ;  /* 0x000000ffff1f7224 */ /* 0x000fe400078e0016 */
[----:B------:R-:W-:-:S07]  /*32f50*/  IMAD.MOV.U32 R21, RZ, RZ, R14 ;  /* 0x000000ffff157224 */ /* 0x000fce00078e000e */
.L_x_14201:
[----:B------:R-:W-:Y:S05]  /*32f60*/  BSYNC B1 ;  /* 0x0000000000017941 */ /* 0x000fea0003800000 */
.L_x_14199:
        /* <DEDUP_REMOVED lines=9> */
.L_x_14203:
[----:B------:R-:W-:Y:S02]  /*33000*/  IMAD.MOV.U32 R22, RZ, RZ, R15 ;  /* 0x000000ffff167224 */ /* 0x000fe400078e000f */
[----:B------:R-:W-:Y:S02]  /*33010*/  IMAD.MOV.U32 R14, RZ, RZ, R20 ;  /* 0x000000ffff0e7224 */ /* 0x000fe400078e0014 */
[----:B------:R-:W-:Y:S02]  /*33020*/  IMAD.MOV.U32 R15, RZ, RZ, R24 ;  /* 0x000000ffff0f7224 */ /* 0x000fe400078e0018 */
[----:B------:R-:W-:-:S07]  /*33030*/  IMAD.MOV.U32 R20, RZ, RZ, R13 ;  /* 0x000000ffff147224 */ /* 0x000fce00078e000d */
.L_x_14204:
[----:B------:R-:W-:Y:S05]  /*33040*/  BSYNC B1 ;  /* 0x0000000000017941 */ /* 0x000fea0003800000 */
.L_x_14202:
        /* <DEDUP_REMOVED lines=9> */
.L_x_14206:
[----:B------:R-:W-:Y:S02]  /*330e0*/  IMAD.MOV.U32 R13, RZ, RZ, R22 ;  /* 0x000000ffff0d7224 */ /* 0x000fe400078e0016 */
[----:B------:R-:W-:Y:S02]  /*330f0*/  IMAD.MOV.U32 R24, RZ, RZ, R14 ;  /* 0x000000ffff187224 */ /* 0x000fe400078e000e */
[----:B------:R-:W-:Y:S02]  /*33100*/  IMAD.MOV.U32 R22, RZ, RZ, R17 ;  /* 0x000000ffff167224 */ /* 0x000fe400078e0011 */
[----:B------:R-:W-:-:S07]  /*33110*/  IMAD.MOV.U32 R14, RZ, RZ, R3 ;  /* 0x000000ffff0e7224 */ /* 0x000fce00078e0003 */
.L_x_14207:
[----:B------:R-:W-:Y:S05]  /*33120*/  BSYNC B1 ;  /* 0x0000000000017941 */ /* 0x000fea0003800000 */
.L_x_14205:
        /* <DEDUP_REMOVED lines=9> */
.L_x_14209:
[----:B------:R-:W-:Y:S02]  /*331c0*/  IMAD.MOV.U32 R17, RZ, RZ, R13 ;  /* 0x000000ffff117224 */ /* 0x000fe400078e000d */
[----:B------:R-:W-:Y:S02]  /*331d0*/  IMAD.MOV.U32 R3, RZ, RZ, R24 ;  /* 0x000000ffff037224 */ /* 0x000fe400078e0018 */
[----:B------:R-:W-:Y:S02]  /*331e0*/  IMAD.MOV.U32 R13, RZ, RZ, R12 ;  /* 0x000000ffff0d7224 */ /* 0x000fe400078e000c */
[----:B------:R-:W-:-:S07]  /*331f0*/  IMAD.MOV.U32 R24, RZ, RZ, R19 ;  /* 0x000000ffff187224 */ /* 0x000fce00078e0013 */
.L_x_14210:
[----:B------:R-:W-:Y:S05]  /*33200*/  BSYNC B1 ;  /* 0x0000000000017941 */ /* 0x000fea0003800000 */
.L_x_14208:
        /* <DEDUP_REMOVED lines=9> */
.L_x_14212:
[----:B------:R-:W-:Y:S02]  /*332a0*/  IMAD.MOV.U32 R12, RZ, RZ, R17 ;  /* 0x000000ffff0c7224 */ /* 0x000fe400078e0011 */
[----:B------:R-:W-:Y:S02]  /*332b0*/  IMAD.MOV.U32 R19, RZ, RZ, R3 ;  /* 0x000000ffff137224 */ /* 0x000fe400078e0003 */
[----:B------:R-:W-:Y:S02]  /*332c0*/  IMAD.MOV.U32 R17, RZ, RZ, R16 ;  /* 0x000000ffff117224 */ /* 0x000fe400078e0010 */
[----:B------:R-:W-:-:S07]  /*332d0*/  IMAD.MOV.U32 R3, RZ, RZ, R2 ;  /* 0x000000ffff037224 */ /* 0x000fce00078e0002 */
.L_x_14213:
[----:B------:R-:W-:Y:S05]  /*332e0*/  BSYNC B1 ;  /* 0x0000000000017941 */ /* 0x000fea0003800000 */
.L_x_14211:
        /* <DEDUP_REMOVED lines=9> */
.L_x_14215:
[----:B------:R-:W-:Y:S02]  /*33380*/  IMAD.MOV.U32 R16, RZ, RZ, R12 ;  /* 0x000000ffff107224 */ /* 0x000fe400078e000c */
[----:B------:R-:W-:Y:S02]  /*33390*/  IMAD.MOV.U32 R2, RZ, RZ, R19 ;  /* 0x000000ffff027224 */ /* 0x000fe400078e0013 */
[----:B------:R-:W-:Y:S02]  /*333a0*/  IMAD.MOV.U32 R12, RZ, RZ, R23 ;  /* 0x000000ffff0c7224 */ /* 0x000fe400078e0017 */
[----:B------:R-:W-:-:S07]  /*333b0*/  IMAD.MOV.U32 R19, RZ, RZ, R18 ;  /* 0x000000ffff137224 */ /* 0x000fce00078e0012 */
.L_x_14216:
[----:B------:R-:W-:Y:S05]  /*333c0*/  BSYNC B1 ;  /* 0x0000000000017941 */ /* 0x000fea0003800000 */
.L_x_14214:
        /* <DEDUP_REMOVED lines=9> */
.L_x_14218:
[----:B------:R-:W-:Y:S02]  /*33460*/  IMAD.MOV.U32 R23, RZ, RZ, R16 ;  /* 0x000000ffff177224 */ /* 0x000fe400078e0010 */
[----:B------:R-:W-:Y:S02]  /*33470*/  IMAD.MOV.U32 R18, RZ, RZ, R2 ;  /* 0x000000ffff127224 */ /* 0x000fe400078e0002 */
[----:B------:R-:W-:Y:S02]  /*33480*/  IMAD.MOV.U32 R16, RZ, RZ, R27 ;  /* 0x000000ffff107224 */ /* 0x000fe400078e001b */
[----:B------:R-:W-:-:S07]  /*33490*/  IMAD.MOV.U32 R2, RZ, RZ, R25 ;  /* 0x000000ffff027224 */ /* 0x000fce00078e0019 */
.L_x_14219:
[----:B------:R-:W-:Y:S05]  /*334a0*/  BSYNC B1 ;  /* 0x0000000000017941 */ /* 0x000fea0003800000 */
.L_x_14217:
        /* <DEDUP_REMOVED lines=16> */
.L_x_14221:
[----:B------:R-:W-:Y:S02]  /*335b0*/  IMAD.MOV.U32 R27, RZ, RZ, R28 ;  /* 0x000000ffff1b7224 */ /* 0x000fe400078e001c */
[----:B------:R-:W-:Y:S01]  /*335c0*/  IMAD.MOV.U32 R25, RZ, RZ, R0 ;  /* 0x000000ffff197224 */ /* 0x000fe200078e0000 */
[----:B------:R-:W-:Y:S01]  /*335d0*/  MOV R0, R7 ;  /* 0x0000000700007202 */ /* 0x000fe20000000f00 */
[----:B------:R-:W-:-:S07]  /*335e0*/  IMAD.MOV.U32 R28, RZ, RZ, R35 ;  /* 0x000000ffff1c7224 */ /* 0x000fce00078e0023 */
.L_x_14222:
[----:B------:R-:W-:Y:S05]  /*335f0*/  BSYNC B1 ;  /* 0x0000000000017941 */ /* 0x000fea0003800000 */
.L_x_14220:
        /* <DEDUP_REMOVED lines=9> */
.L_x_14224:
[----:B------:R-:W-:Y:S01]  /*33690*/  IMAD.MOV.U32 R7, RZ, RZ, R27 ;  /* 0x000000ffff077224 */ /* 0x000fe200078e001b */
[----:B------:R-:W-:Y:S01]  /*336a0*/  MOV R27, R40 ;  /* 0x00000028001b7202 */ /* 0x000fe20000000f00 */
[----:B------:R-:W-:Y:S02]  /*336b0*/  IMAD.MOV.U32 R32, RZ, RZ, R25 ;  /* 0x000000ffff207224 */ /* 0x000fe400078e0019 */
[----:B------:R-:W-:-:S07]  /*336c0*/  IMAD.MOV.U32 R25, RZ, RZ, R26 ;  /* 0x000000ffff197224 */ /* 0x000fce00078e001a */
.L_x_14225:
[----:B------:R-:W-:Y:S05]  /*336d0*/  BSYNC B1 ;  /* 0x0000000000017941 */ /* 0x000fea0003800000 */
.L_x_14223:
        /* <DEDUP_REMOVED lines=9> */
.L_x_14227:
[----:B------:R-:W-:Y:S01]  /*33770*/  IMAD.MOV.U32 R38, RZ, RZ, R7 ;  /* 0x000000ffff267224 */ /* 0x000fe200078e0007 */
[----:B------:R-:W-:Y:S01]  /*33780*/  MOV R7, R6 ;  /* 0x0000000600077202 */ /* 0x000fe20000000f00 */
[----:B------:R-:W-:Y:S02]  /*33790*/  IMAD.MOV.U32 R26, RZ, RZ, R32 ;  /* 0x000000ffff1a7224 */ /* 0x000fe400078e0020 */
[----:B------:R-:W-:-:S07]  /*337a0*/  IMAD.MOV.U32 R32, RZ, RZ, R37 ;  /* 0x000000ffff207224 */ /* 0x000fce00078e0025 */
.L_x_14228:
[----:B------:R-:W-:Y:S05]  /*337b0*/  BSYNC B1 ;  /* 0x0000000000017941 */ /* 0x000fea0003800000 */
.L_x_14226:
        /* <DEDUP_REMOVED lines=9> */
.L_x_14230:
[----:B------:R-:W-:Y:S01]  /*33850*/  IMAD.MOV.U32 R35, RZ, RZ, R38 ;  /* 0x000000ffff237224 */ /* 0x000fe200078e0026 */
[----:B------:R-:W-:Y:S01]  /*33860*/  MOV R38, R29 ;  /* 0x0000001d00267202 */ /* 0x000fe20000000f00 */
[----:B------:R-:W-:Y:S02]  /*33870*/  IMAD.MOV.U32 R6, RZ, RZ, R26 ;  /* 0x000000ffff067224 */ /* 0x000fe400078e001a */
[----:B------:R-:W-:-:S07]  /*33880*/  IMAD.MOV.U32 R26, RZ, RZ, R5 ;  /* 0x000000ffff1a7224 */ /* 0x000fce00078e0005 */
.L_x_14231:
[----:B------:R-:W-:Y:S05]  /*33890*/  BSYNC B1 ;  /* 0x0000000000017941 */ /* 0x000fea0003800000 */
.L_x_14229:
        /* <DEDUP_REMOVED lines=9> */
.L_x_14233:
[----:B------:R-:W-:Y:S01]  /*33930*/  IMAD.MOV.U32 R29, RZ, RZ, R35 ;  /* 0x000000ffff1d7224 */ /* 0x000fe200078e0023 */
[----:B------:R-:W-:Y:S01]  /*33940*/  MOV R35, R4 ;  /* 0x0000000400237202 */ /* 0x000fe20000000f00 */
[----:B------:R-:W-:Y:S02]  /*33950*/  IMAD.MOV.U32 R5, RZ, RZ, R6 ;  /* 0x000000ffff057224 */ /* 0x000fe400078e0006 */
[----:B------:R-:W-:-:S07]  /*33960*/  IMAD.MOV.U32 R6, RZ, RZ, R9 ;  /* 0x000000ffff067224 */ /* 0x000fce00078e0009 */
.L_x_14234:
[----:B------:R-:W-:Y:S05]  /*33970*/  BSYNC B1 ;  /* 0x0000000000017941 */ /* 0x000fea0003800000 */
.L_x_14232:
        /* <DEDUP_REMOVED lines=9> */
.L_x_14236:
[----:B------:R-:W-:Y:S01]  /*33a10*/  IMAD.MOV.U32 R4, RZ, RZ, R29 ;  /* 0x000000ffff047224 */ /* 0x000fe200078e001d */
[----:B------:R-:W-:Y:S01]  /*33a20*/  MOV R29, R30 ;  /* 0x0000001e001d7202 */ /* 0x000fe20000000f00 */
[----:B------:R-:W-:Y:S02]  /*33a30*/  IMAD.MOV.U32 R9, RZ, RZ, R5 ;  /* 0x000000ffff097224 */ /* 0x000fe400078e0005 */
[----:B------:R-:W-:-:S07]  /*33a40*/  IMAD.MOV.U32 R5, RZ, RZ, R10 ;  /* 0x000000ffff057224 */ /* 0x000fce00078e000a */
.L_x_14237:
[----:B------:R-:W-:Y:S05]  /*33a50*/  BSYNC B1 ;  /* 0x0000000000017941 */ /* 0x000fea0003800000 */
.L_x_14235:
        /* <DEDUP_REMOVED lines=9> */
.L_x_14239:
[----:B------:R-:W-:Y:S01]  /*33af0*/  IMAD.MOV.U32 R30, RZ, RZ, R4 ;  /* 0x000000ffff1e7224 */ /* 0x000fe200078e0004 */
[----:B------:R-:W-:Y:S01]  /*33b00*/  MOV R4, R11 ;  /* 0x0000000b00047202 */ /* 0x000fe20000000f00 */
[----:B------:R-:W-:Y:S02]  /*33b10*/  IMAD.MOV.U32 R10, RZ, RZ, R9 ;  /* 0x000000ffff0a7224 */ /* 0x000fe400078e0009 */
[----:B------:R-:W-:-:S07]  /*33b20*/  IMAD.MOV.U32 R9, RZ, RZ, R8 ;  /* 0x000000ffff097224 */ /* 0x000fce00078e0008 */
.L_x_14240:
[----:B------:R-:W-:Y:S05]  /*33b30*/  BSYNC B1 ;  /* 0x0000000000017941 */ /* 0x000fea0003800000 */
.L_x_14238:
        /* <DEDUP_REMOVED lines=9> */
.L_x_14242:
[----:B------:R-:W-:Y:S01]  /*33bd0*/  IMAD.MOV.U32 R8, RZ, RZ, R30 ;  /* 0x000000ffff087224 */ /* 0x000fe200078e001e */
[----:B------:R-:W-:Y:S01]  /*33be0*/  MOV R30, R31 ;  /* 0x0000001f001e7202 */ /* 0x000fe20000000f00 */
[----:B------:R-:W-:Y:S02]  /*33bf0*/  IMAD.MOV.U32 R11, RZ, RZ, R10 ;  /* 0x000000ffff0b7224 */ /* 0x000fe400078e000a */
[----:B------:R-:W-:-:S07]  /*33c00*/  IMAD.MOV.U32 R10, RZ, RZ, R21 ;  /* 0x000000ffff0a7224 */ /* 0x000fce00078e0015 */
.L_x_14243:
[----:B------:R-:W-:Y:S05]  /*33c10*/  BSYNC B1 ;  /* 0x0000000000017941 */ /* 0x000fea0003800000 */
.L_x_14241:
        /* <DEDUP_REMOVED lines=9> */
.L_x_14245:
[----:B------:R-:W-:Y:S01]  /*33cb0*/  IMAD.MOV.U32 R31, RZ, RZ, R8 ;  /* 0x000000ffff1f7224 */ /* 0x000fe200078e0008 */
[----:B------:R-:W-:Y:S01]  /*33cc0*/  MOV R8, R15 ;  /* 0x0000000f00087202 */ /* 0x000fe20000000f00 */
[----:B------:R-:W-:Y:S02]  /*33cd0*/  IMAD.MOV.U32 R21, RZ, RZ, R11 ;  /* 0x000000ffff157224 */ /* 0x000fe400078e000b */
[----:B------:R-:W-:-:S07]  /*33ce0*/  IMAD.MOV.U32 R11, RZ, RZ, R20 ;  /* 0x000000ffff0b7224 */ /* 0x000fce00078e0014 */
.L_x_14246:
[----:B------:R-:W-:Y:S05]  /*33cf0*/  BSYNC B1 ;  /* 0x0000000000017941 */ /* 0x000fea0003800000 */
.L_x_14244:
        /* <DEDUP_REMOVED lines=9> */
.L_x_14248:
[----:B------:R-:W-:Y:S01]  /*33d90*/  IMAD.MOV.U32 R20, RZ, RZ, R31 ;  /* 0x000000ffff147224 */ /* 0x000fe200078e001f */
[----:B------:R-:W-:Y:S01]  /*33da0*/  MOV R31, R22 ;  /* 0x00000016001f7202 */ /* 0x000fe20000000f00 */
[----:B------:R-:W-:Y:S02]  /*33db0*/  IMAD.MOV.U32 R15, RZ, RZ, R21 ;  /* 0x000000ffff0f7224 */ /* 0x000fe400078e0015 */
[----:B------:R-:W-:-:S07]  /*33dc0*/  IMAD.MOV.U32 R21, RZ, RZ, R14 ;  /* 0x000000ffff157224 */ /* 0x000fce00078e000e */
.L_x_14249:
[----:B------:R-:W-:Y:S05]  /*33dd0*/  BSYNC B1 ;  /* 0x0000000000017941 */ /* 0x000fea0003800000 */
.L_x_14247:
        /* <DEDUP_REMOVED lines=9> */
.L_x_14251:
[----:B------:R-:W-:Y:S01]  /*33e70*/  IMAD.MOV.U32 R22, RZ, RZ, R20 ;  /* 0x000000ffff167224 */ /* 0x000fe200078e0014 */
[----:B------:R-:W-:Y:S01]  /*33e80*/  MOV R20, R13 ;  /* 0x0000000d00147202 */ /* 0x000fe20000000f00 */
[----:B------:R-:W-:Y:S02]  /*33e90*/  IMAD.MOV.U32 R14, RZ, RZ, R15 ;  /* 0x000000ffff0e7224 */ /* 0x000fe400078e000f */
[----:B------:R-:W-:-:S07]  /*33ea0*/  IMAD.MOV.U32 R15, RZ, RZ, R24 ;  /* 0x000000ffff0f7224 */ /* 0x000fce00078e0018 */
.L_x_14252:
[----:B------:R-:W-:Y:S05]  /*33eb0*/  BSYNC B1 ;  /* 0x0000000000017941 */ /* 0x000fea0003800000 */
.L_x_14250:
        /* <DEDUP_REMOVED lines=9> */
.L_x_14254:
[----:B------:R-:W-:Y:S01]  /*33f50*/  IMAD.MOV.U32 R13, RZ, RZ, R22 ;  /* 0x000000ffff0d7224 */ /* 0x000fe200078e0016 */
[----:B------:R-:W-:Y:S01]  /*33f60*/  MOV R22, R17 ;  /* 0x0000001100167202 */ /* 0x000fe20000000f00 */
[----:B------:R-:W-:Y:S02]  /*33f70*/  IMAD.MOV.U32 R24, RZ, RZ, R14 ;  /* 0x000000ffff187224 */ /* 0x000fe400078e000e */
[----:B------:R-:W-:-:S07]  /*33f80*/  IMAD.MOV.U32 R14, RZ, RZ, R3 ;  /* 0x000000ffff0e7224 */ /* 0x000fce00078e0003 */
.L_x_14255:
[----:B------:R-:W-:Y:S05]  /*33f90*/  BSYNC B1 ;  /* 0x0000000000017941 */ /* 0x000fea0003800000 */
.L_x_14253:
        /* <DEDUP_REMOVED lines=9> */
.L_x_14257:
[----:B------:R-:W-:Y:S01]  /*34030*/  IMAD.MOV.U32 R17, RZ, RZ, R13 ;  /* 0x000000ffff117224 */ /* 0x000fe200078e000d */
[----:B------:R-:W-:Y:S01]  /*34040*/  MOV R13, R12 ;  /* 0x0000000c000d7202 */ /* 0x000fe20000000f00 */
[----:B------:R-:W-:Y:S02]  /*34050*/  IMAD.MOV.U32 R3, RZ, RZ, R24 ;  /* 0x000000ffff037224 */ /* 0x000fe400078e0018 */
[----:B------:R-:W-:-:S07]  /*34060*/  IMAD.MOV.U32 R24, RZ, RZ, R19 ;  /* 0x000000ffff187224 */ /* 0x000fce00078e0013 */
.L_x_14258:
[----:B------:R-:W-:Y:S05]  /*34070*/  BSYNC B1 ;  /* 0x0000000000017941 */ /* 0x000fea0003800000 */
.L_x_14256:
        /* <DEDUP_REMOVED lines=9> */
.L_x_14260:
[----:B------:R-:W-:Y:S01]  /*34110*/  IMAD.MOV.U32 R12, RZ, RZ, R17 ;  /* 0x000000ffff0c7224 */ /* 0x000fe200078e0011 */
[----:B------:R-:W-:Y:S01]  /*34120*/  MOV R17, R16 ;  /* 0x0000001000117202 */ /* 0x000fe20000000f00 */
[----:B------:R-:W-:Y:S02]  /*34130*/  IMAD.MOV.U32 R19, RZ, RZ, R3 ;  /* 0x000000ffff137224 */ /* 0x000fe400078e0003 */
[----:B------:R-:W-:-:S07]  /*34140*/  IMAD.MOV.U32 R3, RZ, RZ, R2 ;  /* 0x000000ffff037224 */ /* 0x000fce00078e0002 */
.L_x_14261:
[----:B------:R-:W-:Y:S05]  /*34150*/  BSYNC B1 ;  /* 0x0000000000017941 */ /* 0x000fea0003800000 */
.L_x_14259:
        /* <DEDUP_REMOVED lines=9> */
.L_x_14263:
[----:B------:R-:W-:Y:S01]  /*341f0*/  IMAD.MOV.U32 R16, RZ, RZ, R12 ;  /* 0x000000ffff107224 */ /* 0x000fe200078e000c */
[----:B------:R-:W-:Y:S01]  /*34200*/  MOV R12, R23 ;  /* 0x00000017000c7202 */ /* 0x000fe20000000f00 */
[----:B------:R-:W-:Y:S02]  /*34210*/  IMAD.MOV.U32 R2, RZ, RZ, R19 ;  /* 0x000000ffff027224 */ /* 0x000fe400078e0013 */
[----:B------:R-:W-:-:S07]  /*34220*/  IMAD.MOV.U32 R19, RZ, RZ, R18 ;  /* 0x000000ffff137224 */ /* 0x000fce00078e0012 */
.L_x_14264:
[----:B------:R-:W-:Y:S05]  /*34230*/  BSYNC B1 ;  /* 0x0000000000017941 */ /* 0x000fea0003800000 */
.L_x_14262:
        /* <DEDUP_REMOVED lines=16> */
.L_x_14266:
[----:B------:R-:W-:Y:S01]  /*34340*/  MOV R18, R28 ;  /* 0x0000001c00127202 */ /* 0x000fe20000000f00 */
[----:B------:R-:W-:Y:S02]  /*34350*/  IMAD.MOV.U32 R23, RZ, RZ, R0 ;  /* 0x000000ffff177224 */ /* 0x000fe400078e0000 */
[----:B------:R-:W-:Y:S02]  /*34360*/  IMAD.MOV.U32 R0, RZ, RZ, R25 ;  /* 0x000000ffff007224 */ /* 0x000fe400078e0019 */
[----:B------:R-:W-:-:S07]  /*34370*/  IMAD.MOV.U32 R28, RZ, RZ, R27 ;  /* 0x000000ffff1c7224 */ /* 0x000fce00078e001b */
.L_x_14267:
[----:B------:R-:W-:Y:S05]  /*34380*/  BSYNC B1 ;  /* 0x0000000000017941 */ /* 0x000fea0003800000 */
.L_x_14265:
        /* <DEDUP_REMOVED lines=9> */
.L_x_14269:
[----:B------:R-:W-:Y:S01]  /*34420*/  MOV R27, R18 ;  /* 0x00000012001b7202 */ /* 0x000fe20000000f00 */
[----:B------:R-:W-:Y:S02]  /*34430*/  IMAD.MOV.U32 R25, RZ, RZ, R23 ;  /* 0x000000ffff197224 */ /* 0x000fe400078e0017 */
[----:B------:R-:W-:Y:S02]  /*34440*/  IMAD.MOV.U32 R18, RZ, RZ, R7 ;  /* 0x000000ffff127224 */ /* 0x000fe400078e0007 */
[----:B------:R-:W-:-:S07]  /*34450*/  IMAD.MOV.U32 R23, RZ, RZ, R32 ;  /* 0x000000ffff177224 */ /* 0x000fce00078e0020 */
.L_x_14270:
[----:B------:R-:W-:Y:S05]  /*34460*/  BSYNC B1 ;  /* 0x0000000000017941 */ /* 0x000fea0003800000 */
.L_x_14268:
        /* <DEDUP_REMOVED lines=9> */
.L_x_14272:
[----:B------:R-:W-:Y:S01]  /*34500*/  MOV R32, R27 ;  /* 0x0000001b00207202 */ /* 0x000fe20000000f00 */
[----:B------:R-:W-:Y:S02]  /*34510*/  IMAD.MOV.U32 R7, RZ, RZ, R25 ;  /* 0x000000ffff077224 */ /* 0x000fe400078e0019 */
[----:B------:R-:W-:Y:S02]  /*34520*/  IMAD.MOV.U32 R27, RZ, RZ, R38 ;  /* 0x000000ffff1b7224 */ /* 0x000fe400078e0026 */
[----:B------:R-:W-:-:S07]  /*34530*/  IMAD.MOV.U32 R25, RZ, RZ, R26 ;  /* 0x000000ffff197224 */ /* 0x000fce00078e001a */
.L_x_14273:
[----:B------:R-:W-:Y:S05]  /*34540*/  BSYNC B1 ;  /* 0x0000000000017941 */ /* 0x000fea0003800000 */
.L_x_14271:
        /* <DEDUP_REMOVED lines=9> */
.L_x_14275:
[----:B------:R-:W-:Y:S01]  /*345e0*/  MOV R36, R32 ;  /* 0x0000002000247202 */ /* 0x000fe20000000f00 */
[----:B------:R-:W-:Y:S02]  /*345f0*/  IMAD.MOV.U32 R26, RZ, RZ, R7 ;  /* 0x000000ffff1a7224 */ /* 0x000fe400078e0007 */
[----:B------:R-:W-:Y:S02]  /*34600*/  IMAD.MOV.U32 R32, RZ, RZ, R35 ;  /* 0x000000ffff207224 */ /* 0x000fe400078e0023 */
[----:B------:R-:W-:-:S07]  /*34610*/  IMAD.MOV.U32 R7, RZ, RZ, R6 ;  /* 0x000000ffff077224 */ /* 0x000fce00078e0006 */
.L_x_14276:
[----:B------:R-:W-:Y:S05]  /*34620*/  BSYNC B1 ;  /* 0x0000000000017941 */ /* 0x000fea0003800000 */
.L_x_14274:
        /* <DEDUP_REMOVED lines=9> */
.L_x_14278:
[----:B------:R-:W-:Y:S01]  /*346c0*/  MOV R35, R36 ;  /* 0x0000002400237202 */ /* 0x000fe20000000f00 */
[----:B------:R-:W-:Y:S02]  /*346d0*/  IMAD.MOV.U32 R6, RZ, RZ, R26 ;  /* 0x000000ffff067224 */ /* 0x000fe400078e001a */
[----:B------:R-:W-:Y:S02]  /*346e0*/  IMAD.MOV.U32 R36, RZ, RZ, R29 ;  /* 0x000000ffff247224 */ /* 0x000fe400078e001d */
[----:B------:R-:W-:-:S07]  /*346f0*/  IMAD.MOV.U32 R26, RZ, RZ, R5 ;  /* 0x000000ffff1a7224 */ /* 0x000fce00078e0005 */
.L_x_14279:
[----:B------:R-:W-:Y:S05]  /*34700*/  BSYNC B1 ;  /* 0x0000000000017941 */ /* 0x000fea0003800000 */
.L_x_14277:
        /* <DEDUP_REMOVED lines=9> */
.L_x_14281:
[----:B------:R-:W-:Y:S01]  /*347a0*/  MOV R29, R35 ;  /* 0x00000023001d7202 */ /* 0x000fe20000000f00 */
[----:B------:R-:W-:Y:S02]  /*347b0*/  IMAD.MOV.U32 R5, RZ, RZ, R6 ;  /* 0x000000ffff057224 */ /* 0x000fe400078e0006 */
[----:B------:R-:W-:Y:S02]  /*347c0*/  IMAD.MOV.U32 R35, RZ, RZ, R4 ;  /* 0x000000ffff237224 */ /* 0x000fe400078e0004 */
[----:B------:R-:W-:-:S07]  /*347d0*/  IMAD.MOV.U32 R6, RZ, RZ, R9 ;  /* 0x000000ffff067224 */ /* 0x000fce00078e0009 */
.L_x_14282:
[----:B------:R-:W-:Y:S05]  /*347e0*/  BSYNC B1 ;  /* 0x0000000000017941 */ /* 0x000fea0003800000 */
.L_x_14280:
        /* <DEDUP_REMOVED lines=9> */
.L_x_14284:
[----:B------:R-:W-:Y:S01]  /*34880*/  MOV R9, R29 ;  /* 0x0000001d00097202 */ /* 0x000fe20000000f00 */
[----:B------:R-:W-:Y:S02]  /*34890*/  IMAD.MOV.U32 R4, RZ, RZ, R5 ;  /* 0x000000ffff047224 */ /* 0x000fe400078e0005 */
[----:B------:R-:W-:Y:S02]  /*348a0*/  IMAD.MOV.U32 R29, RZ, RZ, R30 ;  /* 0x000000ffff1d7224 */ /* 0x000fe400078e001e */
[----:B------:R-:W-:-:S07]  /*348b0*/  IMAD.MOV.U32 R5, RZ, RZ, R10 ;  /* 0x000000ffff057224 */ /* 0x000fce00078e000a */
.L_x_14285:
[----:B------:R-:W-:Y:S05]  /*348c0*/  BSYNC B1 ;  /* 0x0000000000017941 */ /* 0x000fea0003800000 */
.L_x_14283:
        /* <DEDUP_REMOVED lines=9> */
.L_x_14287:
[----:B------:R-:W-:Y:S01]  /*34960*/  MOV R30, R9 ;  /* 0x00000009001e7202 */ /* 0x000fe20000000f00 */
[----:B------:R-:W-:Y:S02]  /*34970*/  IMAD.MOV.U32 R10, RZ, RZ, R4 ;  /* 0x000000ffff0a7224 */ /* 0x000fe400078e0004 */
[----:B------:R-:W-:Y:S02]  /*34980*/  IMAD.MOV.U32 R9, RZ, RZ, R8 ;  /* 0x000000ffff097224 */ /* 0x000fe400078e0008 */
[----:B------:R-:W-:-:S07]  /*34990*/  IMAD.MOV.U32 R4, RZ, RZ, R11 ;  /* 0x000000ffff047224 */ /* 0x000fce00078e000b */
.L_x_14288:
[----:B------:R-:W-:Y:S05]  /*349a0*/  BSYNC B1 ;  /* 0x0000000000017941 */ /* 0x000fea0003800000 */
.L_x_14286:
        /* <DEDUP_REMOVED lines=9> */
.L_x_14290:
[----:B------:R-:W-:Y:S01]  /*34a40*/  MOV R11, R30 ;  /* 0x0000001e000b7202 */ /* 0x000fe20000000f00 */
[----:B------:R-:W-:Y:S02]  /*34a50*/  IMAD.MOV.U32 R8, RZ, RZ, R10 ;  /* 0x000000ffff087224 */ /* 0x000fe400078e000a */
[----:B------:R-:W-:Y:S02]  /*34a60*/  IMAD.MOV.U32 R30, RZ, RZ, R31 ;  /* 0x000000ffff1e7224 */ /* 0x000fe400078e001f */
[----:B------:R-:W-:-:S07]  /*34a70*/  IMAD.MOV.U32 R10, RZ, RZ, R21 ;  /* 0x000000ffff0a7224 */ /* 0x000fce00078e0015 */
.L_x_14291:
[----:B------:R-:W-:Y:S05]  /*34a80*/  BSYNC B1 ;  /* 0x0000000000017941 */ /* 0x000fea0003800000 */
.L_x_14289:
        /* <DEDUP_REMOVED lines=9> */
.L_x_14293:
[----:B------:R-:W-:Y:S01]  /*34b20*/  MOV R31, R11 ;  /* 0x0000000b001f7202 */ /* 0x000fe20000000f00 */
[----:B------:R-:W-:Y:S02]  /*34b30*/  IMAD.MOV.U32 R21, RZ, RZ, R8 ;  /* 0x000000ffff157224 */ /* 0x000fe400078e0008 */
[----:B------:R-:W-:Y:S02]  /*34b40*/  IMAD.MOV.U32 R11, RZ, RZ, R20 ;  /* 0x000000ffff0b7224 */ /* 0x000fe400078e0014 */
[----:B------:R-:W-:-:S07]  /*34b50*/  IMAD.MOV.U32 R8, RZ, RZ, R15 ;  /* 0x000000ffff087224 */ /* 0x000fce00078e000f */
.L_x_14294:
[----:B------:R-:W-:Y:S05]  /*34b60*/  BSYNC B1 ;  /* 0x0000000000017941 */ /* 0x000fea0003800000 */
.L_x_14292:
        /* <DEDUP_REMOVED lines=9> */
.L_x_14296:
[----:B------:R-:W-:Y:S01]  /*34c00*/  MOV R20, R31 ;  /* 0x0000001f00147202 */ /* 0x000fe20000000f00 */
[----:B------:R-:W-:Y:S02]  /*34c10*/  IMAD.MOV.U32 R15, RZ, RZ, R21 ;  /* 0x000000ffff0f7224 */ /* 0x000fe400078e0015 */
[----:B------:R-:W-:Y:S02]  /*34c20*/  IMAD.MOV.U32 R31, RZ, RZ, R22 ;  /* 0x000000ffff1f7224 */ /* 0x000fe400078e0016 */
[----:B------:R-:W-:-:S07]  /*34c30*/  IMAD.MOV.U32 R21, RZ, RZ, R14 ;  /* 0x000000ffff157224 */ /* 0x000fce00078e000e */
.L_x_14297:
[----:B------:R-:W-:Y:S05]  /*34c40*/  BSYNC B1 ;  /* 0x0000000000017941 */ /* 0x000fea0003800000 */
.L_x_14295:
        /* <DEDUP_REMOVED lines=9> */
.L_x_14299:
[----:B------:R-:W-:Y:S01]  /*34ce0*/  MOV R22, R20 ;  /* 0x0000001400167202 */ /* 0x000fe20000000f00 */
[----:B------:R-:W-:Y:S02]  /*34cf0*/  IMAD.MOV.U32 R14, RZ, RZ, R15 ;  /* 0x000000ffff0e7224 */ /* 0x000fe400078e000f */
[----:B------:R-:W-:Y:S02]  /*34d00*/  IMAD.MOV.U32 R20, RZ, RZ, R13 ;  /* 0x000000ffff147224 */ /* 0x000fe400078e000d */
[----:B------:R-:W-:-:S07]  /*34d10*/  IMAD.MOV.U32 R15, RZ, RZ, R24 ;  /* 0x000000ffff0f7224 */ /* 0x000fce00078e0018 */
.L_x_14300:
[----:B------:R-:W-:Y:S05]  /*34d20*/  BSYNC B1 ;  /* 0x0000000000017941 */ /* 0x000fea0003800000 */
.L_x_14298:
        /* <DEDUP_REMOVED lines=9> */
.L_x_14302:
[----:B------:R-:W-:Y:S01]  /*34dc0*/  MOV R13, R22 ;  /* 0x00000016000d7202 */ /* 0x000fe20000000f00 */
[----:B------:R-:W-:Y:S02]  /*34dd0*/  IMAD.MOV.U32 R24, RZ, RZ, R14 ;  /* 0x000000ffff187224 */ /* 0x000fe400078e000e */
[----:B------:R-:W-:Y:S02]  /*34de0*/  IMAD.MOV.U32 R22, RZ, RZ, R17 ;  /* 0x000000ffff167224 */ /* 0x000fe400078e0011 */
[----:B------:R-:W-:-:S07]  /*34df0*/  IMAD.MOV.U32 R14, RZ, RZ, R3 ;  /* 0x000000ffff0e7224 */ /* 0x000fce00078e0003 */
.L_x_14303:
[----:B------:R-:W-:Y:S05]  /*34e00*/  BSYNC B1 ;  /* 0x0000000000017941 */ /* 0x000fea0003800000 */
.L_x_14301:
        /* <DEDUP_REMOVED lines=9> */
.L_x_14305:
[----:B------:R-:W-:Y:S01]  /*34ea0*/  MOV R17, R13 ;  /* 0x0000000d00117202 */ /* 0x000fe20000000f00 */
[----:B------:R-:W-:Y:S02]  /*34eb0*/  IMAD.MOV.U32 R3, RZ, RZ, R24 ;  /* 0x000000ffff037224 */ /* 0x000fe400078e0018 */
[----:B------:R-:W-:Y:S02]  /*34ec0*/  IMAD.MOV.U32 R13, RZ, RZ, R12 ;  /* 0x000000ffff0d7224 */ /* 0x000fe400078e000c */
[----:B------:R-:W-:-:S07]  /*34ed0*/  IMAD.MOV.U32 R24, RZ, RZ, R19 ;  /* 0x000000ffff187224 */ /* 0x000fce00078e0013 */
.L_x_14306:
[----:B------:R-:W-:Y:S05]  /*34ee0*/  BSYNC B1 ;  /* 0x0000000000017941 */ /* 0x000fea0003800000 */
.L_x_14304:
        /* <DEDUP_REMOVED lines=9> */
.L_x_14308:
[----:B------:R-:W-:Y:S01]  /*34f80*/  MOV R19, R17 ;  /* 0x0000001100137202 */ /* 0x000fe20000000f00 */
[----:B------:R-:W-:Y:S02]  /*34f90*/  IMAD.MOV.U32 R12, RZ, RZ, R3 ;  /* 0x000000ffff0c7224 */ /* 0x000fe400078e0003 */
[----:B------:R-:W-:Y:S02]  /*34fa0*/  IMAD.MOV.U32 R17, RZ, RZ, R16 ;  /* 0x000000ffff117224 */ /* 0x000fe400078e0010 */
[----:B------:R-:W-:-:S07]  /*34fb0*/  IMAD.MOV.U32 R3, RZ, RZ, R2 ;  /* 0x000000ffff037224 */ /* 0x000fce00078e0002 */
.L_x_14309:
[----:B------:R-:W-:Y:S05]  /*34fc0*/  BSYNC B1 ;  /* 0x0000000000017941 */ /* 0x000fea0003800000 */
.L_x_14307:
        /* <DEDUP_REMOVED lines=16> */
.L_x_14311:
[----:B------:R-:W-:Y:S02]  /*350d0*/  IMAD.MOV.U32 R2, RZ, RZ, R28 ;  /* 0x000000ffff027224 */ /* 0x000fe400078e001c */
[----:B------:R-:W-:Y:S02]  /*350e0*/  IMAD.MOV.U32 R16, RZ, RZ, R0 ;  /* 0x000000ffff107224 */ /* 0x000fe400078e0000 */
[----:B------:R-:W-:Y:S02]  /*350f0*/  IMAD.MOV.U32 R0, RZ, RZ, R23 ;  /* 0x000000ffff007224 */ /* 0x000fe400078e0017 */
[----:B------:R-:W-:-:S07]  /*35100*/  IMAD.MOV.U32 R28, RZ, RZ, R18 ;  /* 0x000000ffff1c7224 */ /* 0x000fce00078e0012 */
.L_x_14312:
[----:B------:R-:W-:Y:S05]  /*35110*/  BSYNC B1 ;  /* 0x0000000000017941 */ /* 0x000fea0003800000 */
.L_x_14310:
        /* <DEDUP_REMOVED lines=9> */
.L_x_14314:
[----:B------:R-:W-:Y:S02]  /*351b0*/  IMAD.MOV.U32 R18, RZ, RZ, R2 ;  /* 0x000000ffff127224 */ /* 0x000fe400078e0002 */
[----:B------:R-:W-:Y:S02]  /*351c0*/  IMAD.MOV.U32 R34, RZ, RZ, R16 ;  /* 0x000000ffff227224 */ /* 0x000fe400078e0010 */
[----:B------:R-:W-:Y:S02]  /*351d0*/  IMAD.MOV.U32 R2, RZ, RZ, R27 ;  /* 0x000000ffff027224 */ /* 0x000fe400078e001b */
[----:B------:R-:W-:-:S07]  /*351e0*/  IMAD.MOV.U32 R16, RZ, RZ, R25 ;  /* 0x000000ffff107224 */ /* 0x000fce00078e0019 */
.L_x_14315:
[----:B------:R-:W-:Y:S05]  /*351f0*/  BSYNC B1 ;  /* 0x0000000000017941 */ /* 0x000fea0003800000 */
.L_x_14313:
        /* <DEDUP_REMOVED lines=9> */
.L_x_14317:
[----:B------:R-:W-:Y:S02]  /*35290*/  IMAD.MOV.U32 R23, RZ, RZ, R18 ;  /* 0x000000ffff177224 */ /* 0x000fe400078e0012 */
[----:B------:R-:W-:Y:S02]  /*352a0*/  IMAD.MOV.U32 R25, RZ, RZ, R34 ;  /* 0x000000ffff197224 */ /* 0x000fe400078e0022 */
[----:B------:R-:W-:Y:S02]  /*352b0*/  IMAD.MOV.U32 R18, RZ, RZ, R32 ;  /* 0x000000ffff127224 */ /* 0x000fe400078e0020 */
[----:B------:R-:W-:-:S07]  /*352c0*/  IMAD.MOV.U32 R34, RZ, RZ, R7 ;  /* 0x000000ffff227224 */ /* 0x000fce00078e0007 */
.L_x_14318:
[----:B------:R-:W-:Y:S05]  /*352d0*/  BSYNC B1 ;  /* 0x0000000000017941 */ /* 0x000fea0003800000 */
.L_x_14316:
        /* <DEDUP_REMOVED lines=9> */
.L_x_14320:
[----:B------:R-:W-:Y:S02]  /*35370*/  IMAD.MOV.U32 R32, RZ, RZ, R23 ;  /* 0x000000ffff207224 */ /* 0x000fe400078e0017 */
[----:B------:R-:W-:Y:S02]  /*35380*/  IMAD.MOV.U32 R27, RZ, RZ, R25 ;  /* 0x000000ffff1b7224 */ /* 0x000fe400078e0019 */
[----:B------:R-:W-:Y:S02]  /*35390*/  IMAD.MOV.U32 R23, RZ, RZ, R36 ;  /* 0x000000ffff177224 */ /* 0x000fe400078e0024 */
[----:B------:R-:W-:-:S07]  /*353a0*/  IMAD.MOV.U32 R25, RZ, RZ, R26 ;  /* 0x000000ffff197224 */ /* 0x000fce00078e001a */
.L_x_14321:
[----:B------:R-:W-:Y:S05]  /*353b0*/  BSYNC B1 ;  /* 0x0000000000017941 */ /* 0x000fea0003800000 */
.L_x_14319:
        /* <DEDUP_REMOVED lines=9> */
.L_x_14323:
[----:B------:R-:W-:Y:S02]  /*35450*/  IMAD.MOV.U32 R26, RZ, RZ, R32 ;  /* 0x000000ffff1a7224 */ /* 0x000fe400078e0020 */
[----:B------:R-:W-:Y:S02]  /*35460*/  IMAD.MOV.U32 R36, RZ, RZ, R27 ;  /* 0x000000ffff247224 */ /* 0x000fe400078e001b */
[----:B------:R-:W-:Y:S02]  /*35470*/  IMAD.MOV.U32 R32, RZ, RZ, R35 ;  /* 0x000000ffff207224 */ /* 0x000fe400078e0023 */
[----:B------:R-:W-:-:S07]  /*35480*/  IMAD.MOV.U32 R27, RZ, RZ, R6 ;  /* 0x000000ffff1b7224 */ /* 0x000fce00078e0006 */
.L_x_14324:
[----:B------:R-:W-:Y:S05]  /*35490*/  BSYNC B1 ;  /* 0x0000000000017941 */ /* 0x000fea0003800000 */
.L_x_14322:
        /* <DEDUP_REMOVED lines=9> */
.L_x_14326:
[----:B------:R-:W-:Y:S02]  /*35530*/  IMAD.MOV.U32 R38, RZ, RZ, R26 ;  /* 0x000000ffff267224 */ /* 0x000fe400078e001a */
[----:B------:R-:W-:Y:S02]  /*35540*/  IMAD.MOV.U32 R35, RZ, RZ, R36 ;  /* 0x000000ffff237224 */ /* 0x000fe400078e0024 */
[----:B------:R-:W-:Y:S02]  /*35550*/  IMAD.MOV.U32 R26, RZ, RZ, R29 ;  /* 0x000000ffff1a7224 */ /* 0x000fe400078e001d */
[----:B------:R-:W-:-:S07]  /*35560*/  IMAD.MOV.U32 R36, RZ, RZ, R5 ;  /* 0x000000ffff247224 */ /* 0x000fce00078e0005 */
.L_x_14327:
[----:B------:R-:W-:Y:S05]  /*35570*/  BSYNC B1 ;  /* 0x0000000000017941 */ /* 0x000fea0003800000 */
.L_x_14325:
        /* <DEDUP_REMOVED lines=9> */
.L_x_14329:
[----:B------:R-:W-:Y:S02]  /*35610*/  IMAD.MOV.U32 R29, RZ, RZ, R38 ;  /* 0x000000ffff1d7224 */ /* 0x000fe400078e0026 */
[----:B------:R-:W-:Y:S02]  /*35620*/  IMAD.MOV.U32 R37, RZ, RZ, R35 ;  /* 0x000000ffff257224 */ /* 0x000fe400078e0023 */
[----:B------:R-:W-:Y:S02]  /*35630*/  IMAD.MOV.U32 R38, RZ, RZ, R9 ;  /* 0x000000ffff267224 */ /* 0x000fe400078e0009 */
[----:B------:R-:W-:-:S07]  /*35640*/  IMAD.MOV.U32 R35, RZ, RZ, R4 ;  /* 0x000000ffff237224 */ /* 0x000fce00078e0004 */
.L_x_14330:
[----:B------:R-:W-:Y:S05]  /*35650*/  BSYNC B1 ;  /* 0x0000000000017941 */ /* 0x000fea0003800000 */
.L_x_14328:
        /* <DEDUP_REMOVED lines=9> */
.L_x_14332:
[----:B------:R-:W-:Y:S02]  /*356f0*/  IMAD.MOV.U32 R40, RZ, RZ, R29 ;  /* 0x000000ffff287224 */ /* 0x000fe400078e001d */
[----:B------:R-:W-:Y:S02]  /*35700*/  IMAD.MOV.U32 R41, RZ, RZ, R37 ;  /* 0x000000ffff297224 */ /* 0x000fe400078e0025 */
[----:B------:R-:W-:Y:S02]  /*35710*/  IMAD.MOV.U32 R29, RZ, RZ, R30 ;  /* 0x000000ffff1d7224 */ /* 0x000fe400078e001e */
[----:B------:R-:W-:-:S07]  /*35720*/  IMAD.MOV.U32 R37, RZ, RZ, R10 ;  /* 0x000000ffff257224 */ /* 0x000fce00078e000a */
.L_x_14333:
[----:B------:R-:W-:Y:S05]  /*35730*/  BSYNC B1 ;  /* 0x0000000000017941 */ /* 0x000fea0003800000 */
.L_x_14331:
        /* <DEDUP_REMOVED lines=9> */
.L_x_14335:
[----:B------:R-:W-:Y:S02]  /*357d0*/  IMAD.MOV.U32 R30, RZ, RZ, R40 ;  /* 0x000000ffff1e7224 */ /* 0x000fe400078e0028 */
[----:B------:R-:W-:Y:S02]  /*357e0*/  IMAD.MOV.U32 R42, RZ, RZ, R41 ;  /* 0x000000ffff2a7224 */ /* 0x000fe400078e0029 */
[----:B------:R-:W-:Y:S02]  /*357f0*/  IMAD.MOV.U32 R40, RZ, RZ, R11 ;  /* 0x000000ffff287224 */ /* 0x000fe400078e000b */
[----:B------:R-:W-:-:S07]  /*35800*/  IMAD.MOV.U32 R41, RZ, RZ, R8 ;  /* 0x000000ffff297224 */ /* 0x000fce00078e0008 */
.L_x_14336:
[----:B------:R-:W-:Y:S05]  /*35810*/  BSYNC B1 ;  /* 0x0000000000017941 */ /* 0x000fea0003800000 */
.L_x_14334:
        /* <DEDUP_REMOVED lines=9> */
.L_x_14338:
[----:B------:R-:W-:Y:S02]  /*358b0*/  IMAD.MOV.U32 R43, RZ, RZ, R30 ;  /* 0x000000ffff2b7224 */ /* 0x000fe400078e001e */
[----:B------:R-:W-:Y:S02]  /*358c0*/  IMAD.MOV.U32 R44, RZ, RZ, R42 ;  /* 0x000000ffff2c7224 */ /* 0x000fe400078e002a */
[----:B------:R-:W-:Y:S02]  /*358d0*/  IMAD.MOV.U32 R30, RZ, RZ, R31 ;  /* 0x000000ffff1e7224 */ /* 0x000fe400078e001f */
[----:B------:R-:W-:-:S07]  /*358e0*/  IMAD.MOV.U32 R42, RZ, RZ, R21 ;  /* 0x000000ffff2a7224 */ /* 0x000fce00078e0015 */
.L_x_14339:
[----:B------:R-:W-:Y:S05]  /*358f0*/  BSYNC B1 ;  /* 0x0000000000017941 */ /* 0x000fea0003800000 */
.L_x_14337:
        /* <DEDUP_REMOVED lines=9> */
.L_x_14341:
[----:B------:R-:W-:Y:S02]  /*35990*/  IMAD.MOV.U32 R31, RZ, RZ, R43 ;  /* 0x000000ffff1f7224 */ /* 0x000fe400078e002b */
[----:B------:R-:W-:Y:S02]  /*359a0*/  IMAD.MOV.U32 R45, RZ, RZ, R44 ;  /* 0x000000ffff2d7224 */ /* 0x000fe400078e002c */
[----:B------:R-:W-:Y:S02]  /*359b0*/  IMAD.MOV.U32 R43, RZ, RZ, R20 ;  /* 0x000000ffff2b7224 */ /* 0x000fe400078e0014 */
[----:B------:R-:W-:-:S07]  /*359c0*/  IMAD.MOV.U32 R44, RZ, RZ, R15 ;  /* 0x000000ffff2c7224 */ /* 0x000fce00078e000f */
.L_x_14342:
[----:B------:R-:W-:Y:S05]  /*359d0*/  BSYNC B1 ;  /* 0x0000000000017941 */ /* 0x000fea0003800000 */
.L_x_14340:
        /* <DEDUP_REMOVED lines=9> */
.L_x_14344:
[----:B------:R-:W-:Y:S02]  /*35a70*/  IMAD.MOV.U32 R46, RZ, RZ, R31 ;  /* 0x000000ffff2e7224 */ /* 0x000fe400078e001f */
[----:B------:R-:W-:Y:S02]  /*35a80*/  IMAD.MOV.U32 R47, RZ, RZ, R45 ;  /* 0x000000ffff2f7224 */ /* 0x000fe400078e002d */
[----:B------:R-:W-:Y:S02]  /*35a90*/  IMAD.MOV.U32 R31, RZ, RZ, R22 ;  /* 0x000000ffff1f7224 */ /* 0x000fe400078e0016 */
[----:B------:R-:W-:-:S07]  /*35aa0*/  IMAD.MOV.U32 R45, RZ, RZ, R14 ;  /* 0x000000ffff2d7224 */ /* 0x000fce00078e000e */
.L_x_14345:
[----:B------:R-:W-:Y:S05]  /*35ab0*/  BSYNC B1 ;  /* 0x0000000000017941 */ /* 0x000fea0003800000 */
.L_x_14343:
        /* <DEDUP_REMOVED lines=9> */
.L_x_14347:
[----:B------:R-:W-:Y:S02]  /*35b50*/  IMAD.MOV.U32 R48, RZ, RZ, R46 ;  /* 0x000000ffff307224 */ /* 0x000fe400078e002e */
[----:B------:R-:W-:Y:S02]  /*35b60*/  IMAD.MOV.U32 R49, RZ, RZ, R47 ;  /* 0x000000ffff317224 */ /* 0x000fe400078e002f */
[----:B------:R-:W-:Y:S02]  /*35b70*/  IMAD.MOV.U32 R46, RZ, RZ, R13 ;  /* 0x000000ffff2e7224 */ /* 0x000fe400078e000d */
[----:B------:R-:W-:-:S07]  /*35b80*/  IMAD.MOV.U32 R47, RZ, RZ, R24 ;  /* 0x000000ffff2f7224 */ /* 0x000fce00078e0018 */
.L_x_14348:
[----:B------:R-:W-:Y:S05]  /*35b90*/  BSYNC B1 ;  /* 0x0000000000017941 */ /* 0x000fea0003800000 */
.L_x_14346:
        /* <DEDUP_REMOVED lines=9> */
.L_x_14350:
[----:B------:R-:W-:Y:S02]  /*35c30*/  IMAD.MOV.U32 R50, RZ, RZ, R48 ;  /* 0x000000ffff327224 */ /* 0x000fe400078e0030 */
[----:B------:R-:W-:Y:S02]  /*35c40*/  IMAD.MOV.U32 R51, RZ, RZ, R49 ;  /* 0x000000ffff337224 */ /* 0x000fe400078e0031 */
[----:B------:R-:W-:Y:S02]  /*35c50*/  IMAD.MOV.U32 R48, RZ, RZ, R17 ;  /* 0x000000ffff307224 */ /* 0x000fe400078e0011 */
[----:B------:R-:W-:-:S07]  /*35c60*/  IMAD.MOV.U32 R49, RZ, RZ, R3 ;  /* 0x000000ffff317224 */ /* 0x000fce00078e0003 */
.L_x_14351:
[----:B------:R-:W-:Y:S05]  /*35c70*/  BSYNC B1 ;  /* 0x0000000000017941 */ /* 0x000fea0003800000 */
.L_x_14349:
        /* <DEDUP_REMOVED lines=9> */
.L_x_14353:
[----:B------:R-:W-:Y:S02]  /*35d10*/  IMAD.MOV.U32 R53, RZ, RZ, R50 ;  /* 0x000000ffff357224 */ /* 0x000fe400078e0032 */
[----:B------:R-:W-:Y:S02]  /*35d20*/  IMAD.MOV.U32 R55, RZ, RZ, R51 ;  /* 0x000000ffff377224 */ /* 0x000fe400078e0033 */
[----:B------:R-:W-:Y:S02]  /*35d30*/  IMAD.MOV.U32 R50, RZ, RZ, R19 ;  /* 0x000000ffff327224 */ /* 0x000fe400078e0013 */
[----:B------:R-:W-:-:S07]  /*35d40*/  IMAD.MOV.U32 R51, RZ, RZ, R12 ;  /* 0x000000ffff337224 */ /* 0x000fce00078e000c */
.L_x_14354:
[----:B------:R-:W-:Y:S05]  /*35d50*/  BSYNC B1 ;  /* 0x0000000000017941 */ /* 0x000fea0003800000 */
.L_x_14352:
        /* <DEDUP_REMOVED lines=16> */
.L_x_14356:
[----:B------:R-:W-:Y:S02]  /*35e60*/  IMAD.MOV.U32 R11, RZ, RZ, R28 ;  /* 0x000000ffff0b7224 */ /* 0x000fe400078e001c */
[----:B------:R-:W-:Y:S01]  /*35e70*/  IMAD.MOV.U32 R7, RZ, RZ, R0 ;  /* 0x000000ffff077224 */ /* 0x000fe200078e0000 */
[----:B------:R-:W-:Y:S01]  /*35e80*/  MOV R0, R16 ;  /* 0x0000001000007202 */ /* 0x000fe20000000f00 */
[----:B------:R-:W-:-:S07]  /*35e90*/  IMAD.MOV.U32 R28, RZ, RZ, R2 ;  /* 0x000000ffff1c7224 */ /* 0x000fce00078e0002 */
.L_x_14357:
[----:B------:R-:W-:Y:S05]  /*35ea0*/  BSYNC B1 ;  /* 0x0000000000017941 */ /* 0x000fea0003800000 */
.L_x_14355:
        /* <DEDUP_REMOVED lines=9> */
.L_x_14359:
[----:B------:R-:W-:Y:S01]  /*35f40*/  IMAD.MOV.U32 R10, RZ, RZ, R11 ;  /* 0x000000ffff0a7224 */ /* 0x000fe200078e000b */
[----:B------:R-:W-:Y:S01]  /*35f50*/  MOV R11, R18 ;  /* 0x00000012000b7202 */ /* 0x000fe20000000f00 */
[----:B------:R-:W-:Y:S02]  /*35f60*/  IMAD.MOV.U32 R6, RZ, RZ, R7 ;  /* 0x000000ffff067224 */ /* 0x000fe400078e0007 */
[----:B------:R-:W-:-:S07]  /*35f70*/  IMAD.MOV.U32 R7, RZ, RZ, R34 ;  /* 0x000000ffff077224 */ /* 0x000fce00078e0022 */
.L_x_14360:
[----:B------:R-:W-:Y:S05]  /*35f80*/  BSYNC B1 ;  /* 0x0000000000017941 */ /* 0x000fea0003800000 */
.L_x_14358:
        /* <DEDUP_REMOVED lines=9> */
.L_x_14362:
[----:B------:R-:W-:Y:S01]  /*36020*/  IMAD.MOV.U32 R9, RZ, RZ, R10 ;  /* 0x000000ffff097224 */ /* 0x000fe200078e000a */
[----:B------:R-:W-:Y:S01]  /*36030*/  MOV R10, R23 ;  /* 0x00000017000a7202 */ /* 0x000fe20000000f00 */
[----:B------:R-:W-:Y:S02]  /*36040*/  IMAD.MOV.U32 R5, RZ, RZ, R6 ;  /* 0x000000ffff057224 */ /* 0x000fe400078e0006 */
[----:B------:R-:W-:-:S07]  /*36050*/  IMAD.MOV.U32 R6, RZ, RZ, R25 ;  /* 0x000000ffff067224 */ /* 0x000fce00078e0019 */
.L_x_14363:
[----:B------:R-:W-:Y:S05]  /*36060*/  BSYNC B1 ;  /* 0x0000000000017941 */ /* 0x000fea0003800000 */
.L_x_14361:
        /* <DEDUP_REMOVED lines=9> */
.L_x_14365:
[----:B------:R-:W-:Y:S01]  /*36100*/  IMAD.MOV.U32 R8, RZ, RZ, R9 ;  /* 0x000000ffff087224 */ /* 0x000fe200078e0009 */
[----:B------:R-:W-:Y:S01]  /*36110*/  MOV R9, R32 ;  /* 0x0000002000097202 */ /* 0x000fe20000000f00 */
[----:B------:R-:W-:Y:S02]  /*36120*/  IMAD.MOV.U32 R4, RZ, RZ, R5 ;  /* 0x000000ffff047224 */ /* 0x000fe400078e0005 */
[----:B------:R-:W-:-:S07]  /*36130*/  IMAD.MOV.U32 R5, RZ, RZ, R27 ;  /* 0x000000ffff057224 */ /* 0x000fce00078e001b */
.L_x_14366:
[----:B------:R-:W-:Y:S05]  /*36140*/  BSYNC B1 ;  /* 0x0000000000017941 */ /* 0x000fea0003800000 */
.L_x_14364:
        /* <DEDUP_REMOVED lines=9> */
.L_x_14368:
[----:B------:R-:W-:Y:S01]  /*361e0*/  IMAD.MOV.U32 R23, RZ, RZ, R8 ;  /* 0x000000ffff177224 */ /* 0x000fe200078e0008 */
[----:B------:R-:W-:Y:S01]  /*361f0*/  MOV R8, R26 ;  /* 0x0000001a00087202 */ /* 0x000fe20000000f00 */
[----:B------:R-:W-:Y:S02]  /*36200*/  IMAD.MOV.U32 R27, RZ, RZ, R4 ;  /* 0x000000ffff1b7224 */ /* 0x000fe400078e0004 */
[----:B------:R-:W-:-:S07]  /*36210*/  IMAD.MOV.U32 R4, RZ, RZ, R36 ;  /* 0x000000ffff047224 */ /* 0x000fce00078e0024 */
.L_x_14369:
[----:B------:R-:W-:Y:S05]  /*36220*/  BSYNC B1 ;  /* 0x0000000000017941 */ /* 0x000fea0003800000 */
.L_x_14367:
        /* <DEDUP_REMOVED lines=9> */
.L_x_14371:
[----:B------:R-:W-:Y:S01]  /*362c0*/  IMAD.MOV.U32 R22, RZ, RZ, R23 ;  /* 0x000000ffff167224 */ /* 0x000fe200078e0017 */
[----:B------:R-:W-:Y:S01]  /*362d0*/  MOV R23, R38 ;  /* 0x0000002600177202 */ /* 0x000fe20000000f00 */
[----:B------:R-:W-:Y:S02]  /*362e0*/  IMAD.MOV.U32 R26, RZ, RZ, R27 ;  /* 0x000000ffff1a7224 */ /* 0x000fe400078e001b */
[----:B------:R-:W-:-:S07]  /*362f0*/  IMAD.MOV.U32 R27, RZ, RZ, R35 ;  /* 0x000000ffff1b7224 */ /* 0x000fce00078e0023 */
.L_x_14372:
[----:B------:R-:W-:Y:S05]  /*36300*/  BSYNC B1 ;  /* 0x0000000000017941 */ /* 0x000fea0003800000 */
.L_x_14370:
        /* <DEDUP_REMOVED lines=9> */
.L_x_14374:
[----:B------:R-:W-:Y:S01]  /*363a0*/  IMAD.MOV.U32 R21, RZ, RZ, R22 ;  /* 0x000000ffff157224 */ /* 0x000fe200078e0016 */
[----:B------:R-:W-:Y:S01]  /*363b0*/  MOV R22, R29 ;  /* 0x0000001d00167202 */ /* 0x000fe20000000f00 */
[----:B------:R-:W-:Y:S02]  /*363c0*/  IMAD.MOV.U32 R25, RZ, RZ, R26 ;  /* 0x000000ffff197224 */ /* 0x000fe400078e001a */
[----:B------:R-:W-:-:S07]  /*363d0*/  IMAD.MOV.U32 R26, RZ, RZ, R37 ;  /* 0x000000ffff1a7224 */ /* 0x000fce00078e0025 */
.L_x_14375:
[----:B------:R-:W-:Y:S05]  /*363e0*/  BSYNC B1 ;  /* 0x0000000000017941 */ /* 0x000fea0003800000 */
.L_x_14373:
        /* <DEDUP_REMOVED lines=9> */
.L_x_14377:
[----:B------:R-:W-:Y:S01]  /*36480*/  IMAD.MOV.U32 R20, RZ, RZ, R21 ;  /* 0x000000ffff147224 */ /* 0x000fe200078e0015 */
[----:B------:R-:W-:Y:S01]  /*36490*/  MOV R21, R40 ;  /* 0x0000002800157202 */ /* 0x000fe20000000f00 */
[----:B------:R-:W-:Y:S02]  /*364a0*/  IMAD.MOV.U32 R24, RZ, RZ, R25 ;  /* 0x000000ffff187224 */ /* 0x000fe400078e0019 */
[----:B------:R-:W-:-:S07]  /*364b0*/  IMAD.MOV.U32 R25, RZ, RZ, R41 ;  /* 0x000000ffff197224 */ /* 0x000fce00078e0029 */
.L_x_14378:
[----:B------:R-:W-:Y:S05]  /*364c0*/  BSYNC B1 ;  /* 0x0000000000017941 */ /* 0x000fea0003800000 */
.L_x_14376:
        /* <DEDUP_REMOVED lines=9> */
.L_x_14380:
[----:B------:R-:W-:Y:S01]  /*36560*/  IMAD.MOV.U32 R15, RZ, RZ, R20 ;  /* 0x000000ffff0f7224 */ /* 0x000fe200078e0014 */
[----:B------:R-:W-:Y:S01]  /*36570*/  MOV R20, R30 ;  /* 0x0000001e00147202 */ /* 0x000fe20000000f00 */
[----:B------:R-:W-:Y:S02]  /*36580*/  IMAD.MOV.U32 R19, RZ, RZ, R24 ;  /* 0x000000ffff137224 */ /* 0x000fe400078e0018 */
[----:B------:R-:W-:-:S07]  /*36590*/  IMAD.MOV.U32 R24, RZ, RZ, R42 ;  /* 0x000000ffff187224 */ /* 0x000fce00078e002a */
.L_x_14381:
[----:B------:R-:W-:Y:S05]  /*365a0*/  BSYNC B1 ;  /* 0x0000000000017941 */ /* 0x000fea0003800000 */
.L_x_14379:
        /* <DEDUP_REMOVED lines=9> */
.L_x_14383:
[----:B------:R-:W-:Y:S01]  /*36640*/  IMAD.MOV.U32 R14, RZ, RZ, R15 ;  /* 0x000000ffff0e7224 */ /* 0x000fe200078e000f */
[----:B------:R-:W-:Y:S01]  /*36650*/  MOV R15, R43 ;  /* 0x0000002b000f7202 */ /* 0x000fe20000000f00 */
[----:B------:R-:W-:Y:S02]  /*36660*/  IMAD.MOV.U32 R18, RZ, RZ, R19 ;  /* 0x000000ffff127224 */ /* 0x000fe400078e0013 */
[----:B------:R-:W-:-:S07]  /*36670*/  IMAD.MOV.U32 R19, RZ, RZ, R44 ;  /* 0x000000ffff137224 */ /* 0x000fce00078e002c */
.L_x_14384:
[----:B------:R-:W-:Y:S05]  /*36680*/  BSYNC B1 ;  /* 0x0000000000017941 */ /* 0x000fea0003800000 */
.L_x_14382:
        /* <DEDUP_REMOVED lines=9> */
.L_x_14386:
[----:B------:R-:W-:Y:S01]  /*36720*/  IMAD.MOV.U32 R13, RZ, RZ, R14 ;  /* 0x000000ffff0d7224 */ /* 0x000fe200078e000e */
[----:B------:R-:W-:Y:S01]  /*36730*/  MOV R14, R31 ;  /* 0x0000001f000e7202 */ /* 0x000fe20000000f00 */
[----:B------:R-:W-:Y:S02]  /*36740*/  IMAD.MOV.U32 R17, RZ, RZ, R18 ;  /* 0x000000ffff117224 */ /* 0x000fe400078e0012 */
[----:B------:R-:W-:-:S07]  /*36750*/  IMAD.MOV.U32 R18, RZ, RZ, R45 ;  /* 0x000000ffff127224 */ /* 0x000fce00078e002d */
.L_x_14387:
[----:B------:R-:W-:Y:S05]  /*36760*/  BSYNC B1 ;  /* 0x0000000000017941 */ /* 0x000fea0003800000 */
.L_x_14385:
        /* <DEDUP_REMOVED lines=9> */
.L_x_14389:
[----:B------:R-:W-:Y:S01]  /*36800*/  IMAD.MOV.U32 R12, RZ, RZ, R13 ;  /* 0x000000ffff0c7224 */ /* 0x000fe200078e000d */
[----:B------:R-:W-:Y:S01]  /*36810*/  MOV R13, R46 ;  /* 0x0000002e000d7202 */ /* 0x000fe20000000f00 */
[----:B------:R-:W-:Y:S02]  /*36820*/  IMAD.MOV.U32 R16, RZ, RZ, R17 ;  /* 0x000000ffff107224 */ /* 0x000fe400078e0011 */
[----:B------:R-:W-:-:S07]  /*36830*/  IMAD.MOV.U32 R17, RZ, RZ, R47 ;  /* 0x000000ffff117224 */ /* 0x000fce00078e002f */
.L_x_14390:
[----:B------:R-:W-:Y:S05]  /*36840*/  BSYNC B1 ;  /* 0x0000000000017941 */ /* 0x000fea0003800000 */
.L_x_14388:
        /* <DEDUP_REMOVED lines=9> */
.L_x_14392:
[----:B------:R-:W-:Y:S01]  /*368e0*/  IMAD.MOV.U32 R3, RZ, RZ, R12 ;  /* 0x000000ffff037224 */ /* 0x000fe200078e000c */
[----:B------:R-:W-:Y:S01]  /*368f0*/  MOV R12, R48 ;  /* 0x00000030000c7202 */ /* 0x000fe20000000f00 */
[----:B------:R-:W-:Y:S02]  /*36900*/  IMAD.MOV.U32 R31, RZ, RZ, R16 ;  /* 0x000000ffff1f7224 */ /* 0x000fe400078e0010 */
[----:B------:R-:W-:-:S07]  /*36910*/  IMAD.MOV.U32 R16, RZ, RZ, R49 ;  /* 0x000000ffff107224 */ /* 0x000fce00078e0031 */
.L_x_14393:
[----:B------:R-:W-:Y:S05]  /*36920*/  BSYNC B1 ;  /* 0x0000000000017941 */ /* 0x000fea0003800000 */
.L_x_14391:
        /* <DEDUP_REMOVED lines=9> */
.L_x_14395:
[----:B------:R-:W-:Y:S01]  /*369c0*/  IMAD.MOV.U32 R2, RZ, RZ, R3 ;  /* 0x000000ffff027224 */ /* 0x000fe200078e0003 */
[----:B------:R-:W-:Y:S01]  /*369d0*/  MOV R3, R50 ;  /* 0x0000003200037202 */ /* 0x000fe20000000f00 */
[----:B------:R-:W-:Y:S02]  /*369e0*/  IMAD.MOV.U32 R30, RZ, RZ, R31 ;  /* 0x000000ffff1e7224 */ /* 0x000fe400078e001f */
[----:B------:R-:W-:-:S07]  /*369f0*/  IMAD.MOV.U32 R31, RZ, RZ, R51 ;  /* 0x000000ffff1f7224 */ /* 0x000fce00078e0033 */
.L_x_14396:
[----:B------:R-:W-:Y:S05]  /*36a00*/  BSYNC B1 ;  /* 0x0000000000017941 */ /* 0x000fea0003800000 */
.L_x_14394:
        /* <DEDUP_REMOVED lines=8> */
.L_x_14397:
[----:B------:R-:W-:Y:S01]  /*36a90*/  IMAD.MOV.U32 R32, RZ, RZ, R2 ;  /* 0x000000ffff207224 */ /* 0x000fe200078e0002 */
[----:B------:R-:W-:Y:S01]  /*36aa0*/  MOV R2, R53 ;  /* 0x0000003500027202 */ /* 0x000fe20000000f00 */
[----:B------:R-:W-:Y:S02]  /*36ab0*/  IMAD.MOV.U32 R29, RZ, RZ, R30 ;  /* 0x000000ffff1d7224 */ /* 0x000fe400078e001e */
[----:B------:R-:W-:-:S07]  /*36ac0*/  IMAD.MOV.U32 R30, RZ, RZ, R55 ;  /* 0x000000ffff1e7224 */ /* 0x000fce00078e0037 */
.L_x_13679:
[----:B------:R-:W-:Y:S05]  /*36ad0*/  BSYNC B0 ;  /* 0x0000000000007941 */ /* 0x000fea0003800000 */
.L_x_13678:
        /* <DEDUP_REMOVED lines=51> */
.L_x_14401:
[----:B------:R-:W-:Y:S01]  /*36e10*/  MOV R37, R28 ;  /* 0x0000001c00257202 */ /* 0x000fe20000000f00 */
[----:B------:R-:W-:Y:S02]  /*36e20*/  IMAD.MOV.U32 R35, RZ, RZ, R0 ;  /* 0x000000ffff237224 */ /* 0x000fe400078e0000 */
[----:B------:R-:W-:Y:S02]  /*36e30*/  IMAD.MOV.U32 R0, RZ, RZ, R7 ;  /* 0x000000ffff007224 */ /* 0x000fe400078e0007 */
[----:B------:R-:W-:-:S07]  /*36e40*/  IMAD.MOV.U32 R28, RZ, RZ, R11 ;  /* 0x000000ffff1c7224 */ /* 0x000fce00078e000b */
.L_x_14402:
[----:B------:R-:W-:Y:S05]  /*36e50*/  BSYNC B1 ;  /* 0x0000000000017941 */ /* 0x000fea0003800000 */
.L_x_14400:
        /* <DEDUP_REMOVED lines=9> */
.L_x_14404:
[----:B------:R-:W-:Y:S01]  /*36ef0*/  MOV R66, R37 ;  /* 0x0000002500427202 */ /* 0x000fe20000000f00 */
[----:B------:R-:W-:Y:S02]  /*36f00*/  IMAD.MOV.U32 R64, RZ, RZ, R35 ;  /* 0x000000ffff407224 */ /* 0x000fe400078e0023 */
[----:B------:R-:W-:Y:S02]  /*36f10*/  IMAD.MOV.U32 R37, RZ, RZ, R10 ;  /* 0x000000ffff257224 */ /* 0x000fe400078e000a */
[----:B------:R-:W-:-:S07]  /*36f20*/  IMAD.MOV.U32 R35, RZ, RZ, R6 ;  /* 0x000000ffff237224 */ /* 0x000fce00078e0006 */
.L_x_14405:
[----:B------:R-:W-:Y:S05]  /*36f30*/  BSYNC B1 ;  /* 0x0000000000017941 */ /* 0x000fea0003800000 */
.L_x_14403:
        /* <DEDUP_REMOVED lines=9> */
.L_x_14407:
[----:B------:R-:W-:Y:S01]  /*36fd0*/  MOV R11, R66 ;  /* 0x00000042000b7202 */ /* 0x000fe20000000f00 */
[----:B------:R-:W-:Y:S02]  /*36fe0*/  IMAD.MOV.U32 R7, RZ, RZ, R64 ;  /* 0x000000ffff077224 */ /* 0x000fe400078e0040 */
[----:B------:R-:W-:Y:S02]  /*36ff0*/  IMAD.MOV.U32 R66, RZ, RZ, R9 ;  /* 0x000000ffff427224 */ /* 0x000fe400078e0009 */
[----:B------:R-:W-:-:S07]  /*37000*/  IMAD.MOV.U32 R64, RZ, RZ, R5 ;  /* 0x000000ffff407224 */ /* 0x000fce00078e0005 */
.L_x_14408:
[----:B------:R-:W-:Y:S05]  /*37010*/  BSYNC B1 ;  /* 0x0000000000017941 */ /* 0x000fea0003800000 */
.L_x_14406:
        /* <DEDUP_REMOVED lines=9> */
.L_x_14410:
[----:B------:R-:W-:Y:S01]  /*370b0*/  MOV R10, R11 ;  /* 0x0000000b000a7202 */ /* 0x000fe20000000f00 */
[----:B------:R-:W-:Y:S02]  /*370c0*/  IMAD.MOV.U32 R6, RZ, RZ, R7 ;  /* 0x000000ffff067224 */ /* 0x000fe400078e0007 */
[----:B------:R-:W-:Y:S02]  /*370d0*/  IMAD.MOV.U32 R11, RZ, RZ, R8 ;  /* 0x000000ffff0b7224 */ /* 0x000fe400078e0008 */
[----:B------:R-:W-:-:S07]  /*370e0*/  IMAD.MOV.U32 R7, RZ, RZ, R4 ;  /* 0x000000ffff077224 */ /* 0x000fce00078e0004 */
.L_x_14411:
[----:B------:R-:W-:Y:S05]  /*370f0*/  BSYNC B1 ;  /* 0x0000000000017941 */ /* 0x000fea0003800000 */
.L_x_14409:
        /* <DEDUP_REMOVED lines=9> */
.L_x_14413:
[----:B------:R-:W-:Y:S01]  /*37190*/  MOV R9, R10 ;  /* 0x0000000a00097202 */ /* 0x000fe20000000f00 */
[----:B------:R-:W-:Y:S02]  /*371a0*/  IMAD.MOV.U32 R5, RZ, RZ, R6 ;  /* 0x000000ffff057224 */ /* 0x000fe400078e0006 */
[----:B------:R-:W-:Y:S02]  /*371b0*/  IMAD.MOV.U32 R10, RZ, RZ, R23 ;  /* 0x000000ffff0a7224 */ /* 0x000fe400078e0017 */
[----:B------:R-:W-:-:S07]  /*371c0*/  IMAD.MOV.U32 R6, RZ, RZ, R27 ;  /* 0x000000ffff067224 */ /* 0x000fce00078e001b */
.L_x_14414:
[----:B------:R-:W-:Y:S05]  /*371d0*/  BSYNC B1 ;  /* 0x0000000000017941 */ /* 0x000fea0003800000 */
.L_x_14412:
        /* <DEDUP_REMOVED lines=9> */
.L_x_14416:
[----:B------:R-:W-:Y:S01]  /*37270*/  MOV R8, R9 ;  /* 0x0000000900087202 */ /* 0x000fe20000000f00 */
[----:B------:R-:W-:Y:S02]  /*37280*/  IMAD.MOV.U32 R4, RZ, RZ, R5 ;  /* 0x000000ffff047224 */ /* 0x000fe400078e0005 */
[----:B------:R-:W-:Y:S02]  /*37290*/  IMAD.MOV.U32 R9, RZ, RZ, R22 ;  /* 0x000000ffff097224 */ /* 0x000fe400078e0016 */
[----:B------:R-:W-:-:S07]  /*372a0*/  IMAD.MOV.U32 R5, RZ, RZ, R26 ;  /* 0x000000ffff057224 */ /* 0x000fce00078e001a */
.L_x_14417:
[----:B------:R-:W-:Y:S05]  /*372b0*/  BSYNC B1 ;  /* 0x0000000000017941 */ /* 0x000fea0003800000 */
.L_x_14415:
        /* <DEDUP_REMOVED lines=9> */
.L_x_14419:
[----:B------:R-:W-:Y:S01]  /*37350*/  MOV R27, R8 ;  /* 0x00000008001b7202 */ /* 0x000fe20000000f00 */
[----:B------:R-:W-:Y:S02]  /*37360*/  IMAD.MOV.U32 R23, RZ, RZ, R4 ;  /* 0x000000ffff177224 */ /* 0x000fe400078e0004 */
[----:B------:R-:W-:Y:S02]  /*37370*/  IMAD.MOV.U32 R8, RZ, RZ, R21 ;  /* 0x000000ffff087224 */ /* 0x000fe400078e0015 */
[----:B------:R-:W-:-:S07]  /*37380*/  IMAD.MOV.U32 R4, RZ, RZ, R25 ;  /* 0x000000ffff047224 */ /* 0x000fce00078e0019 */
.L_x_14420:
[----:B------:R-:W-:Y:S05]  /*37390*/  BSYNC B1 ;  /* 0x0000000000017941 */ /* 0x000fea0003800000 */
.L_x_14418:
        /* <DEDUP_REMOVED lines=9> */
.L_x_14422:
[----:B------:R-:W-:Y:S01]  /*37430*/  MOV R26, R27 ;  /* 0x0000001b001a7202 */ /* 0x000fe20000000f00 */
[----:B------:R-:W-:Y:S02]  /*37440*/  IMAD.MOV.U32 R22, RZ, RZ, R23 ;  /* 0x000000ffff167224 */ /* 0x000fe400078e0017 */
[----:B------:R-:W-:Y:S02]  /*37450*/  IMAD.MOV.U32 R27, RZ, RZ, R20 ;  /* 0x000000ffff1b7224 */ /* 0x000fe400078e0014 */
[----:B------:R-:W-:-:S07]  /*37460*/  IMAD.MOV.U32 R23, RZ, RZ, R24 ;  /* 0x000000ffff177224 */ /* 0x000fce00078e0018 */
.L_x_14423:
[----:B------:R-:W-:Y:S05]  /*37470*/  BSYNC B1 ;  /* 0x0000000000017941 */ /* 0x000fea0003800000 */
.L_x_14421:
        /* <DEDUP_REMOVED lines=9> */
.L_x_14425:
[----:B------:R-:W-:Y:S01]  /*37510*/  MOV R25, R26 ;  /* 0x0000001a00197202 */ /* 0x000fe20000000f00 */
[----:B------:R-:W-:Y:S02]  /*37520*/  IMAD.MOV.U32 R21, RZ, RZ, R22 ;  /* 0x000000ffff157224 */ /* 0x000fe400078e0016 */
[----:B------:R-:W-:Y:S02]  /*37530*/  IMAD.MOV.U32 R26, RZ, RZ, R15 ;  /* 0x000000ffff1a7224 */ /* 0x000fe400078e000f */
[----:B------:R-:W-:-:S07]  /*37540*/  IMAD.MOV.U32 R22, RZ, RZ, R19 ;  /* 0x000000ffff167224 */ /* 0x000fce00078e0013 */
.L_x_14426:
[----:B------:R-:W-:Y:S05]  /*37550*/  BSYNC B1 ;  /* 0x0000000000017941 */ /* 0x000fea0003800000 */
.L_x_14424:
        /* <DEDUP_REMOVED lines=9> */
.L_x_14428:
[----:B------:R-:W-:Y:S01]  /*375f0*/  MOV R24, R25 ;  /* 0x0000001900187202 */ /* 0x000fe20000000f00 */
[----:B------:R-:W-:Y:S02]  /*37600*/  IMAD.MOV.U32 R20, RZ, RZ, R21 ;  /* 0x000000ffff147224 */ /* 0x000fe400078e0015 */
[----:B------:R-:W-:Y:S02]  /*37610*/  IMAD.MOV.U32 R25, RZ, RZ, R14 ;  /* 0x000000ffff197224 */ /* 0x000fe400078e000e */
[----:B------:R-:W-:-:S07]  /*37620*/  IMAD.MOV.U32 R21, RZ, RZ, R18 ;  /* 0x000000ffff157224 */ /* 0x000fce00078e0012 */
.L_x_14429:
[----:B------:R-:W-:Y:S05]  /*37630*/  BSYNC B1 ;  /* 0x0000000000017941 */ /* 0x000fea0003800000 */
.L_x_14427:
        /* <DEDUP_REMOVED lines=9> */
.L_x_14431:
[----:B------:R-:W-:Y:S01]  /*376d0*/  MOV R19, R24 ;  /* 0x0000001800137202 */ /* 0x000fe20000000f00 */
[----:B------:R-:W-:Y:S02]  /*376e0*/  IMAD.MOV.U32 R15, RZ, RZ, R20 ;  /* 0x000000ffff0f7224 */ /* 0x000fe400078e0014 */
[----:B------:R-:W-:Y:S02]  /*376f0*/  IMAD.MOV.U32 R24, RZ, RZ, R13 ;  /* 0x000000ffff187224 */ /* 0x000fe400078e000d */
[----:B------:R-:W-:-:S07]  /*37700*/  IMAD.MOV.U32 R20, RZ, RZ, R17 ;  /* 0x000000ffff147224 */ /* 0x000fce00078e0011 */
.L_x_14432:
[----:B------:R-:W-:Y:S05]  /*37710*/  BSYNC B1 ;  /* 0x0000000000017941 */ /* 0x000fea0003800000 */
.L_x_14430:
        /* <DEDUP_REMOVED lines=9> */
.L_x_14434:
[----:B------:R-:W-:Y:S01]  /*377b0*/  MOV R18, R19 ;  /* 0x0000001300127202 */ /* 0x000fe20000000f00 */
[----:B------:R-:W-:Y:S02]  /*377c0*/  IMAD.MOV.U32 R14, RZ, RZ, R15 ;  /* 0x000000ffff0e7224 */ /* 0x000fe400078e000f */
[----:B------:R-:W-:Y:S02]  /*377d0*/  IMAD.MOV.U32 R19, RZ, RZ, R12 ;  /* 0x000000ffff137224 */ /* 0x000fe400078e000c */
[----:B------:R-:W-:-:S07]  /*377e0*/  IMAD.MOV.U32 R15, RZ, RZ, R16 ;  /* 0x000000ffff0f7224 */ /* 0x000fce00078e0010 */
.L_x_14435:
[----:B------:R-:W-:Y:S05]  /*377f0*/  BSYNC B1 ;  /* 0x0000000000017941 */ /* 0x000fea0003800000 */
.L_x_14433:
        /* <DEDUP_REMOVED lines=9> */
.L_x_14437:
[----:B------:R-:W-:Y:S01]  /*37890*/  MOV R17, R18 ;  /* 0x0000001200117202 */ /* 0x000fe20000000f00 */
[----:B------:R-:W-:Y:S02]  /*378a0*/  IMAD.MOV.U32 R13, RZ, RZ, R14 ;  /* 0x000000ffff0d7224 */ /* 0x000fe400078e000e */
[----:B------:R-:W-:Y:S02]  /*378b0*/  IMAD.MOV.U32 R14, RZ, RZ, R31 ;  /* 0x000000ffff0e7224 */ /* 0x000fe400078e001f */
[----:B------:R-:W-:-:S07]  /*378c0*/  IMAD.MOV.U32 R18, RZ, RZ, R3 ;  /* 0x000000ffff127224 */ /* 0x000fce00078e0003 */
.L_x_14438:
[----:B------:R-:W-:Y:S05]  /*378d0*/  BSYNC B1 ;  /* 0x0000000000017941 */ /* 0x000fea0003800000 */
.L_x_14436:
        /* <DEDUP_REMOVED lines=9> */
.L_x_14440:
[----:B------:R-:W-:Y:S01]  /*37970*/  MOV R3, R17 ;  /* 0x0000001100037202 */ /* 0x000fe20000000f00 */
[----:B------:R-:W-:Y:S02]  /*37980*/  IMAD.MOV.U32 R12, RZ, RZ, R13 ;  /* 0x000000ffff0c7224 */ /* 0x000fe400078e000d */
[----:B------:R-:W-:Y:S02]  /*37990*/  IMAD.MOV.U32 R17, RZ, RZ, R2 ;  /* 0x000000ffff117224 */ /* 0x000fe400078e0002 */
[----:B------:R-:W-:-:S07]  /*379a0*/  IMAD.MOV.U32 R13, RZ, RZ, R30 ;  /* 0x000000ffff0d7224 */ /* 0x000fce00078e001e */
.L_x_14441:
[----:B------:R-:W-:Y:S05]  /*379b0*/  BSYNC B1 ;  /* 0x0000000000017941 */ /* 0x000fea0003800000 */
.L_x_14439:
        /* <DEDUP_REMOVED lines=9> */
.L_x_14443:
[----:B------:R-:W-:Y:S01]  /*37a50*/  MOV R16, R3 ;  /* 0x0000000300107202 */ /* 0x000fe20000000f00 */
[----:B------:R-:W-:Y:S02]  /*37a60*/  IMAD.MOV.U32 R2, RZ, RZ, R12 ;  /* 0x000000ffff027224 */ /* 0x000fe400078e000c */
[----:B------:R-:W-:Y:S02]  /*37a70*/  IMAD.MOV.U32 R12, RZ, RZ, R29 ;  /* 0x000000ffff0c7224 */ /* 0x000fe400078e001d */
[----:B------:R-:W-:-:S07]  /*37a80*/  IMAD.MOV.U32 R3, RZ, RZ, R32 ;  /* 0x000000ffff037224 */ /* 0x000fce00078e0020 */
.L_x_14444:
[----:B------:R-:W-:Y:S05]  /*37a90*/  BSYNC B1 ;  /* 0x0000000000017941 */ /* 0x000fea0003800000 */
.L_x_14442:
        /* <DEDUP_REMOVED lines=16> */
.L_x_14446:
[----:B------:R-:W-:Y:S02]  /*37ba0*/  IMAD.MOV.U32 R31, RZ, RZ, R28 ;  /* 0x000000ffff1f7224 */ /* 0x000fe400078e001c */
[----:B------:R-:W-:Y:S02]  /*37bb0*/  IMAD.MOV.U32 R29, RZ, RZ, R0 ;  /* 0x000000ffff1d7224 */ /* 0x000fe400078e0000 */
[----:B------:R-:W-:Y:S02]  /*37bc0*/  IMAD.MOV.U32 R0, RZ, RZ, R35 ;  /* 0x000000ffff007224 */ /* 0x000fe400078e0023 */
[----:B------:R-:W-:-:S07]  /*37bd0*/  IMAD.MOV.U32 R28, RZ, RZ, R37 ;  /* 0x000000ffff1c7224 */ /* 0x000fce00078e0025 */
.L_x_14447:
[----:B------:R-:W-:Y:S05]  /*37be0*/  BSYNC B1 ;  /* 0x0000000000017941 */ /* 0x000fea0003800000 */
.L_x_14445:
        /* <DEDUP_REMOVED lines=9> */
.L_x_14449:
[----:B------:R-:W-:Y:S02]  /*37c80*/  IMAD.MOV.U32 R32, RZ, RZ, R31 ;  /* 0x000000ffff207224 */ /* 0x000fe400078e001f */
[----:B------:R-:W-:Y:S02]  /*37c90*/  IMAD.MOV.U32 R30, RZ, RZ, R29 ;  /* 0x000000ffff1e7224 */ /* 0x000fe400078e001d */
[----:B------:R-:W-:Y:S02]  /*37ca0*/  IMAD.MOV.U32 R31, RZ, RZ, R66 ;  /* 0x000000ffff1f7224 */ /* 0x000fe400078e0042 */
[----:B------:R-:W-:-:S07]  /*37cb0*/  IMAD.MOV.U32 R29, RZ, RZ, R64 ;  /* 0x000000ffff1d7224 */ /* 0x000fce00078e0040 */
.L_x_14450:
[----:B------:R-:W-:Y:S05]  /*37cc0*/  BSYNC B1 ;  /* 0x0000000000017941 */ /* 0x000fea0003800000 */
.L_x_14448:
        /* <DEDUP_REMOVED lines=9> */
.L_x_14452:
[----:B------:R-:W-:Y:S02]  /*37d60*/  IMAD.MOV.U32 R37, RZ, RZ, R32 ;  /* 0x000000ffff257224 */ /* 0x000fe400078e0020 */
[----:B------:R-:W-:Y:S02]  /*37d70*/  IMAD.MOV.U32 R35, RZ, RZ, R30 ;  /* 0x000000ffff237224 */ /* 0x000fe400078e001e */
[----:B------:R-:W-:Y:S02]  /*37d80*/  IMAD.MOV.U32 R32, RZ, RZ, R11 ;  /* 0x000000ffff207224 */ /* 0x000fe400078e000b */
[----:B------:R-:W-:-:S07]  /*37d90*/  IMAD.MOV.U32 R30, RZ, RZ, R7 ;  /* 0x000000ffff1e7224 */ /* 0x000fce00078e0007 */
.L_x_14453:
[----:B------:R-:W-:Y:S05]  /*37da0*/  BSYNC B1 ;  /* 0x0000000000017941 */ /* 0x000fea0003800000 */
.L_x_14451:
        /* <DEDUP_REMOVED lines=9> */
.L_x_14455:
[----:B------:R-:W-:Y:S02]  /*37e40*/  IMAD.MOV.U32 R64, RZ, RZ, R37 ;  /* 0x000000ffff407224 */ /* 0x000fe400078e0025 */
[----:B------:R-:W-:Y:S02]  /*37e50*/  IMAD.MOV.U32 R60, RZ, RZ, R35 ;  /* 0x000000ffff3c7224 */ /* 0x000fe400078e0023 */
[----:B------:R-:W-:Y:S02]  /*37e60*/  IMAD.MOV.U32 R37, RZ, RZ, R10 ;  /* 0x000000ffff257224 */ /* 0x000fe400078e000a */
[----:B------:R-:W-:-:S07]  /*37e70*/  IMAD.MOV.U32 R35, RZ, RZ, R6 ;  /* 0x000000ffff237224 */ /* 0x000fce00078e0006 */
.L_x_14456:
[----:B------:R-:W-:Y:S05]  /*37e80*/  BSYNC B1 ;  /* 0x0000000000017941 */ /* 0x000fea0003800000 */
.L_x_14454:
        /* <DEDUP_REMOVED lines=9> */
.L_x_14458:
[----:B------:R-:W-:Y:S02]  /*37f20*/  IMAD.MOV.U32 R11, RZ, RZ, R64 ;  /* 0x000000ffff0b7224 */ /* 0x000fe400078e0040 */
[----:B------:R-:W-:Y:S02]  /*37f30*/  IMAD.MOV.U32 R7, RZ, RZ, R60 ;  /* 0x000000ffff077224 */ /* 0x000fe400078e003c */
[----:B------:R-:W-:Y:S02]  /*37f40*/  IMAD.MOV.U32 R64, RZ, RZ, R9 ;  /* 0x000000ffff407224 */ /* 0x000fe400078e0009 */
[----:B------:R-:W-:-:S07]  /*37f50*/  IMAD.MOV.U32 R60, RZ, RZ, R5 ;  /* 0x000000ffff3c7224 */ /* 0x000fce00078e0005 */
.L_x_14459:
[----:B------:R-:W-:Y:S05]  /*37f60*/  BSYNC B1 ;  /* 0x0000000000017941 */ /* 0x000fea0003800000 */
.L_x_14457:
        /* <DEDUP_REMOVED lines=9> */
.L_x_14461:
[----:B------:R-:W-:Y:S02]  /*38000*/  IMAD.MOV.U32 R10, RZ, RZ, R11 ;  /* 0x000000ffff0a7224 */ /* 0x000fe400078e000b */
[----:B------:R-:W-:Y:S02]  /*38010*/  IMAD.MOV.U32 R6, RZ, RZ, R7 ;  /* 0x000000ffff067224 */ /* 0x000fe400078e0007 */
[----:B------:R-:W-:Y:S02]  /*38020*/  IMAD.MOV.U32 R11, RZ, RZ, R8 ;  /* 0x000000ffff0b7224 */ /* 0x000fe400078e0008 */
[----:B------:R-:W-:-:S07]  /*38030*/  IMAD.MOV.U32 R7, RZ, RZ, R4 ;  /* 0x000000ffff077224 */ /* 0x000fce00078e0004 */
.L_x_14462:
[----:B------:R-:W-:Y:S05]  /*38040*/  BSYNC B1 ;  /* 0x0000000000017941 */ /* 0x000fea0003800000 */
.L_x_14460:
        /* <DEDUP_REMOVED lines=9> */
.L_x_14464:
[----:B------:R-:W-:Y:S02]  /*380e0*/  IMAD.MOV.U32 R9, RZ, RZ, R10 ;  /* 0x000000ffff097224 */ /* 0x000fe400078e000a */
[----:B------:R-:W-:Y:S02]  /*380f0*/  IMAD.MOV.U32 R5, RZ, RZ, R6 ;  /* 0x000000ffff057224 */ /* 0x000fe400078e0006 */
[----:B------:R-:W-:Y:S02]  /*38100*/  IMAD.MOV.U32 R10, RZ, RZ, R27 ;  /* 0x000000ffff0a7224 */ /* 0x000fe400078e001b */
[----:B------:R-:W-:-:S07]  /*38110*/  IMAD.MOV.U32 R6, RZ, RZ, R23 ;  /* 0x000000ffff067224 */ /* 0x000fce00078e0017 */
.L_x_14465:
[----:B------:R-:W-:Y:S05]  /*38120*/  BSYNC B1 ;  /* 0x0000000000017941 */ /* 0x000fea0003800000 */
.L_x_14463:
        /* <DEDUP_REMOVED lines=9> */
.L_x_14467:
[----:B------:R-:W-:Y:S02]  /*381c0*/  IMAD.MOV.U32 R8, RZ, RZ, R9 ;  /* 0x000000ffff087224 */ /* 0x000fe400078e0009 */
[----:B------:R-:W-:Y:S02]  /*381d0*/  IMAD.MOV.U32 R4, RZ, RZ, R5 ;  /* 0x000000ffff047224 */ /* 0x000fe400078e0005 */
[----:B------:R-:W-:Y:S02]  /*381e0*/  IMAD.MOV.U32 R9, RZ, RZ, R26 ;  /* 0x000000ffff097224 */ /* 0x000fe400078e001a */
[----:B------:R-:W-:-:S07]  /*381f0*/  IMAD.MOV.U32 R5, RZ, RZ, R22 ;  /* 0x000000ffff057224 */ /* 0x000fce00078e0016 */
.L_x_14468:
[----:B------:R-:W-:Y:S05]  /*38200*/  BSYNC B1 ;  /* 0x0000000000017941 */ /* 0x000fea0003800000 */
.L_x_14466:
        /* <DEDUP_REMOVED lines=9> */
.L_x_14470:
[----:B------:R-:W-:Y:S02]  /*382a0*/  IMAD.MOV.U32 R27, RZ, RZ, R8 ;  /* 0x000000ffff1b7224 */ /* 0x000fe400078e0008 */
[----:B------:R-:W-:Y:S02]  /*382b0*/  IMAD.MOV.U32 R23, RZ, RZ, R4 ;  /* 0x000000ffff177224 */ /* 0x000fe400078e0004 */
[----:B------:R-:W-:Y:S02]  /*382c0*/  IMAD.MOV.U32 R8, RZ, RZ, R25 ;  /* 0x000000ffff087224 */ /* 0x000fe400078e0019 */
[----:B------:R-:W-:-:S07]  /*382d0*/  IMAD.MOV.U32 R4, RZ, RZ, R21 ;  /* 0x000000ffff047224 */ /* 0x000fce00078e0015 */
.L_x_14471:
[----:B------:R-:W-:Y:S05]  /*382e0*/  BSYNC B1 ;  /* 0x0000000000017941 */ /* 0x000fea0003800000 */
.L_x_14469:
        /* <DEDUP_REMOVED lines=9> */
.L_x_14473:
[----:B------:R-:W-:Y:S02]  /*38380*/  IMAD.MOV.U32 R26, RZ, RZ, R27 ;  /* 0x000000ffff1a7224 */ /* 0x000fe400078e001b */
[----:B------:R-:W-:Y:S02]  /*38390*/  IMAD.MOV.U32 R22, RZ, RZ, R23 ;  /* 0x000000ffff167224 */ /* 0x000fe400078e0017 */
[----:B------:R-:W-:Y:S02]  /*383a0*/  IMAD.MOV.U32 R27, RZ, RZ, R24 ;  /* 0x000000ffff1b7224 */ /* 0x000fe400078e0018 */
[----:B------:R-:W-:-:S07]  /*383b0*/  IMAD.MOV.U32 R23, RZ, RZ, R20 ;  /* 0x000000ffff177224 */ /* 0x000fce00078e0014 */
.L_x_14474:
[----:B------:R-:W-:Y:S05]  /*383c0*/  BSYNC B1 ;  /* 0x0000000000017941 */ /* 0x000fea0003800000 */
.L_x_14472:
        /* <DEDUP_REMOVED lines=9> */
.L_x_14476:
[----:B------:R-:W-:Y:S02]  /*38460*/  IMAD.MOV.U32 R25, RZ, RZ, R26 ;  /* 0x000000ffff197224 */ /* 0x000fe400078e001a */
[----:B------:R-:W-:Y:S02]  /*38470*/  IMAD.MOV.U32 R21, RZ, RZ, R22 ;  /* 0x000000ffff157224 */ /* 0x000fe400078e0016 */
[----:B------:R-:W-:Y:S02]  /*38480*/  IMAD.MOV.U32 R26, RZ, RZ, R19 ;  /* 0x000000ffff1a7224 */ /* 0x000fe400078e0013 */
[----:B------:R-:W-:-:S07]  /*38490*/  IMAD.MOV.U32 R22, RZ, RZ, R15 ;  /* 0x000000ffff167224 */ /* 0x000fce00078e000f */
.L_x_14477:
[----:B------:R-:W-:Y:S05]  /*384a0*/  BSYNC B1 ;  /* 0x0000000000017941 */ /* 0x000fea0003800000 */
.L_x_14475:
        /* <DEDUP_REMOVED lines=9> */
.L_x_14479:
[----:B------:R-:W-:Y:S02]  /*38540*/  IMAD.MOV.U32 R24, RZ, RZ, R25 ;  /* 0x000000ffff187224 */ /* 0x000fe400078e0019 */
[----:B------:R-:W-:Y:S02]  /*38550*/  IMAD.MOV.U32 R20, RZ, RZ, R21 ;  /* 0x000000ffff147224 */ /* 0x000fe400078e0015 */
[----:B------:R-:W-:Y:S02]  /*38560*/  IMAD.MOV.U32 R25, RZ, RZ, R18 ;  /* 0x000000ffff197224 */ /* 0x000fe400078e0012 */
[----:B------:R-:W-:-:S07]  /*38570*/  IMAD.MOV.U32 R21, RZ, RZ, R14 ;  /* 0x000000ffff157224 */ /* 0x000fce00078e000e */
.L_x_14480:
[----:B------:R-:W-:Y:S05]  /*38580*/  BSYNC B1 ;  /* 0x0000000000017941 */ /* 0x000fea0003800000 */
.L_x_14478:
        /* <DEDUP_REMOVED lines=9> */
.L_x_14482:
[----:B------:R-:W-:Y:S02]  /*38620*/  IMAD.MOV.U32 R14, RZ, RZ, R24 ;  /* 0x000000ffff0e7224 */ /* 0x000fe400078e0018 */
[----:B------:R-:W-:Y:S02]  /*38630*/  IMAD.MOV.U32 R15, RZ, RZ, R20 ;  /* 0x000000ffff0f7224 */ /* 0x000fe400078e0014 */
[----:B------:R-:W-:Y:S02]  /*38640*/  IMAD.MOV.U32 R24, RZ, RZ, R17 ;  /* 0x000000ffff187224 */ /* 0x000fe400078e0011 */
[----:B------:R-:W-:-:S07]  /*38650*/  IMAD.MOV.U32 R20, RZ, RZ, R13 ;  /* 0x000000ffff147224 */ /* 0x000fce00078e000d */
.L_x_14483:
[----:B------:R-:W-:Y:S05]  /*38660*/  BSYNC B1 ;  /* 0x0000000000017941 */ /* 0x000fea0003800000 */
.L_x_14481:
        /* <DEDUP_REMOVED lines=9> */
.L_x_14485:
[----:B------:R-:W-:Y:S02]  /*38700*/  IMAD.MOV.U32 R17, RZ, RZ, R14 ;  /* 0x000000ffff117224 */ /* 0x000fe400078e000e */
[----:B------:R-:W-:Y:S02]  /*38710*/  IMAD.MOV.U32 R13, RZ, RZ, R15 ;  /* 0x000000ffff0d7224 */ /* 0x000fe400078e000f */
[----:B------:R-:W-:Y:S02]  /*38720*/  IMAD.MOV.U32 R14, RZ, RZ, R3 ;  /* 0x000000ffff0e7224 */ /* 0x000fe400078e0003 */
[----:B------:R-:W-:-:S07]  /*38730*/  IMAD.MOV.U32 R15, RZ, RZ, R12 ;  /* 0x000000ffff0f7224 */ /* 0x000fce00078e000c */
.L_x_14486:
[----:B------:R-:W-:Y:S05]  /*38740*/  BSYNC B1 ;  /* 0x0000000000017941 */ /* 0x000fea0003800000 */
.L_x_14484:
        /* <DEDUP_REMOVED lines=9> */
.L_x_14488:
[----:B------:R-:W-:Y:S02]  /*387e0*/  IMAD.MOV.U32 R12, RZ, RZ, R17 ;  /* 0x000000ffff0c7224 */ /* 0x000fe400078e0011 */
[----:B------:R-:W-:Y:S02]  /*387f0*/  IMAD.MOV.U32 R3, RZ, RZ, R13 ;  /* 0x000000ffff037224 */ /* 0x000fe400078e000d */
[----:B------:R-:W-:Y:S02]  /*38800*/  IMAD.MOV.U32 R17, RZ, RZ, R16 ;  /* 0x000000ffff117224 */ /* 0x000fe400078e0010 */
[----:B------:R-:W-:-:S07]  /*38810*/  IMAD.MOV.U32 R13, RZ, RZ, R2 ;  /* 0x000000ffff0d7224 */ /* 0x000fce00078e0002 */
.L_x_14489:
[----:B------:R-:W-:Y:S05]  /*38820*/  BSYNC B1 ;  /* 0x0000000000017941 */ /* 0x000fea0003800000 */
.L_x_14487:
        /* <DEDUP_REMOVED lines=16> */
.L_x_14491:
[----:B------:R-:W-:Y:S02]  /*38930*/  IMAD.MOV.U32 R65, RZ, RZ, R28 ;  /* 0x000000ffff417224 */ /* 0x000fe400078e001c */
[----:B------:R-:W-:Y:S01]  /*38940*/  IMAD.MOV.U32 R19, RZ, RZ, R0 ;  /* 0x000000ffff137224 */ /* 0x000fe200078e0000 */
[----:B------:R-:W-:Y:S01]  /*38950*/  MOV R0, R29 ;  /* 0x0000001d00007202 */ /* 0x000fe20000000f00 */
[----:B------:R-:W-:-:S07]  /*38960*/  IMAD.MOV.U32 R28, RZ, RZ, R31 ;  /* 0x000000ffff1c7224 */ /* 0x000fce00078e001f */
.L_x_14492:
[----:B------:R-:W-:Y:S05]  /*38970*/  BSYNC B1 ;  /* 0x0000000000017941 */ /* 0x000fea0003800000 */
.L_x_14490:
        /* <DEDUP_REMOVED lines=9> */
.L_x_14494:
[----:B------:R-:W-:Y:S01]  /*38a10*/  IMAD.MOV.U32 R16, RZ, RZ, R65 ;  /* 0x000000ffff107224 */ /* 0x000fe200078e0041 */
[----:B------:R-:W-:Y:S01]  /*38a20*/  MOV R65, R32 ;  /* 0x0000002000417202 */ /* 0x000fe20000000f00 */
[----:B------:R-:W-:Y:S02]  /*38a30*/  IMAD.MOV.U32 R2, RZ, RZ, R19 ;  /* 0x000000ffff027224 */ /* 0x000fe400078e0013 */
[----:B------:R-:W-:-:S07]  /*38a40*/  IMAD.MOV.U32 R19, RZ, RZ, R30 ;  /* 0x000000ffff137224 */ /* 0x000fce00078e001e */
.L_x_14495:
[----:B------:R-:W-:Y:S05]  /*38a50*/  BSYNC B1 ;  /* 0x0000000000017941 */ /* 0x000fea0003800000 */
.L_x_14493:
        /* <DEDUP_REMOVED lines=9> */
.L_x_14497:
[----:B------:R-:W-:Y:S01]  /*38af0*/  IMAD.MOV.U32 R31, RZ, RZ, R16 ;  /* 0x000000ffff1f7224 */ /* 0x000fe200078e0010 */
[----:B------:R-:W-:Y:S01]  /*38b00*/  MOV R16, R37 ;  /* 0x0000002500107202 */ /* 0x000fe20000000f00 */
[----:B------:R-:W-:Y:S02]  /*38b10*/  IMAD.MOV.U32 R29, RZ, RZ, R2 ;  /* 0x000000ffff1d7224 */ /* 0x000fe400078e0002 */
[----:B------:R-:W-:-:S07]  /*38b20*/  IMAD.MOV.U32 R2, RZ, RZ, R35 ;  /* 0x000000ffff027224 */ /* 0x000fce00078e0023 */
.L_x_14498:
[----:B------:R-:W-:Y:S05]  /*38b30*/  BSYNC B1 ;  /* 0x0000000000017941 */ /* 0x000fea0003800000 */
.L_x_14496:
        /* <DEDUP_REMOVED lines=9> */
.L_x_14500:
[----:B------:R-:W-:Y:S01]  /*38bd0*/  IMAD.MOV.U32 R30, RZ, RZ, R31 ;  /* 0x000000ffff1e7224 */ /* 0x000fe200078e001f */
[----:B------:R-:W-:Y:S01]  /*38be0*/  MOV R31, R64 ;  /* 0x00000040001f7202 */ /* 0x000fe20000000f00 */
[----:B------:R-:W-:Y:S02]  /*38bf0*/  IMAD.MOV.U32 R18, RZ, RZ, R29 ;  /* 0x000000ffff127224 */ /* 0x000fe400078e001d */
[----:B------:R-:W-:-:S07]  /*38c00*/  IMAD.MOV.U32 R29, RZ, RZ, R60 ;  /* 0x000000ffff1d7224 */ /* 0x000fce00078e003c */
.L_x_14501:
[----:B------:R-:W-:Y:S05]  /*38c10*/  BSYNC B1 ;  /* 0x0000000000017941 */ /* 0x000fea0003800000 */
.L_x_14499:
        /* <DEDUP_REMOVED lines=9> */
.L_x_14503:
[----:B------:R-:W-:Y:S01]  /*38cb0*/  IMAD.MOV.U32 R37, RZ, RZ, R30 ;  /* 0x000000ffff257224 */ /* 0x000fe200078e001e */
[----:B------:R-:W-:Y:S01]  /*38cc0*/  MOV R30, R11 ;  /* 0x0000000b001e7202 */ /* 0x000fe20000000f00 */
[----:B------:R-:W-:Y:S02]  /*38cd0*/  IMAD.MOV.U32 R35, RZ, RZ, R18 ;  /* 0x000000ffff237224 */ /* 0x000fe400078e0012 */
[----:B------:R-:W-:-:S07]  /*38ce0*/  IMAD.MOV.U32 R18, RZ, RZ, R7 ;  /* 0x000000ffff127224 */ /* 0x000fce00078e0007 */
.L_x_14504:
[----:B------:R-:W-:Y:S05]  /*38cf0*/  BSYNC B1 ;  /* 0x0000000000017941 */ /* 0x000fea0003800000 */
.L_x_14502:
        /* <DEDUP_REMOVED lines=9> */
.L_x_14506:
[----:B------:R-:W-:Y:S01]  /*38d90*/  IMAD.MOV.U32 R58, RZ, RZ, R37 ;  /* 0x000000ffff3a7224 */ /* 0x000fe200078e0025 */
[----:B------:R-:W-:Y:S01]  /*38da0*/  MOV R37, R10 ;  /* 0x0000000a00257202 */ /* 0x000fe20000000f00 */
[----:B------:R-:W-:Y:S02]  /*38db0*/  IMAD.MOV.U32 R32, RZ, RZ, R35 ;  /* 0x000000ffff207224 */ /* 0x000fe400078e0023 */
[----:B------:R-:W-:-:S07]  /*38dc0*/  IMAD.MOV.U32 R35, RZ, RZ, R6 ;  /* 0x000000ffff237224 */ /* 0x000fce00078e0006 */
.L_x_14507:
[----:B------:R-:W-:Y:S05]  /*38dd0*/  BSYNC B1 ;  /* 0x0000000000017941 */ /* 0x000fea0003800000 */
.L_x_14505:
        /* <DEDUP_REMOVED lines=9> */
.L_x_14509:
[----:B------:R-:W-:Y:S01]  /*38e70*/  IMAD.MOV.U32 R11, RZ, RZ, R58 ;  /* 0x000000ffff0b7224 */ /* 0x000fe200078e003a */
[----:B------:R-:W-:Y:S01]  /*38e80*/  MOV R58, R9 ;  /* 0x00000009003a7202 */ /* 0x000fe20000000f00 */
[----:B------:R-:W-:Y:S02]  /*38e90*/  IMAD.MOV.U32 R7, RZ, RZ, R32 ;  /* 0x000000ffff077224 */ /* 0x000fe400078e0020 */
[----:B------:R-:W-:-:S07]  /*38ea0*/  IMAD.MOV.U32 R32, RZ, RZ, R5 ;  /* 0x000000ffff207224 */ /* 0x000fce00078e0005 */
.L_x_14510:
[----:B------:R-:W-:Y:S05]  /*38eb0*/  BSYNC B1 ;  /* 0x0000000000017941 */ /* 0x000fea0003800000 */
.L_x_14508:
        /* <DEDUP_REMOVED lines=9> */
.L_x_14512:
[----:B------:R-:W-:Y:S01]  /*38f50*/  IMAD.MOV.U32 R10, RZ, RZ, R11 ;  /* 0x000000ffff0a7224 */ /* 0x000fe200078e000b */
[----:B------:R-:W-:Y:S01]  /*38f60*/  MOV R11, R8 ;  /* 0x00000008000b7202 */ /* 0x000fe20000000f00 */
[----:B------:R-:W-:Y:S02]  /*38f70*/  IMAD.MOV.U32 R6, RZ, RZ, R7 ;  /* 0x000000ffff067224 */ /* 0x000fe400078e0007 */
[----:B------:R-:W-:-:S07]  /*38f80*/  IMAD.MOV.U32 R7, RZ, RZ, R4 ;  /* 0x000000ffff077224 */ /* 0x000fce00078e0004 */
.L_x_14513:
[----:B------:R-:W-:Y:S05]  /*38f90*/  BSYNC B1 ;  /* 0x0000000000017941 */ /* 0x000fea0003800000 */
.L_x_14511:
        /* <DEDUP_REMOVED lines=9> */
.L_x_14515:
[----:B------:R-:W-:Y:S01]  /*39030*/  IMAD.MOV.U32 R9, RZ, RZ, R10 ;  /* 0x000000ffff097224 */ /* 0x000fe200078e000a */
[----:B------:R-:W-:Y:S01]  /*39040*/  MOV R10, R27 ;  /* 0x0000001b000a7202 */ /* 0x000fe20000000f00 */
[----:B------:R-:W-:Y:S02]  /*39050*/  IMAD.MOV.U32 R5, RZ, RZ, R6 ;  /* 0x000000ffff057224 */ /* 0x000fe400078e0006 */
[----:B------:R-:W-:-:S07]  /*39060*/  IMAD.MOV.U32 R6, RZ, RZ, R23 ;  /* 0x000000ffff067224 */ /* 0x000fce00078e0017 */
.L_x_14516:
[----:B------:R-:W-:Y:S05]  /*39070*/  BSYNC B1 ;  /* 0x0000000000017941 */ /* 0x000fea0003800000 */
.L_x_14514:
        /* <DEDUP_REMOVED lines=9> */
.L_x_14518:
[----:B------:R-:W-:Y:S01]  /*39110*/  IMAD.MOV.U32 R8, RZ, RZ, R9 ;  /* 0x000000ffff087224 */ /* 0x000fe200078e0009 */
[----:B------:R-:W-:Y:S01]  /*39120*/  MOV R9, R26 ;  /* 0x0000001a00097202 */ /* 0x000fe20000000f00 */
[----:B------:R-:W-:Y:S02]  /*39130*/  IMAD.MOV.U32 R4, RZ, RZ, R5 ;  /* 0x000000ffff047224 */ /* 0x000fe400078e0005 */
[----:B------:R-:W-:-:S07]  /*39140*/  IMAD.MOV.U32 R5, RZ, RZ, R22 ;  /* 0x000000ffff057224 */ /* 0x000fce00078e0016 */
.L_x_14519:
[----:B------:R-:W-:Y:S05]  /*39150*/  BSYNC B1 ;  /* 0x0000000000017941 */ /* 0x000fea0003800000 */
.L_x_14517:
        /* <DEDUP_REMOVED lines=9> */
.L_x_14521:
[----:B------:R-:W-:Y:S01]  /*391f0*/  IMAD.MOV.U32 R27, RZ, RZ, R8 ;  /* 0x000000ffff1b7224 */ /* 0x000fe200078e0008 */
[----:B------:R-:W-:Y:S01]  /*39200*/  MOV R8, R25 ;  /* 0x0000001900087202 */ /* 0x000fe20000000f00 */
[----:B------:R-:W-:Y:S02]  /*39210*/  IMAD.MOV.U32 R23, RZ, RZ, R4 ;  /* 0x000000ffff177224 */ /* 0x000fe400078e0004 */
[----:B------:R-:W-:-:S07]  /*39220*/  IMAD.MOV.U32 R4, RZ, RZ, R21 ;  /* 0x000000ffff047224 */ /* 0x000fce00078e0015 */
.L_x_14522:
[----:B------:R-:W-:Y:S05]  /*39230*/  BSYNC B1 ;  /* 0x0000000000017941 */ /* 0x000fea0003800000 */
.L_x_14520:
        /* <DEDUP_REMOVED lines=9> */
.L_x_14524:
[----:B------:R-:W-:Y:S01]  /*392d0*/  IMAD.MOV.U32 R21, RZ, RZ, R27 ;  /* 0x000000ffff157224 */ /* 0x000fe200078e001b */
[----:B------:R-:W-:Y:S01]  /*392e0*/  MOV R27, R24 ;  /* 0x00000018001b7202 */ /* 0x000fe20000000f00 */
[----:B------:R-:W-:Y:S02]  /*392f0*/  IMAD.MOV.U32 R22, RZ, RZ, R23 ;  /* 0x000000ffff167224 */ /* 0x000fe400078e0017 */
[----:B------:R-:W-:-:S07]  /*39300*/  IMAD.MOV.U32 R23, RZ, RZ, R20 ;  /* 0x000000ffff177224 */ /* 0x000fce00078e0014 */
.L_x_14525:
[----:B------:R-:W-:Y:S05]  /*39310*/  BSYNC B1 ;  /* 0x0000000000017941 */ /* 0x000fea0003800000 */
.L_x_14523:
        /* <DEDUP_REMOVED lines=9> */
.L_x_14527:
[----:B------:R-:W-:Y:S01]  /*393b0*/  IMAD.MOV.U32 R24, RZ, RZ, R21 ;  /* 0x000000ffff187224 */ /* 0x000fe200078e0015 */
[----:B------:R-:W-:Y:S01]  /*393c0*/  MOV R21, R14 ;  /* 0x0000000e00157202 */ /* 0x000fe20000000f00 */
[----:B------:R-:W-:Y:S02]  /*393d0*/  IMAD.MOV.U32 R20, RZ, RZ, R22 ;  /* 0x000000ffff147224 */ /* 0x000fe400078e0016 */
[----:B------:R-:W-:-:S07]  /*393e0*/  IMAD.MOV.U32 R22, RZ, RZ, R15 ;  /* 0x000000ffff167224 */ /* 0x000fce00078e000f */
.L_x_14528:
[----:B------:R-:W-:Y:S05]  /*393f0*/  BSYNC B1 ;  /* 0x0000000000017941 */ /* 0x000fea0003800000 */
.L_x_14526:
        /* <DEDUP_REMOVED lines=9> */
.L_x_14530:
[----:B------:R-:W-:Y:S01]  /*39490*/  IMAD.MOV.U32 R15, RZ, RZ, R24 ;  /* 0x000000ffff0f7224 */ /* 0x000fe200078e0018 */
[----:B------:R-:W-:Y:S01]  /*394a0*/  MOV R24, R17 ;  /* 0x0000001100187202 */ /* 0x000fe20000000f00 */
[----:B------:R-:W-:Y:S02]  /*394b0*/  IMAD.MOV.U32 R14, RZ, RZ, R20 ;  /* 0x000000ffff0e7224 */ /* 0x000fe400078e0014 */
[----:B------:R-:W-:-:S07]  /*394c0*/  IMAD.MOV.U32 R20, RZ, RZ, R13 ;  /* 0x000000ffff147224 */ /* 0x000fce00078e000d */
.L_x_14531:
[----:B------:R-:W-:Y:S05]  /*394d0*/  BSYNC B1 ;  /* 0x0000000000017941 */ /* 0x000fea0003800000 */
.L_x_14529:
        /* <DEDUP_REMOVED lines=9> */
.L_x_14533:
[----:B------:R-:W-:Y:S01]  /*39570*/  IMAD.MOV.U32 R17, RZ, RZ, R15 ;  /* 0x000000ffff117224 */ /* 0x000fe200078e000f */
[----:B------:R-:W-:Y:S01]  /*39580*/  MOV R15, R12 ;  /* 0x0000000c000f7202 */ /* 0x000fe20000000f00 */
[----:B------:R-:W-:Y:S02]  /*39590*/  IMAD.MOV.U32 R13, RZ, RZ, R14 ;  /* 0x000000ffff0d7224 */ /* 0x000fe400078e000e */
[----:B------:R-:W-:-:S07]  /*395a0*/  IMAD.MOV.U32 R14, RZ, RZ, R3 ;  /* 0x000000ffff0e7224 */ /* 0x000fce00078e0003 */
.L_x_14534:
[----:B------:R-:W-:Y:S05]  /*395b0*/  BSYNC B1 ;  /* 0x0000000000017941 */ /* 0x000fea0003800000 */
.L_x_14532:
        /* <DEDUP_REMOVED lines=16> */
.L_x_14536:
[----:B------:R-:W-:Y:S01]  /*396c0*/  MOV R25, R28 ;  /* 0x0000001c00197202 */ /* 0x000fe20000000f00 */
[----:B------:R-:W-:Y:S02]  /*396d0*/  IMAD.MOV.U32 R3, RZ, RZ, R0 ;  /* 0x000000ffff037224 */ /* 0x000fe400078e0000 */
[----:B------:R-:W-:Y:S02]  /*396e0*/  IMAD.MOV.U32 R0, RZ, RZ, R19 ;  /* 0x000000ffff007224 */ /* 0x000fe400078e0013 */
[----:B------:R-:W-:-:S07]  /*396f0*/  IMAD.MOV.U32 R28, RZ, RZ, R65 ;  /* 0x000000ffff1c7224 */ /* 0x000fce00078e0041 */
.L_x_14537:
[----:B------:R-:W-:Y:S05]  /*39700*/  BSYNC B1 ;  /* 0x0000000000017941 */ /* 0x000fea0003800000 */
.L_x_14535:
        /* <DEDUP_REMOVED lines=9> */
.L_x_14539:
[----:B------:R-:W-:Y:S01]  /*397a0*/  MOV R26, R25 ;  /* 0x00000019001a7202 */ /* 0x000fe20000000f00 */
[----:B------:R-:W-:Y:S02]  /*397b0*/  IMAD.MOV.U32 R12, RZ, RZ, R3 ;  /* 0x000000ffff0c7224 */ /* 0x000fe400078e0003 */
[----:B------:R-:W-:Y:S02]  /*397c0*/  IMAD.MOV.U32 R25, RZ, RZ, R16 ;  /* 0x000000ffff197224 */ /* 0x000fe400078e0010 */
[----:B------:R-:W-:-:S07]  /*397d0*/  IMAD.MOV.U32 R3, RZ, RZ, R2 ;  /* 0x000000ffff037224 */ /* 0x000fce00078e0002 */
.L_x_14540:
[----:B------:R-:W-:Y:S05]  /*397e0*/  BSYNC B1 ;  /* 0x0000000000017941 */ /* 0x000fea0003800000 */
.L_x_14538:
        /* <DEDUP_REMOVED lines=9> */
.L_x_14542:
[----:B------:R-:W-:Y:S01]  /*39880*/  MOV R63, R26 ;  /* 0x0000001a003f7202 */ /* 0x000fe20000000f00 */
[----:B------:R-:W-:Y:S02]  /*39890*/  IMAD.MOV.U32 R19, RZ, RZ, R12 ;  /* 0x000000ffff137224 */ /* 0x000fe400078e000c */
[----:B------:R-:W-:Y:S02]  /*398a0*/  IMAD.MOV.U32 R26, RZ, RZ, R31 ;  /* 0x000000ffff1a7224 */ /* 0x000fe400078e001f */
[----:B------:R-:W-:-:S07]  /*398b0*/  IMAD.MOV.U32 R12, RZ, RZ, R29 ;  /* 0x000000ffff0c7224 */ /* 0x000fce00078e001d */
.L_x_14543:
[----:B------:R-:W-:Y:S05]  /*398c0*/  BSYNC B1 ;  /* 0x0000000000017941 */ /* 0x000fea0003800000 */
.L_x_14541:
        /* <DEDUP_REMOVED lines=9> */
.L_x_14545:
[----:B------:R-:W-:Y:S01]  /*39960*/  MOV R16, R63 ;  /* 0x0000003f00107202 */ /* 0x000fe20000000f00 */
[----:B------:R-:W-:Y:S02]  /*39970*/  IMAD.MOV.U32 R2, RZ, RZ, R19 ;  /* 0x000000ffff027224 */ /* 0x000fe400078e0013 */
[----:B------:R-:W-:Y:S02]  /*39980*/  IMAD.MOV.U32 R63, RZ, RZ, R30 ;  /* 0x000000ffff3f7224 */ /* 0x000fe400078e001e */
[----:B------:R-:W-:-:S07]  /*39990*/  IMAD.MOV.U32 R19, RZ, RZ, R18 ;  /* 0x000000ffff137224 */ /* 0x000fce00078e0012 */
.L_x_14546:
[----:B------:R-:W-:Y:S05]  /*399a0*/  BSYNC B1 ;  /* 0x0000000000017941 */ /* 0x000fea0003800000 */
.L_x_14544:
        /* <DEDUP_REMOVED lines=9> */
.L_x_14548:
[----:B------:R-:W-:Y:S01]  /*39a40*/  MOV R31, R16 ;  /* 0x00000010001f7202 */ /* 0x000fe20000000f00 */
[----:B------:R-:W-:Y:S02]  /*39a50*/  IMAD.MOV.U32 R29, RZ, RZ, R2 ;  /* 0x000000ffff1d7224 */ /* 0x000fe400078e0002 */
[----:B------:R-:W-:Y:S02]  /*39a60*/  IMAD.MOV.U32 R16, RZ, RZ, R37 ;  /* 0x000000ffff107224 */ /* 0x000fe400078e0025 */
[----:B------:R-:W-:-:S07]  /*39a70*/  IMAD.MOV.U32 R2, RZ, RZ, R35 ;  /* 0x000000ffff027224 */ /* 0x000fce00078e0023 */
.L_x_14549:
[----:B------:R-:W-:Y:S05]  /*39a80*/  BSYNC B1 ;  /* 0x0000000000017941 */ /* 0x000fea0003800000 */
.L_x_14547:
        /* <DEDUP_REMOVED lines=9> */
.L_x_14551:
[----:B------:R-:W-:Y:S01]  /*39b20*/  MOV R30, R31 ;  /* 0x0000001f001e7202 */ /* 0x000fe20000000f00 */
[----:B------:R-:W-:Y:S02]  /*39b30*/  IMAD.MOV.U32 R18, RZ, RZ, R29 ;  /* 0x000000ffff127224 */ /* 0x000fe400078e001d */
[----:B------:R-:W-:Y:S02]  /*39b40*/  IMAD.MOV.U32 R31, RZ, RZ, R58 ;  /* 0x000000ffff1f7224 */ /* 0x000fe400078e003a */
[----:B------:R-:W-:-:S07]  /*39b50*/  IMAD.MOV.U32 R29, RZ, RZ, R32 ;  /* 0x000000ffff1d7224 */ /* 0x000fce00078e0020 */
.L_x_14552:
[----:B------:R-:W-:Y:S05]  /*39b60*/  BSYNC B1 ;  /* 0x0000000000017941 */ /* 0x000fea0003800000 */
.L_x_14550:
        /* <DEDUP_REMOVED lines=9> */
.L_x_14554:
[----:B------:R-:W-:Y:S01]  /*39c00*/  MOV R37, R30 ;  /* 0x0000001e00257202 */ /* 0x000fe20000000f00 */
[----:B------:R-:W-:Y:S02]  /*39c10*/  IMAD.MOV.U32 R35, RZ, RZ, R18 ;  /* 0x000000ffff237224 */ /* 0x000fe400078e0012 */
[----:B------:R-:W-:Y:S02]  /*39c20*/  IMAD.MOV.U32 R30, RZ, RZ, R11 ;  /* 0x000000ffff1e7224 */ /* 0x000fe400078e000b */
[----:B------:R-:W-:-:S07]  /*39c30*/  IMAD.MOV.U32 R18, RZ, RZ, R7 ;  /* 0x000000ffff127224 */ /* 0x000fce00078e0007 */
.L_x_14555:
[----:B------:R-:W-:Y:S05]  /*39c40*/  BSYNC B1 ;  /* 0x0000000000017941 */ /* 0x000fea0003800000 */
.L_x_14553:
        /* <DEDUP_REMOVED lines=9> */
.L_x_14557:
[----:B------:R-:W-:Y:S01]  /*39ce0*/  MOV R56, R37 ;  /* 0x0000002500387202 */ /* 0x000fe20000000f00 */
[----:B------:R-:W-:Y:S02]  /*39cf0*/  IMAD.MOV.U32 R32, RZ, RZ, R35 ;  /* 0x000000ffff207224 */ /* 0x000fe400078e0023 */
[----:B------:R-:W-:Y:S02]  /*39d00*/  IMAD.MOV.U32 R37, RZ, RZ, R10 ;  /* 0x000000ffff257224 */ /* 0x000fe400078e000a */
[----:B------:R-:W-:-:S07]  /*39d10*/  IMAD.MOV.U32 R35, RZ, RZ, R6 ;  /* 0x000000ffff237224 */ /* 0x000fce00078e0006 */
.L_x_14558:
[----:B------:R-:W-:Y:S05]  /*39d20*/  BSYNC B1 ;  /* 0x0000000000017941 */ /* 0x000fea0003800000 */
.L_x_14556:
        /* <DEDUP_REMOVED lines=9> */
.L_x_14560:
[----:B------:R-:W-:Y:S01]  /*39dc0*/  MOV R11, R56 ;  /* 0x00000038000b7202 */ /* 0x000fe20000000f00 */
[----:B------:R-:W-:Y:S02]  /*39dd0*/  IMAD.MOV.U32 R7, RZ, RZ, R32 ;  /* 0x000000ffff077224 */ /* 0x000fe400078e0020 */
[----:B------:R-:W-:Y:S02]  /*39de0*/  IMAD.MOV.U32 R56, RZ, RZ, R9 ;  /* 0x000000ffff387224 */ /* 0x000fe400078e0009 */
[----:B------:R-:W-:-:S07]  /*39df0*/  IMAD.MOV.U32 R32, RZ, RZ, R5 ;  /* 0x000000ffff207224 */ /* 0x000fce00078e0005 */
.L_x_14561:
[----:B------:R-:W-:Y:S05]  /*39e00*/  BSYNC B1 ;  /* 0x0000000000017941 */ /* 0x000fea0003800000 */
.L_x_14559:
        /* <DEDUP_REMOVED lines=9> */
.L_x_14563:
[----:B------:R-:W-:Y:S01]  /*39ea0*/  MOV R10, R11 ;  /* 0x0000000b000a7202 */ /* 0x000fe20000000f00 */
[----:B------:R-:W-:Y:S02]  /*39eb0*/  IMAD.MOV.U32 R6, RZ, RZ, R7 ;  /* 0x000000ffff067224 */ /* 0x000fe400078e0007 */
[----:B------:R-:W-:Y:S02]  /*39ec0*/  IMAD.MOV.U32 R11, RZ, RZ, R8 ;  /* 0x000000ffff0b7224 */ /* 0x000fe400078e0008 */
[----:B------:R-:W-:-:S07]  /*39ed0*/  IMAD.MOV.U32 R7, RZ, RZ, R4 ;  /* 0x000000ffff077224 */ /* 0x000fce00078e0004 */
.L_x_14564:
[----:B------:R-:W-:Y:S05]  /*39ee0*/  BSYNC B1 ;  /* 0x0000000000017941 */ /* 0x000fea0003800000 */
.L_x_14562:
        /* <DEDUP_REMOVED lines=9> */
.L_x_14566:
[----:B------:R-:W-:Y:S01]  /*39f80*/  MOV R4, R10 ;  /* 0x0000000a00047202 */ /* 0x000fe20000000f00 */
[----:B------:R-:W-:Y:S02]  /*39f90*/  IMAD.MOV.U32 R5, RZ, RZ, R6 ;  /* 0x000000ffff057224 */ /* 0x000fe400078e0006 */
[----:B------:R-:W-:Y:S02]  /*39fa0*/  IMAD.MOV.U32 R10, RZ, RZ, R27 ;  /* 0x000000ffff0a7224 */ /* 0x000fe400078e001b */
[----:B------:R-:W-:-:S07]  /*39fb0*/  IMAD.MOV.U32 R6, RZ, RZ, R23 ;  /* 0x000000ffff067224 */ /* 0x000fce00078e0017 */
.L_x_14567:
[----:B------:R-:W-:Y:S05]  /*39fc0*/  BSYNC B1 ;  /* 0x0000000000017941 */ /* 0x000fea0003800000 */
.L_x_14565:
        /* <DEDUP_REMOVED lines=9> */
.L_x_14569:
[----:B------:R-:W-:Y:S01]  /*3a060*/  MOV R23, R4 ;  /* 0x0000000400177202 */ /* 0x000fe20000000f00 */
[----:B------:R-:W-:Y:S02]  /*3a070*/  IMAD.MOV.U32 R9, RZ, RZ, R5 ;  /* 0x000000ffff097224 */ /* 0x000fe400078e0005 */
[----:B------:R-:W-:Y:S02]  /*3a080*/  IMAD.MOV.U32 R4, RZ, RZ, R21 ;  /* 0x000000ffff047224 */ /* 0x000fe400078e0015 */
[----:B------:R-:W-:-:S07]  /*3a090*/  IMAD.MOV.U32 R5, RZ, RZ, R22 ;  /* 0x000000ffff057224 */ /* 0x000fce00078e0016 */
.L_x_14570:
[----:B------:R-:W-:Y:S05]  /*3a0a0*/  BSYNC B1 ;  /* 0x0000000000017941 */ /* 0x000fea0003800000 */
.L_x_14568:
        /* <DEDUP_REMOVED lines=9> */
.L_x_14572:
[----:B------:R-:W-:Y:S01]  /*3a140*/  MOV R8, R23 ;  /* 0x0000001700087202 */ /* 0x000fe20000000f00 */
[----:B------:R-:W-:Y:S02]  /*3a150*/  IMAD.MOV.U32 R21, RZ, RZ, R9 ;  /* 0x000000ffff157224 */ /* 0x000fe400078e0009 */
[----:B------:R-:W-:Y:S02]  /*3a160*/  IMAD.MOV.U32 R23, RZ, RZ, R24 ;  /* 0x000000ffff177224 */ /* 0x000fe400078e0018 */
[----:B------:R-:W-:-:S07]  /*3a170*/  IMAD.MOV.U32 R9, RZ, RZ, R20 ;  /* 0x000000ffff097224 */ /* 0x000fce00078e0014 */
.L_x_14573:
[----:B------:R-:W-:Y:S05]  /*3a180*/  BSYNC B1 ;  /* 0x0000000000017941 */ /* 0x000fea0003800000 */
.L_x_14571:
        /* <DEDUP_REMOVED lines=9> */
.L_x_14575:
[----:B------:R-:W-:Y:S01]  /*3a220*/  MOV R22, R8 ;  /* 0x0000000800167202 */ /* 0x000fe20000000f00 */
[----:B------:R-:W-:Y:S02]  /*3a230*/  IMAD.MOV.U32 R20, RZ, RZ, R21 ;  /* 0x000000ffff147224 */ /* 0x000fe400078e0015 */
[----:B------:R-:W-:Y:S02]  /*3a240*/  IMAD.MOV.U32 R8, RZ, RZ, R15 ;  /* 0x000000ffff087224 */ /* 0x000fe400078e000f */
[----:B------:R-:W-:-:S07]  /*3a250*/  IMAD.MOV.U32 R21, RZ, RZ, R14 ;  /* 0x000000ffff157224 */ /* 0x000fce00078e000e */
.L_x_14576:
[----:B------:R-:W-:Y:S05]  /*3a260*/  BSYNC B1 ;  /* 0x0000000000017941 */ /* 0x000fea0003800000 */
.L_x_14574:
        /* <DEDUP_REMOVED lines=9> */
.L_x_14578:
[----:B------:R-:W-:Y:S01]  /*3a300*/  MOV R15, R22 ;  /* 0x00000016000f7202 */ /* 0x000fe20000000f00 */
[----:B------:R-:W-:Y:S02]  /*3a310*/  IMAD.MOV.U32 R14, RZ, RZ, R20 ;  /* 0x000000ffff0e7224 */ /* 0x000fe400078e0014 */
[----:B------:R-:W-:Y:S02]  /*3a320*/  IMAD.MOV.U32 R22, RZ, RZ, R17 ;  /* 0x000000ffff167224 */ /* 0x000fe400078e0011 */
[----:B------:R-:W-:-:S07]  /*3a330*/  IMAD.MOV.U32 R20, RZ, RZ, R13 ;  /* 0x000000ffff147224 */ /* 0x000fce00078e000d */
.L_x_14579:
[----:B------:R-:W-:Y:S05]  /*3a340*/  BSYNC B1 ;  /* 0x0000000000017941 */ /* 0x000fea0003800000 */
.L_x_14577:
        /* <DEDUP_REMOVED lines=16> */
.L_x_14581:
[----:B------:R-:W-:Y:S02]  /*3a450*/  IMAD.MOV.U32 R17, RZ, RZ, R28 ;  /* 0x000000ffff117224 */ /* 0x000fe400078e001c */
[----:B------:R-:W-:Y:S02]  /*3a460*/  IMAD.MOV.U32 R13, RZ, RZ, R0 ;  /* 0x000000ffff0d7224 */ /* 0x000fe400078e0000 */
[----:B------:R-:W-:Y:S02]  /*3a470*/  IMAD.MOV.U32 R0, RZ, RZ, R3 ;  /* 0x000000ffff007224 */ /* 0x000fe400078e0003 */
[----:B------:R-:W-:-:S07]  /*3a480*/  IMAD.MOV.U32 R28, RZ, RZ, R25 ;  /* 0x000000ffff1c7224 */ /* 0x000fce00078e0019 */
.L_x_14582:
[----:B------:R-:W-:Y:S05]  /*3a490*/  BSYNC B1 ;  /* 0x0000000000017941 */ /* 0x000fea0003800000 */
.L_x_14580:
        /* <DEDUP_REMOVED lines=9> */
.L_x_14584:
[----:B------:R-:W-:Y:S02]  /*3a530*/  IMAD.MOV.U32 R54, RZ, RZ, R17 ;  /* 0x000000ffff367224 */ /* 0x000fe400078e0011 */
[----:B------:R-:W-:Y:S02]  /*3a540*/  IMAD.MOV.U32 R24, RZ, RZ, R13 ;  /* 0x000000ffff187224 */ /* 0x000fe400078e000d */
[----:B------:R-:W-:Y:S02]  /*3a550*/  IMAD.MOV.U32 R17, RZ, RZ, R26 ;  /* 0x000000ffff117224 */ /* 0x000fe400078e001a */
[----:B------:R-:W-:-:S07]  /*3a560*/  IMAD.MOV.U32 R13, RZ, RZ, R12 ;  /* 0x000000ffff0d7224 */ /* 0x000fce00078e000c */
.L_x_14585:
[----:B------:R-:W-:Y:S05]  /*3a570*/  BSYNC B1 ;  /* 0x0000000000017941 */ /* 0x000fea0003800000 */
.L_x_14583:
        /* <DEDUP_REMOVED lines=9> */
.L_x_14587:
[----:B------:R-:W-:Y:S02]  /*3a610*/  IMAD.MOV.U32 R25, RZ, RZ, R54 ;  /* 0x000000ffff197224 */ /* 0x000fe400078e0036 */
[----:B------:R-:W-:Y:S02]  /*3a620*/  IMAD.MOV.U32 R3, RZ, RZ, R24 ;  /* 0x000000ffff037224 */ /* 0x000fe400078e0018 */
[----:B------:R-:W-:Y:S02]  /*3a630*/  IMAD.MOV.U32 R54, RZ, RZ, R63 ;  /* 0x000000ffff367224 */ /* 0x000fe400078e003f */
[----:B------:R-:W-:-:S07]  /*3a640*/  IMAD.MOV.U32 R24, RZ, RZ, R19 ;  /* 0x000000ffff187224 */ /* 0x000fce00078e0013 */
.L_x_14588:
[----:B------:R-:W-:Y:S05]  /*3a650*/  BSYNC B1 ;  /* 0x0000000000017941 */ /* 0x000fea0003800000 */
.L_x_14586:
        /* <DEDUP_REMOVED lines=9> */
.L_x_14590:
[----:B------:R-:W-:Y:S02]  /*3a6f0*/  IMAD.MOV.U32 R26, RZ, RZ, R25 ;  /* 0x000000ffff1a7224 */ /* 0x000fe400078e0019 */
[----:B------:R-:W-:Y:S02]  /*3a700*/  IMAD.MOV.U32 R12, RZ, RZ, R3 ;  /* 0x000000ffff0c7224 */ /* 0x000fe400078e0003 */
[----:B------:R-:W-:Y:S02]  /*3a710*/  IMAD.MOV.U32 R25, RZ, RZ, R16 ;  /* 0x000000ffff197224 */ /* 0x000fe400078e0010 */
[----:B------:R-:W-:-:S07]  /*3a720*/  IMAD.MOV.U32 R3, RZ, RZ, R2 ;  /* 0x000000ffff037224 */ /* 0x000fce00078e0002 */
.L_x_14591:
[----:B------:R-:W-:Y:S05]  /*3a730*/  BSYNC B1 ;  /* 0x0000000000017941 */ /* 0x000fea0003800000 */
.L_x_14589:
        /* <DEDUP_REMOVED lines=9> */
.L_x_14593:
[----:B------:R-:W-:Y:S02]  /*3a7d0*/  IMAD.MOV.U32 R27, RZ, RZ, R26 ;  /* 0x000000ffff1b7224 */ /* 0x000fe400078e001a */
[----:B------:R-:W-:Y:S02]  /*3a7e0*/  IMAD.MOV.U32 R19, RZ, RZ, R12 ;  /* 0x000000ffff137224 */ /* 0x000fe400078e000c */
[----:B------:R-:W-:Y:S02]  /*3a7f0*/  IMAD.MOV.U32 R26, RZ, RZ, R31 ;  /* 0x000000ffff1a7224 */ /* 0x000fe400078e001f */
[----:B------:R-:W-:-:S07]  /*3a800*/  IMAD.MOV.U32 R12, RZ, RZ, R29 ;  /* 0x000000ffff0c7224 */ /* 0x000fce00078e001d */
.L_x_14594:
[----:B------:R-:W-:Y:S05]  /*3a810*/  BSYNC B1 ;  /* 0x0000000000017941 */ /* 0x000fea0003800000 */
.L_x_14592:
        /* <DEDUP_REMOVED lines=9> */
.L_x_14596:
[----:B------:R-:W-:Y:S02]  /*3a8b0*/  IMAD.MOV.U32 R16, RZ, RZ, R27 ;  /* 0x000000ffff107224 */ /* 0x000fe400078e001b */
[----:B------:R-:W-:Y:S02]  /*3a8c0*/  IMAD.MOV.U32 R2, RZ, RZ, R19 ;  /* 0x000000ffff027224 */ /* 0x000fe400078e0013 */
[----:B------:R-:W-:Y:S02]  /*3a8d0*/  IMAD.MOV.U32 R27, RZ, RZ, R30 ;  /* 0x000000ffff1b7224 */ /* 0x000fe400078e001e */
[----:B------:R-:W-:-:S07]  /*3a8e0*/  IMAD.MOV.U32 R19, RZ, RZ, R18 ;  /* 0x000000ffff137224 */ /* 0x000fce00078e0012 */
.L_x_14597:
[----:B------:R-:W-:Y:S05]  /*3a8f0*/  BSYNC B1 ;  /* 0x0000000000017941 */ /* 0x000fea0003800000 */
.L_x_14595:
        /* <DEDUP_REMOVED lines=9> */
.L_x_14599:
[----:B------:R-:W-:Y:S02]  /*3a990*/  IMAD.MOV.U32 R31, RZ, RZ, R16 ;  /* 0x000000ffff1f7224 */ /* 0x000fe400078e0010 */
[----:B------:R-:W-:Y:S02]  /*3a9a0*/  IMAD.MOV.U32 R29, RZ, RZ, R2 ;  /* 0x000000ffff1d7224 */ /* 0x000fe400078e0002 */
[----:B------:R-:W-:Y:S02]  /*3a9b0*/  IMAD.MOV.U32 R16, RZ, RZ, R37 ;  /* 0x000000ffff107224 */ /* 0x000fe400078e0025 */
[----:B------:R-:W-:-:S07]  /*3a9c0*/  IMAD.MOV.U32 R2, RZ, RZ, R35 ;  /* 0x000000ffff027224 */ /* 0x000fce00078e0023 */
.L_x_14600:
[----:B------:R-:W-:Y:S05]  /*3a9d0*/  BSYNC B1 ;  /* 0x0000000000017941 */ /* 0x000fea0003800000 */
.L_x_14598:
        /* <DEDUP_REMOVED lines=9> */
.L_x_14602:
[----:B------:R-:W-:Y:S02]  /*3aa70*/  IMAD.MOV.U32 R30, RZ, RZ, R31 ;  /* 0x000000ffff1e7224 */ /* 0x000fe400078e001f */
[----:B------:R-:W-:Y:S02]  /*3aa80*/  IMAD.MOV.U32 R18, RZ, RZ, R29 ;  /* 0x000000ffff127224 */ /* 0x000fe400078e001d */
[----:B------:R-:W-:Y:S02]  /*3aa90*/  IMAD.MOV.U32 R31, RZ, RZ, R56 ;  /* 0x000000ffff1f7224 */ /* 0x000fe400078e0038 */
[----:B------:R-:W-:-:S07]  /*3aaa0*/  IMAD.MOV.U32 R29, RZ, RZ, R32 ;  /* 0x000000ffff1d7224 */ /* 0x000fce00078e0020 */
.L_x_14603:
[----:B------:R-:W-:Y:S05]  /*3aab0*/  BSYNC B1 ;  /* 0x0000000000017941 */ /* 0x000fea0003800000 */
.L_x_14601:
        /* <DEDUP_REMOVED lines=9> */
.L_x_14605:
[----:B------:R-:W-:Y:S02]  /*3ab50*/  IMAD.MOV.U32 R37, RZ, RZ, R30 ;  /* 0x000000ffff257224 */ /* 0x000fe400078e001e */
[----:B------:R-:W-:Y:S02]  /*3ab60*/  IMAD.MOV.U32 R35, RZ, RZ, R18 ;  /* 0x000000ffff237224 */ /* 0x000fe400078e0012 */
[----:B------:R-:W-:Y:S02]  /*3ab70*/  IMAD.MOV.U32 R30, RZ, RZ, R11 ;  /* 0x000000ffff1e7224 */ /* 0x000fe400078e000b */
[----:B------:R-:W-:-:S07]  /*3ab80*/  IMAD.MOV.U32 R18, RZ, RZ, R7 ;  /* 0x000000ffff127224 */ /* 0x000fce00078e0007 */
.L_x_14606:
[----:B------:R-:W-:Y:S05]  /*3ab90*/  BSYNC B1 ;  /* 0x0000000000017941 */ /* 0x000fea0003800000 */
.L_x_14604:
        /* <DEDUP_REMOVED lines=9> */
.L_x_14608:
[----:B------:R-:W-:Y:S02]  /*3ac30*/  IMAD.MOV.U32 R7, RZ, RZ, R37 ;  /* 0x000000ffff077224 */ /* 0x000fe400078e0025 */
[----:B------:R-:W-:Y:S02]  /*3ac40*/  IMAD.MOV.U32 R32, RZ, RZ, R35 ;  /* 0x000000ffff207224 */ /* 0x000fe400078e0023 */
[----:B------:R-:W-:Y:S02]  /*3ac50*/  IMAD.MOV.U32 R37, RZ, RZ, R10 ;  /* 0x000000ffff257224 */ /* 0x000fe400078e000a */
[----:B------:R-:W-:-:S07]  /*3ac60*/  IMAD.MOV.U32 R35, RZ, RZ, R6 ;  /* 0x000000ffff237224 */ /* 0x000fce00078e0006 */
.L_x_14609:
[----:B------:R-:W-:Y:S05]  /*3ac70*/  BSYNC B1 ;  /* 0x0000000000017941 */ /* 0x000fea0003800000 */
.L_x_14607:
        /* <DEDUP_REMOVED lines=9> */
.L_x_14611:
[----:B------:R-:W-:Y:S02]  /*3ad10*/  IMAD.MOV.U32 R10, RZ, RZ, R7 ;  /* 0x000000ffff0a7224 */ /* 0x000fe400078e0007 */
[----:B------:R-:W-:Y:S02]  /*3ad20*/  IMAD.MOV.U32 R6, RZ, RZ, R32 ;  /* 0x000000ffff067224 */ /* 0x000fe400078e0020 */
[----:B------:R-:W-:Y:S02]  /*3ad30*/  IMAD.MOV.U32 R7, RZ, RZ, R4 ;  /* 0x000000ffff077224 */ /* 0x000fe400078e0004 */
[----:B------:R-:W-:-:S07]  /*3ad40*/  IMAD.MOV.U32 R32, RZ, RZ, R5 ;  /* 0x000000ffff207224 */ /* 0x000fce00078e0005 */
.L_x_14612:
[----:B------:R-:W-:Y:S05]  /*3ad50*/  BSYNC B1 ;  /* 0x0000000000017941 */ /* 0x000fea0003800000 */
.L_x_14610:
        /* <DEDUP_REMOVED lines=9> */
.L_x_14614:
[----:B------:R-:W-:Y:S02]  /*3adf0*/  IMAD.MOV.U32 R5, RZ, RZ, R10 ;  /* 0x000000ffff057224 */ /* 0x000fe400078e000a */
[----:B------:R-:W-:Y:S02]  /*3ae00*/  IMAD.MOV.U32 R4, RZ, RZ, R6 ;  /* 0x000000ffff047224 */ /* 0x000fe400078e0006 */
[----:B------:R-:W-:Y:S02]  /*3ae10*/  IMAD.MOV.U32 R10, RZ, RZ, R23 ;  /* 0x000000ffff0a7224 */ /* 0x000fe400078e0017 */
[----:B------:R-:W-:-:S07]  /*3ae20*/  IMAD.MOV.U32 R6, RZ, RZ, R9 ;  /* 0x000000ffff067224 */ /* 0x000fce00078e0009 */
.L_x_14615:
[----:B------:R-:W-:Y:S05]  /*3ae30*/  BSYNC B1 ;  /* 0x0000000000017941 */ /* 0x000fea0003800000 */
.L_x_14613:
        /* <DEDUP_REMOVED lines=9> */
.L_x_14617:
[----:B------:R-:W-:Y:S02]  /*3aed0*/  IMAD.MOV.U32 R11, RZ, RZ, R5 ;  /* 0x000000ffff0b7224 */ /* 0x000fe400078e0005 */
[----:B------:R-:W-:Y:S02]  /*3aee0*/  IMAD.MOV.U32 R9, RZ, RZ, R4 ;  /* 0x000000ffff097224 */ /* 0x000fe400078e0004 */
[----:B------:R-:W-:Y:S02]  /*3aef0*/  IMAD.MOV.U32 R5, RZ, RZ, R8 ;  /* 0x000000ffff057224 */ /* 0x000fe400078e0008 */
[----:B------:R-:W-:-:S07]  /*3af00*/  IMAD.MOV.U32 R4, RZ, RZ, R21 ;  /* 0x000000ffff047224 */ /* 0x000fce00078e0015 */
.L_x_14618:
[----:B------:R-:W-:Y:S05]  /*3af10*/  BSYNC B1 ;  /* 0x0000000000017941 */ /* 0x000fea0003800000 */
.L_x_14616:
        /* <DEDUP_REMOVED lines=9> */
.L_x_14620:
[----:B------:R-:W-:Y:S02]  /*3afb0*/  IMAD.MOV.U32 R8, RZ, RZ, R11 ;  /* 0x000000ffff087224 */ /* 0x000fe400078e000b */
[----:B------:R-:W-:Y:S02]  /*3afc0*/  IMAD.MOV.U32 R21, RZ, RZ, R9 ;  /* 0x000000ffff157224 */ /* 0x000fe400078e0009 */
[----:B------:R-:W-:Y:S02]  /*3afd0*/  IMAD.MOV.U32 R11, RZ, RZ, R22 ;  /* 0x000000ffff0b7224 */ /* 0x000fe400078e0016 */
[----:B------:R-:W-:-:S07]  /*3afe0*/  IMAD.MOV.U32 R9, RZ, RZ, R20 ;  /* 0x000000ffff097224 */ /* 0x000fce00078e0014 */
.L_x_14621:
[----:B------:R-:W-:Y:S05]  /*3aff0*/  BSYNC B1 ;  /* 0x0000000000017941 */ /* 0x000fea0003800000 */
.L_x_14619:
        /* <DEDUP_REMOVED lines=9> */
.L_x_14623:
[----:B------:R-:W-:Y:S02]  /*3b090*/  IMAD.MOV.U32 R22, RZ, RZ, R8 ;  /* 0x000000ffff167224 */ /* 0x000fe400078e0008 */
[----:B------:R-:W-:Y:S02]  /*3b0a0*/  IMAD.MOV.U32 R20, RZ, RZ, R21 ;  /* 0x000000ffff147224 */ /* 0x000fe400078e0015 */
[----:B------:R-:W-:Y:S02]  /*3b0b0*/  IMAD.MOV.U32 R8, RZ, RZ, R15 ;  /* 0x000000ffff087224 */ /* 0x000fe400078e000f */
[----:B------:R-:W-:-:S07]  /*3b0c0*/  IMAD.MOV.U32 R21, RZ, RZ, R14 ;  /* 0x000000ffff157224 */ /* 0x000fce00078e000e */
.L_x_14624:
[----:B------:R-:W-:Y:S05]  /*3b0d0*/  BSYNC B1 ;  /* 0x0000000000017941 */ /* 0x000fea0003800000 */
.L_x_14622:
        /* <DEDUP_REMOVED lines=16> */
.L_x_14626:
[----:B------:R-:W-:Y:S02]  /*3b1e0*/  IMAD.MOV.U32 R23, RZ, RZ, R28 ;  /* 0x000000ffff177224 */ /* 0x000fe400078e001c */
[----:B------:R-:W-:Y:S01]  /*3b1f0*/  IMAD.MOV.U32 R15, RZ, RZ, R0 ;  /* 0x000000ffff0f7224 */ /* 0x000fe200078e0000 */
[----:B------:R-:W-:Y:S01]  /*3b200*/  MOV R0, R13 ;  /* 0x0000000d00007202 */ /* 0x000fe20000000f00 */
[----:B------:R-:W-:-:S07]  /*3b210*/  IMAD.MOV.U32 R28, RZ, RZ, R17 ;  /* 0x000000ffff1c7224 */ /* 0x000fce00078e0011 */
.L_x_14627:
[----:B------:R-:W-:Y:S05]  /*3b220*/  BSYNC B1 ;  /* 0x0000000000017941 */ /* 0x000fea0003800000 */
.L_x_14625:
        /* <DEDUP_REMOVED lines=9> */
.L_x_14629:
[----:B------:R-:W-:Y:S01]  /*3b2c0*/  IMAD.MOV.U32 R52, RZ, RZ, R23 ;  /* 0x000000ffff347224 */ /* 0x000fe200078e0017 */
[----:B------:R-:W-:Y:S01]  /*3b2d0*/  MOV R23, R54 ;  /* 0x0000003600177202 */ /* 0x000fe20000000f00 */
[----:B------:R-:W-:Y:S02]  /*3b2e0*/  IMAD.MOV.U32 R14, RZ, RZ, R15 ;  /* 0x000000ffff0e7224 */ /* 0x000fe400078e000f */
[----:B------:R-:W-:-:S07]  /*3b2f0*/  IMAD.MOV.U32 R15, RZ, RZ, R24 ;  /* 0x000000ffff0f7224 */ /* 0x000fce00078e0018 */
.L_x_14630:
[----:B------:R-:W-:Y:S05]  /*3b300*/  BSYNC B1 ;  /* 0x0000000000017941 */ /* 0x000fea0003800000 */
.L_x_14628:
        /* <DEDUP_REMOVED lines=9> */
.L_x_14632:
[----:B------:R-:W-:Y:S01]  /*3b3a0*/  IMAD.MOV.U32 R17, RZ, RZ, R52 ;  /* 0x000000ffff117224 */ /* 0x000fe200078e0034 */
[----:B------:R-:W-:Y:S01]  /*3b3b0*/  MOV R52, R25 ;  /* 0x0000001900347202 */ /* 0x000fe20000000f00 */
[----:B------:R-:W-:Y:S02]  /*3b3c0*/  IMAD.MOV.U32 R13, RZ, RZ, R14 ;  /* 0x000000ffff0d7224 */ /* 0x000fe400078e000e */
[----:B------:R-:W-:-:S07]  /*3b3d0*/  IMAD.MOV.U32 R14, RZ, RZ, R3 ;  /* 0x000000ffff0e7224 */ /* 0x000fce00078e0003 */
.L_x_14633:
[----:B------:R-:W-:Y:S05]  /*3b3e0*/  BSYNC B1 ;  /* 0x0000000000017941 */ /* 0x000fea0003800000 */
.L_x_14631:
        /* <DEDUP_REMOVED lines=9> */
.L_x_14635:
[----:B------:R-:W-:Y:S01]  /*3b480*/  IMAD.MOV.U32 R54, RZ, RZ, R17 ;  /* 0x000000ffff367224 */ /* 0x000fe200078e0011 */
[----:B------:R-:W-:Y:S01]  /*3b490*/  MOV R17, R26 ;  /* 0x0000001a00117202 */ /* 0x000fe20000000f00 */
[----:B------:R-:W-:Y:S02]  /*3b4a0*/  IMAD.MOV.U32 R24, RZ, RZ, R13 ;  /* 0x000000ffff187224 */ /* 0x000fe400078e000d */
[----:B------:R-:W-:-:S07]  /*3b4b0*/  IMAD.MOV.U32 R13, RZ, RZ, R12 ;  /* 0x000000ffff0d7224 */ /* 0x000fce00078e000c */
.L_x_14636:
[----:B------:R-:W-:Y:S05]  /*3b4c0*/  BSYNC B1 ;  /* 0x0000000000017941 */ /* 0x000fea0003800000 */
.L_x_14634:
        /* <DEDUP_REMOVED lines=9> */
.L_x_14638:
[----:B------:R-:W-:Y:S01]  /*3b560*/  IMAD.MOV.U32 R25, RZ, RZ, R54 ;  /* 0x000000ffff197224 */ /* 0x000fe200078e0036 */
[----:B------:R-:W-:Y:S01]  /*3b570*/  MOV R54, R27 ;  /* 0x0000001b00367202 */ /* 0x000fe20000000f00 */
[----:B------:R-:W-:Y:S02]  /*3b580*/  IMAD.MOV.U32 R3, RZ, RZ, R24 ;  /* 0x000000ffff037224 */ /* 0x000fe400078e0018 */
[----:B------:R-:W-:-:S07]  /*3b590*/  IMAD.MOV.U32 R24, RZ, RZ, R19 ;  /* 0x000000ffff187224 */ /* 0x000fce00078e0013 */
.L_x_14639:
[----:B------:R-:W-:Y:S05]  /*3b5a0*/  BSYNC B1 ;  /* 0x0000000000017941 */ /* 0x000fea0003800000 */
.L_x_14637:
        /* <DEDUP_REMOVED lines=9> */
.L_x_14641:
[----:B------:R-:W-:Y:S01]  /*3b640*/  IMAD.MOV.U32 R26, RZ, RZ, R25 ;  /* 0x000000ffff1a7224 */ /* 0x000fe200078e0019 */
[----:B------:R-:W-:Y:S01]  /*3b650*/  MOV R25, R16 ;  /* 0x0000001000197202 */ /* 0x000fe20000000f00 */
[----:B------:R-:W-:Y:S02]  /*3b660*/  IMAD.MOV.U32 R12, RZ, RZ, R3 ;  /* 0x000000ffff0c7224 */ /* 0x000fe400078e0003 */
[----:B------:R-:W-:-:S07]  /*3b670*/  IMAD.MOV.U32 R3, RZ, RZ, R2 ;  /* 0x000000ffff037224 */ /* 0x000fce00078e0002 */
.L_x_14642:
[----:B------:R-:W-:Y:S05]  /*3b680*/  BSYNC B1 ;  /* 0x0000000000017941 */ /* 0x000fea0003800000 */
.L_x_14640:
        /* <DEDUP_REMOVED lines=9> */
.L_x_14644:
[----:B------:R-:W-:Y:S01]  /*3b720*/  IMAD.MOV.U32 R27, RZ, RZ, R26 ;  /* 0x000000ffff1b7224 */ /* 0x000fe200078e001a */
[----:B------:R-:W-:Y:S01]  /*3b730*/  MOV R26, R31 ;  /* 0x0000001f001a7202 */ /* 0x000fe20000000f00 */
[----:B------:R-:W-:Y:S02]  /*3b740*/  IMAD.MOV.U32 R19, RZ, RZ, R12 ;  /* 0x000000ffff137224 */ /* 0x000fe400078e000c */
[----:B------:R-:W-:-:S07]  /*3b750*/  IMAD.MOV.U32 R12, RZ, RZ, R29 ;  /* 0x000000ffff0c7224 */ /* 0x000fce00078e001d */
.L_x_14645:
[----:B------:R-:W-:Y:S05]  /*3b760*/  BSYNC B1 ;  /* 0x0000000000017941 */ /* 0x000fea0003800000 */
.L_x_14643:
        /* <DEDUP_REMOVED lines=9> */
.L_x_14647:
[----:B------:R-:W-:Y:S01]  /*3b800*/  IMAD.MOV.U32 R16, RZ, RZ, R27 ;  /* 0x000000ffff107224 */ /* 0x000fe200078e001b */
[----:B------:R-:W-:Y:S01]  /*3b810*/  MOV R27, R30 ;  /* 0x0000001e001b7202 */ /* 0x000fe20000000f00 */
[----:B------:R-:W-:Y:S02]  /*3b820*/  IMAD.MOV.U32 R2, RZ, RZ, R19 ;  /* 0x000000ffff027224 */ /* 0x000fe400078e0013 */
[----:B------:R-:W-:-:S07]  /*3b830*/  IMAD.MOV.U32 R19, RZ, RZ, R18 ;  /* 0x000000ffff137224 */ /* 0x000fce00078e0012 */
.L_x_14648:
[----:B------:R-:W-:Y:S05]  /*3b840*/  BSYNC B1 ;  /* 0x0000000000017941 */ /* 0x000fea0003800000 */
.L_x_14646:
        /* <DEDUP_REMOVED lines=9> */
.L_x_14650:
[----:B------:R-:W-:Y:S01]  /*3b8e0*/  IMAD.MOV.U32 R18, RZ, RZ, R16 ;  /* 0x000000ffff127224 */ /* 0x000fe200078e0010 */
[----:B------:R-:W-:Y:S01]  /*3b8f0*/  MOV R16, R37 ;  /* 0x0000002500107202 */ /* 0x000fe20000000f00 */
[----:B------:R-:W-:Y:S02]  /*3b900*/  IMAD.MOV.U32 R29, RZ, RZ, R2 ;  /* 0x000000ffff1d7224 */ /* 0x000fe400078e0002 */
[----:B------:R-:W-:-:S07]  /*3b910*/  IMAD.MOV.U32 R2, RZ, RZ, R35 ;  /* 0x000000ffff027224 */ /* 0x000fce00078e0023 */
.L_x_14651:
[----:B------:R-:W-:Y:S05]  /*3b920*/  BSYNC B1 ;  /* 0x0000000000017941 */ /* 0x000fea0003800000 */
.L_x_14649:
        /* <DEDUP_REMOVED lines=9> */
.L_x_14653:
[----:B------:R-:W-:Y:S01]  /*3b9c0*/  IMAD.MOV.U32 R35, RZ, RZ, R18 ;  /* 0x000000ffff237224 */ /* 0x000fe200078e0012 */
[----:B------:R-:W-:Y:S01]  /*3b9d0*/  MOV R18, R7 ;  /* 0x0000000700127202 */ /* 0x000fe20000000f00 */
[----:B------:R-:W-:Y:S02]  /*3b9e0*/  IMAD.MOV.U32 R31, RZ, RZ, R29 ;  /* 0x000000ffff1f7224 */ /* 0x000fe400078e001d */
[----:B------:R-:W-:-:S07]  /*3b9f0*/  IMAD.MOV.U32 R29, RZ, RZ, R32 ;  /* 0x000000ffff1d7224 */ /* 0x000fce00078e0020 */
.L_x_14654:
[----:B------:R-:W-:Y:S05]  /*3ba00*/  BSYNC B1 ;  /* 0x0000000000017941 */ /* 0x000fea0003800000 */
.L_x_14652:
        /* <DEDUP_REMOVED lines=9> */
.L_x_14656:
[----:B------:R-:W-:Y:S01]  /*3baa0*/  IMAD.MOV.U32 R30, RZ, RZ, R35 ;  /* 0x000000ffff1e7224 */ /* 0x000fe200078e0023 */
[----:B------:R-:W-:Y:S01]  /*3bab0*/  MOV R35, R10 ;  /* 0x0000000a00237202 */ /* 0x000fe20000000f00 */
[----:B------:R-:W-:Y:S02]  /*3bac0*/  IMAD.MOV.U32 R7, RZ, RZ, R31 ;  /* 0x000000ffff077224 */ /* 0x000fe400078e001f */
[----:B------:R-:W-:-:S07]  /*3bad0*/  IMAD.MOV.U32 R31, RZ, RZ, R6 ;  /* 0x000000ffff1f7224 */ /* 0x000fce00078e0006 */
.L_x_14657:
[----:B------:R-:W-:Y:S05]  /*3bae0*/  BSYNC B1 ;  /* 0x0000000000017941 */ /* 0x000fea0003800000 */
.L_x_14655:
        /* <DEDUP_REMOVED lines=9> */
.L_x_14659:
[----:B------:R-:W-:Y:S01]  /*3bb80*/  IMAD.MOV.U32 R10, RZ, RZ, R30 ;  /* 0x000000ffff0a7224 */ /* 0x000fe200078e001e */
[----:B------:R-:W-:Y:S01]  /*3bb90*/  MOV R30, R5 ;  /* 0x00000005001e7202 */ /* 0x000fe20000000f00 */
[----:B------:R-:W-:Y:S02]  /*3bba0*/  IMAD.MOV.U32 R6, RZ, RZ, R7 ;  /* 0x000000ffff067224 */ /* 0x000fe400078e0007 */
[----:B------:R-:W-:-:S07]  /*3bbb0*/  IMAD.MOV.U32 R7, RZ, RZ, R4 ;  /* 0x000000ffff077224 */ /* 0x000fce00078e0004 */
.L_x_14660:
[----:B------:R-:W-:Y:S05]  /*3bbc0*/  BSYNC B1 ;  /* 0x0000000000017941 */ /* 0x000fea0003800000 */
.L_x_14658:
        /* <DEDUP_REMOVED lines=9> */
.L_x_14662:
[----:B------:R-:W-:Y:S01]  /*3bc60*/  IMAD.MOV.U32 R5, RZ, RZ, R10 ;  /* 0x000000ffff057224 */ /* 0x000fe200078e000a */
[----:B------:R-:W-:Y:S01]  /*3bc70*/  MOV R10, R11 ;  /* 0x0000000b000a7202 */ /* 0x000fe20000000f00 */
[----:B------:R-:W-:Y:S02]  /*3bc80*/  IMAD.MOV.U32 R4, RZ, RZ, R6 ;  /* 0x000000ffff047224 */ /* 0x000fe400078e0006 */
[----:B------:R-:W-:-:S07]  /*3bc90*/  IMAD.MOV.U32 R6, RZ, RZ, R9 ;  /* 0x000000ffff067224 */ /* 0x000fce00078e0009 */
.L_x_14663:
[----:B------:R-:W-:Y:S05]  /*3bca0*/  BSYNC B1 ;  /* 0x0000000000017941 */ /* 0x000fea0003800000 */
.L_x_14661:
        /* <DEDUP_REMOVED lines=9> */
.L_x_14665:
[----:B------:R-:W-:Y:S01]  /*3bd40*/  IMAD.MOV.U32 R11, RZ, RZ, R5 ;  /* 0x000000ffff0b7224 */ /* 0x000fe200078e0005 */
[----:B------:R-:W-:Y:S01]  /*3bd50*/  MOV R5, R8 ;  /* 0x0000000800057202 */ /* 0x000fe20000000f00 */
[----:B------:R-:W-:Y:S02]  /*3bd60*/  IMAD.MOV.U32 R9, RZ, RZ, R4 ;  /* 0x000000ffff097224 */ /* 0x000fe400078e0004 */
[----:B------:R-:W-:-:S07]  /*3bd70*/  IMAD.MOV.U32 R4, RZ, RZ, R21 ;  /* 0x000000ffff047224 */ /* 0x000fce00078e0015 */
.L_x_14666:
[----:B------:R-:W-:Y:S05]  /*3bd80*/  BSYNC B1 ;  /* 0x0000000000017941 */ /* 0x000fea0003800000 */
.L_x_14664:
        /* <DEDUP_REMOVED lines=9> */
.L_x_14668:
[----:B------:R-:W-:Y:S01]  /*3be20*/  IMAD.MOV.U32 R21, RZ, RZ, R11 ;  /* 0x000000ffff157224 */ /* 0x000fe200078e000b */
[----:B------:R-:W-:Y:S01]  /*3be30*/  MOV R11, R22 ;  /* 0x00000016000b7202 */ /* 0x000fe20000000f00 */
[----:B------:R-:W-:Y:S02]  /*3be40*/  IMAD.MOV.U32 R8, RZ, RZ, R9 ;  /* 0x000000ffff087224 */ /* 0x000fe400078e0009 */
[----:B------:R-:W-:-:S07]  /*3be50*/  IMAD.MOV.U32 R9, RZ, RZ, R20 ;  /* 0x000000ffff097224 */ /* 0x000fce00078e0014 */
.L_x_14669:
[----:B------:R-:W-:Y:S05]  /*3be60*/  BSYNC B1 ;  /* 0x0000000000017941 */ /* 0x000fea0003800000 */
.L_x_14667:
        /* <DEDUP_REMOVED lines=16> */
.L_x_14671:
[----:B------:R-:W-:Y:S01]  /*3bf70*/  MOV R57, R28 ;  /* 0x0000001c00397202 */ /* 0x000fe20000000f00 */
[----:B------:R-:W-:Y:S02]  /*3bf80*/  IMAD.MOV.U32 R37, RZ, RZ, R0 ;  /* 0x000000ffff257224 */ /* 0x000fe400078e0000 */
[----:B------:R-:W-:Y:S02]  /*3bf90*/  IMAD.MOV.U32 R0, RZ, RZ, R15 ;  /* 0x000000ffff007224 */ /* 0x000fe400078e000f */
[----:B------:R-:W-:-:S07]  /*3bfa0*/  IMAD.MOV.U32 R28, RZ, RZ, R23 ;  /* 0x000000ffff1c7224 */ /* 0x000fce00078e0017 */
.L_x_14672:
[----:B------:R-:W-:Y:S05]  /*3bfb0*/  BSYNC B1 ;  /* 0x0000000000017941 */ /* 0x000fea0003800000 */
.L_x_14670:
        /* <DEDUP_REMOVED lines=9> */
.L_x_14674:
[----:B------:R-:W-:Y:S01]  /*3c050*/  MOV R22, R57 ;  /* 0x0000003900167202 */ /* 0x000fe20000000f00 */
[----:B------:R-:W-:Y:S02]  /*3c060*/  IMAD.MOV.U32 R20, RZ, RZ, R37 ;  /* 0x000000ffff147224 */ /* 0x000fe400078e0025 */
[----:B------:R-:W-:Y:S02]  /*3c070*/  IMAD.MOV.U32 R57, RZ, RZ, R52 ;  /* 0x000000ffff397224 */ /* 0x000fe400078e0034 */
[----:B------:R-:W-:-:S07]  /*3c080*/  IMAD.MOV.U32 R37, RZ, RZ, R14 ;  /* 0x000000ffff257224 */ /* 0x000fce00078e000e */
.L_x_14675:
[----:B------:R-:W-:Y:S05]  /*3c090*/  BSYNC B1 ;  /* 0x0000000000017941 */ /* 0x000fea0003800000 */
.L_x_14673:
        /* <DEDUP_REMOVED lines=9> */
.L_x_14677:
[----:B------:R-:W-:Y:S01]  /*3c130*/  MOV R23, R22 ;  /* 0x0000001600177202 */ /* 0x000fe20000000f00 */
[----:B------:R-:W-:Y:S02]  /*3c140*/  IMAD.MOV.U32 R15, RZ, RZ, R20 ;  /* 0x000000ffff0f7224 */ /* 0x000fe400078e0014 */
[----:B------:R-:W-:Y:S02]  /*3c150*/  IMAD.MOV.U32 R22, RZ, RZ, R17 ;  /* 0x000000ffff167224 */ /* 0x000fe400078e0011 */
[----:B------:R-:W-:-:S07]  /*3c160*/  IMAD.MOV.U32 R20, RZ, RZ, R13 ;  /* 0x000000ffff147224 */ /* 0x000fce00078e000d */
.L_x_14678:
[----:B------:R-:W-:Y:S05]  /*3c170*/  BSYNC B1 ;  /* 0x0000000000017941 */ /* 0x000fea0003800000 */
.L_x_14676:
        /* <DEDUP_REMOVED lines=9> */
.L_x_14680:
[----:B------:R-:W-:Y:S01]  /*3c210*/  MOV R32, R23 ;  /* 0x0000001700207202 */ /* 0x000fe20000000f00 */
[----:B------:R-:W-:Y:S02]  /*3c220*/  IMAD.MOV.U32 R14, RZ, RZ, R15 ;  /* 0x000000ffff0e7224 */ /* 0x000fe400078e000f */
[----:B------:R-:W-:Y:S02]  /*3c230*/  IMAD.MOV.U32 R23, RZ, RZ, R54 ;  /* 0x000000ffff177224 */ /* 0x000fe400078e0036 */
[----:B------:R-:W-:-:S07]  /*3c240*/  IMAD.MOV.U32 R15, RZ, RZ, R24 ;  /* 0x000000ffff0f7224 */ /* 0x000fce00078e0018 */
.L_x_14681:
[----:B------:R-:W-:Y:S05]  /*3c250*/  BSYNC B1 ;  /* 0x0000000000017941 */ /* 0x000fea0003800000 */
.L_x_14679:
        /* <DEDUP_REMOVED lines=9> */
.L_x_14683:
[----:B------:R-:W-:Y:S01]  /*3c2f0*/  MOV R17, R32 ;  /* 0x0000002000117202 */ /* 0x000fe20000000f00 */
[----:B------:R-:W-:Y:S02]  /*3c300*/  IMAD.MOV.U32 R13, RZ, RZ, R14 ;  /* 0x000000ffff0d7224 */ /* 0x000fe400078e000e */
[----:B------:R-:W-:Y:S02]  /*3c310*/  IMAD.MOV.U32 R32, RZ, RZ, R25 ;  /* 0x000000ffff207224 */ /* 0x000fe400078e0019 */
[----:B------:R-:W-:-:S07]  /*3c320*/  IMAD.MOV.U32 R14, RZ, RZ, R3 ;  /* 0x000000ffff0e7224 */ /* 0x000fce00078e0003 */
.L_x_14684:
[----:B------:R-:W-:Y:S05]  /*3c330*/  BSYNC B1 ;  /* 0x0000000000017941 */ /* 0x000fea0003800000 */
.L_x_14682:
        /* <DEDUP_REMOVED lines=9> */
.L_x_14686:
[----:B------:R-:W-:Y:S01]  /*3c3d0*/  MOV R50, R17 ;  /* 0x0000001100327202 */ /* 0x000fe20000000f00 */
[----:B------:R-:W-:Y:S02]  /*3c3e0*/  IMAD.MOV.U32 R24, RZ, RZ, R13 ;  /* 0x000000ffff187224 */ /* 0x000fe400078e000d */
[----:B------:R-:W-:Y:S02]  /*3c3f0*/  IMAD.MOV.U32 R17, RZ, RZ, R26 ;  /* 0x000000ffff117224 */ /* 0x000fe400078e001a */
[----:B------:R-:W-:-:S07]  /*3c400*/  IMAD.MOV.U32 R13, RZ, RZ, R12 ;  /* 0x000000ffff0d7224 */ /* 0x000fce00078e000c */
.L_x_14687:
[----:B------:R-:W-:Y:S05]  /*3c410*/  BSYNC B1 ;  /* 0x0000000000017941 */ /* 0x000fea0003800000 */
.L_x_14685:
        /* <DEDUP_REMOVED lines=9> */
.L_x_14689:
[----:B------:R-:W-:Y:S01]  /*3c4b0*/  MOV R25, R50 ;  /* 0x0000003200197202 */ /* 0x000fe20000000f00 */
[----:B------:R-:W-:Y:S02]  /*3c4c0*/  IMAD.MOV.U32 R3, RZ, RZ, R24 ;  /* 0x000000ffff037224 */ /* 0x000fe400078e0018 */
[----:B------:R-:W-:Y:S02]  /*3c4d0*/  IMAD.MOV.U32 R50, RZ, RZ, R27 ;  /* 0x000000ffff327224 */ /* 0x000fe400078e001b */
[----:B------:R-:W-:-:S07]  /*3c4e0*/  IMAD.MOV.U32 R24, RZ, RZ, R19 ;  /* 0x000000ffff187224 */ /* 0x000fce00078e0013 */
.L_x_14690:
[----:B------:R-:W-:Y:S05]  /*3c4f0*/  BSYNC B1 ;  /* 0x0000000000017941 */ /* 0x000fea0003800000 */
.L_x_14688:
        /* <DEDUP_REMOVED lines=9> */
.L_x_14692:
[----:B------:R-:W-:Y:S01]  /*3c590*/  MOV R19, R25 ;  /* 0x0000001900137202 */ /* 0x000fe20000000f00 */
[----:B------:R-:W-:Y:S02]  /*3c5a0*/  IMAD.MOV.U32 R12, RZ, RZ, R3 ;  /* 0x000000ffff0c7224 */ /* 0x000fe400078e0003 */
[----:B------:R-:W-:Y:S02]  /*3c5b0*/  IMAD.MOV.U32 R25, RZ, RZ, R16 ;  /* 0x000000ffff197224 */ /* 0x000fe400078e0010 */
[----:B------:R-:W-:-:S07]  /*3c5c0*/  IMAD.MOV.U32 R3, RZ, RZ, R2 ;  /* 0x000000ffff037224 */ /* 0x000fce00078e0002 */
.L_x_14693:
[----:B------:R-:W-:Y:S05]  /*3c5d0*/  BSYNC B1 ;  /* 0x0000000000017941 */ /* 0x000fea0003800000 */
.L_x_14691:
        /* <DEDUP_REMOVED lines=9> */
.L_x_14695:
[----:B------:R-:W-:Y:S01]  /*3c670*/  MOV R16, R19 ;  /* 0x0000001300107202 */ /* 0x000fe20000000f00 */
[----:B------:R-:W-:Y:S02]  /*3c680*/  IMAD.MOV.U32 R2, RZ, RZ, R12 ;  /* 0x000000ffff027224 */ /* 0x000fe400078e000c */
[----:B------:R-:W-:Y:S02]  /*3c690*/  IMAD.MOV.U32 R19, RZ, RZ, R18 ;  /* 0x000000ffff137224 */ /* 0x000fe400078e0012 */
[----:B------:R-:W-:-:S07]  /*3c6a0*/  IMAD.MOV.U32 R12, RZ, RZ, R29 ;  /* 0x000000ffff0c7224 */ /* 0x000fce00078e001d */
.L_x_14696:
[----:B------:R-:W-:Y:S05]  /*3c6b0*/  BSYNC B1 ;  /* 0x0000000000017941 */ /* 0x000fea0003800000 */
.L_x_14694:
        /* <DEDUP_REMOVED lines=9> */
.L_x_14698:
[----:B------:R-:W-:Y:S01]  /*3c750*/  MOV R27, R16 ;  /* 0x00000010001b7202 */ /* 0x000fe20000000f00 */
[----:B------:R-:W-:Y:S02]  /*3c760*/  IMAD.MOV.U32 R18, RZ, RZ, R2 ;  /* 0x000000ffff127224 */ /* 0x000fe400078e0002 */
[----:B------:R-:W-:Y:S02]  /*3c770*/  IMAD.MOV.U32 R16, RZ, RZ, R35 ;  /* 0x000000ffff107224 */ /* 0x000fe400078e0023 */
[----:B------:R-:W-:-:S07]  /*3c780*/  IMAD.MOV.U32 R2, RZ, RZ, R31 ;  /* 0x000000ffff027224 */ /* 0x000fce00078e001f */
.L_x_14699:
[----:B------:R-:W-:Y:S05]  /*3c790*/  BSYNC B1 ;  /* 0x0000000000017941 */ /* 0x000fea0003800000 */
.L_x_14697:
        /* <DEDUP_REMOVED lines=9> */
.L_x_14701:
[----:B------:R-:W-:Y:S01]  /*3c830*/  MOV R31, R27 ;  /* 0x0000001b001f7202 */ /* 0x000fe20000000f00 */
[----:B------:R-:W-:Y:S02]  /*3c840*/  IMAD.MOV.U32 R29, RZ, RZ, R18 ;  /* 0x000000ffff1d7224 */ /* 0x000fe400078e0012 */
[----:B------:R-:W-:Y:S02]  /*3c850*/  IMAD.MOV.U32 R27, RZ, RZ, R30 ;  /* 0x000000ffff1b7224 */ /* 0x000fe400078e001e */
[----:B------:R-:W-:-:S07]  /*3c860*/  IMAD.MOV.U32 R18, RZ, RZ, R7 ;  /* 0x000000ffff127224 */ /* 0x000fce00078e0007 */
.L_x_14702:
[----:B------:R-:W-:Y:S05]  /*3c870*/  BSYNC B1 ;  /* 0x0000000000017941 */ /* 0x000fea0003800000 */
.L_x_14700:
        /* <DEDUP_REMOVED lines=9> */
.L_x_14704:
[----:B------:R-:W-:Y:S01]  /*3c910*/  MOV R26, R31 ;  /* 0x0000001f001a7202 */ /* 0x000fe20000000f00 */
[----:B------:R-:W-:Y:S02]  /*3c920*/  IMAD.MOV.U32 R7, RZ, RZ, R29 ;  /* 0x000000ffff077224 */ /* 0x000fe400078e001d */
[----:B------:R-:W-:Y:S02]  /*3c930*/  IMAD.MOV.U32 R31, RZ, RZ, R10 ;  /* 0x000000ffff1f7224 */ /* 0x000fe400078e000a */
[----:B------:R-:W-:-:S07]  /*3c940*/  IMAD.MOV.U32 R29, RZ, RZ, R6 ;  /* 0x000000ffff1d7224 */ /* 0x000fce00078e0006 */
.L_x_14705:
[----:B------:R-:W-:Y:S05]  /*3c950*/  BSYNC B1 ;  /* 0x0000000000017941 */ /* 0x000fea0003800000 */
.L_x_14703:
        /* <DEDUP_REMOVED lines=9> */
.L_x_14707:
[----:B------:R-:W-:Y:S01]  /*3c9f0*/  MOV R10, R26 ;  /* 0x0000001a000a7202 */ /* 0x000fe20000000f00 */
[----:B------:R-:W-:Y:S02]  /*3ca00*/  IMAD.MOV.U32 R6, RZ, RZ, R7 ;  /* 0x000000ffff067224 */ /* 0x000fe400078e0007 */
[----:B------:R-:W-:Y:S02]  /*3ca10*/  IMAD.MOV.U32 R26, RZ, RZ, R5 ;  /* 0x000000ffff1a7224 */ /* 0x000fe400078e0005 */
[----:B------:R-:W-:-:S07]  /*3ca20*/  IMAD.MOV.U32 R7, RZ, RZ, R4 ;  /* 0x000000ffff077224 */ /* 0x000fce00078e0004 */
.L_x_14708:
[----:B------:R-:W-:Y:S05]  /*3ca30*/  BSYNC B1 ;  /* 0x0000000000017941 */ /* 0x000fea0003800000 */
.L_x_14706:
        /* <DEDUP_REMOVED lines=9> */
.L_x_14710:
[----:B------:R-:W-:Y:S01]  /*3cad0*/  MOV R4, R10 ;  /* 0x0000000a00047202 */ /* 0x000fe20000000f00 */
[----:B------:R-:W-:Y:S02]  /*3cae0*/  IMAD.MOV.U32 R5, RZ, RZ, R6 ;  /* 0x000000ffff057224 */ /* 0x000fe400078e0006 */
[----:B------:R-:W-:Y:S02]  /*3caf0*/  IMAD.MOV.U32 R10, RZ, RZ, R11 ;  /* 0x000000ffff0a7224 */ /* 0x000fe400078e000b */
[----:B------:R-:W-:-:S07]  /*3cb00*/  IMAD.MOV.U32 R6, RZ, RZ, R9 ;  /* 0x000000ffff067224 */ /* 0x000fce00078e0009 */
.L_x_14711:
[----:B------:R-:W-:Y:S05]  /*3cb10*/  BSYNC B1 ;  /* 0x0000000000017941 */ /* 0x000fea0003800000 */
.L_x_14709:
        /* <DEDUP_REMOVED lines=9> */
.L_x_14713:
[----:B------:R-:W-:Y:S01]  /*3cbb0*/  MOV R11, R4 ;  /* 0x00000004000b7202 */ /* 0x000fe20000000f00 */
[----:B------:R-:W-:Y:S02]  /*3cbc0*/  IMAD.MOV.U32 R9, RZ, RZ, R5 ;  /* 0x000000ffff097224 */ /* 0x000fe400078e0005 */
[----:B------:R-:W-:Y:S02]  /*3cbd0*/  IMAD.MOV.U32 R4, RZ, RZ, R21 ;  /* 0x000000ffff047224 */ /* 0x000fe400078e0015 */
[----:B------:R-:W-:-:S07]  /*3cbe0*/  IMAD.MOV.U32 R5, RZ, RZ, R8 ;  /* 0x000000ffff057224 */ /* 0x000fce00078e0008 */
.L_x_14714:
[----:B------:R-:W-:Y:S05]  /*3cbf0*/  BSYNC B1 ;  /* 0x0000000000017941 */ /* 0x000fea0003800000 */
.L_x_14712:
        /* <DEDUP_REMOVED lines=16> */
.L_x_14716:
[----:B------:R-:W-:Y:S02]  /*3cd00*/  IMAD.MOV.U32 R35, RZ, RZ, R28 ;  /* 0x000000ffff237224 */ /* 0x000fe400078e001c */
[----:B------:R-:W-:Y:S02]  /*3cd10*/  IMAD.MOV.U32 R21, RZ, RZ, R0 ;  /* 0x000000ffff157224 */ /* 0x000fe400078e0000 */
[----:B------:R-:W-:Y:S02]  /*3cd20*/  IMAD.MOV.U32 R0, RZ, RZ, R37 ;  /* 0x000000ffff007224 */ /* 0x000fe400078e0025 */
[----:B------:R-:W-:-:S07]  /*3cd30*/  IMAD.MOV.U32 R28, RZ, RZ, R57 ;  /* 0x000000ffff1c7224 */ /* 0x000fce00078e0039 */
.L_x_14717:
[----:B------:R-:W-:Y:S05]  /*3cd40*/  BSYNC B1 ;  /* 0x0000000000017941 */ /* 0x000fea0003800000 */
.L_x_14715:
        /* <DEDUP_REMOVED lines=9> */
.L_x_14719:
[----:B------:R-:W-:Y:S02]  /*3cde0*/  IMAD.MOV.U32 R30, RZ, RZ, R35 ;  /* 0x000000ffff1e7224 */ /* 0x000fe400078e0023 */
[----:B------:R-:W-:Y:S02]  /*3cdf0*/  IMAD.MOV.U32 R8, RZ, RZ, R21 ;  /* 0x000000ffff087224 */ /* 0x000fe400078e0015 */
[----:B------:R-:W-:Y:S02]  /*3ce00*/  IMAD.MOV.U32 R35, RZ, RZ, R22 ;  /* 0x000000ffff237224 */ /* 0x000fe400078e0016 */
[----:B------:R-:W-:-:S07]  /*3ce10*/  IMAD.MOV.U32 R21, RZ, RZ, R20 ;  /* 0x000000ffff157224 */ /* 0x000fce00078e0014 */
.L_x_14720:
[----:B------:R-:W-:Y:S05]  /*3ce20*/  BSYNC B1 ;  /* 0x0000000000017941 */ /* 0x000fea0003800000 */
.L_x_14718:
        /* <DEDUP_REMOVED lines=9> */
.L_x_14722:
[----:B------:R-:W-:Y:S02]  /*3cec0*/  IMAD.MOV.U32 R55, RZ, RZ, R30 ;  /* 0x000000ffff377224 */ /* 0x000fe400078e001e */
[----:B------:R-:W-:Y:S02]  /*3ced0*/  IMAD.MOV.U32 R37, RZ, RZ, R8 ;  /* 0x000000ffff257224 */ /* 0x000fe400078e0008 */
[----:B------:R-:W-:Y:S02]  /*3cee0*/  IMAD.MOV.U32 R30, RZ, RZ, R23 ;  /* 0x000000ffff1e7224 */ /* 0x000fe400078e0017 */
[----:B------:R-:W-:-:S07]  /*3cef0*/  IMAD.MOV.U32 R8, RZ, RZ, R15 ;  /* 0x000000ffff087224 */ /* 0x000fce00078e000f */
.L_x_14723:
[----:B------:R-:W-:Y:S05]  /*3cf00*/  BSYNC B1 ;  /* 0x0000000000017941 */ /* 0x000fea0003800000 */
.L_x_14721:
        /* <DEDUP_REMOVED lines=9> */
.L_x_14725:
[----:B------:R-:W-:Y:S02]  /*3cfa0*/  IMAD.MOV.U32 R22, RZ, RZ, R55 ;  /* 0x000000ffff167224 */ /* 0x000fe400078e0037 */
[----:B------:R-:W-:Y:S02]  /*3cfb0*/  IMAD.MOV.U32 R20, RZ, RZ, R37 ;  /* 0x000000ffff147224 */ /* 0x000fe400078e0025 */
[----:B------:R-:W-:Y:S02]  /*3cfc0*/  IMAD.MOV.U32 R55, RZ, RZ, R32 ;  /* 0x000000ffff377224 */ /* 0x000fe400078e0020 */
[----:B------:R-:W-:-:S07]  /*3cfd0*/  IMAD.MOV.U32 R37, RZ, RZ, R14 ;  /* 0x000000ffff257224 */ /* 0x000fce00078e000e */
.L_x_14726:
[----:B------:R-:W-:Y:S05]  /*3cfe0*/  BSYNC B1 ;  /* 0x0000000000017941 */ /* 0x000fea0003800000 */
.L_x_14724:
        /* <DEDUP_REMOVED lines=9> */
.L_x_14728:
[----:B------:R-:W-:Y:S02]  /*3d080*/  IMAD.MOV.U32 R23, RZ, RZ, R22 ;  /* 0x000000ffff177224 */ /* 0x000fe400078e0016 */
[----:B------:R-:W-:Y:S02]  /*3d090*/  IMAD.MOV.U32 R15, RZ, RZ, R20 ;  /* 0x000000ffff0f7224 */ /* 0x000fe400078e0014 */
[----:B------:R-:W-:Y:S02]  /*3d0a0*/  IMAD.MOV.U32 R22, RZ, RZ, R17 ;  /* 0x000000ffff167224 */ /* 0x000fe400078e0011 */
[----:B------:R-:W-:-:S07]  /*3d0b0*/  IMAD.MOV.U32 R20, RZ, RZ, R13 ;  /* 0x000000ffff147224 */ /* 0x000fce00078e000d */
.L_x_14729:
[----:B------:R-:W-:Y:S05]  /*3d0c0*/  BSYNC B1 ;  /* 0x0000000000017941 */ /* 0x000fea0003800000 */
.L_x_14727:
        /* <DEDUP_REMOVED lines=9> */
.L_x_14731:
[----:B------:R-:W-:Y:S02]  /*3d160*/  IMAD.MOV.U32 R32, RZ, RZ, R23 ;  /* 0x000000ffff207224 */ /* 0x000fe400078e0017 */
[----:B------:R-:W-:Y:S02]  /*3d170*/  IMAD.MOV.U32 R14, RZ, RZ, R15 ;  /* 0x000000ffff0e7224 */ /* 0x000fe400078e000f */
[----:B------:R-:W-:Y:S02]  /*3d180*/  IMAD.MOV.U32 R23, RZ, RZ, R50 ;  /* 0x000000ffff177224 */ /* 0x000fe400078e0032 */
[----:B------:R-:W-:-:S07]  /*3d190*/  IMAD.MOV.U32 R15, RZ, RZ, R24 ;  /* 0x000000ffff0f7224 */ /* 0x000fce00078e0018 */
.L_x_14732:
[----:B------:R-:W-:Y:S05]  /*3d1a0*/  BSYNC B1 ;  /* 0x0000000000017941 */ /* 0x000fea0003800000 */
.L_x_14730:
        /* <DEDUP_REMOVED lines=9> */
.L_x_14734:
[----:B------:R-:W-:Y:S02]  /*3d240*/  IMAD.MOV.U32 R24, RZ, RZ, R32 ;  /* 0x000000ffff187224 */ /* 0x000fe400078e0020 */
[----:B------:R-:W-:Y:S02]  /*3d250*/  IMAD.MOV.U32 R13, RZ, RZ, R14 ;  /* 0x000000ffff0d7224 */ /* 0x000fe400078e000e */
[----:B------:R-:W-:Y:S02]  /*3d260*/  IMAD.MOV.U32 R32, RZ, RZ, R25 ;  /* 0x000000ffff207224 */ /* 0x000fe400078e0019 */
[----:B------:R-:W-:-:S07]  /*3d270*/  IMAD.MOV.U32 R14, RZ, RZ, R3 ;  /* 0x000000ffff0e7224 */ /* 0x000fce00078e0003 */
.L_x_14735:
[----:B------:R-:W-:Y:S05]  /*3d280*/  BSYNC B1 ;  /* 0x0000000000017941 */ /* 0x000fea0003800000 */
.L_x_14733:
        /* <DEDUP_REMOVED lines=9> */
.L_x_14737:
[----:B------:R-:W-:Y:S02]  /*3d320*/  IMAD.MOV.U32 R17, RZ, RZ, R24 ;  /* 0x000000ffff117224 */ /* 0x000fe400078e0018 */
[----:B------:R-:W-:Y:S02]  /*3d330*/  IMAD.MOV.U32 R3, RZ, RZ, R13 ;  /* 0x000000ffff037224 */ /* 0x000fe400078e000d */
[----:B------:R-:W-:Y:S02]  /*3d340*/  IMAD.MOV.U32 R24, RZ, RZ, R19 ;  /* 0x000000ffff187224 */ /* 0x000fe400078e0013 */
[----:B------:R-:W-:-:S07]  /*3d350*/  IMAD.MOV.U32 R13, RZ, RZ, R12 ;  /* 0x000000ffff0d7224 */ /* 0x000fce00078e000c */
.L_x_14738:
[----:B------:R-:W-:Y:S05]  /*3d360*/  BSYNC B1 ;  /* 0x0000000000017941 */ /* 0x000fea0003800000 */
.L_x_14736:
        /* <DEDUP_REMOVED lines=9> */
.L_x_14740:
[----:B------:R-:W-:Y:S02]  /*3d400*/  IMAD.MOV.U32 R12, RZ, RZ, R17 ;  /* 0x000000ffff0c7224 */ /* 0x000fe400078e0011 */
[----:B------:R-:W-:Y:S02]  /*3d410*/  IMAD.MOV.U32 R19, RZ, RZ, R3 ;  /* 0x000000ffff137224 */ /* 0x000fe400078e0003 */
[----:B------:R-:W-:Y:S02]  /*3d420*/  IMAD.MOV.U32 R17, RZ, RZ, R16 ;  /* 0x000000ffff117224 */ /* 0x000fe400078e0010 */
[----:B------:R-:W-:-:S07]  /*3d430*/  IMAD.MOV.U32 R3, RZ, RZ, R2 ;  /* 0x000000ffff037224 */ /* 0x000fce00078e0002 */
.L_x_14741:
[----:B------:R-:W-:Y:S05]  /*3d440*/  BSYNC B1 ;  /* 0x0000000000017941 */ /* 0x000fea0003800000 */
.L_x_14739:
        /* <DEDUP_REMOVED lines=9> */
.L_x_14743:
[----:B------:R-:W-:Y:S02]  /*3d4e0*/  IMAD.MOV.U32 R16, RZ, RZ, R12 ;  /* 0x000000ffff107224 */ /* 0x000fe400078e000c */
[----:B------:R-:W-:Y:S02]  /*3d4f0*/  IMAD.MOV.U32 R2, RZ, RZ, R19 ;  /* 0x000000ffff027224 */ /* 0x000fe400078e0013 */
[----:B------:R-:W-:Y:S02]  /*3d500*/  IMAD.MOV.U32 R12, RZ, RZ, R27 ;  /* 0x000000ffff0c7224 */ /* 0x000fe400078e001b */
[----:B------:R-:W-:-:S07]  /*3d510*/  IMAD.MOV.U32 R19, RZ, RZ, R18 ;  /* 0x000000ffff137224 */ /* 0x000fce00078e0012 */
.L_x_14744:
[----:B------:R-:W-:Y:S05]  /*3d520*/  BSYNC B1 ;  /* 0x0000000000017941 */ /* 0x000fea0003800000 */
.L_x_14742:
        /* <DEDUP_REMOVED lines=9> */
.L_x_14746:
[----:B------:R-:W-:Y:S02]  /*3d5c0*/  IMAD.MOV.U32 R25, RZ, RZ, R16 ;  /* 0x000000ffff197224 */ /* 0x000fe400078e0010 */
[----:B------:R-:W-:Y:S02]  /*3d5d0*/  IMAD.MOV.U32 R18, RZ, RZ, R2 ;  /* 0x000000ffff127224 */ /* 0x000fe400078e0002 */
[----:B------:R-:W-:Y:S02]  /*3d5e0*/  IMAD.MOV.U32 R16, RZ, RZ, R31 ;  /* 0x000000ffff107224 */ /* 0x000fe400078e001f */
[----:B------:R-:W-:-:S07]  /*3d5f0*/  IMAD.MOV.U32 R2, RZ, RZ, R29 ;  /* 0x000000ffff027224 */ /* 0x000fce00078e001d */
.L_x_14747:
[----:B------:R-:W-:Y:S05]  /*3d600*/  BSYNC B1 ;  /* 0x0000000000017941 */ /* 0x000fea0003800000 */
.L_x_14745:
        /* <DEDUP_REMOVED lines=9> */
.L_x_14749:
[----:B------:R-:W-:Y:S02]  /*3d6a0*/  IMAD.MOV.U32 R29, RZ, RZ, R25 ;  /* 0x000000ffff1d7224 */ /* 0x000fe400078e0019 */
[----:B------:R-:W-:Y:S02]  /*3d6b0*/  IMAD.MOV.U32 R27, RZ, RZ, R18 ;  /* 0x000000ffff1b7224 */ /* 0x000fe400078e0012 */
[----:B------:R-:W-:Y:S02]  /*3d6c0*/  IMAD.MOV.U32 R25, RZ, RZ, R26 ;  /* 0x000000ffff197224 */ /* 0x000fe400078e001a */
[----:B------:R-:W-:-:S07]  /*3d6d0*/  IMAD.MOV.U32 R18, RZ, RZ, R7 ;  /* 0x000000ffff127224 */ /* 0x000fce00078e0007 */
.L_x_14750:
[----:B------:R-:W-:Y:S05]  /*3d6e0*/  BSYNC B1 ;  /* 0x0000000000017941 */ /* 0x000fea0003800000 */
.L_x_14748:
        /* <DEDUP_REMOVED lines=9> */
.L_x_14752:
[----:B------:R-:W-:Y:S02]  /*3d780*/  IMAD.MOV.U32 R7, RZ, RZ, R29 ;  /* 0x000000ffff077224 */ /* 0x000fe400078e001d */
[----:B------:R-:W-:Y:S02]  /*3d790*/  IMAD.MOV.U32 R26, RZ, RZ, R27 ;  /* 0x000000ffff1a7224 */ /* 0x000fe400078e001b */
[----:B------:R-:W-:Y:S02]  /*3d7a0*/  IMAD.MOV.U32 R29, RZ, RZ, R10 ;  /* 0x000000ffff1d7224 */ /* 0x000fe400078e000a */
[----:B------:R-:W-:-:S07]  /*3d7b0*/  IMAD.MOV.U32 R27, RZ, RZ, R6 ;  /* 0x000000ffff1b7224 */ /* 0x000fce00078e0006 */
.L_x_14753:
[----:B------:R-:W-:Y:S05]  /*3d7c0*/  BSYNC B1 ;  /* 0x0000000000017941 */ /* 0x000fea0003800000 */
.L_x_14751:
        /* <DEDUP_REMOVED lines=9> */
.L_x_14755:
[----:B------:R-:W-:Y:S02]  /*3d860*/  IMAD.MOV.U32 R10, RZ, RZ, R7 ;  /* 0x000000ffff0a7224 */ /* 0x000fe400078e0007 */
[----:B------:R-:W-:Y:S02]  /*3d870*/  IMAD.MOV.U32 R6, RZ, RZ, R26 ;  /* 0x000000ffff067224 */ /* 0x000fe400078e001a */
[----:B------:R-:W-:Y:S02]  /*3d880*/  IMAD.MOV.U32 R7, RZ, RZ, R4 ;  /* 0x000000ffff077224 */ /* 0x000fe400078e0004 */
[----:B------:R-:W-:-:S07]  /*3d890*/  IMAD.MOV.U32 R26, RZ, RZ, R5 ;  /* 0x000000ffff1a7224 */ /* 0x000fce00078e0005 */
.L_x_14756:
[----:B------:R-:W-:Y:S05]  /*3d8a0*/  BSYNC B1 ;  /* 0x0000000000017941 */ /* 0x000fea0003800000 */
.L_x_14754:
        /* <DEDUP_REMOVED lines=9> */
.L_x_14758:
[----:B------:R-:W-:Y:S02]  /*3d940*/  IMAD.MOV.U32 R5, RZ, RZ, R10 ;  /* 0x000000ffff057224 */ /* 0x000fe400078e000a */
[----:B------:R-:W-:Y:S02]  /*3d950*/  IMAD.MOV.U32 R4, RZ, RZ, R6 ;  /* 0x000000ffff047224 */ /* 0x000fe400078e0006 */
[----:B------:R-:W-:Y:S02]  /*3d960*/  IMAD.MOV.U32 R10, RZ, RZ, R11 ;  /* 0x000000ffff0a7224 */ /* 0x000fe400078e000b */
[----:B------:R-:W-:-:S07]  /*3d970*/  IMAD.MOV.U32 R6, RZ, RZ, R9 ;  /* 0x000000ffff067224 */ /* 0x000fce00078e0009 */
.L_x_14759:
[----:B------:R-:W-:Y:S05]  /*3d980*/  BSYNC B1 ;  /* 0x0000000000017941 */ /* 0x000fea0003800000 */
.L_x_14757:
        /* <DEDUP_REMOVED lines=16> */
.L_x_14761:
[----:B------:R-:W-:Y:S02]  /*3da90*/  IMAD.MOV.U32 R11, RZ, RZ, R28 ;  /* 0x000000ffff0b7224 */ /* 0x000fe400078e001c */
[----:B------:R-:W-:Y:S01]  /*3daa0*/  IMAD.MOV.U32 R9, RZ, RZ, R0 ;  /* 0x000000ffff097224 */ /* 0x000fe200078e0000 */
[----:B------:R-:W-:Y:S01]  /*3dab0*/  MOV R0, R21 ;  /* 0x0000001500007202 */ /* 0x000fe20000000f00 */
[----:B------:R-:W-:-:S07]  /*3dac0*/  IMAD.MOV.U32 R28, RZ, RZ, R35 ;  /* 0x000000ffff1c7224 */ /* 0x000fce00078e0023 */
.L_x_14762:
[----:B------:R-:W-:Y:S05]  /*3dad0*/  BSYNC B1 ;  /* 0x0000000000017941 */ /* 0x000fea0003800000 */
.L_x_14760:
        /* <DEDUP_REMOVED lines=9> */
.L_x_14764:
[----:B------:R-:W-:Y:S01]  /*3db70*/  IMAD.MOV.U32 R48, RZ, RZ, R11 ;  /* 0x000000ffff307224 */ /* 0x000fe200078e000b */
[----:B------:R-:W-:Y:S01]  /*3db80*/  MOV R11, R30 ;  /* 0x0000001e000b7202 */ /* 0x000fe20000000f00 */
[----:B------:R-:W-:Y:S02]  /*3db90*/  IMAD.MOV.U32 R46, RZ, RZ, R9 ;  /* 0x000000ffff2e7224 */ /* 0x000fe400078e0009 */
[----:B------:R-:W-:-:S07]  /*3dba0*/  IMAD.MOV.U32 R9, RZ, RZ, R8 ;  /* 0x000000ffff097224 */ /* 0x000fce00078e0008 */
.L_x_14765:
[----:B------:R-:W-:Y:S05]  /*3dbb0*/  BSYNC B1 ;  /* 0x0000000000017941 */ /* 0x000fea0003800000 */
.L_x_14763:
        /* <DEDUP_REMOVED lines=9> */
.L_x_14767:
[----:B------:R-:W-:Y:S01]  /*3dc50*/  IMAD.MOV.U32 R31, RZ, RZ, R48 ;  /* 0x000000ffff1f7224 */ /* 0x000fe200078e0030 */
[----:B------:R-:W-:Y:S01]  /*3dc60*/  MOV R48, R55 ;  /* 0x0000003700307202 */ /* 0x000fe20000000f00 */
[----:B------:R-:W-:Y:S02]  /*3dc70*/  IMAD.MOV.U32 R21, RZ, RZ, R46 ;  /* 0x000000ffff157224 */ /* 0x000fe400078e002e */
[----:B------:R-:W-:-:S07]  /*3dc80*/  IMAD.MOV.U32 R46, RZ, RZ, R37 ;  /* 0x000000ffff2e7224 */ /* 0x000fce00078e0025 */
.L_x_14768:
[----:B------:R-:W-:Y:S05]  /*3dc90*/  BSYNC B1 ;  /* 0x0000000000017941 */ /* 0x000fea0003800000 */
.L_x_14766:
        /* <DEDUP_REMOVED lines=9> */
.L_x_14770:
[----:B------:R-:W-:Y:S01]  /*3dd30*/  IMAD.MOV.U32 R30, RZ, RZ, R31 ;  /* 0x000000ffff1e7224 */ /* 0x000fe200078e001f */
[----:B------:R-:W-:Y:S01]  /*3dd40*/  MOV R31, R22 ;  /* 0x00000016001f7202 */ /* 0x000fe20000000f00 */
[----:B------:R-:W-:Y:S02]  /*3dd50*/  IMAD.MOV.U32 R8, RZ, RZ, R21 ;  /* 0x000000ffff087224 */ /* 0x000fe400078e0015 */
[----:B------:R-:W-:-:S07]  /*3dd60*/  IMAD.MOV.U32 R21, RZ, RZ, R20 ;  /* 0x000000ffff157224 */ /* 0x000fce00078e0014 */
.L_x_14771:
[----:B------:R-:W-:Y:S05]  /*3dd70*/  BSYNC B1 ;  /* 0x0000000000017941 */ /* 0x000fea0003800000 */
.L_x_14769:
        /* <DEDUP_REMOVED lines=9> */
.L_x_14773:
[----:B------:R-:W-:Y:S01]  /*3de10*/  IMAD.MOV.U32 R37, RZ, RZ, R30 ;  /* 0x000000ffff257224 */ /* 0x000fe200078e001e */
[----:B------:R-:W-:Y:S01]  /*3de20*/  MOV R30, R23 ;  /* 0x00000017001e7202 */ /* 0x000fe20000000f00 */
[----:B------:R-:W-:Y:S02]  /*3de30*/  IMAD.MOV.U32 R35, RZ, RZ, R8 ;  /* 0x000000ffff237224 */ /* 0x000fe400078e0008 */
[----:B------:R-:W-:-:S07]  /*3de40*/  IMAD.MOV.U32 R8, RZ, RZ, R15 ;  /* 0x000000ffff087224 */ /* 0x000fce00078e000f */
.L_x_14774:
[----:B------:R-:W-:Y:S05]  /*3de50*/  BSYNC B1 ;  /* 0x0000000000017941 */ /* 0x000fea0003800000 */
.L_x_14772:
        /* <DEDUP_REMOVED lines=9> */
.L_x_14776:
[----:B------:R-:W-:Y:S01]  /*3def0*/  IMAD.MOV.U32 R15, RZ, RZ, R37 ;  /* 0x000000ffff0f7224 */ /* 0x000fe200078e0025 */
[----:B------:R-:W-:Y:S01]  /*3df00*/  MOV R37, R32 ;  /* 0x0000002000257202 */ /* 0x000fe20000000f00 */
[----:B------:R-:W-:Y:S02]  /*3df10*/  IMAD.MOV.U32 R20, RZ, RZ, R35 ;  /* 0x000000ffff147224 */ /* 0x000fe400078e0023 */
[----:B------:R-:W-:-:S07]  /*3df20*/  IMAD.MOV.U32 R35, RZ, RZ, R14 ;  /* 0x000000ffff237224 */ /* 0x000fce00078e000e */
.L_x_14777:
[----:B------:R-:W-:Y:S05]  /*3df30*/  BSYNC B1 ;  /* 0x0000000000017941 */ /* 0x000fea0003800000 */
.L_x_14775:
        /* <DEDUP_REMOVED lines=9> */
.L_x_14779:
[----:B------:R-:W-:Y:S01]  /*3dfd0*/  IMAD.MOV.U32 R22, RZ, RZ, R15 ;  /* 0x000000ffff167224 */ /* 0x000fe200078e000f */
[----:B------:R-:W-:Y:S01]  /*3dfe0*/  MOV R15, R24 ;  /* 0x00000018000f7202 */ /* 0x000fe20000000f00 */
[----:B------:R-:W-:Y:S02]  /*3dff0*/  IMAD.MOV.U32 R14, RZ, RZ, R20 ;  /* 0x000000ffff0e7224 */ /* 0x000fe400078e0014 */
[----:B------:R-:W-:-:S07]  /*3e000*/  IMAD.MOV.U32 R20, RZ, RZ, R13 ;  /* 0x000000ffff147224 */ /* 0x000fce00078e000d */
.L_x_14780:
[----:B------:R-:W-:Y:S05]  /*3e010*/  BSYNC B1 ;  /* 0x0000000000017941 */ /* 0x000fea0003800000 */
.L_x_14778:
        /* <DEDUP_REMOVED lines=9> */
.L_x_14782:
[----:B------:R-:W-:Y:S01]  /*3e0b0*/  IMAD.MOV.U32 R13, RZ, RZ, R22 ;  /* 0x000000ffff0d7224 */ /* 0x000fe200078e0016 */
[----:B------:R-:W-:Y:S01]  /*3e0c0*/  MOV R22, R17 ;  /* 0x0000001100167202 */ /* 0x000fe20000000f00 */
[----:B------:R-:W-:Y:S02]  /*3e0d0*/  IMAD.MOV.U32 R24, RZ, RZ, R14 ;  /* 0x000000ffff187224 */ /* 0x000fe400078e000e */
[----:B------:R-:W-:-:S07]  /*3e0e0*/  IMAD.MOV.U32 R14, RZ, RZ, R3 ;  /* 0x000000ffff0e7224 */ /* 0x000fce00078e0003 */
.L_x_14783:
[----:B------:R-:W-:Y:S05]  /*3e0f0*/  BSYNC B1 ;  /* 0x0000000000017941 */ /* 0x000fea0003800000 */
.L_x_14781:
        /* <DEDUP_REMOVED lines=9> */
.L_x_14785:
[----:B------:R-:W-:Y:S01]  /*3e190*/  IMAD.MOV.U32 R17, RZ, RZ, R13 ;  /* 0x000000ffff117224 */ /* 0x000fe200078e000d */
[----:B------:R-:W-:Y:S01]  /*3e1a0*/  MOV R13, R12 ;  /* 0x0000000c000d7202 */ /* 0x000fe20000000f00 */
[----:B------:R-:W-:Y:S02]  /*3e1b0*/  IMAD.MOV.U32 R3, RZ, RZ, R24 ;  /* 0x000000ffff037224 */ /* 0x000fe400078e0018 */
[----:B------:R-:W-:-:S07]  /*3e1c0*/  IMAD.MOV.U32 R24, RZ, RZ, R19 ;  /* 0x000000ffff187224 */ /* 0x000fce00078e0013 */
.L_x_14786:
[----:B------:R-:W-:Y:S05]  /*3e1d0*/  BSYNC B1 ;  /* 0x0000000000017941 */ /* 0x000fea0003800000 */
.L_x_14784:
        /* <DEDUP_REMOVED lines=9> */
.L_x_14788:
[----:B------:R-:W-:Y:S01]  /*3e270*/  IMAD.MOV.U32 R12, RZ, RZ, R17 ;  /* 0x000000ffff0c7224 */ /* 0x000fe200078e0011 */
[----:B------:R-:W-:Y:S01]  /*3e280*/  MOV R17, R16 ;  /* 0x0000001000117202 */ /* 0x000fe20000000f00 */
[----:B------:R-:W-:Y:S02]  /*3e290*/  IMAD.MOV.U32 R19, RZ, RZ, R3 ;  /* 0x000000ffff137224 */ /* 0x000fe400078e0003 */
[----:B------:R-:W-:-:S07]  /*3e2a0*/  IMAD.MOV.U32 R3, RZ, RZ, R2 ;  /* 0x000000ffff037224 */ /* 0x000fce00078e0002 */
.L_x_14789:
[----:B------:R-:W-:Y:S05]  /*3e2b0*/  BSYNC B1 ;  /* 0x0000000000017941 */ /* 0x000fea0003800000 */
.L_x_14787:
        /* <DEDUP_REMOVED lines=9> */
.L_x_14791:
[----:B------:R-:W-:Y:S01]  /*3e350*/  IMAD.MOV.U32 R16, RZ, RZ, R12 ;  /* 0x000000ffff107224 */ /* 0x000fe200078e000c */
[----:B------:R-:W-:Y:S01]  /*3e360*/  MOV R12, R25 ;  /* 0x00000019000c7202 */ /* 0x000fe20000000f00 */
[----:B------:R-:W-:Y:S02]  /*3e370*/  IMAD.MOV.U32 R2, RZ, RZ, R19 ;  /* 0x000000ffff027224 */ /* 0x000fe400078e0013 */
[----:B------:R-:W-:-:S07]  /*3e380*/  IMAD.MOV.U32 R19, RZ, RZ, R18 ;  /* 0x000000ffff137224 */ /* 0x000fce00078e0012 */
.L_x_14792:
[----:B------:R-:W-:Y:S05]  /*3e390*/  BSYNC B1 ;  /* 0x0000000000017941 */ /* 0x000fea0003800000 */
.L_x_14790:
        /* <DEDUP_REMOVED lines=9> */
.L_x_14794:
[----:B------:R-:W-:Y:S01]  /*3e430*/  IMAD.MOV.U32 R18, RZ, RZ, R16 ;  /* 0x000000ffff127224 */ /* 0x000fe200078e0010 */
[----:B------:R-:W-:Y:S01]  /*3e440*/  MOV R16, R29 ;  /* 0x0000001d00107202 */ /* 0x000fe20000000f00 */
[----:B------:R-:W-:Y:S02]  /*3e450*/  IMAD.MOV.U32 R23, RZ, RZ, R2 ;  /* 0x000000ffff177224 */ /* 0x000fe400078e0002 */
[----:B------:R-:W-:-:S07]  /*3e460*/  IMAD.MOV.U32 R2, RZ, RZ, R27 ;  /* 0x000000ffff027224 */ /* 0x000fce00078e001b */
.L_x_14795:
[----:B------:R-:W-:Y:S05]  /*3e470*/  BSYNC B1 ;  /* 0x0000000000017941 */ /* 0x000fea0003800000 */
.L_x_14793:
        /* <DEDUP_REMOVED lines=9> */
.L_x_14797:
[----:B------:R-:W-:Y:S01]  /*3e510*/  IMAD.MOV.U32 R27, RZ, RZ, R18 ;  /* 0x000000ffff1b7224 */ /* 0x000fe200078e0012 */
[----:B------:R-:W-:Y:S01]  /*3e520*/  MOV R18, R7 ;  /* 0x0000000700127202 */ /* 0x000fe20000000f00 */
[----:B------:R-:W-:Y:S02]  /*3e530*/  IMAD.MOV.U32 R25, RZ, RZ, R23 ;  /* 0x000000ffff197224 */ /* 0x000fe400078e0017 */
[----:B------:R-:W-:-:S07]  /*3e540*/  IMAD.MOV.U32 R23, RZ, RZ, R26 ;  /* 0x000000ffff177224 */ /* 0x000fce00078e001a */
.L_x_14798:
[----:B------:R-:W-:Y:S05]  /*3e550*/  BSYNC B1 ;  /* 0x0000000000017941 */ /* 0x000fea0003800000 */
.L_x_14796:
        /* <DEDUP_REMOVED lines=9> */
.L_x_14800:
[----:B------:R-:W-:Y:S01]  /*3e5f0*/  IMAD.MOV.U32 R26, RZ, RZ, R27 ;  /* 0x000000ffff1a7224 */ /* 0x000fe200078e001b */
[----:B------:R-:W-:Y:S01]  /*3e600*/  MOV R27, R10 ;  /* 0x0000000a001b7202 */ /* 0x000fe20000000f00 */
[----:B------:R-:W-:Y:S02]  /*3e610*/  IMAD.MOV.U32 R7, RZ, RZ, R25 ;  /* 0x000000ffff077224 */ /* 0x000fe400078e0019 */
[----:B------:R-:W-:-:S07]  /*3e620*/  IMAD.MOV.U32 R25, RZ, RZ, R6 ;  /* 0x000000ffff197224 */ /* 0x000fce00078e0006 */
.L_x_14801:
[----:B------:R-:W-:Y:S05]  /*3e630*/  BSYNC B1 ;  /* 0x0000000000017941 */ /* 0x000fea0003800000 */
.L_x_14799:
        /* <DEDUP_REMOVED lines=9> */
.L_x_14803:
[----:B------:R-:W-:Y:S01]  /*3e6d0*/  IMAD.MOV.U32 R10, RZ, RZ, R26 ;  /* 0x000000ffff0a7224 */ /* 0x000fe200078e001a */
[----:B------:R-:W-:Y:S01]  /*3e6e0*/  MOV R26, R5 ;  /* 0x00000005001a7202 */ /* 0x000fe20000000f00 */
[----:B------:R-:W-:Y:S02]  /*3e6f0*/  IMAD.MOV.U32 R6, RZ, RZ, R7 ;  /* 0x000000ffff067224 */ /* 0x000fe400078e0007 */
[----:B------:R-:W-:-:S07]  /*3e700*/  IMAD.MOV.U32 R7, RZ, RZ, R4 ;  /* 0x000000ffff077224 */ /* 0x000fce00078e0004 */
.L_x_14804:
[----:B------:R-:W-:Y:S05]  /*3e710*/  BSYNC B1 ;  /* 0x0000000000017941 */ /* 0x000fea0003800000 */
.L_x_14802:
        /* <DEDUP_REMOVED lines=16> */
.L_x_14806:
[----:B------:R-:W-:Y:S01]  /*3e820*/  MOV R29, R28 ;  /* 0x0000001c001d7202 */ /* 0x000fe20000000f00 */
[----:B------:R-:W-:Y:S02]  /*3e830*/  IMAD.MOV.U32 R5, RZ, RZ, R0 ;  /* 0x000000ffff057224 */ /* 0x000fe400078e0000 */
[----:B------:R-:W-:Y:S02]  /*3e840*/  IMAD.MOV.U32 R0, RZ, RZ, R9 ;  /* 0x000000ffff007224 */ /* 0x000fe400078e0009 */
[----:B------:R-:W-:-:S07]  /*3e850*/  IMAD.MOV.U32 R28, RZ, RZ, R11 ;  /* 0x000000ffff1c7224 */ /* 0x000fce00078e000b */
.L_x_14807:
[----:B------:R-:W-:Y:S05]  /*3e860*/  BSYNC B1 ;  /* 0x0000000000017941 */ /* 0x000fea0003800000 */
.L_x_14805:
        /* <DEDUP_REMOVED lines=9> */
.L_x_14809:
[----:B------:R-:W-:Y:S01]  /*3e900*/  MOV R32, R29 ;  /* 0x0000001d00207202 */ /* 0x000fe20000000f00 */
[----:B------:R-:W-:Y:S02]  /*3e910*/  IMAD.MOV.U32 R4, RZ, RZ, R5 ;  /* 0x000000ffff047224 */ /* 0x000fe400078e0005 */
[----:B------:R-:W-:Y:S02]  /*3e920*/  IMAD.MOV.U32 R29, RZ, RZ, R48 ;  /* 0x000000ffff1d7224 */ /* 0x000fe400078e0030 */
[----:B------:R-:W-:-:S07]  /*3e930*/  IMAD.MOV.U32 R5, RZ, RZ, R46 ;  /* 0x000000ffff057224 */ /* 0x000fce00078e002e */
.L_x_14810:
[----:B------:R-:W-:Y:S05]  /*3e940*/  BSYNC B1 ;  /* 0x0000000000017941 */ /* 0x000fea0003800000 */
.L_x_14808:
        /* <DEDUP_REMOVED lines=9> */
.L_x_14812:
[----:B------:R-:W-:Y:S01]  /*3e9e0*/  MOV R11, R32 ;  /* 0x00000020000b7202 */ /* 0x000fe20000000f00 */
[----:B------:R-:W-:Y:S02]  /*3e9f0*/  IMAD.MOV.U32 R9, RZ, RZ, R4 ;  /* 0x000000ffff097224 */ /* 0x000fe400078e0004 */
[----:B------:R-:W-:Y:S02]  /*3ea00*/  IMAD.MOV.U32 R32, RZ, RZ, R31 ;  /* 0x000000ffff207224 */ /* 0x000fe400078e001f */
[----:B------:R-:W-:-:S07]  /*3ea10*/  IMAD.MOV.U32 R4, RZ, RZ, R21 ;  /* 0x000000ffff047224 */ /* 0x000fce00078e0015 */
.L_x_14813:
[----:B------:R-:W-:Y:S05]  /*3ea20*/  BSYNC B1 ;  /* 0x0000000000017941 */ /* 0x000fea0003800000 */
.L_x_14811:
        /* <DEDUP_REMOVED lines=9> */
.L_x_14815:
[----:B------:R-:W-:Y:S01]  /*3eac0*/  MOV R46, R11 ;  /* 0x0000000b002e7202 */ /* 0x000fe20000000f00 */
[----:B------:R-:W-:Y:S02]  /*3ead0*/  IMAD.MOV.U32 R44, RZ, RZ, R9 ;  /* 0x000000ffff2c7224 */ /* 0x000fe400078e0009 */
[----:B------:R-:W-:Y:S02]  /*3eae0*/  IMAD.MOV.U32 R11, RZ, RZ, R30 ;  /* 0x000000ffff0b7224 */ /* 0x000fe400078e001e */
[----:B------:R-:W-:-:S07]  /*3eaf0*/  IMAD.MOV.U32 R9, RZ, RZ, R8 ;  /* 0x000000ffff097224 */ /* 0x000fce00078e0008 */
.L_x_14816:
[----:B------:R-:W-:Y:S05]  /*3eb00*/  BSYNC B1 ;  /* 0x0000000000017941 */ /* 0x000fea0003800000 */
.L_x_14814:
        /* <DEDUP_REMOVED lines=9> */
.L_x_14818:
[----:B------:R-:W-:Y:S01]  /*3eba0*/  MOV R8, R46 ;  /* 0x0000002e00087202 */ /* 0x000fe20000000f00 */
[----:B------:R-:W-:Y:S02]  /*3ebb0*/  IMAD.MOV.U32 R21, RZ, RZ, R44 ;  /* 0x000000ffff157224 */ /* 0x000fe400078e002c */
[----:B------:R-:W-:Y:S02]  /*3ebc0*/  IMAD.MOV.U32 R46, RZ, RZ, R37 ;  /* 0x000000ffff2e7224 */ /* 0x000fe400078e0025 */
[----:B------:R-:W-:-:S07]  /*3ebd0*/  IMAD.MOV.U32 R44, RZ, RZ, R35 ;  /* 0x000000ffff2c7224 */ /* 0x000fce00078e0023 */
.L_x_14819:
[----:B------:R-:W-:Y:S05]  /*3ebe0*/  BSYNC B1 ;  /* 0x0000000000017941 */ /* 0x000fea0003800000 */
.L_x_14817:
        /* <DEDUP_REMOVED lines=9> */
.L_x_14821:
[----:B------:R-:W-:Y:S01]  /*3ec80*/  MOV R35, R8 ;  /* 0x0000000800237202 */ /* 0x000fe20000000f00 */
[----:B------:R-:W-:Y:S02]  /*3ec90*/  IMAD.MOV.U32 R31, RZ, RZ, R21 ;  /* 0x000000ffff1f7224 */ /* 0x000fe400078e0015 */
[----:B------:R-:W-:Y:S02]  /*3eca0*/  IMAD.MOV.U32 R8, RZ, RZ, R15 ;  /* 0x000000ffff087224 */ /* 0x000fe400078e000f */
[----:B------:R-:W-:-:S07]  /*3ecb0*/  IMAD.MOV.U32 R21, RZ, RZ, R20 ;  /* 0x000000ffff157224 */ /* 0x000fce00078e0014 */
.L_x_14822:
[----:B------:R-:W-:Y:S05]  /*3ecc0*/  BSYNC B1 ;  /* 0x0000000000017941 */ /* 0x000fea0003800000 */
.L_x_14820:
        /* <DEDUP_REMOVED lines=9> */
.L_x_14824:
[----:B------:R-:W-:Y:S01]  /*3ed60*/  MOV R20, R35 ;  /* 0x0000002300147202 */ /* 0x000fe20000000f00 */
[----:B------:R-:W-:Y:S02]  /*3ed70*/  IMAD.MOV.U32 R15, RZ, RZ, R31 ;  /* 0x000000ffff0f7224 */ /* 0x000fe400078e001f */
[----:B------:R-:W-:Y:S02]  /*3ed80*/  IMAD.MOV.U32 R35, RZ, RZ, R22 ;  /* 0x000000ffff237224 */ /* 0x000fe400078e0016 */
[----:B------:R-:W-:-:S07]  /*3ed90*/  IMAD.MOV.U32 R31, RZ, RZ, R14 ;  /* 0x000000ffff1f7224 */ /* 0x000fce00078e000e */
.L_x_14825:
[----:B------:R-:W-:Y:S05]  /*3eda0*/  BSYNC B1 ;  /* 0x0000000000017941 */ /* 0x000fea0003800000 */
.L_x_14823:
        /* <DEDUP_REMOVED lines=9> */
.L_x_14827:
[----:B------:R-:W-:Y:S01]  /*3ee40*/  MOV R22, R20 ;  /* 0x0000001400167202 */ /* 0x000fe20000000f00 */
[----:B------:R-:W-:Y:S02]  /*3ee50*/  IMAD.MOV.U32 R14, RZ, RZ, R15 ;  /* 0x000000ffff0e7224 */ /* 0x000fe400078e000f */
[----:B------:R-:W-:Y:S02]  /*3ee60*/  IMAD.MOV.U32 R20, RZ, RZ, R13 ;  /* 0x000000ffff147224 */ /* 0x000fe400078e000d */
[----:B------:R-:W-:-:S07]  /*3ee70*/  IMAD.MOV.U32 R15, RZ, RZ, R24 ;  /* 0x000000ffff0f7224 */ /* 0x000fce00078e0018 */
.L_x_14828:
[----:B------:R-:W-:Y:S05]  /*3ee80*/  BSYNC B1 ;  /* 0x0000000000017941 */ /* 0x000fea0003800000 */
.L_x_14826:
        /* <DEDUP_REMOVED lines=9> */
.L_x_14830:
[----:B------:R-:W-:Y:S01]  /*3ef20*/  MOV R13, R22 ;  /* 0x00000016000d7202 */ /* 0x000fe20000000f00 */
[----:B------:R-:W-:Y:S02]  /*3ef30*/  IMAD.MOV.U32 R24, RZ, RZ, R14 ;  /* 0x000000ffff187224 */ /* 0x000fe400078e000e */
[----:B------:R-:W-:Y:S02]  /*3ef40*/  IMAD.MOV.U32 R22, RZ, RZ, R17 ;  /* 0x000000ffff167224 */ /* 0x000fe400078e0011 */
[----:B------:R-:W-:-:S07]  /*3ef50*/  IMAD.MOV.U32 R14, RZ, RZ, R3 ;  /* 0x000000ffff0e7224 */ /* 0x000fce00078e0003 */
.L_x_14831:
[----:B------:R-:W-:Y:S05]  /*3ef60*/  BSYNC B1 ;  /* 0x0000000000017941 */ /* 0x000fea0003800000 */
.L_x_14829:
        /* <DEDUP_REMOVED lines=9> */
.L_x_14833:
[----:B------:R-:W-:Y:S01]  /*3f000*/  MOV R17, R13 ;  /* 0x0000000d00117202 */ /* 0x000fe20000000f00 */
[----:B------:R-:W-:Y:S02]  /*3f010*/  IMAD.MOV.U32 R3, RZ, RZ, R24 ;  /* 0x000000ffff037224 */ /* 0x000fe400078e0018 */
[----:B------:R-:W-:Y:S02]  /*3f020*/  IMAD.MOV.U32 R13, RZ, RZ, R12 ;  /* 0x000000ffff0d7224 */ /* 0x000fe400078e000c */
[----:B------:R-:W-:-:S07]  /*3f030*/  IMAD.MOV.U32 R24, RZ, RZ, R19 ;  /* 0x000000ffff187224 */ /* 0x000fce00078e0013 */
.L_x_14834:
[----:B------:R-:W-:Y:S05]  /*3f040*/  BSYNC B1 ;  /* 0x0000000000017941 */ /* 0x000fea0003800000 */
.L_x_14832:
        /* <DEDUP_REMOVED lines=9> */
.L_x_14836:
[----:B------:R-:W-:Y:S01]  /*3f0e0*/  MOV R19, R17 ;  /* 0x0000001100137202 */ /* 0x000fe20000000f00 */
[----:B------:R-:W-:Y:S02]  /*3f0f0*/  IMAD.MOV.U32 R12, RZ, RZ, R3 ;  /* 0x000000ffff0c7224 */ /* 0x000fe400078e0003 */
[----:B------:R-:W-:Y:S02]  /*3f100*/  IMAD.MOV.U32 R17, RZ, RZ, R16 ;  /* 0x000000ffff117224 */ /* 0x000fe400078e0010 */
[----:B------:R-:W-:-:S07]  /*3f110*/  IMAD.MOV.U32 R3, RZ, RZ, R2 ;  /* 0x000000ffff037224 */ /* 0x000fce00078e0002 */
.L_x_14837:
[----:B------:R-:W-:Y:S05]  /*3f120*/  BSYNC B1 ;  /* 0x0000000000017941 */ /* 0x000fea0003800000 */
.L_x_14835:
        /* <DEDUP_REMOVED lines=9> */
.L_x_14839:
[----:B------:R-:W-:Y:S01]  /*3f1c0*/  MOV R16, R19 ;  /* 0x0000001300107202 */ /* 0x000fe20000000f00 */
[----:B------:R-:W-:Y:S02]  /*3f1d0*/  IMAD.MOV.U32 R2, RZ, RZ, R12 ;  /* 0x000000ffff027224 */ /* 0x000fe400078e000c */
[----:B------:R-:W-:Y:S02]  /*3f1e0*/  IMAD.MOV.U32 R19, RZ, RZ, R18 ;  /* 0x000000ffff137224 */ /* 0x000fe400078e0012 */
[----:B------:R-:W-:-:S07]  /*3f1f0*/  IMAD.MOV.U32 R12, RZ, RZ, R23 ;  /* 0x000000ffff0c7224 */ /* 0x000fce00078e0017 */
.L_x_14840:
[----:B------:R-:W-:Y:S05]  /*3f200*/  BSYNC B1 ;  /* 0x0000000000017941 */ /* 0x000fea0003800000 */
.L_x_14838:
        /* <DEDUP_REMOVED lines=9> */
.L_x_14842:
[----:B------:R-:W-:Y:S01]  /*3f2a0*/  MOV R23, R16 ;  /* 0x0000001000177202 */ /* 0x000fe20000000f00 */
[----:B------:R-:W-:Y:S02]  /*3f2b0*/  IMAD.MOV.U32 R18, RZ, RZ, R2 ;  /* 0x000000ffff127224 */ /* 0x000fe400078e0002 */
[----:B------:R-:W-:Y:S02]  /*3f2c0*/  IMAD.MOV.U32 R16, RZ, RZ, R27 ;  /* 0x000000ffff107224 */ /* 0x000fe400078e001b */
[----:B------:R-:W-:-:S07]  /*3f2d0*/  IMAD.MOV.U32 R2, RZ, RZ, R25 ;  /* 0x000000ffff027224 */ /* 0x000fce00078e0019 */
.L_x_14843:
[----:B------:R-:W-:Y:S05]  /*3f2e0*/  BSYNC B1 ;  /* 0x0000000000017941 */ /* 0x000fea0003800000 */
.L_x_14841:
        /* <DEDUP_REMOVED lines=9> */
.L_x_14845:
[----:B------:R-:W-:Y:S01]  /*3f380*/  MOV R27, R23 ;  /* 0x00000017001b7202 */ /* 0x000fe20000000f00 */
[----:B------:R-:W-:Y:S02]  /*3f390*/  IMAD.MOV.U32 R25, RZ, RZ, R18 ;  /* 0x000000ffff197224 */ /* 0x000fe400078e0012 */
[----:B------:R-:W-:Y:S02]  /*3f3a0*/  IMAD.MOV.U32 R23, RZ, RZ, R26 ;  /* 0x000000ffff177224 */ /* 0x000fe400078e001a */
[----:B------:R-:W-:-:S07]  /*3f3b0*/  IMAD.MOV.U32 R18, RZ, RZ, R7 ;  /* 0x000000ffff127224 */ /* 0x000fce00078e0007 */
.L_x_14846:
[----:B------:R-:W-:Y:S05]  /*3f3c0*/  BSYNC B1 ;  /* 0x0000000000017941 */ /* 0x000fea0003800000 */
.L_x_14844:
        /* <DEDUP_REMOVED lines=9> */
.L_x_14848:
[----:B------:R-:W-:Y:S01]  /*3f460*/  MOV R26, R27 ;  /* 0x0000001b001a7202 */ /* 0x000fe20000000f00 */
[----:B------:R-:W-:Y:S02]  /*3f470*/  IMAD.MOV.U32 R7, RZ, RZ, R25 ;  /* 0x000000ffff077224 */ /* 0x000fe400078e0019 */
[----:B------:R-:W-:Y:S02]  /*3f480*/  IMAD.MOV.U32 R27, RZ, RZ, R10 ;  /* 0x000000ffff1b7224 */ /* 0x000fe400078e000a */
[----:B------:R-:W-:-:S07]  /*3f490*/  IMAD.MOV.U32 R25, RZ, RZ, R6 ;  /* 0x000000ffff197224 */ /* 0x000fce00078e0006 */
.L_x_14849:
[----:B------:R-:W-:Y:S05]  /*3f4a0*/  BSYNC B1 ;  /* 0x0000000000017941 */ /* 0x000fea0003800000 */
.L_x_14847:
        /* <DEDUP_REMOVED lines=16> */
.L_x_14851:
[----:B------:R-:W-:Y:S02]  /*3f5b0*/  IMAD.MOV.U32 R49, RZ, RZ, R28 ;  /* 0x000000ffff317224 */ /* 0x000fe400078e001c */
[----:B------:R-:W-:Y:S02]  /*3f5c0*/  IMAD.MOV.U32 R37, RZ, RZ, R0 ;  /* 0x000000ffff257224 */ /* 0x000fe400078e0000 */
[----:B------:R-:W-:Y:S02]  /*3f5d0*/  IMAD.MOV.U32 R0, RZ, RZ, R5 ;  /* 0x000000ffff007224 */ /* 0x000fe400078e0005 */
[----:B------:R-:W-:-:S07]  /*3f5e0*/  IMAD.MOV.U32 R28, RZ, RZ, R29 ;  /* 0x000000ffff1c7224 */ /* 0x000fce00078e001d */
.L_x_14852:
[----:B------:R-:W-:Y:S05]  /*3f5f0*/  BSYNC B1 ;  /* 0x0000000000017941 */ /* 0x000fea0003800000 */
.L_x_14850:
        /* <DEDUP_REMOVED lines=9> */
.L_x_14854:
[----:B------:R-:W-:Y:S02]  /*3f690*/  IMAD.MOV.U32 R10, RZ, RZ, R49 ;  /* 0x000000ffff0a7224 */ /* 0x000fe400078e0031 */
[----:B------:R-:W-:Y:S02]  /*3f6a0*/  IMAD.MOV.U32 R6, RZ, RZ, R37 ;  /* 0x000000ffff067224 */ /* 0x000fe400078e0025 */
[----:B------:R-:W-:Y:S02]  /*3f6b0*/  IMAD.MOV.U32 R49, RZ, RZ, R32 ;  /* 0x000000ffff317224 */ /* 0x000fe400078e0020 */
[----:B------:R-:W-:-:S07]  /*3f6c0*/  IMAD.MOV.U32 R37, RZ, RZ, R4 ;  /* 0x000000ffff257224 */ /* 0x000fce00078e0004 */
.L_x_14855:
[----:B------:R-:W-:Y:S05]  /*3f6d0*/  BSYNC B1 ;  /* 0x0000000000017941 */ /* 0x000fea0003800000 */
.L_x_14853:
        /* <DEDUP_REMOVED lines=9> */
.L_x_14857:
[----:B------:R-:W-:Y:S02]  /*3f770*/  IMAD.MOV.U32 R29, RZ, RZ, R10 ;  /* 0x000000ffff1d7224 */ /* 0x000fe400078e000a */
[----:B------:R-:W-:Y:S02]  /*3f780*/  IMAD.MOV.U32 R5, RZ, RZ, R6 ;  /* 0x000000ffff057224 */ /* 0x000fe400078e0006 */
[----:B------:R-:W-:Y:S02]  /*3f790*/  IMAD.MOV.U32 R10, RZ, RZ, R11 ;  /* 0x000000ffff0a7224 */ /* 0x000fe400078e000b */
[----:B------:R-:W-:-:S07]  /*3f7a0*/  IMAD.MOV.U32 R6, RZ, RZ, R9 ;  /* 0x000000ffff067224 */ /* 0x000fce00078e0009 */
.L_x_14858:
[----:B------:R-:W-:Y:S05]  /*3f7b0*/  BSYNC B1 ;  /* 0x0000000000017941 */ /* 0x000fea0003800000 */
.L_x_14856:
        /* <DEDUP_REMOVED lines=9> */
.L_x_14860:
[----:B------:R-:W-:Y:S02]  /*3f850*/  IMAD.MOV.U32 R9, RZ, RZ, R29 ;  /* 0x000000ffff097224 */ /* 0x000fe400078e001d */
[----:B------:R-:W-:Y:S02]  /*3f860*/  IMAD.MOV.U32 R4, RZ, RZ, R5 ;  /* 0x000000ffff047224 */ /* 0x000fe400078e0005 */
[----:B------:R-:W-:Y:S02]  /*3f870*/  IMAD.MOV.U32 R29, RZ, RZ, R46 ;  /* 0x000000ffff1d7224 */ /* 0x000fe400078e002e */
[----:B------:R-:W-:-:S07]  /*3f880*/  IMAD.MOV.U32 R5, RZ, RZ, R44 ;  /* 0x000000ffff057224 */ /* 0x000fce00078e002c */
.L_x_14861:
[----:B------:R-:W-:Y:S05]  /*3f890*/  BSYNC B1 ;  /* 0x0000000000017941 */ /* 0x000fea0003800000 */
.L_x_14859:
        /* <DEDUP_REMOVED lines=9> */
.L_x_14863:
[----:B------:R-:W-:Y:S02]  /*3f930*/  IMAD.MOV.U32 R32, RZ, RZ, R9 ;  /* 0x000000ffff207224 */ /* 0x000fe400078e0009 */
[----:B------:R-:W-:Y:S02]  /*3f940*/  IMAD.MOV.U32 R30, RZ, RZ, R4 ;  /* 0x000000ffff1e7224 */ /* 0x000fe400078e0004 */
[----:B------:R-:W-:Y:S02]  /*3f950*/  IMAD.MOV.U32 R9, RZ, RZ, R8 ;  /* 0x000000ffff097224 */ /* 0x000fe400078e0008 */
[----:B------:R-:W-:-:S07]  /*3f960*/  IMAD.MOV.U32 R4, RZ, RZ, R21 ;  /* 0x000000ffff047224 */ /* 0x000fce00078e0015 */
.L_x_14864:
[----:B------:R-:W-:Y:S05]  /*3f970*/  BSYNC B1 ;  /* 0x0000000000017941 */ /* 0x000fea0003800000 */
.L_x_14862:
        /* <DEDUP_REMOVED lines=9> */
.L_x_14866:
[----:B------:R-:W-:Y:S02]  /*3fa10*/  IMAD.MOV.U32 R11, RZ, RZ, R32 ;  /* 0x000000ffff0b7224 */ /* 0x000fe400078e0020 */
[----:B------:R-:W-:Y:S02]  /*3fa20*/  IMAD.MOV.U32 R8, RZ, RZ, R30 ;  /* 0x000000ffff087224 */ /* 0x000fe400078e001e */
[----:B------:R-:W-:Y:S02]  /*3fa30*/  IMAD.MOV.U32 R32, RZ, RZ, R35 ;  /* 0x000000ffff207224 */ /* 0x000fe400078e0023 */
[----:B------:R-:W-:-:S07]  /*3fa40*/  IMAD.MOV.U32 R30, RZ, RZ, R31 ;  /* 0x000000ffff1e7224 */ /* 0x000fce00078e001f */
.L_x_14867:
[----:B------:R-:W-:Y:S05]  /*3fa50*/  BSYNC B1 ;  /* 0x0000000000017941 */ /* 0x000fea0003800000 */
.L_x_14865:
        /* <DEDUP_REMOVED lines=9> */
.L_x_14869:
[----:B------:R-:W-:Y:S02]  /*3faf0*/  IMAD.MOV.U32 R31, RZ, RZ, R11 ;  /* 0x000000ffff1f7224 */ /* 0x000fe400078e000b */
[----:B------:R-:W-:Y:S02]  /*3fb00*/  IMAD.MOV.U32 R21, RZ, RZ, R8 ;  /* 0x000000ffff157224 */ /* 0x000fe400078e0008 */
[----:B------:R-:W-:Y:S02]  /*3fb10*/  IMAD.MOV.U32 R11, RZ, RZ, R20 ;  /* 0x000000ffff0b7224 */ /* 0x000fe400078e0014 */
[----:B------:R-:W-:-:S07]  /*3fb20*/  IMAD.MOV.U32 R8, RZ, RZ, R15 ;  /* 0x000000ffff087224 */ /* 0x000fce00078e000f */
.L_x_14870:
[----:B------:R-:W-:Y:S05]  /*3fb30*/  BSYNC B1 ;  /* 0x0000000000017941 */ /* 0x000fea0003800000 */
.L_x_14868:
        /* <DEDUP_REMOVED lines=9> */
.L_x_14872:
[----:B------:R-:W-:Y:S02]  /*3fbd0*/  IMAD.MOV.U32 R20, RZ, RZ, R31 ;  /* 0x000000ffff147224 */ /* 0x000fe400078e001f */
[----:B------:R-:W-:Y:S02]  /*3fbe0*/  IMAD.MOV.U32 R15, RZ, RZ, R21 ;  /* 0x000000ffff0f7224 */ /* 0x000fe400078e0015 */
[----:B------:R-:W-:Y:S02]  /*3fbf0*/  IMAD.MOV.U32 R31, RZ, RZ, R22 ;  /* 0x000000ffff1f7224 */ /* 0x000fe400078e0016 */
[----:B------:R-:W-:-:S07]  /*3fc00*/  IMAD.MOV.U32 R21, RZ, RZ, R14 ;  /* 0x000000ffff157224 */ /* 0x000fce00078e000e */
.L_x_14873:
[----:B------:R-:W-:Y:S05]  /*3fc10*/  BSYNC B1 ;  /* 0x0000000000017941 */ /* 0x000fea0003800000 */
.L_x_14871:
        /* <DEDUP_REMOVED lines=9> */
.L_x_14875:
[----:B------:R-:W-:Y:S02]  /*3fcb0*/  IMAD.MOV.U32 R22, RZ, RZ, R20 ;  /* 0x000000ffff167224 */ /* 0x000fe400078e0014 */
[----:B------:R-:W-:Y:S02]  /*3fcc0*/  IMAD.MOV.U32 R14, RZ, RZ, R15 ;  /* 0x000000ffff0e7224 */ /* 0x000fe400078e000f */
[----:B------:R-:W-:Y:S02]  /*3fcd0*/  IMAD.MOV.U32 R20, RZ, RZ, R13 ;  /* 0x000000ffff147224 */ /* 0x000fe400078e000d */
[----:B------:R-:W-:-:S07]  /*3fce0*/  IMAD.MOV.U32 R15, RZ, RZ, R24 ;  /* 0x000000ffff0f7224 */ /* 0x000fce00078e0018 */
.L_x_14876:
[----:B------:R-:W-:Y:S05]  /*3fcf0*/  BSYNC B1 ;  /* 0x0000000000017941 */ /* 0x000fea0003800000 */
.L_x_14874:
        /* <DEDUP_REMOVED lines=9> */
.L_x_14878:
[----:B------:R-:W-:Y:S02]  /*3fd90*/  IMAD.MOV.U32 R24, RZ, RZ, R22 ;  /* 0x000000ffff187224 */ /* 0x000fe400078e0016 */
[----:B------:R-:W-:Y:S02]  /*3fda0*/  IMAD.MOV.U32 R13, RZ, RZ, R14 ;  /* 0x000000ffff0d7224 */ /* 0x000fe400078e000e */
[----:B------:R-:W-:Y:S02]  /*3fdb0*/  IMAD.MOV.U32 R22, RZ, RZ, R17 ;  /* 0x000000ffff167224 */ /* 0x000fe400078e0011 */
[----:B------:R-:W-:-:S07]  /*3fdc0*/  IMAD.MOV.U32 R14, RZ, RZ, R3 ;  /* 0x000000ffff0e7224 */ /* 0x000fce00078e0003 */
.L_x_14879:
[----:B------:R-:W-:Y:S05]  /*3fdd0*/  BSYNC B1 ;  /* 0x0000000000017941 */ /* 0x000fea0003800000 */
.L_x_14877:
        /* <DEDUP_REMOVED lines=9> */
.L_x_14881:
[----:B------:R-:W-:Y:S02]  /*3fe70*/  IMAD.MOV.U32 R17, RZ, RZ, R24 ;  /* 0x000000ffff117224 */ /* 0x000fe400078e0018 */
[----:B------:R-:W-:Y:S02]  /*3fe80*/  IMAD.MOV.U32 R3, RZ, RZ, R13 ;  /* 0x000000ffff037224 */ /* 0x000fe400078e000d */
[----:B------:R-:W-:Y:S02]  /*3fe90*/  IMAD.MOV.U32 R24, RZ, RZ, R19 ;  /* 0x000000ffff187224 */ /* 0x000fe400078e0013 */
[----:B------:R-:W-:-:S07]  /*3fea0*/  IMAD.MOV.U32 R13, RZ, RZ, R12 ;  /* 0x000000ffff0d7224 */ /* 0x000fce00078e000c */
.L_x_14882:
[----:B------:R-:W-:Y:S05]  /*3feb0*/  BSYNC B1 ;  /* 0x0000000000017941 */ /* 0x000fea0003800000 */
.L_x_14880:
        /* <DEDUP_REMOVED lines=9> */
.L_x_14884:
[----:B------:R-:W-:Y:S02]  /*3ff50*/  IMAD.MOV.U32 R12, RZ, RZ, R17 ;  /* 0x000000ffff0c7224 */ /* 0x000fe400078e0011 */
[----:B------:R-:W-:Y:S02]  /*3ff60*/  IMAD.MOV.U32 R19, RZ, RZ, R3 ;  /* 0x000000ffff137224 */ /* 0x000fe400078e0003 */
[----:B------:R-:W-:Y:S02]  /*3ff70*/  IMAD.MOV.U32 R17, RZ, RZ, R16 ;  /* 0x000000ffff117224 */ /* 0x000fe400078e0010 */
[----:B------:R-:W-:-:S07]  /*3ff80*/  IMAD.MOV.U32 R3, RZ, RZ, R2 ;  /* 0x000000ffff037224 */ /* 0x000fce00078e0002 */
.L_x_14885:
[----:B------:R-:W-:Y:S05]  /*3ff90*/  BSYNC B1 ;  /* 0x0000000000017941 */ /* 0x000fea0003800000 */
.L_x_14883:
        /* <DEDUP_REMOVED lines=9> */
.L_x_14887:
[----:B------:R-:W-:Y:S02]  /*40030*/  IMAD.MOV.U32 R16, RZ, RZ, R12 ;  /* 0x000000ffff107224 */ /* 0x000fe400078e000c */
[----:B------:R-:W-:Y:S02]  /*40040*/  IMAD.MOV.U32 R2, RZ, RZ, R19 ;  /* 0x000000ffff027224 */ /* 0x000fe400078e0013 */
[----:B------:R-:W-:Y:S02]  /*40050*/  IMAD.MOV.U32 R12, RZ, RZ, R23 ;  /* 0x000000ffff0c7224 */ /* 0x000fe400078e0017 */
[----:B------:R-:W-:-:S07]  /*40060*/  IMAD.MOV.U32 R19, RZ, RZ, R18 ;  /* 0x000000ffff137224 */ /* 0x000fce00078e0012 */
.L_x_14888:
[----:B------:R-:W-:Y:S05]  /*40070*/  BSYNC B1 ;  /* 0x0000000000017941 */ /* 0x000fea0003800000 */
.L_x_14886:
        /* <DEDUP_REMOVED lines=9> */
.L_x_14890:
[----:B------:R-:W-:Y:S02]  /*40110*/  IMAD.MOV.U32 R23, RZ, RZ, R16 ;  /* 0x000000ffff177224 */ /* 0x000fe400078e0010 */
[----:B------:R-:W-:Y:S02]  /*40120*/  IMAD.MOV.U32 R18, RZ, RZ, R2 ;  /* 0x000000ffff127224 */ /* 0x000fe400078e0002 */
[----:B------:R-:W-:Y:S02]  /*40130*/  IMAD.MOV.U32 R16, RZ, RZ, R27 ;  /* 0x000000ffff107224 */ /* 0x000fe400078e001b */
[----:B------:R-:W-:-:S07]  /*40140*/  IMAD.MOV.U32 R2, RZ, RZ, R25 ;  /* 0x000000ffff027224 */ /* 0x000fce00078e0019 */
.L_x_14891:
[----:B------:R-:W-:Y:S05]  /*40150*/  BSYNC B1 ;  /* 0x0000000000017941 */ /* 0x000fea0003800000 */
.L_x_14889:
        /* <DEDUP_REMOVED lines=9> */
.L_x_14893:
[----:B------:R-:W-:Y:S02]  /*401f0*/  IMAD.MOV.U32 R27, RZ, RZ, R23 ;  /* 0x000000ffff1b7224 */ /* 0x000fe400078e0017 */
[----:B------:R-:W-:Y:S02]  /*40200*/  IMAD.MOV.U32 R25, RZ, RZ, R18 ;  /* 0x000000ffff197224 */ /* 0x000fe400078e0012 */
[----:B------:R-:W-:Y:S02]  /*40210*/  IMAD.MOV.U32 R23, RZ, RZ, R26 ;  /* 0x000000ffff177224 */ /* 0x000fe400078e001a */
[----:B------:R-:W-:-:S07]  /*40220*/  IMAD.MOV.U32 R18, RZ, RZ, R7 ;  /* 0x000000ffff127224 */ /* 0x000fce00078e0007 */
.L_x_14894:
[----:B------:R-:W-:Y:S05]  /*40230*/  BSYNC B1 ;  /* 0x0000000000017941 */ /* 0x000fea0003800000 */
.L_x_14892:
        /* <DEDUP_REMOVED lines=16> */
.L_x_14896:
[----:B------:R-:W-:Y:S02]  /*40340*/  IMAD.MOV.U32 R35, RZ, RZ, R28 ;  /* 0x000000ffff237224 */ /* 0x000fe400078e001c */
[----:B------:R-:W-:Y:S01]  /*40350*/  IMAD.MOV.U32 R7, RZ, RZ, R0 ;  /* 0x000000ffff077224 */ /* 0x000fe200078e0000 */
[----:B------:R-:W-:Y:S01]  /*40360*/  MOV R0, R37 ;  /* 0x0000002500007202 */ /* 0x000fe20000000f00 */
[----:B------:R-:W-:-:S07]  /*40370*/  IMAD.MOV.U32 R28, RZ, RZ, R49 ;  /* 0x000000ffff1c7224 */ /* 0x000fce00078e0031 */
.L_x_14897:
[----:B------:R-:W-:Y:S05]  /*40380*/  BSYNC B1 ;  /* 0x0000000000017941 */ /* 0x000fea0003800000 */
.L_x_14895:
        /* <DEDUP_REMOVED lines=9> */
.L_x_14899:
[----:B------:R-:W-:Y:S01]  /*40420*/  IMAD.MOV.U32 R40, RZ, RZ, R35 ;  /* 0x000000ffff287224 */ /* 0x000fe200078e0023 */
[----:B------:R-:W-:Y:S01]  /*40430*/  MOV R35, R10 ;  /* 0x0000000a00237202 */ /* 0x000fe20000000f00 */
[----:B------:R-:W-:Y:S02]  /*40440*/  IMAD.MOV.U32 R26, RZ, RZ, R7 ;  /* 0x000000ffff1a7224 */ /* 0x000fe400078e0007 */
[----:B------:R-:W-:-:S07]  /*40450*/  IMAD.MOV.U32 R7, RZ, RZ, R6 ;  /* 0x000000ffff077224 */ /* 0x000fce00078e0006 */
.L_x_14900:
[----:B------:R-:W-:Y:S05]  /*40460*/  BSYNC B1 ;  /* 0x0000000000017941 */ /* 0x000fea0003800000 */
.L_x_14898:
        /* <DEDUP_REMOVED lines=9> */
.L_x_14902:
[----:B------:R-:W-:Y:S01]  /*40500*/  IMAD.MOV.U32 R6, RZ, RZ, R40 ;  /* 0x000000ffff067224 */ /* 0x000fe200078e0028 */
[----:B------:R-:W-:Y:S01]  /*40510*/  MOV R40, R29 ;  /* 0x0000001d00287202 */ /* 0x000fe20000000f00 */
[----:B------:R-:W-:Y:S02]  /*40520*/  IMAD.MOV.U32 R37, RZ, RZ, R26 ;  /* 0x000000ffff257224 */ /* 0x000fe400078e001a */
[----:B------:R-:W-:-:S07]  /*40530*/  IMAD.MOV.U32 R26, RZ, RZ, R5 ;  /* 0x000000ffff1a7224 */ /* 0x000fce00078e0005 */
.L_x_14903:
[----:B------:R-:W-:Y:S05]  /*40540*/  BSYNC B1 ;  /* 0x0000000000017941 */ /* 0x000fea0003800000 */
.L_x_14901:
        /* <DEDUP_REMOVED lines=9> */
.L_x_14905:
[----:B------:R-:W-:Y:S01]  /*405e0*/  IMAD.MOV.U32 R29, RZ, RZ, R6 ;  /* 0x000000ffff1d7224 */ /* 0x000fe200078e0006 */
[----:B------:R-:W-:Y:S01]  /*405f0*/  MOV R6, R9 ;  /* 0x0000000900067202 */ /* 0x000fe20000000f00 */
[----:B------:R-:W-:Y:S02]  /*40600*/  IMAD.MOV.U32 R5, RZ, RZ, R37 ;  /* 0x000000ffff057224 */ /* 0x000fe400078e0025 */
[----:B------:R-:W-:-:S07]  /*40610*/  IMAD.MOV.U32 R37, RZ, RZ, R4 ;  /* 0x000000ffff257224 */ /* 0x000fce00078e0004 */
.L_x_14906:
[----:B------:R-:W-:Y:S05]  /*40620*/  BSYNC B1 ;  /* 0x0000000000017941 */ /* 0x000fea0003800000 */
.L_x_14904:
        /* <DEDUP_REMOVED lines=9> */
.L_x_14908:
[----:B------:R-:W-:Y:S01]  /*406c0*/  IMAD.MOV.U32 R4, RZ, RZ, R29 ;  /* 0x000000ffff047224 */ /* 0x000fe200078e001d */
[----:B------:R-:W-:Y:S01]  /*406d0*/  MOV R29, R32 ;  /* 0x00000020001d7202 */ /* 0x000fe20000000f00 */
[----:B------:R-:W-:Y:S02]  /*406e0*/  IMAD.MOV.U32 R9, RZ, RZ, R5 ;  /* 0x000000ffff097224 */ /* 0x000fe400078e0005 */
[----:B------:R-:W-:-:S07]  /*406f0*/  IMAD.MOV.U32 R5, RZ, RZ, R30 ;  /* 0x000000ffff057224 */ /* 0x000fce00078e001e */
.L_x_14909:
[----:B------:R-:W-:Y:S05]  /*40700*/  BSYNC B1 ;  /* 0x0000000000017941 */ /* 0x000fea0003800000 */
.L_x_14907:
        /* <DEDUP_REMOVED lines=9> */
.L_x_14911:
[----:B------:R-:W-:Y:S01]  /*407a0*/  IMAD.MOV.U32 R30, RZ, RZ, R4 ;  /* 0x000000ffff1e7224 */ /* 0x000fe200078e0004 */
[----:B------:R-:W-:Y:S01]  /*407b0*/  MOV R4, R11 ;  /* 0x0000000b00047202 */ /* 0x000fe20000000f00 */
[----:B------:R-:W-:Y:S02]  /*407c0*/  IMAD.MOV.U32 R10, RZ, RZ, R9 ;  /* 0x000000ffff0a7224 */ /* 0x000fe400078e0009 */
[----:B------:R-:W-:-:S07]  /*407d0*/  IMAD.MOV.U32 R9, RZ, RZ, R8 ;  /* 0x000000ffff097224 */ /* 0x000fce00078e0008 */
.L_x_14912:
[----:B------:R-:W-:Y:S05]  /*407e0*/  BSYNC B1 ;  /* 0x0000000000017941 */ /* 0x000fea0003800000 */
.L_x_14910:
        /* <DEDUP_REMOVED lines=9> */
.L_x_14914:
[----:B------:R-:W-:Y:S01]  /*40880*/  IMAD.MOV.U32 R11, RZ, RZ, R30 ;  /* 0x000000ffff0b7224 */ /* 0x000fe200078e001e */
[----:B------:R-:W-:Y:S01]  /*40890*/  MOV R30, R31 ;  /* 0x0000001f001e7202 */ /* 0x000fe20000000f00 */
[----:B------:R-:W-:Y:S02]  /*408a0*/  IMAD.MOV.U32 R8, RZ, RZ, R10 ;  /* 0x000000ffff087224 */ /* 0x000fe400078e000a */
[----:B------:R-:W-:-:S07]  /*408b0*/  IMAD.MOV.U32 R10, RZ, RZ, R21 ;  /* 0x000000ffff0a7224 */ /* 0x000fce00078e0015 */
.L_x_14915:
[----:B------:R-:W-:Y:S05]  /*408c0*/  BSYNC B1 ;  /* 0x0000000000017941 */ /* 0x000fea0003800000 */
.L_x_14913:
        /* <DEDUP_REMOVED lines=9> */
.L_x_14917:
[----:B------:R-:W-:Y:S01]  /*40960*/  IMAD.MOV.U32 R31, RZ, RZ, R11 ;  /* 0x000000ffff1f7224 */ /* 0x000fe200078e000b */
[----:B------:R-:W-:Y:S01]  /*40970*/  MOV R11, R20 ;  /* 0x00000014000b7202 */ /* 0x000fe20000000f00 */
[----:B------:R-:W-:Y:S02]  /*40980*/  IMAD.MOV.U32 R21, RZ, RZ, R8 ;  /* 0x000000ffff157224 */ /* 0x000fe400078e0008 */
[----:B------:R-:W-:-:S07]  /*40990*/  IMAD.MOV.U32 R8, RZ, RZ, R15 ;  /* 0x000000ffff087224 */ /* 0x000fce00078e000f */
.L_x_14918:
[----:B------:R-:W-:Y:S05]  /*409a0*/  BSYNC B1 ;  /* 0x0000000000017941 */ /* 0x000fea0003800000 */
.L_x_14916:
        /* <DEDUP_REMOVED lines=9> */
.L_x_14920:
[----:B------:R-:W-:Y:S01]  /*40a40*/  IMAD.MOV.U32 R15, RZ, RZ, R31 ;  /* 0x000000ffff0f7224 */ /* 0x000fe200078e001f */
[----:B------:R-:W-:Y:S01]  /*40a50*/  MOV R31, R22 ;  /* 0x00000016001f7202 */ /* 0x000fe20000000f00 */
[----:B------:R-:W-:Y:S02]  /*40a60*/  IMAD.MOV.U32 R20, RZ, RZ, R21 ;  /* 0x000000ffff147224 */ /* 0x000fe400078e0015 */
[----:B------:R-:W-:-:S07]  /*40a70*/  IMAD.MOV.U32 R21, RZ, RZ, R14 ;  /* 0x000000ffff157224 */ /* 0x000fce00078e000e */
.L_x_14921:
[----:B------:R-:W-:Y:S05]  /*40a80*/  BSYNC B1 ;  /* 0x0000000000017941 */ /* 0x000fea0003800000 */
.L_x_14919:
        /* <DEDUP_REMOVED lines=9> */
.L_x_14923:
[----:B------:R-:W-:Y:S01]  /*40b20*/  IMAD.MOV.U32 R22, RZ, RZ, R15 ;  /* 0x000000ffff167224 */ /* 0x000fe200078e000f */
[----:B------:R-:W-:Y:S01]  /*40b30*/  MOV R15, R24 ;  /* 0x00000018000f7202 */ /* 0x000fe20000000f00 */
[----:B------:R-:W-:Y:S02]  /*40b40*/  IMAD.MOV.U32 R14, RZ, RZ, R20 ;  /* 0x000000ffff0e7224 */ /* 0x000fe400078e0014 */
[----:B------:R-:W-:-:S07]  /*40b50*/  IMAD.MOV.U32 R20, RZ, RZ, R13 ;  /* 0x000000ffff147224 */ /* 0x000fce00078e000d */
.L_x_14924:
[----:B------:R-:W-:Y:S05]  /*40b60*/  BSYNC B1 ;  /* 0x0000000000017941 */ /* 0x000fea0003800000 */
.L_x_14922:
        /* <DEDUP_REMOVED lines=9> */
.L_x_14926:
[----:B------:R-:W-:Y:S01]  /*40c00*/  IMAD.MOV.U32 R13, RZ, RZ, R22 ;  /* 0x000000ffff0d7224 */ /* 0x000fe200078e0016 */
[----:B------:R-:W-:Y:S01]  /*40c10*/  MOV R22, R17 ;  /* 0x0000001100167202 */ /* 0x000fe20000000f00 */
[----:B------:R-:W-:Y:S02]  /*40c20*/  IMAD.MOV.U32 R24, RZ, RZ, R14 ;  /* 0x000000ffff187224 */ /* 0x000fe400078e000e */
[----:B------:R-:W-:-:S07]  /*40c30*/  IMAD.MOV.U32 R14, RZ, RZ, R3 ;  /* 0x000000ffff0e7224 */ /* 0x000fce00078e0003 */
.L_x_14927:
[----:B------:R-:W-:Y:S05]  /*40c40*/  BSYNC B1 ;  /* 0x0000000000017941 */ /* 0x000fea0003800000 */
.L_x_14925:
        /* <DEDUP_REMOVED lines=9> */
.L_x_14929:
[----:B------:R-:W-:Y:S01]  /*40ce0*/  IMAD.MOV.U32 R17, RZ, RZ, R13 ;  /* 0x000000ffff117224 */ /* 0x000fe200078e000d */
[----:B------:R-:W-:Y:S01]  /*40cf0*/  MOV R13, R12 ;  /* 0x0000000c000d7202 */ /* 0x000fe20000000f00 */
[----:B------:R-:W-:Y:S02]  /*40d00*/  IMAD.MOV.U32 R3, RZ, RZ, R24 ;  /* 0x000000ffff037224 */ /* 0x000fe400078e0018 */
[----:B------:R-:W-:-:S07]  /*40d10*/  IMAD.MOV.U32 R24, RZ, RZ, R19 ;  /* 0x000000ffff187224 */ /* 0x000fce00078e0013 */
.L_x_14930:
[----:B------:R-:W-:Y:S05]  /*40d20*/  BSYNC B1 ;  /* 0x0000000000017941 */ /* 0x000fea0003800000 */
.L_x_14928:
        /* <DEDUP_REMOVED lines=9> */
.L_x_14932:
[----:B------:R-:W-:Y:S01]  /*40dc0*/  IMAD.MOV.U32 R12, RZ, RZ, R17 ;  /* 0x000000ffff0c7224 */ /* 0x000fe200078e0011 */
[----:B------:R-:W-:Y:S01]  /*40dd0*/  MOV R17, R16 ;  /* 0x0000001000117202 */ /* 0x000fe20000000f00 */
[----:B------:R-:W-:Y:S02]  /*40de0*/  IMAD.MOV.U32 R19, RZ, RZ, R3 ;  /* 0x000000ffff137224 */ /* 0x000fe400078e0003 */
[----:B------:R-:W-:-:S07]  /*40df0*/  IMAD.MOV.U32 R3, RZ, RZ, R2 ;  /* 0x000000ffff037224 */ /* 0x000fce00078e0002 */
.L_x_14933:
[----:B------:R-:W-:Y:S05]  /*40e00*/  BSYNC B1 ;  /* 0x0000000000017941 */ /* 0x000fea0003800000 */
.L_x_14931:
        /* <DEDUP_REMOVED lines=9> */
.L_x_14935:
[----:B------:R-:W-:Y:S01]  /*40ea0*/  IMAD.MOV.U32 R16, RZ, RZ, R12 ;  /* 0x000000ffff107224 */ /* 0x000fe200078e000c */
[----:B------:R-:W-:Y:S01]  /*40eb0*/  MOV R12, R23 ;  /* 0x00000017000c7202 */ /* 0x000fe20000000f00 */
[----:B------:R-:W-:Y:S02]  /*40ec0*/  IMAD.MOV.U32 R2, RZ, RZ, R19 ;  /* 0x000000ffff027224 */ /* 0x000fe400078e0013 */
[----:B------:R-:W-:-:S07]  /*40ed0*/  IMAD.MOV.U32 R19, RZ, RZ, R18 ;  /* 0x000000ffff137224 */ /* 0x000fce00078e0012 */
.L_x_14936:
[----:B------:R-:W-:Y:S05]  /*40ee0*/  BSYNC B1 ;  /* 0x0000000000017941 */ /* 0x000fea0003800000 */
.L_x_14934:
        /* <DEDUP_REMOVED lines=9> */
.L_x_14938:
[----:B------:R-:W-:Y:S01]  /*40f80*/  IMAD.MOV.U32 R23, RZ, RZ, R16 ;  /* 0x000000ffff177224 */ /* 0x000fe200078e0010 */
[----:B------:R-:W-:Y:S01]  /*40f90*/  MOV R16, R27 ;  /* 0x0000001b00107202 */ /* 0x000fe20000000f00 */
[----:B------:R-:W-:Y:S02]  /*40fa0*/  IMAD.MOV.U32 R18, RZ, RZ, R2 ;  /* 0x000000ffff127224 */ /* 0x000fe400078e0002 */
[----:B------:R-:W-:-:S07]  /*40fb0*/  IMAD.MOV.U32 R2, RZ, RZ, R25 ;  /* 0x000000ffff027224 */ /* 0x000fce00078e0019 */
.L_x_14939:
[----:B------:R-:W-:Y:S05]  /*40fc0*/  BSYNC B1 ;  /* 0x0000000000017941 */ /* 0x000fea0003800000 */
.L_x_14937:
        /* <DEDUP_REMOVED lines=16> */
.L_x_14941:
[----:B------:R-:W-:Y:S01]  /*410d0*/  MOV R27, R28 ;  /* 0x0000001c001b7202 */ /* 0x000fe20000000f00 */
[----:B------:R-:W-:Y:S02]  /*410e0*/  IMAD.MOV.U32 R25, RZ, RZ, R0 ;  /* 0x000000ffff197224 */ /* 0x000fe400078e0000 */
[----:B------:R-:W-:Y:S02]  /*410f0*/  IMAD.MOV.U32 R0, RZ, RZ, R7 ;  /* 0x000000ffff007224 */ /* 0x000fe400078e0007 */
[----:B------:R-:W-:-:S07]  /*41100*/  IMAD.MOV.U32 R28, RZ, RZ, R35 ;  /* 0x000000ffff1c7224 */ /* 0x000fce00078e0023 */
.L_x_14942:
[----:B------:R-:W-:Y:S05]  /*41110*/  BSYNC B1 ;  /* 0x0000000000017941 */ /* 0x000fea0003800000 */
.L_x_14940:
        /* <DEDUP_REMOVED lines=9> */
.L_x_14944:
[----:B------:R-:W-:Y:S01]  /*411b0*/  MOV R7, R27 ;  /* 0x0000001b00077202 */ /* 0x000fe20000000f00 */
[----:B------:R-:W-:Y:S02]  /*411c0*/  IMAD.MOV.U32 R32, RZ, RZ, R25 ;  /* 0x000000ffff207224 */ /* 0x000fe400078e0019 */
[----:B------:R-:W-:Y:S02]  /*411d0*/  IMAD.MOV.U32 R27, RZ, RZ, R40 ;  /* 0x000000ffff1b7224 */ /* 0x000fe400078e0028 */
[----:B------:R-:W-:-:S07]  /*411e0*/  IMAD.MOV.U32 R25, RZ, RZ, R26 ;  /* 0x000000ffff197224 */ /* 0x000fce00078e001a */
.L_x_14945:
[----:B------:R-:W-:Y:S05]  /*411f0*/  BSYNC B1 ;  /* 0x0000000000017941 */ /* 0x000fea0003800000 */
.L_x_14943:
        /* <DEDUP_REMOVED lines=9> */
.L_x_14947:
[----:B------:R-:W-:Y:S01]  /*41290*/  MOV R38, R7 ;  /* 0x0000000700267202 */ /* 0x000fe20000000f00 */
[----:B------:R-:W-:Y:S02]  /*412a0*/  IMAD.MOV.U32 R26, RZ, RZ, R32 ;  /* 0x000000ffff1a7224 */ /* 0x000fe400078e0020 */
[----:B------:R-:W-:Y:S02]  /*412b0*/  IMAD.MOV.U32 R7, RZ, RZ, R6 ;  /* 0x000000ffff077224 */ /* 0x000fe400078e0006 */
[----:B------:R-:W-:-:S07]  /*412c0*/  IMAD.MOV.U32 R32, RZ, RZ, R37 ;  /* 0x000000ffff207224 */ /* 0x000fce00078e0025 */
.L_x_14948:
[----:B------:R-:W-:Y:S05]  /*412d0*/  BSYNC B1 ;  /* 0x0000000000017941 */ /* 0x000fea0003800000 */
.L_x_14946:
        /* <DEDUP_REMOVED lines=9> */
.L_x_14950:
[----:B------:R-:W-:Y:S01]  /*41370*/  MOV R35, R38 ;  /* 0x0000002600237202 */ /* 0x000fe20000000f00 */
[----:B------:R-:W-:Y:S02]  /*41380*/  IMAD.MOV.U32 R6, RZ, RZ, R26 ;  /* 0x000000ffff067224 */ /* 0x000fe400078e001a */
[----:B------:R-:W-:Y:S02]  /*41390*/  IMAD.MOV.U32 R38, RZ, RZ, R29 ;  /* 0x000000ffff267224 */ /* 0x000fe400078e001d */
[----:B------:R-:W-:-:S07]  /*413a0*/  IMAD.MOV.U32 R26, RZ, RZ, R5 ;  /* 0x000000ffff1a7224 */ /* 0x000fce00078e0005 */
.L_x_14951:
[----:B------:R-:W-:Y:S05]  /*413b0*/  BSYNC B1 ;  /* 0x0000000000017941 */ /* 0x000fea0003800000 */
.L_x_14949:
        /* <DEDUP_REMOVED lines=9> */
.L_x_14953:
[----:B------:R-:W-:Y:S01]  /*41450*/  MOV R29, R35 ;  /* 0x00000023001d7202 */ /* 0x000fe20000000f00 */
[----:B------:R-:W-:Y:S02]  /*41460*/  IMAD.MOV.U32 R5, RZ, RZ, R6 ;  /* 0x000000ffff057224 */ /* 0x000fe400078e0006 */
[----:B------:R-:W-:Y:S02]  /*41470*/  IMAD.MOV.U32 R35, RZ, RZ, R4 ;  /* 0x000000ffff237224 */ /* 0x000fe400078e0004 */
[----:B------:R-:W-:-:S07]  /*41480*/  IMAD.MOV.U32 R6, RZ, RZ, R9 ;  /* 0x000000ffff067224 */ /* 0x000fce00078e0009 */
.L_x_14954:
[----:B------:R-:W-:Y:S05]  /*41490*/  BSYNC B1 ;  /* 0x0000000000017941 */ /* 0x000fea0003800000 */
.L_x_14952:
        /* <DEDUP_REMOVED lines=9> */
.L_x_14956:
[----:B------:R-:W-:Y:S01]  /*41530*/  MOV R4, R29 ;  /* 0x0000001d00047202 */ /* 0x000fe20000000f00 */
[----:B------:R-:W-:Y:S02]  /*41540*/  IMAD.MOV.U32 R9, RZ, RZ, R5 ;  /* 0x000000ffff097224 */ /* 0x000fe400078e0005 */
[----:B------:R-:W-:Y:S02]  /*41550*/  IMAD.MOV.U32 R29, RZ, RZ, R30 ;  /* 0x000000ffff1d7224 */ /* 0x000fe400078e001e */
[----:B------:R-:W-:-:S07]  /*41560*/  IMAD.MOV.U32 R5, RZ, RZ, R10 ;  /* 0x000000ffff057224 */ /* 0x000fce00078e000a */
.L_x_14957:
[----:B------:R-:W-:Y:S05]  /*41570*/  BSYNC B1 ;  /* 0x0000000000017941 */ /* 0x000fea0003800000 */
.L_x_14955:
        /* <DEDUP_REMOVED lines=9> */
.L_x_14959:
[----:B------:R-:W-:Y:S01]  /*41610*/  MOV R30, R4 ;  /* 0x00000004001e7202 */ /* 0x000fe20000000f00 */
[----:B------:R-:W-:Y:S02]  /*41620*/  IMAD.MOV.U32 R10, RZ, RZ, R9 ;  /* 0x000000ffff0a7224 */ /* 0x000fe400078e0009 */
[----:B------:R-:W-:Y:S02]  /*41630*/  IMAD.MOV.U32 R4, RZ, RZ, R11 ;  /* 0x000000ffff047224 */ /* 0x000fe400078e000b */
[----:B------:R-:W-:-:S07]  /*41640*/  IMAD.MOV.U32 R9, RZ, RZ, R8 ;  /* 0x000000ffff097224 */ /* 0x000fce00078e0008 */
.L_x_14960:
[----:B------:R-:W-:Y:S05]  /*41650*/  BSYNC B1 ;  /* 0x0000000000017941 */ /* 0x000fea0003800000 */
.L_x_14958:
        /* <DEDUP_REMOVED lines=9> */
.L_x_14962:
[----:B------:R-:W-:Y:S01]  /*416f0*/  MOV R8, R30 ;  /* 0x0000001e00087202 */ /* 0x000fe20000000f00 */
[----:B------:R-:W-:Y:S02]  /*41700*/  IMAD.MOV.U32 R11, RZ, RZ, R10 ;  /* 0x000000ffff0b7224 */ /* 0x000fe400078e000a */
[----:B------:R-:W-:Y:S02]  /*41710*/  IMAD.MOV.U32 R30, RZ, RZ, R31 ;  /* 0x000000ffff1e7224 */ /* 0x000fe400078e001f */
[----:B------:R-:W-:-:S07]  /*41720*/  IMAD.MOV.U32 R10, RZ, RZ, R21 ;  /* 0x000000ffff0a7224 */ /* 0x000fce00078e0015 */
.L_x_14963:
[----:B------:R-:W-:Y:S05]  /*41730*/  BSYNC B1 ;  /* 0x0000000000017941 */ /* 0x000fea0003800000 */
.L_x_14961:
        /* <DEDUP_REMOVED lines=9> */
.L_x_14965:
[----:B------:R-:W-:Y:S01]  /*417d0*/  MOV R31, R8 ;  /* 0x00000008001f7202 */ /* 0x000fe20000000f00 */
[----:B------:R-:W-:Y:S02]  /*417e0*/  IMAD.MOV.U32 R21, RZ, RZ, R11 ;  /* 0x000000ffff157224 */ /* 0x000fe400078e000b */
[----:B------:R-:W-:Y:S02]  /*417f0*/  IMAD.MOV.U32 R8, RZ, RZ, R15 ;  /* 0x000000ffff087224 */ /* 0x000fe400078e000f */
[----:B------:R-:W-:-:S07]  /*41800*/  IMAD.MOV.U32 R11, RZ, RZ, R20 ;  /* 0x000000ffff0b7224 */ /* 0x000fce00078e0014 */
.L_x_14966:
[----:B------:R-:W-:Y:S05]  /*41810*/  BSYNC B1 ;  /* 0x0000000000017941 */ /* 0x000fea0003800000 */
.L_x_14964:
        /* <DEDUP_REMOVED lines=9> */
.L_x_14968:
[----:B------:R-:W-:Y:S01]  /*418b0*/  MOV R20, R31 ;  /* 0x0000001f00147202 */ /* 0x000fe20000000f00 */
[----:B------:R-:W-:Y:S02]  /*418c0*/  IMAD.MOV.U32 R15, RZ, RZ, R21 ;  /* 0x000000ffff0f7224 */ /* 0x000fe400078e0015 */
[----:B------:R-:W-:Y:S02]  /*418d0*/  IMAD.MOV.U32 R31, RZ, RZ, R22 ;  /* 0x000000ffff1f7224 */ /* 0x000fe400078e0016 */
[----:B------:R-:W-:-:S07]  /*418e0*/  IMAD.MOV.U32 R21, RZ, RZ, R14 ;  /* 0x000000ffff157224 */ /* 0x000fce00078e000e */
.L_x_14969:
[----:B------:R-:W-:Y:S05]  /*418f0*/  BSYNC B1 ;  /* 0x0000000000017941 */ /* 0x000fea0003800000 */
.L_x_14967:
        /* <DEDUP_REMOVED lines=9> */
.L_x_14971:
[----:B------:R-:W-:Y:S01]  /*41990*/  MOV R22, R20 ;  /* 0x0000001400167202 */ /* 0x000fe20000000f00 */
[----:B------:R-:W-:Y:S02]  /*419a0*/  IMAD.MOV.U32 R14, RZ, RZ, R15 ;  /* 0x000000ffff0e7224 */ /* 0x000fe400078e000f */
[----:B------:R-:W-:Y:S02]  /*419b0*/  IMAD.MOV.U32 R20, RZ, RZ, R13 ;  /* 0x000000ffff147224 */ /* 0x000fe400078e000d */
[----:B------:R-:W-:-:S07]  /*419c0*/  IMAD.MOV.U32 R15, RZ, RZ, R24 ;  /* 0x000000ffff0f7224 */ /* 0x000fce00078e0018 */
.L_x_14972:
[----:B------:R-:W-:Y:S05]  /*419d0*/  BSYNC B1 ;  /* 0x0000000000017941 */ /* 0x000fea0003800000 */
.L_x_14970:
        /* <DEDUP_REMOVED lines=9> */
.L_x_14974:
[----:B------:R-:W-:Y:S01]  /*41a70*/  MOV R13, R22 ;  /* 0x00000016000d7202 */ /* 0x000fe20000000f00 */
[----:B------:R-:W-:Y:S02]  /*41a80*/  IMAD.MOV.U32 R24, RZ, RZ, R14 ;  /* 0x000000ffff187224 */ /* 0x000fe400078e000e */
[----:B------:R-:W-:Y:S02]  /*41a90*/  IMAD.MOV.U32 R22, RZ, RZ, R17 ;  /* 0x000000ffff167224 */ /* 0x000fe400078e0011 */
[----:B------:R-:W-:-:S07]  /*41aa0*/  IMAD.MOV.U32 R14, RZ, RZ, R3 ;  /* 0x000000ffff0e7224 */ /* 0x000fce00078e0003 */
.L_x_14975:
[----:B------:R-:W-:Y:S05]  /*41ab0*/  BSYNC B1 ;  /* 0x0000000000017941 */ /* 0x000fea0003800000 */
.L_x_14973:
        /* <DEDUP_REMOVED lines=9> */
.L_x_14977:
[----:B------:R-:W-:Y:S01]  /*41b50*/  MOV R17, R13 ;  /* 0x0000000d00117202 */ /* 0x000fe20000000f00 */
[----:B------:R-:W-:Y:S02]  /*41b60*/  IMAD.MOV.U32 R3, RZ, RZ, R24 ;  /* 0x000000ffff037224 */ /* 0x000fe400078e0018 */
[----:B------:R-:W-:Y:S02]  /*41b70*/  IMAD.MOV.U32 R13, RZ, RZ, R12 ;  /* 0x000000ffff0d7224 */ /* 0x000fe400078e000c */
[----:B------:R-:W-:-:S07]  /*41b80*/  IMAD.MOV.U32 R24, RZ, RZ, R19 ;  /* 0x000000ffff187224 */ /* 0x000fce00078e0013 */
.L_x_14978:
[----:B------:R-:W-:Y:S05]  /*41b90*/  BSYNC B1 ;  /* 0x0000000000017941 */ /* 0x000fea0003800000 */
.L_x_14976:
        /* <DEDUP_REMOVED lines=9> */
.L_x_14980:
[----:B------:R-:W-:Y:S01]  /*41c30*/  MOV R12, R17 ;  /* 0x00000011000c7202 */ /* 0x000fe20000000f00 */
[----:B------:R-:W-:Y:S02]  /*41c40*/  IMAD.MOV.U32 R19, RZ, RZ, R3 ;  /* 0x000000ffff137224 */ /* 0x000fe400078e0003 */
[----:B------:R-:W-:Y:S02]  /*41c50*/  IMAD.MOV.U32 R17, RZ, RZ, R16 ;  /* 0x000000ffff117224 */ /* 0x000fe400078e0010 */
[----:B------:R-:W-:-:S07]  /*41c60*/  IMAD.MOV.U32 R3, RZ, RZ, R2 ;  /* 0x000000ffff037224 */ /* 0x000fce00078e0002 */
.L_x_14981:
[----:B------:R-:W-:Y:S05]  /*41c70*/  BSYNC B1 ;  /* 0x0000000000017941 */ /* 0x000fea0003800000 */
.L_x_14979:
        /* <DEDUP_REMOVED lines=9> */
.L_x_14983:
[----:B------:R-:W-:Y:S01]  /*41d10*/  MOV R16, R12 ;  /* 0x0000000c00107202 */ /* 0x000fe20000000f00 */
[----:B------:R-:W-:Y:S02]  /*41d20*/  IMAD.MOV.U32 R2, RZ, RZ, R19 ;  /* 0x000000ffff027224 */ /* 0x000fe400078e0013 */
[----:B------:R-:W-:Y:S02]  /*41d30*/  IMAD.MOV.U32 R12, RZ, RZ, R23 ;  /* 0x000000ffff0c7224 */ /* 0x000fe400078e0017 */
[----:B------:R-:W-:-:S07]  /*41d40*/  IMAD.MOV.U32 R19, RZ, RZ, R18 ;  /* 0x000000ffff137224 */ /* 0x000fce00078e0012 */
.L_x_14984:
[----:B------:R-:W-:Y:S05]  /*41d50*/  BSYNC B1 ;  /* 0x0000000000017941 */ /* 0x000fea0003800000 */
.L_x_14982:
        /* <DEDUP_REMOVED lines=16> */
.L_x_14986:
[----:B------:R-:W-:Y:S02]  /*41e60*/  IMAD.MOV.U32 R18, RZ, RZ, R28 ;  /* 0x000000ffff127224 */ /* 0x000fe400078e001c */
[----:B------:R-:W-:Y:S02]  /*41e70*/  IMAD.MOV.U32 R23, RZ, RZ, R0 ;  /* 0x000000ffff177224 */ /* 0x000fe400078e0000 */
[----:B------:R-:W-:Y:S02]  /*41e80*/  IMAD.MOV.U32 R0, RZ, RZ, R25 ;  /* 0x000000ffff007224 */ /* 0x000fe400078e0019 */
[----:B------:R-:W-:-:S07]  /*41e90*/  IMAD.MOV.U32 R28, RZ, RZ, R27 ;  /* 0x000000ffff1c7224 */ /* 0x000fce00078e001b */
.L_x_14987:
[----:B------:R-:W-:Y:S05]  /*41ea0*/  BSYNC B1 ;  /* 0x0000000000017941 */ /* 0x000fea0003800000 */
.L_x_14985:
        /* <DEDUP_REMOVED lines=9> */
.L_x_14989:
[----:B------:R-:W-:Y:S02]  /*41f40*/  IMAD.MOV.U32 R27, RZ, RZ, R18 ;  /* 0x000000ffff1b7224 */ /* 0x000fe400078e0012 */
[----:B------:R-:W-:Y:S02]  /*41f50*/  IMAD.MOV.U32 R25, RZ, RZ, R23 ;  /* 0x000000ffff197224 */ /* 0x000fe400078e0017 */
[----:B------:R-:W-:Y:S02]  /*41f60*/  IMAD.MOV.U32 R18, RZ, RZ, R7 ;  /* 0x000000ffff127224 */ /* 0x000fe400078e0007 */
[----:B------:R-:W-:-:S07]  /*41f70*/  IMAD.MOV.U32 R23, RZ, RZ, R32 ;  /* 0x000000ffff177224 */ /* 0x000fce00078e0020 */
.L_x_14990:
[----:B------:R-:W-:Y:S05]  /*41f80*/  BSYNC B1 ;  /* 0x0000000000017941 */ /* 0x000fea0003800000 */
.L_x_14988:
        /* <DEDUP_REMOVED lines=9> */
.L_x_14992:
[----:B------:R-:W-:Y:S02]  /*42020*/  IMAD.MOV.U32 R32, RZ, RZ, R27 ;  /* 0x000000ffff207224 */ /* 0x000fe400078e001b */
[----:B------:R-:W-:Y:S02]  /*42030*/  IMAD.MOV.U32 R7, RZ, RZ, R25 ;  /* 0x000000ffff077224 */ /* 0x000fe400078e0019 */
[----:B------:R-:W-:Y:S02]  /*42040*/  IMAD.MOV.U32 R27, RZ, RZ, R38 ;  /* 0x000000ffff1b7224 */ /* 0x000fe400078e0026 */
[----:B------:R-:W-:-:S07]  /*42050*/  IMAD.MOV.U32 R25, RZ, RZ, R26 ;  /* 0x000000ffff197224 */ /* 0x000fce00078e001a */
.L_x_14993:
[----:B------:R-:W-:Y:S05]  /*42060*/  BSYNC B1 ;  /* 0x0000000000017941 */ /* 0x000fea0003800000 */
.L_x_14991:
        /* <DEDUP_REMOVED lines=9> */
.L_x_14995:
[----:B------:R-:W-:Y:S02]  /*42100*/  IMAD.MOV.U32 R36, RZ, RZ, R32 ;  /* 0x000000ffff247224 */ /* 0x000fe400078e0020 */
[----:B------:R-:W-:Y:S02]  /*42110*/  IMAD.MOV.U32 R26, RZ, RZ, R7 ;  /* 0x000000ffff1a7224 */ /* 0x000fe400078e0007 */
[----:B------:R-:W-:Y:S02]  /*42120*/  IMAD.MOV.U32 R32, RZ, RZ, R35 ;  /* 0x000000ffff207224 */ /* 0x000fe400078e0023 */
[----:B------:R-:W-:-:S07]  /*42130*/  IMAD.MOV.U32 R7, RZ, RZ, R6 ;  /* 0x000000ffff077224 */ /* 0x000fce00078e0006 */
.L_x_14996:
[----:B------:R-:W-:Y:S05]  /*42140*/  BSYNC B1 ;  /* 0x0000000000017941 */ /* 0x000fea0003800000 */
.L_x_14994:
        /* <DEDUP_REMOVED lines=9> */
.L_x_14998:
[----:B------:R-:W-:Y:S02]  /*421e0*/  IMAD.MOV.U32 R35, RZ, RZ, R36 ;  /* 0x000000ffff237224 */ /* 0x000fe400078e0024 */
[----:B------:R-:W-:Y:S02]  /*421f0*/  IMAD.MOV.U32 R6, RZ, RZ, R26 ;  /* 0x000000ffff067224 */ /* 0x000fe400078e001a */
[----:B------:R-:W-:Y:S02]  /*42200*/  IMAD.MOV.U32 R36, RZ, RZ, R29 ;  /* 0x000000ffff247224 */ /* 0x000fe400078e001d */
[----:B------:R-:W-:-:S07]  /*42210*/  IMAD.MOV.U32 R26, RZ, RZ, R5 ;  /* 0x000000ffff1a7224 */ /* 0x000fce00078e0005 */
.L_x_14999:
[----:B------:R-:W-:Y:S05]  /*42220*/  BSYNC B1 ;  /* 0x0000000000017941 */ /* 0x000fea0003800000 */
.L_x_14997:
        /* <DEDUP_REMOVED lines=9> */
.L_x_15001:
[----:B------:R-:W-:Y:S02]  /*422c0*/  IMAD.MOV.U32 R29, RZ, RZ, R35 ;  /* 0x000000ffff1d7224 */ /* 0x000fe400078e0023 */
[----:B------:R-:W-:Y:S02]  /*422d0*/  IMAD.MOV.U32 R5, RZ, RZ, R6 ;  /* 0x000000ffff057224 */ /* 0x000fe400078e0006 */
[----:B------:R-:W-:Y:S02]  /*422e0*/  IMAD.MOV.U32 R35, RZ, RZ, R4 ;  /* 0x000000ffff237224 */ /* 0x000fe400078e0004 */
[----:B------:R-:W-:-:S07]  /*422f0*/  IMAD.MOV.U32 R6, RZ, RZ, R9 ;  /* 0x000000ffff067224 */ /* 0x000fce00078e0009 */
.L_x_15002:
[----:B------:R-:W-:Y:S05]  /*42300*/  BSYNC B1 ;  /* 0x0000000000017941 */ /* 0x000fea0003800000 */
.L_x_15000:
        /* <DEDUP_REMOVED lines=9> */
.L_x_15004:
[----:B------:R-:W-:Y:S02]  /*423a0*/  IMAD.MOV.U32 R9, RZ, RZ, R29 ;  /* 0x000000ffff097224 */ /* 0x000fe400078e001d */
[----:B------:R-:W-:Y:S02]  /*423b0*/  IMAD.MOV.U32 R4, RZ, RZ, R5 ;  /* 0x000000ffff047224 */ /* 0x000fe400078e0005 */
[----:B------:R-:W-:Y:S02]  /*423c0*/  IMAD.MOV.U32 R29, RZ, RZ, R30 ;  /* 0x000000ffff1d7224 */ /* 0x000fe400078e001e */
[----:B------:R-:W-:-:S07]  /*423d0*/  IMAD.MOV.U32 R5, RZ, RZ, R10 ;  /* 0x000000ffff057224 */ /* 0x000fce00078e000a */
.L_x_15005:
[----:B------:R-:W-:Y:S05]  /*423e0*/  BSYNC B1 ;  /* 0x0000000000017941 */ /* 0x000fea0003800000 */
.L_x_15003:
        /* <DEDUP_REMOVED lines=9> */
.L_x_15007:
[----:B------:R-:W-:Y:S02]  /*42480*/  IMAD.MOV.U32 R30, RZ, RZ, R9 ;  /* 0x000000ffff1e7224 */ /* 0x000fe400078e0009 */
[----:B------:R-:W-:Y:S02]  /*42490*/  IMAD.MOV.U32 R10, RZ, RZ, R4 ;  /* 0x000000ffff0a7224 */ /* 0x000fe400078e0004 */
[----:B------:R-:W-:Y:S02]  /*424a0*/  IMAD.MOV.U32 R9, RZ, RZ, R8 ;  /* 0x000000ffff097224 */ /* 0x000fe400078e0008 */
[----:B------:R-:W-:-:S07]  /*424b0*/  IMAD.MOV.U32 R4, RZ, RZ, R11 ;  /* 0x000000ffff047224 */ /* 0x000fce00078e000b */
.L_x_15008:
[----:B------:R-:W-:Y:S05]  /*424c0*/  BSYNC B1 ;  /* 0x0000000000017941 */ /* 0x000fea0003800000 */
.L_x_15006:
        /* <DEDUP_REMOVED lines=9> */
.L_x_15010:
[----:B------:R-:W-:Y:S02]  /*42560*/  IMAD.MOV.U32 R11, RZ, RZ, R30 ;  /* 0x000000ffff0b7224 */ /* 0x000fe400078e001e */
[----:B------:R-:W-:Y:S02]  /*42570*/  IMAD.MOV.U32 R8, RZ, RZ, R10 ;  /* 0x000000ffff087224 */ /* 0x000fe400078e000a */
[----:B------:R-:W-:Y:S02]  /*42580*/  IMAD.MOV.U32 R30, RZ, RZ, R31 ;  /* 0x000000ffff1e7224 */ /* 0x000fe400078e001f */
[----:B------:R-:W-:-:S07]  /*42590*/  IMAD.MOV.U32 R10, RZ, RZ, R21 ;  /* 0x000000ffff0a7224 */ /* 0x000fce00078e0015 */
.L_x_15011:
[----:B------:R-:W-:Y:S05]  /*425a0*/  BSYNC B1 ;  /* 0x0000000000017941 */ /* 0x000fea0003800000 */
.L_x_15009:
        /* <DEDUP_REMOVED lines=9> */
.L_x_15013:
[----:B------:R-:W-:Y:S02]  /*42640*/  IMAD.MOV.U32 R31, RZ, RZ, R11 ;  /* 0x000000ffff1f7224 */ /* 0x000fe400078e000b */
[----:B------:R-:W-:Y:S02]  /*42650*/  IMAD.MOV.U32 R21, RZ, RZ, R8 ;  /* 0x000000ffff157224 */ /* 0x000fe400078e0008 */
[----:B------:R-:W-:Y:S02]  /*42660*/  IMAD.MOV.U32 R11, RZ, RZ, R20 ;  /* 0x000000ffff0b7224 */ /* 0x000fe400078e0014 */
[----:B------:R-:W-:-:S07]  /*42670*/  IMAD.MOV.U32 R8, RZ, RZ, R15 ;  /* 0x000000ffff087224 */ /* 0x000fce00078e000f */
.L_x_15014:
[----:B------:R-:W-:Y:S05]  /*42680*/  BSYNC B1 ;  /* 0x0000000000017941 */ /* 0x000fea0003800000 */
.L_x_15012:
        /* <DEDUP_REMOVED lines=9> */
.L_x_15016:
[----:B------:R-:W-:Y:S02]  /*42720*/  IMAD.MOV.U32 R20, RZ, RZ, R31 ;  /* 0x000000ffff147224 */ /* 0x000fe400078e001f */
[----:B------:R-:W-:Y:S02]  /*42730*/  IMAD.MOV.U32 R15, RZ, RZ, R21 ;  /* 0x000000ffff0f7224 */ /* 0x000fe400078e0015 */
[----:B------:R-:W-:Y:S02]  /*42740*/  IMAD.MOV.U32 R31, RZ, RZ, R22 ;  /* 0x000000ffff1f7224 */ /* 0x000fe400078e0016 */
[----:B------:R-:W-:-:S07]  /*42750*/  IMAD.MOV.U32 R21, RZ, RZ, R14 ;  /* 0x000000ffff157224 */ /* 0x000fce00078e000e */
.L_x_15017:
[----:B------:R-:W-:Y:S05]  /*42760*/  BSYNC B1 ;  /* 0x0000000000017941 */ /* 0x000fea0003800000 */
.L_x_15015:
        /* <DEDUP_REMOVED lines=9> */
.L_x_15019:
[----:B------:R-:W-:Y:S02]  /*42800*/  IMAD.MOV.U32 R22, RZ, RZ, R20 ;  /* 0x000000ffff167224 */ /* 0x000fe400078e0014 */
[----:B------:R-:W-:Y:S02]  /*42810*/  IMAD.MOV.U32 R14, RZ, RZ, R15 ;  /* 0x000000ffff0e7224 */ /* 0x000fe400078e000f */
[----:B------:R-:W-:Y:S02]  /*42820*/  IMAD.MOV.U32 R20, RZ, RZ, R13 ;  /* 0x000000ffff147224 */ /* 0x000fe400078e000d */
[----:B------:R-:W-:-:S07]  /*42830*/  IMAD.MOV.U32 R15, RZ, RZ, R24 ;  /* 0x000000ffff0f7224 */ /* 0x000fce00078e0018 */
.L_x_15020:
[----:B------:R-:W-:Y:S05]  /*42840*/  BSYNC B1 ;  /* 0x0000000000017941 */ /* 0x000fea0003800000 */
.L_x_15018:
        /* <DEDUP_REMOVED lines=9> */
.L_x_15022:
[----:B------:R-:W-:Y:S02]  /*428e0*/  IMAD.MOV.U32 R13, RZ, RZ, R22 ;  /* 0x000000ffff0d7224 */ /* 0x000fe400078e0016 */
[----:B------:R-:W-:Y:S02]  /*428f0*/  IMAD.MOV.U32 R24, RZ, RZ, R14 ;  /* 0x000000ffff187224 */ /* 0x000fe400078e000e */
[----:B------:R-:W-:Y:S02]  /*42900*/  IMAD.MOV.U32 R22, RZ, RZ, R17 ;  /* 0x000000ffff167224 */ /* 0x000fe400078e0011 */
[----:B------:R-:W-:-:S07]  /*42910*/  IMAD.MOV.U32 R14, RZ, RZ, R3 ;  /* 0x000000ffff0e7224 */ /* 0x000fce00078e0003 */
.L_x_15023:
[----:B------:R-:W-:Y:S05]  /*42920*/  BSYNC B1 ;  /* 0x0000000000017941 */ /* 0x000fea0003800000 */
.L_x_15021:
        /* <DEDUP_REMOVED lines=9> */
.L_x_15025:
[----:B------:R-:W-:Y:S02]  /*429c0*/  IMAD.MOV.U32 R17, RZ, RZ, R13 ;  /* 0x000000ffff117224 */ /* 0x000fe400078e000d */
[----:B------:R-:W-:Y:S02]  /*429d0*/  IMAD.MOV.U32 R3, RZ, RZ, R24 ;  /* 0x000000ffff037224 */ /* 0x000fe400078e0018 */
[----:B------:R-:W-:Y:S02]  /*429e0*/  IMAD.MOV.U32 R13, RZ, RZ, R12 ;  /* 0x000000ffff0d7224 */ /* 0x000fe400078e000c */
[----:B------:R-:W-:-:S07]  /*429f0*/  IMAD.MOV.U32 R24, RZ, RZ, R19 ;  /* 0x000000ffff187224 */ /* 0x000fce00078e0013 */
.L_x_15026:
[----:B------:R-:W-:Y:S05]  /*42a00*/  BSYNC B1 ;  /* 0x0000000000017941 */ /* 0x000fea0003800000 */
.L_x_15024:
        /* <DEDUP_REMOVED lines=9> */
.L_x_15028:
[----:B------:R-:W-:Y:S02]  /*42aa0*/  IMAD.MOV.U32 R19, RZ, RZ, R17 ;  /* 0x000000ffff137224 */ /* 0x000fe400078e0011 */
[----:B------:R-:W-:Y:S02]  /*42ab0*/  IMAD.MOV.U32 R12, RZ, RZ, R3 ;  /* 0x000000ffff0c7224 */ /* 0x000fe400078e0003 */
[----:B------:R-:W-:Y:S02]  /*42ac0*/  IMAD.MOV.U32 R17, RZ, RZ, R16 ;  /* 0x000000ffff117224 */ /* 0x000fe400078e0010 */
[----:B------:R-:W-:-:S07]  /*42ad0*/  IMAD.MOV.U32 R3, RZ, RZ, R2 ;  /* 0x000000ffff037224 */ /* 0x000fce00078e0002 */
.L_x_15029:
[----:B------:R-:W-:Y:S05]  /*42ae0*/  BSYNC B1 ;  /* 0x0000000000017941 */ /* 0x000fea0003800000 */
.L_x_15027:
        /* <DEDUP_REMOVED lines=16> */
.L_x_15031:
[----:B------:R-:W-:Y:S02]  /*42bf0*/  IMAD.MOV.U32 R2, RZ, RZ, R28 ;  /* 0x000000ffff027224 */ /* 0x000fe400078e001c */
[----:B------:R-:W-:Y:S01]  /*42c00*/  IMAD.MOV.U32 R16, RZ, RZ, R0 ;  /* 0x000000ffff107224 */ /* 0x000fe200078e0000 */
[----:B------:R-:W-:Y:S01]  /*42c10*/  MOV R0, R23 ;  /* 0x0000001700007202 */ /* 0x000fe20000000f00 */
[----:B------:R-:W-:-:S07]  /*42c20*/  IMAD.MOV.U32 R28, RZ, RZ, R18 ;  /* 0x000000ffff1c7224 */ /* 0x000fce00078e0012 */
.L_x_15032:
[----:B------:R-:W-:Y:S05]  /*42c30*/  BSYNC B1 ;  /* 0x0000000000017941 */ /* 0x000fea0003800000 */
.L_x_15030:
        /* <DEDUP_REMOVED lines=9> */
.L_x_15034:
[----:B------:R-:W-:Y:S01]  /*42cd0*/  IMAD.MOV.U32 R18, RZ, RZ, R2 ;  /* 0x000000ffff127224 */ /* 0x000fe200078e0002 */
[----:B------:R-:W-:Y:S01]  /*42ce0*/  MOV R2, R27 ;  /* 0x0000001b00027202 */ /* 0x000fe20000000f00 */
[----:B------:R-:W-:Y:S02]  /*42cf0*/  IMAD.MOV.U32 R34, RZ, RZ, R16 ;  /* 0x000000ffff227224 */ /* 0x000fe400078e0010 */
[----:B------:R-:W-:-:S07]  /*42d00*/  IMAD.MOV.U32 R16, RZ, RZ, R25 ;  /* 0x000000ffff107224 */ /* 0x000fce00078e0019 */
.L_x_15035:
[----:B------:R-:W-:Y:S05]  /*42d10*/  BSYNC B1 ;  /* 0x0000000000017941 */ /* 0x000fea0003800000 */
.L_x_15033:
        /* <DEDUP_REMOVED lines=9> */
.L_x_15037:
[----:B------:R-:W-:Y:S01]  /*42db0*/  IMAD.MOV.U32 R23, RZ, RZ, R18 ;  /* 0x000000ffff177224 */ /* 0x000fe200078e0012 */
[----:B------:R-:W-:Y:S01]  /*42dc0*/  MOV R18, R32 ;  /* 0x0000002000127202 */ /* 0x000fe20000000f00 */
[----:B------:R-:W-:Y:S02]  /*42dd0*/  IMAD.MOV.U32 R25, RZ, RZ, R34 ;  /* 0x000000ffff197224 */ /* 0x000fe400078e0022 */
[----:B------:R-:W-:-:S07]  /*42de0*/  IMAD.MOV.U32 R34, RZ, RZ, R7 ;  /* 0x000000ffff227224 */ /* 0x000fce00078e0007 */
.L_x_15038:
[----:B------:R-:W-:Y:S05]  /*42df0*/  BSYNC B1 ;  /* 0x0000000000017941 */ /* 0x000fea0003800000 */
.L_x_15036:
        /* <DEDUP_REMOVED lines=9> */
.L_x_15040:
[----:B------:R-:W-:Y:S01]  /*42e90*/  IMAD.MOV.U32 R32, RZ, RZ, R23 ;  /* 0x000000ffff207224 */ /* 0x000fe200078e0017 */
[----:B------:R-:W-:Y:S01]  /*42ea0*/  MOV R23, R36 ;  /* 0x0000002400177202 */ /* 0x000fe20000000f00 */
[----:B------:R-:W-:Y:S02]  /*42eb0*/  IMAD.MOV.U32 R27, RZ, RZ, R25 ;  /* 0x000000ffff1b7224 */ /* 0x000fe400078e0019 */
[----:B------:R-:W-:-:S07]  /*42ec0*/  IMAD.MOV.U32 R25, RZ, RZ, R26 ;  /* 0x000000ffff197224 */ /* 0x000fce00078e001a */
.L_x_15041:
[----:B------:R-:W-:Y:S05]  /*42ed0*/  BSYNC B1 ;  /* 0x0000000000017941 */ /* 0x000fea0003800000 */
.L_x_15039:
        /* <DEDUP_REMOVED lines=9> */
.L_x_15043:
[----:B------:R-:W-:Y:S01]  /*42f70*/  IMAD.MOV.U32 R26, RZ, RZ, R32 ;  /* 0x000000ffff1a7224 */ /* 0x000fe200078e0020 */
[----:B------:R-:W-:Y:S01]  /*42f80*/  MOV R32, R35 ;  /* 0x0000002300207202 */ /* 0x000fe20000000f00 */
[----:B------:R-:W-:Y:S02]  /*42f90*/  IMAD.MOV.U32 R36, RZ, RZ, R27 ;  /* 0x000000ffff247224 */ /* 0x000fe400078e001b */
[----:B------:R-:W-:-:S07]  /*42fa0*/  IMAD.MOV.U32 R27, RZ, RZ, R6 ;  /* 0x000000ffff1b7224 */ /* 0x000fce00078e0006 */
.L_x_15044:
[----:B------:R-:W-:Y:S05]  /*42fb0*/  BSYNC B1 ;  /* 0x0000000000017941 */ /* 0x000fea0003800000 */
.L_x_15042:
        /* <DEDUP_REMOVED lines=9> */
.L_x_15046:
[----:B------:R-:W-:Y:S01]  /*43050*/  IMAD.MOV.U32 R38, RZ, RZ, R26 ;  /* 0x000000ffff267224 */ /* 0x000fe200078e001a */
[----:B------:R-:W-:Y:S01]  /*43060*/  MOV R26, R29 ;  /* 0x0000001d001a7202 */ /* 0x000fe20000000f00 */
[----:B------:R-:W-:Y:S02]  /*43070*/  IMAD.MOV.U32 R35, RZ, RZ, R36 ;  /* 0x000000ffff237224 */ /* 0x000fe400078e0024 */
[----:B------:R-:W-:-:S07]  /*43080*/  IMAD.MOV.U32 R36, RZ, RZ, R5 ;  /* 0x000000ffff247224 */ /* 0x000fce00078e0005 */
.L_x_15047:
[----:B------:R-:W-:Y:S05]  /*43090*/  BSYNC B1 ;  /* 0x0000000000017941 */ /* 0x000fea0003800000 */
.L_x_15045:
        /* <DEDUP_REMOVED lines=9> */
.L_x_15049:
[----:B------:R-:W-:Y:S01]  /*43130*/  IMAD.MOV.U32 R29, RZ, RZ, R38 ;  /* 0x000000ffff1d7224 */ /* 0x000fe200078e0026 */
[----:B------:R-:W-:Y:S01]  /*43140*/  MOV R38, R9 ;  /* 0x0000000900267202 */ /* 0x000fe20000000f00 */
[----:B------:R-:W-:Y:S02]  /*43150*/  IMAD.MOV.U32 R37, RZ, RZ, R35 ;  /* 0x000000ffff257224 */ /* 0x000fe400078e0023 */
[----:B------:R-:W-:-:S07]  /*43160*/  IMAD.MOV.U32 R35, RZ, RZ, R4 ;  /* 0x000000ffff237224 */ /* 0x000fce00078e0004 */
.L_x_15050:
[----:B------:R-:W-:Y:S05]  /*43170*/  BSYNC B1 ;  /* 0x0000000000017941 */ /* 0x000fea0003800000 */
.L_x_15048:
        /* <DEDUP_REMOVED lines=9> */
.L_x_15052:
[----:B------:R-:W-:Y:S01]  /*43210*/  IMAD.MOV.U32 R40, RZ, RZ, R29 ;  /* 0x000000ffff287224 */ /* 0x000fe200078e001d */
[----:B------:R-:W-:Y:S01]  /*43220*/  MOV R29, R30 ;  /* 0x0000001e001d7202 */ /* 0x000fe20000000f00 */
[----:B------:R-:W-:Y:S02]  /*43230*/  IMAD.MOV.U32 R41, RZ, RZ, R37 ;  /* 0x000000ffff297224 */ /* 0x000fe400078e0025 */
[----:B------:R-:W-:-:S07]  /*43240*/  IMAD.MOV.U32 R37, RZ, RZ, R10 ;  /* 0x000000ffff257224 */ /* 0x000fce00078e000a */
.L_x_15053:
[----:B------:R-:W-:Y:S05]  /*43250*/  BSYNC B1 ;  /* 0x0000000000017941 */ /* 0x000fea0003800000 */
.L_x_15051:
        /* <DEDUP_REMOVED lines=9> */
.L_x_15055:
[----:B------:R-:W-:Y:S01]  /*432f0*/  IMAD.MOV.U32 R30, RZ, RZ, R40 ;  /* 0x000000ffff1e7224 */ /* 0x000fe200078e0028 */
[----:B------:R-:W-:Y:S01]  /*43300*/  MOV R40, R11 ;  /* 0x0000000b00287202 */ /* 0x000fe20000000f00 */
[----:B------:R-:W-:Y:S02]  /*43310*/  IMAD.MOV.U32 R42, RZ, RZ, R41 ;  /* 0x000000ffff2a7224 */ /* 0x000fe400078e0029 */
[----:B------:R-:W-:-:S07]  /*43320*/  IMAD.MOV.U32 R41, RZ, RZ, R8 ;  /* 0x000000ffff297224 */ /* 0x000fce00078e0008 */
.L_x_15056:
[----:B------:R-:W-:Y:S05]  /*43330*/  BSYNC B1 ;  /* 0x0000000000017941 */ /* 0x000fea0003800000 */
.L_x_15054:
        /* <DEDUP_REMOVED lines=9> */
.L_x_15058:
[----:B------:R-:W-:Y:S01]  /*433d0*/  IMAD.MOV.U32 R43, RZ, RZ, R30 ;  /* 0x000000ffff2b7224 */ /* 0x000fe200078e001e */
[----:B------:R-:W-:Y:S01]  /*433e0*/  MOV R30, R31 ;  /* 0x0000001f001e7202 */ /* 0x000fe20000000f00 */
[----:B------:R-:W-:Y:S02]  /*433f0*/  IMAD.MOV.U32 R44, RZ, RZ, R42 ;  /* 0x000000ffff2c7224 */ /* 0x000fe400078e002a */
[----:B------:R-:W-:-:S07]  /*43400*/  IMAD.MOV.U32 R42, RZ, RZ, R21 ;  /* 0x000000ffff2a7224 */ /* 0x000fce00078e0015 */
.L_x_15059:
[----:B------:R-:W-:Y:S05]  /*43410*/  BSYNC B1 ;  /* 0x0000000000017941 */ /* 0x000fea0003800000 */
.L_x_15057:
        /* <DEDUP_REMOVED lines=9> */
.L_x_15061:
[----:B------:R-:W-:Y:S01]  /*434b0*/  IMAD.MOV.U32 R31, RZ, RZ, R43 ;  /* 0x000000ffff1f7224 */ /* 0x000fe200078e002b */
[----:B------:R-:W-:Y:S01]  /*434c0*/  MOV R43, R20 ;  /* 0x00000014002b7202 */ /* 0x000fe20000000f00 */
[----:B------:R-:W-:Y:S02]  /*434d0*/  IMAD.MOV.U32 R45, RZ, RZ, R44 ;  /* 0x000000ffff2d7224 */ /* 0x000fe400078e002c */
[----:B------:R-:W-:-:S07]  /*434e0*/  IMAD.MOV.U32 R44, RZ, RZ, R15 ;  /* 0x000000ffff2c7224 */ /* 0x000fce00078e000f */
.L_x_15062:
[----:B------:R-:W-:Y:S05]  /*434f0*/  BSYNC B1 ;  /* 0x0000000000017941 */ /* 0x000fea0003800000 */
.L_x_15060:
        /* <DEDUP_REMOVED lines=9> */
.L_x_15064:
[----:B------:R-:W-:Y:S01]  /*43590*/  IMAD.MOV.U32 R46, RZ, RZ, R31 ;  /* 0x000000ffff2e7224 */ /* 0x000fe200078e001f */
[----:B------:R-:W-:Y:S01]  /*435a0*/  MOV R31, R22 ;  /* 0x00000016001f7202 */ /* 0x000fe20000000f00 */
[----:B------:R-:W-:Y:S02]  /*435b0*/  IMAD.MOV.U32 R47, RZ, RZ, R45 ;  /* 0x000000ffff2f7224 */ /* 0x000fe400078e002d */
[----:B------:R-:W-:-:S07]  /*435c0*/  IMAD.MOV.U32 R45, RZ, RZ, R14 ;  /* 0x000000ffff2d7224 */ /* 0x000fce00078e000e */
.L_x_15065:
[----:B------:R-:W-:Y:S05]  /*435d0*/  BSYNC B1 ;  /* 0x0000000000017941 */ /* 0x000fea0003800000 */
.L_x_15063:
        /* <DEDUP_REMOVED lines=9> */
.L_x_15067:
[----:B------:R-:W-:Y:S01]  /*43670*/  IMAD.MOV.U32 R48, RZ, RZ, R46 ;  /* 0x000000ffff307224 */ /* 0x000fe200078e002e */
[----:B------:R-:W-:Y:S01]  /*43680*/  MOV R46, R13 ;  /* 0x0000000d002e7202 */ /* 0x000fe20000000f00 */
[----:B------:R-:W-:Y:S02]  /*43690*/  IMAD.MOV.U32 R49, RZ, RZ, R47 ;  /* 0x000000ffff317224 */ /* 0x000fe400078e002f */
[----:B------:R-:W-:-:S07]  /*436a0*/  IMAD.MOV.U32 R47, RZ, RZ, R24 ;  /* 0x000000ffff2f7224 */ /* 0x000fce00078e0018 */
.L_x_15068:
[----:B------:R-:W-:Y:S05]  /*436b0*/  BSYNC B1 ;  /* 0x0000000000017941 */ /* 0x000fea0003800000 */
.L_x_15066:
        /* <DEDUP_REMOVED lines=9> */
.L_x_15070:
[----:B------:R-:W-:Y:S01]  /*43750*/  IMAD.MOV.U32 R50, RZ, RZ, R48 ;  /* 0x000000ffff327224 */ /* 0x000fe200078e0030 */
[----:B------:R-:W-:Y:S01]  /*43760*/  MOV R48, R17 ;  /* 0x0000001100307202 */ /* 0x000fe20000000f00 */
[----:B------:R-:W-:Y:S02]  /*43770*/  IMAD.MOV.U32 R51, RZ, RZ, R49 ;  /* 0x000000ffff337224 */ /* 0x000fe400078e0031 */
[----:B------:R-:W-:-:S07]  /*43780*/  IMAD.MOV.U32 R49, RZ, RZ, R3 ;  /* 0x000000ffff317224 */ /* 0x000fce00078e0003 */
.L_x_15071:
[----:B------:R-:W-:Y:S05]  /*43790*/  BSYNC B1 ;  /* 0x0000000000017941 */ /* 0x000fea0003800000 */
.L_x_15069:
        /* <DEDUP_REMOVED lines=9> */
.L_x_15073:
[----:B------:R-:W-:Y:S01]  /*43830*/  IMAD.MOV.U32 R53, RZ, RZ, R50 ;  /* 0x000000ffff357224 */ /* 0x000fe200078e0032 */
[----:B------:R-:W-:Y:S01]  /*43840*/  MOV R50, R19 ;  /* 0x0000001300327202 */ /* 0x000fe20000000f00 */
[----:B------:R-:W-:Y:S02]  /*43850*/  IMAD.MOV.U32 R55, RZ, RZ, R51 ;  /* 0x000000ffff377224 */ /* 0x000fe400078e0033 */
[----:B------:R-:W-:-:S07]  /*43860*/  IMAD.MOV.U32 R51, RZ, RZ, R12 ;  /* 0x000000ffff337224 */ /* 0x000fce00078e000c */
.L_x_15074:
[----:B------:R-:W-:Y:S05]  /*43870*/  BSYNC B1 ;  /* 0x0000000000017941 */ /* 0x000fea0003800000 */
.L_x_15072:
        /* <DEDUP_REMOVED lines=16> */
.L_x_15076:
[----:B------:R-:W-:Y:S01]  /*43980*/  MOV R11, R28 ;  /* 0x0000001c000b7202 */ /* 0x000fe20000000f00 */
[----:B------:R-:W-:Y:S02]  /*43990*/  IMAD.MOV.U32 R7, RZ, RZ, R0 ;  /* 0x000000ffff077224 */ /* 0x000fe400078e0000 */
[----:B------:R-:W-:Y:S02]  /*439a0*/  IMAD.MOV.U32 R0, RZ, RZ, R16 ;  /* 0x000000ffff007224 */ /* 0x000fe400078e0010 */
[----:B------:R-:W-:-:S07]  /*439b0*/  IMAD.MOV.U32 R28, RZ, RZ, R2 ;  /* 0x000000ffff1c7224 */ /* 0x000fce00078e0002 */
.L_x_15077:
[----:B------:R-:W-:Y:S05]  /*439c0*/  BSYNC B1 ;  /* 0x0000000000017941 */ /* 0x000fea0003800000 */
.L_x_15075:
        /* <DEDUP_REMOVED lines=9> */
.L_x_15079:
[----:B------:R-:W-:Y:S01]  /*43a60*/  MOV R10, R11 ;  /* 0x0000000b000a7202 */ /* 0x000fe20000000f00 */
[----:B------:R-:W-:Y:S02]  /*43a70*/  IMAD.MOV.U32 R6, RZ, RZ, R7 ;  /* 0x000000ffff067224 */ /* 0x000fe400078e0007 */
[----:B------:R-:W-:Y:S02]  /*43a80*/  IMAD.MOV.U32 R11, RZ, RZ, R18 ;  /* 0x000000ffff0b7224 */ /* 0x000fe400078e0012 */
[----:B------:R-:W-:-:S07]  /*43a90*/  IMAD.MOV.U32 R7, RZ, RZ, R34 ;  /* 0x000000ffff077224 */ /* 0x000fce00078e0022 */
.L_x_15080:
[----:B------:R-:W-:Y:S05]  /*43aa0*/  BSYNC B1 ;  /* 0x0000000000017941 */ /* 0x000fea0003800000 */
.L_x_15078:
        /* <DEDUP_REMOVED lines=9> */
.L_x_15082:
[----:B------:R-:W-:Y:S01]  /*43b40*/  MOV R9, R10 ;  /* 0x0000000a00097202 */ /* 0x000fe20000000f00 */
[----:B------:R-:W-:Y:S02]  /*43b50*/  IMAD.MOV.U32 R5, RZ, RZ, R6 ;  /* 0x000000ffff057224 */ /* 0x000fe400078e0006 */
[----:B------:R-:W-:Y:S02]  /*43b60*/  IMAD.MOV.U32 R10, RZ, RZ, R23 ;  /* 0x000000ffff0a7224 */ /* 0x000fe400078e0017 */
[----:B------:R-:W-:-:S07]  /*43b70*/  IMAD.MOV.U32 R6, RZ, RZ, R25 ;  /* 0x000000ffff067224 */ /* 0x000fce00078e0019 */
.L_x_15083:
[----:B------:R-:W-:Y:S05]  /*43b80*/  BSYNC B1 ;  /* 0x0000000000017941 */ /* 0x000fea0003800000 */
.L_x_15081:
        /* <DEDUP_REMOVED lines=9> */
.L_x_15085:
[----:B------:R-:W-:Y:S01]  /*43c20*/  MOV R8, R9 ;  /* 0x0000000900087202 */ /* 0x000fe20000000f00 */
[----:B------:R-:W-:Y:S02]  /*43c30*/  IMAD.MOV.U32 R4, RZ, RZ, R5 ;  /* 0x000000ffff047224 */ /* 0x000fe400078e0005 */
[----:B------:R-:W-:Y:S02]  /*43c40*/  IMAD.MOV.U32 R9, RZ, RZ, R32 ;  /* 0x000000ffff097224 */ /* 0x000fe400078e0020 */
[----:B------:R-:W-:-:S07]  /*43c50*/  IMAD.MOV.U32 R5, RZ, RZ, R27 ;  /* 0x000000ffff057224 */ /* 0x000fce00078e001b */
.L_x_15086:
[----:B------:R-:W-:Y:S05]  /*43c60*/  BSYNC B1 ;  /* 0x0000000000017941 */ /* 0x000fea0003800000 */
.L_x_15084:
        /* <DEDUP_REMOVED lines=9> */
.L_x_15088:
[----:B------:R-:W-:Y:S01]  /*43d00*/  MOV R23, R8 ;  /* 0x0000000800177202 */ /* 0x000fe20000000f00 */
[----:B------:R-:W-:Y:S02]  /*43d10*/  IMAD.MOV.U32 R27, RZ, RZ, R4 ;  /* 0x000000ffff1b7224 */ /* 0x000fe400078e0004 */
[----:B------:R-:W-:Y:S02]  /*43d20*/  IMAD.MOV.U32 R8, RZ, RZ, R26 ;  /* 0x000000ffff087224 */ /* 0x000fe400078e001a */
[----:B------:R-:W-:-:S07]  /*43d30*/  IMAD.MOV.U32 R4, RZ, RZ, R36 ;  /* 0x000000ffff047224 */ /* 0x000fce00078e0024 */
.L_x_15089:
[----:B------:R-:W-:Y:S05]  /*43d40*/  BSYNC B1 ;  /* 0x0000000000017941 */ /* 0x000fea0003800000 */
.L_x_15087:
        /* <DEDUP_REMOVED lines=9> */
.L_x_15091:
[----:B------:R-:W-:Y:S01]  /*43de0*/  MOV R22, R23 ;  /* 0x0000001700167202 */ /* 0x000fe20000000f00 */
[----:B------:R-:W-:Y:S02]  /*43df0*/  IMAD.MOV.U32 R26, RZ, RZ, R27 ;  /* 0x000000ffff1a7224 */ /* 0x000fe400078e001b */
[----:B------:R-:W-:Y:S02]  /*43e00*/  IMAD.MOV.U32 R23, RZ, RZ, R38 ;  /* 0x000000ffff177224 */ /* 0x000fe400078e0026 */
[----:B------:R-:W-:-:S07]  /*43e10*/  IMAD.MOV.U32 R27, RZ, RZ, R35 ;  /* 0x000000ffff1b7224 */ /* 0x000fce00078e0023 */
.L_x_15092:
[----:B------:R-:W-:Y:S05]  /*43e20*/  BSYNC B1 ;  /* 0x0000000000017941 */ /* 0x000fea0003800000 */
.L_x_15090:
        /* <DEDUP_REMOVED lines=9> */
.L_x_15094:
[----:B------:R-:W-:Y:S01]  /*43ec0*/  MOV R21, R22 ;  /* 0x0000001600157202 */ /* 0x000fe20000000f00 */
[----:B------:R-:W-:Y:S02]  /*43ed0*/  IMAD.MOV.U32 R25, RZ, RZ, R26 ;  /* 0x000000ffff197224 */ /* 0x000fe400078e001a */
[----:B------:R-:W-:Y:S02]  /*43ee0*/  IMAD.MOV.U32 R22, RZ, RZ, R29 ;  /* 0x000000ffff167224 */ /* 0x000fe400078e001d */
[----:B------:R-:W-:-:S07]  /*43ef0*/  IMAD.MOV.U32 R26, RZ, RZ, R37 ;  /* 0x000000ffff1a7224 */ /* 0x000fce00078e0025 */
.L_x_15095:
[----:B------:R-:W-:Y:S05]  /*43f00*/  BSYNC B1 ;  /* 0x0000000000017941 */ /* 0x000fea0003800000 */
.L_x_15093:
        /* <DEDUP_REMOVED lines=9> */
.L_x_15097:
[----:B------:R-:W-:Y:S01]  /*43fa0*/  MOV R20, R21 ;  /* 0x0000001500147202 */ /* 0x000fe20000000f00 */
[----:B------:R-:W-:Y:S02]  /*43fb0*/  IMAD.MOV.U32 R24, RZ, RZ, R25 ;  /* 0x000000ffff187224 */ /* 0x000fe400078e0019 */
[----:B------:R-:W-:Y:S02]  /*43fc0*/  IMAD.MOV.U32 R21, RZ, RZ, R40 ;  /* 0x000000ffff157224 */ /* 0x000fe400078e0028 */
[----:B------:R-:W-:-:S07]  /*43fd0*/  IMAD.MOV.U32 R25, RZ, RZ, R41 ;  /* 0x000000ffff197224 */ /* 0x000fce00078e0029 */
.L_x_15098:
[----:B------:R-:W-:Y:S05]  /*43fe0*/  BSYNC B1 ;  /* 0x0000000000017941 */ /* 0x000fea0003800000 */
.L_x_15096:
        /* <DEDUP_REMOVED lines=9> */
.L_x_15100:
[----:B------:R-:W-:Y:S01]  /*44080*/  MOV R15, R20 ;  /* 0x00000014000f7202 */ /* 0x000fe20000000f00 */
[----:B------:R-:W-:Y:S02]  /*44090*/  IMAD.MOV.U32 R19, RZ, RZ, R24 ;  /* 0x000000ffff137224 */ /* 0x000fe400078e0018 */
[----:B------:R-:W-:Y:S02]  /*440a0*/  IMAD.MOV.U32 R20, RZ, RZ, R30 ;  /* 0x000000ffff147224 */ /* 0x000fe400078e001e */
[----:B------:R-:W-:-:S07]  /*440b0*/  IMAD.MOV.U32 R24, RZ, RZ, R42 ;  /* 0x000000ffff187224 */ /* 0x000fce00078e002a */
.L_x_15101:
[----:B------:R-:W-:Y:S05]  /*440c0*/  BSYNC B1 ;  /* 0x0000000000017941 */ /* 0x000fea0003800000 */
.L_x_15099:
        /* <DEDUP_REMOVED lines=9> */
.L_x_15103:
[----:B------:R-:W-:Y:S01]  /*44160*/  MOV R14, R15 ;  /* 0x0000000f000e7202 */ /* 0x000fe20000000f00 */
[----:B------:R-:W-:Y:S02]  /*44170*/  IMAD.MOV.U32 R18, RZ, RZ, R19 ;  /* 0x000000ffff127224 */ /* 0x000fe400078e0013 */
[----:B------:R-:W-:Y:S02]  /*44180*/  IMAD.MOV.U32 R15, RZ, RZ, R43 ;  /* 0x000000ffff0f7224 */ /* 0x000fe400078e002b */
[----:B------:R-:W-:-:S07]  /*44190*/  IMAD.MOV.U32 R19, RZ, RZ, R44 ;  /* 0x000000ffff137224 */ /* 0x000fce00078e002c */
.L_x_15104:
[----:B------:R-:W-:Y:S05]  /*441a0*/  BSYNC B1 ;  /* 0x0000000000017941 */ /* 0x000fea0003800000 */
.L_x_15102:
        /* <DEDUP_REMOVED lines=9> */
.L_x_15106:
[----:B------:R-:W-:Y:S01]  /*44240*/  MOV R13, R14 ;  /* 0x0000000e000d7202 */ /* 0x000fe20000000f00 */
[----:B------:R-:W-:Y:S02]  /*44250*/  IMAD.MOV.U32 R17, RZ, RZ, R18 ;  /* 0x000000ffff117224 */ /* 0x000fe400078e0012 */
[----:B------:R-:W-:Y:S02]  /*44260*/  IMAD.MOV.U32 R14, RZ, RZ, R31 ;  /* 0x000000ffff0e7224 */ /* 0x000fe400078e001f */
[----:B------:R-:W-:-:S07]  /*44270*/  IMAD.MOV.U32 R18, RZ, RZ, R45 ;  /* 0x000000ffff127224 */ /* 0x000fce00078e002d */
.L_x_15107:
[----:B------:R-:W-:Y:S05]  /*44280*/  BSYNC B1 ;  /* 0x0000000000017941 */ /* 0x000fea0003800000 */
.L_x_15105:
        /* <DEDUP_REMOVED lines=9> */
.L_x_15109:
[----:B------:R-:W-:Y:S01]  /*44320*/  MOV R12, R13 ;  /* 0x0000000d000c7202 */ /* 0x000fe20000000f00 */
[----:B------:R-:W-:Y:S02]  /*44330*/  IMAD.MOV.U32 R16, RZ, RZ, R17 ;  /* 0x000000ffff107224 */ /* 0x000fe400078e0011 */
[----:B------:R-:W-:Y:S02]  /*44340*/  IMAD.MOV.U32 R13, RZ, RZ, R46 ;  /* 0x000000ffff0d7224 */ /* 0x000fe400078e002e */
[----:B------:R-:W-:-:S07]  /*44350*/  IMAD.MOV.U32 R17, RZ, RZ, R47 ;  /* 0x000000ffff117224 */ /* 0x000fce00078e002f */
.L_x_15110:
[----:B------:R-:W-:Y:S05]  /*44360*/  BSYNC B1 ;  /* 0x0000000000017941 */ /* 0x000fea0003800000 */
.L_x_15108:
        /* <DEDUP_REMOVED lines=9> */
.L_x_15112:
[----:B------:R-:W-:Y:S01]  /*44400*/  MOV R3, R12 ;  /* 0x0000000c00037202 */ /* 0x000fe20000000f00 */
[----:B------:R-:W-:Y:S02]  /*44410*/  IMAD.MOV.U32 R31, RZ, RZ, R16 ;  /* 0x000000ffff1f7224 */ /* 0x000fe400078e0010 */
[----:B------:R-:W-:Y:S02]  /*44420*/  IMAD.MOV.U32 R12, RZ, RZ, R48 ;  /* 0x000000ffff0c7224 */ /* 0x000fe400078e0030 */
[----:B------:R-:W-:-:S07]  /*44430*/  IMAD.MOV.U32 R16, RZ, RZ, R49 ;  /* 0x000000ffff107224 */ /* 0x000fce00078e0031 */
.L_x_15113:
[----:B------:R-:W-:Y:S05]  /*44440*/  BSYNC B1 ;  /* 0x0000000000017941 */ /* 0x000fea0003800000 */
.L_x_15111:
        /* <DEDUP_REMOVED lines=9> */
.L_x_15115:
[----:B------:R-:W-:Y:S01]  /*444e0*/  MOV R2, R3 ;  /* 0x0000000300027202 */ /* 0x000fe20000000f00 */
[----:B------:R-:W-:Y:S02]  /*444f0*/  IMAD.MOV.U32 R30, RZ, RZ, R31 ;  /* 0x000000ffff1e7224 */ /* 0x000fe400078e001f */
[----:B------:R-:W-:Y:S02]  /*44500*/  IMAD.MOV.U32 R3, RZ, RZ, R50 ;  /* 0x000000ffff037224 */ /* 0x000fe400078e0032 */
[----:B------:R-:W-:-:S07]  /*44510*/  IMAD.MOV.U32 R31, RZ, RZ, R51 ;  /* 0x000000ffff1f7224 */ /* 0x000fce00078e0033 */
.L_x_15116:
[----:B------:R-:W-:Y:S05]  /*44520*/  BSYNC B1 ;  /* 0x0000000000017941 */ /* 0x000fea0003800000 */
.L_x_15114:
        /* <DEDUP_REMOVED lines=8> */
.L_x_15117:
[----:B------:R-:W-:Y:S01]  /*445b0*/  MOV R32, R2 ;  /* 0x0000000200207202 */ /* 0x000fe20000000f00 */
[----:B------:R-:W-:Y:S02]  /*445c0*/  IMAD.MOV.U32 R29, RZ, RZ, R30 ;  /* 0x000000ffff1d7224 */ /* 0x000fe400078e001e */
[----:B------:R-:W-:Y:S02]  /*445d0*/  IMAD.MOV.U32 R2, RZ, RZ, R53 ;  /* 0x000000ffff027224 */ /* 0x000fe400078e0035 */
[----:B------:R-:W-:-:S07]  /*445e0*/  IMAD.MOV.U32 R30, RZ, RZ, R55 ;  /* 0x000000ffff1e7224 */ /* 0x000fce00078e0037 */
.L_x_14399:
[----:B------:R-:W-:Y:S05]  /*445f0*/  BSYNC B0 ;  /* 0x0000000000007941 */ /* 0x000fea0003800000 */
.L_x_14398:
[----:B0-----:R-:W0:Y:S01]  /*44600*/  S2R R34, SR_TID.X ;  /* 0x0000000000227919 */ /* 0x001e220000002100 */
[----:B------:R-:W-:Y:S01]  /*44610*/  ISETP.NE.AND P0, PT, R62, RZ, PT ;  /* 0x000000ff3e00720c */ /* 0x000fe20003f05270 */
[----:B------:R-:W-:Y:S01]  /*44620*/  BSSY B0, `(.L_x_15118) ;  /* 0x0000010000007945 */ /* 0x000fe20003800000 */
[----:B0-----:R-:W-:-:S11]  /*44630*/  ISETP.NE.AND P1, PT, R34, RZ, PT ;  /* 0x000000ff2200720c */ /* 0x001fd60003f25270 */
        /* <DEDUP_REMOVED lines=13> */
[----:B------:R0:W-:Y:S02]  /*44710*/  STS.128 [UR4+0x30], R8 ;  /* 0x00003008ff007988 */ /* 0x0001e40008000c04 */
.L_x_15119:
[----:B------:R-:W-:Y:S05]  /*44720*/  BSYNC B0 ;  /* 0x0000000000007941 */ /* 0x000fea0003800000 */
.L_x_15118:
[----:B------:R-:W-:Y:S06]  /*44730*/  BAR.SYNC.DEFER_BLOCKING 0x0 ;  /* 0x0000000000007b1d */ /* 0x000fec0000010000 */
[----:B------:R-:W-:Y:S05]  /*44740*/  @P1 EXIT ;  /* 0x000000000000194d */ /* 0x000fea0003800000 */
[----:B0-----:R-:W0:Y:S01]  /*44750*/  LDC.64 R4, c[0x0][0x220] ;  /* 0x00008800ff047b82 */ /* 0x001e220000000a00 */
[----:B------:R-:W-:-:S04]  /*44760*/  IMAD.SHL.U32 R33, R33, 0x10, RZ ;  /* 0x0000001021217824 */ /* 0x000fc800078e00ff */
[----:B0-----:R-:W-:-:S05]  /*44770*/  IMAD.WIDE R4, R33, 0x4, R4 ;  /* 0x0000000421047825 */ /* 0x001fca00078e0204 */
        /* <DEDUP_REMOVED lines=17> */
.L_x_15120:
        /* <DEDUP_REMOVED lines=15> */
.L_x_20618:


//--------------------- .text._ZN17fastertransformer17batch_topK_kernelIfLi16ELi256EEEvPiPT_S1_ --------------------------
	.section	.text._ZN17fastertransformer17batch_topK_kernelIfLi16ELi256EEEvPiPT_S1_,"ax",@progbits
	.align	128
        .global         _ZN17fastertransformer17batch_topK_kernelIfLi16ELi256EEEvPiPT_S1_
        .type           _ZN17fastertransformer17batch_topK_kernelIfLi16ELi256EEEvPiPT_S1_,@function
        .size           _ZN17fastertransformer17batch_topK_kernelIfLi16ELi256EEEvPiPT_S1_,(.L_x_20619 - _ZN17fastertransformer17batch_topK_kernelIfLi16ELi256EEEvPiPT_S1_)
        .other          _ZN17fastertransformer17batch_topK_kernelIfLi16ELi256EEEvPiPT_S1_,@"STO_CUDA_ENTRY STV_DEFAULT"
_ZN17fastertransformer17batch_topK_kernelIfLi16ELi256EEEvPiPT_S1_:
.text._ZN17fastertransformer17batch_topK_kernelIfLi16ELi256EEEvPiPT_S1_:
[----:B------:R-:W-:Y:S01]  /*0000*/  LDC R1, c[0x0][0x28] ;  /* 0x00000a00ff017b82 */ /* 0x000fe20000000800 */
[----:B------:R-:W0:Y:S02]  /*0010*/  S2R R0, SR_TID.X ;  /* 0x0000000000007919 */ /* 0x000e240000002100 */
[----:B0-----:R-:W-:-:S13]  /*0020*/  ISETP.NE.AND P0, PT, R0, RZ, PT ;  /* 0x000000ff0000720c */ /* 0x001fda0003f05270 */
[----:B------:R-:W-:Y:S05]  /*0030*/  @P0 EXIT ;  /* 0x000000000000094d */ /* 0x000fea0003800000 */
[----:B------:R-:W0:Y:S01]  /*0040*/  S2UR UR25, SR_CTAID.X ;  /* 0x00000000001979c3 */ /* 0x000e220000002500 */
[----:B------:R-:W-:Y:S01]  /*0050*/  ULDC.64 UR4, c[0x0][0x210] ;  /* 0x0000840000047ab9 */ /* 0x000fe20000000a00 */
[----:B------:R-:W-:Y:S01]  /*0060*/  ULDC.64 UR6, c[0x0][0x218] ;  /* 0x0000860000067ab9 */ /* 0x000fe20000000a00 */
        /* <DEDUP_REMOVED lines=9> */
[----:B------:R-:W-:Y:S01]  /*0100*/  UMOV UR9, 0xff7fffff ;  /* 0xff7fffff00097882 */ /* 0x000fe20000000000 */
        /* <DEDUP_REMOVED lines=11> */
[----:B0-----:R-:W-:Y:S01]  /*01c0*/  USHF.L.U32 UR8, UR25, 0x8, URZ ;  /* 0x0000000819087899 */ /* 0x001fe2000800063f */
[----:B------:R-:W-:Y:S01]  /*01d0*/  IMAD.MOV.U32 R26, RZ, RZ, -0x1 ;  /* 0xffffffffff1a7424 */ /* 0x000fe200078e00ff */
[----:B------:R-:W-:Y:S01]  /*01e0*/  UMOV UR15, 0xff7fffff ;  /* 0xff7fffff000f7882 */ /* 0x000fe20000000000 */
[----:B------:R-:W-:Y:S01]  /*01f0*/  IMAD.MOV.U32 R28, RZ, RZ, -0x1 ;  /* 0xffffffffff1c7424 */ /* 0x000fe200078e00ff */
[----:B------:R-:W-:-:S02]  /*0200*/  UIMAD.WIDE UR4, UR8, 0x4, UR4 ;  /* 0x00000004080478a5 */ /* 0x000fc4000f8e0204 */
[----:B------:R-:W-:Y:S01]  /*0210*/  UIMAD.WIDE UR6, UR8, 0x4, UR6 ;  /* 0x00000004080678a5 */ /* 0x000fe2000f8e0206 */
[----:B------:R-:W-:Y:S01]  /*0220*/  UMOV UR16, 0xff7fffff ;  /* 0xff7fffff00107882 */ /* 0x000fe20000000000 */
        /* <DEDUP_REMOVED lines=8> */
[----:B------:R-:W-:Y:S01]  /*02b0*/  ULDC.64 UR26, c[0x0][0x208] ;  /* 0x00008200001a7ab9 */ /* 0x000fe20000000a00 */
[----:B------:R-:W-:Y:S01]  /*02c0*/  UMOV UR8, UR4 ;  /* 0x0000000400087c82 */ /* 0x000fe20008000000 */
[----:B------:R-:W-:-:S05]  /*02d0*/  UMOV UR28, UR5 ;  /* 0x00000005001c7c82 */ /* 0x000fca0008000000 */
.L_x_15153:
[----:B------:R-:W-:Y:S02]  /*02e0*/  IMAD.U32 R2, RZ, RZ, UR6 ;  /* 0x00000006ff027e24 */ /* 0x000fe4000f8e00ff */
[----:B------:R-:W-:-:S05]  /*02f0*/  IMAD.U32 R3, RZ, RZ, UR7 ;  /* 0x00000007ff037e24 */ /* 0x000fca000f8e00ff */
[----:B------:R-:W2:Y:S01]  /*0300*/  LDG.E R2, desc[UR26][R2.64] ;  /* 0x0000001a02027981 */ /* 0x000ea2000c1e1900 */
[----:B------:R-:W-:Y:S01]  /*0310*/  MOV R5, UR28 ;  /* 0x0000001c00057c02 */ /* 0x000fe20008000f00 */
[----:B------:R-:W-:Y:S02]  /*0320*/  IMAD.U32 R4, RZ, RZ, UR8 ;  /* 0x00000008ff047e24 */ /* 0x000fe4000f8e00ff */
[----:B------:R-:W-:-:S03]  /*0330*/  VIADD R6, R6, 0x1 ;  /* 0x0000000106067836 */ /* 0x000fc60000000000 */
[----:B------:R0:W5:Y:S02]  /*0340*/  LDG.E R5, desc[UR26][R4.64] ;  /* 0x0000001a04057981 */ /* 0x000164000c1e1900 */
[----:B------:R-:W-:Y:S02]  /*0350*/  ISETP.NE.AND P1, PT, R6, 0x100, PT ;  /* 0x000001000600780c */ /* 0x000fe40003f25270 */
[----:B--2---:R-:W-:-:S04]  /*0360*/  FSETP.LEU.FTZ.AND P0, PT, R2, UR9, PT ;  /* 0x0000000902007c0b */ /* 0x004fc8000bf1b000 */
[----:B------:R-:W-:-:S13]  /*0370*/  ISETP.EQ.OR P0, PT, R0, -0x1, !P0 ;  /* 0xffffffff0000780c */ /* 0x000fda0004702670 */
[----:B0-----:R-:W-:Y:S05]  /*0380*/  @P0 BRA `(.L_x_15121) ;  /* 0x0000000000140947 */ /* 0x001fea0003800000 */
[----:B------:R-:W-:Y:S01]  /*0390*/  FSETP.NEU.FTZ.AND P0, PT, R2, UR9, PT ;  /* 0x0000000902007c0b */ /* 0x000fe2000bf1d000 */
[----:B------:R-:W-:Y:S01]  /*03a0*/  UMOV UR4, UR9 ;  /* 0x0000000900047c82 */ /* 0x000fe20008000000 */
[----:B------:R-:W-:Y:S02]  /*03b0*/  IMAD.MOV.U32 R3, RZ, RZ, R0 ;  /* 0x000000ffff037224 */ /* 0x000fe400078e0000 */
[----:B-----5:R-:W-:-:S13]  /*03c0*/  ISETP.LE.OR P0, PT, R0, R5, P0 ;  /* 0x000000050000720c */ /* 0x020fda0000703670 */
[----:B------:R-:W-:Y:S05]  /*03d0*/  @P0 BRA `(.L_x_15122) ;  /* 0x0000000000080947 */ /* 0x000fea0003800000 */
.L_x_15121:
[----:B------:R-:W-:Y:S01]  /*03e0*/  R2UR UR4, R2 ;  /* 0x00000000020472ca */ /* 0x000fe200000e0000 */
[----:B-----5:R-:W-:-:S14]  /*03f0*/  IMAD.MOV.U32 R3, RZ, RZ, R5 ;  /* 0x000000ffff037224 */ /* 0x020fdc00078e0005 */
.L_x_15122:
[----:B------:R-:W-:-:S04]  /*0400*/  MOV R0, UR4 ;  /* 0x0000000400007c02 */ /* 0x000fc80008000f00 */
[----:B------:R-:W-:-:S04]  /*0410*/  FSETP.GT.FTZ.AND P0, PT, R0, UR10, PT ;  /* 0x0000000a00007c0b */ /* 0x000fc8000bf14000 */
[----:B------:R-:W-:-:S13]  /*0420*/  ISETP.EQ.OR P0, PT, R16, -0x1, P0 ;  /* 0xffffffff1000780c */ /* 0x000fda0000702670 */
[----:B------:R-:W-:Y:S05]  /*0430*/  @P0 BRA `(.L_x_15123) ;  /* 0x0000000000200947 */ /* 0x000fea0003800000 */
[----:B------:R-:W-:Y:S01]  /*0440*/  IMAD.U32 R0, RZ, RZ, UR4 ;  /* 0x00000004ff007e24 */ /* 0x000fe2000f8e00ff */
[----:B------:R-:W-:Y:S01]  /*0450*/  UMOV UR9, UR4 ;  /* 0x0000000400097c82 */ /* 0x000fe20008000000 */
[----:B------:R-:W-:Y:S01]  /*0460*/  UMOV UR5, UR10 ;  /* 0x0000000a00057c82 */ /* 0x000fe20008000000 */
[----:B------:R-:W-:Y:S02]  /*0470*/  IMAD.MOV.U32 R2, RZ, RZ, R16 ;  /* 0x000000ffff027224 */ /* 0x000fe400078e0010 */
[----:B------:R-:W-:Y:S01]  /*0480*/  FSETP.NEU.FTZ.AND P0, PT, R0, UR10, PT ;  /* 0x0000000a00007c0b */ /* 0x000fe2000bf1d000 */
[----:B------:R-:W-:-:S03]  /*0490*/  IMAD.MOV.U32 R0, RZ, RZ, R3 ;  /* 0x000000ffff007224 */ /* 0x000fc600078e0003 */
[----:B------:R-:W-:-:S13]  /*04a0*/  ISETP.GE.OR P0, PT, R3, R16, P0 ;  /* 0x000000100300720c */ /* 0x000fda0000706670 */
[----:B------:R-:W-:Y:S05]  /*04b0*/  @P0 BRA `(.L_x_15124) ;  /* 0x0000000000100947 */ /* 0x000fea0003800000 */
.L_x_15123:
[----:B------:R-:W-:Y:S01]  /*04c0*/  MOV R0, R16 ;  /* 0x0000001000007202 */ /* 0x000fe20000000f00 */
[----:B------:R-:W-:Y:S01]  /*04d0*/  IMAD.MOV.U32 R2, RZ, RZ, R3 ;  /* 0x000000ffff027224 */ /* 0x000fe200078e0003 */
[----:B------:R-:W-:Y:S01]  /*04e0*/  UMOV UR9, UR10 ;  /* 0x0000000a00097c82 */ /* 0x000fe20008000000 */
[----:B------:R-:W-:-:S05]  /*04f0*/  UMOV UR5, UR4 ;  /* 0x0000000400057c82 */ /* 0x000fca0008000000 */
.L_x_15124:
[----:B------:R-:W-:-:S05]  /*0500*/  IMAD.U32 R3, RZ, RZ, UR5 ;  /* 0x00000005ff037e24 */ /* 0x000fca000f8e00ff */
[----:B------:R-:W-:-:S04]  /*0510*/  FSETP.GT.FTZ.AND P0, PT, R3, UR11, PT ;  /* 0x0000000b03007c0b */ /* 0x000fc8000bf14000 */
[----:B------:R-:W-:-:S13]  /*0520*/  ISETP.EQ.OR P0, PT, R17, -0x1, P0 ;  /* 0xffffffff1100780c */ /* 0x000fda0000702670 */
[----:B------:R-:W-:Y:S05]  /*0530*/  @P0 BRA `(.L_x_15125) ;  /* 0x0000000000200947 */ /* 0x000fea0003800000 */
[----:B------:R-:W-:Y:S01]  /*0540*/  IMAD.U32 R3, RZ, RZ, UR5 ;  /* 0x00000005ff037e24 */ /* 0x000fe2000f8e00ff */
[----:B------:R-:W-:Y:S01]  /*0550*/  UMOV UR10, UR5 ;  /* 0x00000005000a7c82 */ /* 0x000fe20008000000 */
[----:B------:R-:W-:Y:S01]  /*0560*/  UMOV UR4, UR11 ;  /* 0x0000000b00047c82 */ /* 0x000fe20008000000 */
[----:B------:R-:W-:Y:S02]  /*0570*/  MOV R16, R2 ;  /* 0x0000000200107202 */ /* 0x000fe40000000f00 */
[----:B------:R-:W-:Y:S01]  /*0580*/  FSETP.NEU.FTZ.AND P0, PT, R3, UR11, PT ;  /* 0x0000000b03007c0b */ /* 0x000fe2000bf1d000 */
[----:B------:R-:W-:-:S03]  /*0590*/  IMAD.MOV.U32 R3, RZ, RZ, R17 ;  /* 0x000000ffff037224 */ /* 0x000fc600078e0011 */
[----:B------:R-:W-:-:S13]  /*05a0*/  ISETP.GE.OR P0, PT, R2, R17, P0 ;  /* 0x000000110200720c */ /* 0x000fda0000706670 */
[----:B------:R-:W-:Y:S05]  /*05b0*/  @P0 BRA `(.L_x_15126) ;  /* 0x0000000000100947 */ /* 0x000fea0003800000 */
.L_x_15125:
[----:B------:R-:W-:Y:S01]  /*05c0*/  IMAD.MOV.U32 R16, RZ, RZ, R17 ;  /* 0x000000ffff107224 */ /* 0x000fe200078e0011 */
[----:B------:R-:W-:Y:S01]  /*05d0*/  UMOV UR10, UR11 ;  /* 0x0000000b000a7c82 */ /* 0x000fe20008000000 */
[----:B------:R-:W-:Y:S01]  /*05e0*/  IMAD.MOV.U32 R3, RZ, RZ, R2 ;  /* 0x000000ffff037224 */ /* 0x000fe200078e0002 */
[----:B------:R-:W-:-:S06]  /*05f0*/  UMOV UR4, UR5 ;  /* 0x0000000500047c82 */ /* 0x000fcc0008000000 */
.L_x_15126:
        /* <DEDUP_REMOVED lines=12> */
.L_x_15127:
[----:B------:R-:W-:Y:S01]  /*06c0*/  MOV R17, R18 ;  /* 0x0000001200117202 */ /* 0x000fe20000000f00 */
[----:B------:R-:W-:Y:S01]  /*06d0*/  IMAD.MOV.U32 R2, RZ, RZ, R3 ;  /* 0x000000ffff027224 */ /* 0x000fe200078e0003 */
[----:B------:R-:W-:Y:S01]  /*06e0*/  UMOV UR11, UR12 ;  /* 0x0000000c000b7c82 */ /* 0x000fe20008000000 */
[----:B------:R-:W-:-:S05]  /*06f0*/  UMOV UR5, UR4 ;  /* 0x0000000400057c82 */ /* 0x000fca0008000000 */
.L_x_15128:
        /* <DEDUP_REMOVED lines=12> */
.L_x_15129:
[----:B------:R-:W-:Y:S01]  /*07c0*/  IMAD.MOV.U32 R18, RZ, RZ, R19 ;  /* 0x000000ffff127224 */ /* 0x000fe200078e0013 */
[----:B------:R-:W-:Y:S01]  /*07d0*/  UMOV UR12, UR13 ;  /* 0x0000000d000c7c82 */ /* 0x000fe20008000000 */
[----:B------:R-:W-:Y:S01]  /*07e0*/  IMAD.MOV.U32 R3, RZ, RZ, R2 ;  /* 0x000000ffff037224 */ /* 0x000fe200078e0002 */
[----:B------:R-:W-:-:S06]  /*07f0*/  UMOV UR4, UR5 ;  /* 0x0000000500047c82 */ /* 0x000fcc0008000000 */
.L_x_15130:
        /* <DEDUP_REMOVED lines=12> */
.L_x_15131:
[----:B------:R-:W-:Y:S01]  /*08c0*/  MOV R19, R20 ;  /* 0x0000001400137202 */ /* 0x000fe20000000f00 */
[----:B------:R-:W-:Y:S01]  /*08d0*/  IMAD.MOV.U32 R2, RZ, RZ, R3 ;  /* 0x000000ffff027224 */ /* 0x000fe200078e0003 */
[----:B------:R-:W-:Y:S01]  /*08e0*/  UMOV UR13, UR14 ;  /* 0x0000000e000d7c82 */ /* 0x000fe20008000000 */
[----:B------:R-:W-:-:S05]  /*08f0*/  UMOV UR5, UR4 ;  /* 0x0000000400057c82 */ /* 0x000fca0008000000 */
.L_x_15132:
        /* <DEDUP_REMOVED lines=12> */
.L_x_15133:
[----:B------:R-:W-:Y:S01]  /*09c0*/  IMAD.MOV.U32 R20, RZ, RZ, R21 ;  /* 0x000000ffff147224 */ /* 0x000fe200078e0015 */
[----:B------:R-:W-:Y:S01]  /*09d0*/  UMOV UR14, UR15 ;  /* 0x0000000f000e7c82 */ /* 0x000fe20008000000 */
[----:B------:R-:W-:Y:S01]  /*09e0*/  IMAD.MOV.U32 R3, RZ, RZ, R2 ;  /* 0x000000ffff037224 */ /* 0x000fe200078e0002 */
[----:B------:R-:W-:-:S06]  /*09f0*/  UMOV UR4, UR5 ;  /* 0x0000000500047c82 */ /* 0x000fcc0008000000 */
.L_x_15134:
        /* <DEDUP_REMOVED lines=12> */
.L_x_15135:
[----:B------:R-:W-:Y:S01]  /*0ac0*/  MOV R21, R22 ;  /* 0x0000001600157202 */ /* 0x000fe20000000f00 */
[----:B------:R-:W-:Y:S01]  /*0ad0*/  IMAD.MOV.U32 R2, RZ, RZ, R3 ;  /* 0x000000ffff027224 */ /* 0x000fe200078e0003 */
[----:B------:R-:W-:Y:S01]  /*0ae0*/  UMOV UR15, UR16 ;  /* 0x00000010000f7c82 */ /* 0x000fe20008000000 */
[----:B------:R-:W-:-:S05]  /*0af0*/  UMOV UR5, UR4 ;  /* 0x0000000400057c82 */ /* 0x000fca0008000000 */
.L_x_15136:
[----:B------:R-:W-:-:S05]  /*0b00*/  IMAD.U32 R3, RZ, RZ, UR5 ;  /* 0x00000005ff037e24 */ /* 0x000fca000f8e00ff */
[----:B------:R-:W-:-:S04]  /*0b10*/  FSETP.GT.FTZ.AND P0, PT, R3, UR17, PT ;  /* 0x0000001103007c0b */ /* 0x000fc8000bf14000 */
[----:B------:R-:W-:-:S13]  /*0b20*/  ISETP.EQ.OR P0, PT, R23, -0x1, P0 ;  /* 0xffffffff1700780c */ /* 0x000fda0000702670 */
[----:B------:R-:W-:Y:S05]  /*0b30*/  @P0 BRA `(.L_x_15137) ;  /* 0x0000000000200947 */ /* 0x000fea0003800000 */
[----:B------:R-:W-:Y:S01]  /*0b40*/  IMAD.U32 R3, RZ, RZ, UR5 ;  /* 0x00000005ff037e24 */ /* 0x000fe2000f8e00ff */
[----:B------:R-:W-:Y:S01]  /*0b50*/  UMOV UR16, UR5 ;  /* 0x0000000500107c82 */ /* 0x000fe20008000000 */
[----:B------:R-:W-:Y:S01]  /*0b60*/  UMOV UR4, UR17 ;  /* 0x0000001100047c82 */ /* 0x000fe20008000000 */
[----:B------:R-:W-:Y:S01]  /*0b70*/  MOV R22, R2 ;  /* 0x0000000200167202 */ /* 0x000fe20000000f00 */
[----:B------:R-:W-:Y:S01]  /*0b80*/  IMAD.MOV.U32 R4, RZ, RZ, R23 ;  /* 0x000000ffff047224 */ /* 0x000fe200078e0017 */
[----:B------:R-:W-:-:S04]  /*0b90*/  FSETP.NEU.FTZ.AND P0, PT, R3, UR17, PT ;  /* 0x0000001103007c0b */ /* 0x000fc8000bf1d000 */
[----:B------:R-:W-:-:S13]  /*0ba0*/  ISETP.GE.OR P0, PT, R2, R23, P0 ;  /* 0x000000170200720c */ /* 0x000fda0000706670 */
[----:B------:R-:W-:Y:S05]  /*0bb0*/  @P0 BRA `(.L_x_15138) ;  /* 0x0000000000100947 */ /* 0x000fea0003800000 */
.L_x_15137:
[----:B------:R-:W-:Y:S01]  /*0bc0*/  IMAD.MOV.U32 R22, RZ, RZ, R23 ;  /* 0x000000ffff167224 */ /* 0x000fe200078e0017 */
[----:B------:R-:W-:Y:S01]  /*0bd0*/  UMOV UR16, UR17 ;  /* 0x0000001100107c82 */ /* 0x000fe20008000000 */
[----:B------:R-:W-:Y:S01]  /*0be0*/  IMAD.MOV.U32 R4, RZ, RZ, R2 ;  /* 0x000000ffff047224 */ /* 0x000fe200078e0002 */
[----:B------:R-:W-:-:S06]  /*0bf0*/  UMOV UR4, UR5 ;  /* 0x0000000500047c82 */ /* 0x000fcc0008000000 */
.L_x_15138:
        /* <DEDUP_REMOVED lines=12> */
.L_x_15139:
[----:B------:R-:W-:Y:S01]  /*0cc0*/  MOV R23, R25 ;  /* 0x0000001900177202 */ /* 0x000fe20000000f00 */
[----:B------:R-:W-:Y:S01]  /*0cd0*/  IMAD.MOV.U32 R2, RZ, RZ, R4 ;  /* 0x000000ffff027224 */ /* 0x000fe200078e0004 */
[----:B------:R-:W-:Y:S01]  /*0ce0*/  UMOV UR17, UR18 ;  /* 0x0000001200117c82 */ /* 0x000fe20008000000 */
[----:B------:R-:W-:-:S05]  /*0cf0*/  UMOV UR5, UR4 ;  /* 0x0000000400057c82 */ /* 0x000fca0008000000 */
.L_x_15140:
        /* <DEDUP_REMOVED lines=12> */
.L_x_15141:
[----:B------:R-:W-:Y:S01]  /*0dc0*/  IMAD.MOV.U32 R25, RZ, RZ, R27 ;  /* 0x000000ffff197224 */ /* 0x000fe200078e001b */
[----:B------:R-:W-:Y:S01]  /*0dd0*/  UMOV UR18, UR19 ;  /* 0x0000001300127c82 */ /* 0x000fe20008000000 */
[----:B------:R-:W-:Y:S01]  /*0de0*/  IMAD.MOV.U32 R4, RZ, RZ, R2 ;  /* 0x000000ffff047224 */ /* 0x000fe200078e0002 */
[----:B------:R-:W-:-:S06]  /*0df0*/  UMOV UR4, UR5 ;  /* 0x0000000500047c82 */ /* 0x000fcc0008000000 */
.L_x_15142:
        /* <DEDUP_REMOVED lines=12> */
.L_x_15143:
[----:B------:R-:W-:Y:S01]  /*0ec0*/  MOV R27, R29 ;  /* 0x0000001d001b7202 */ /* 0x000fe20000000f00 */
[----:B------:R-:W-:Y:S01]  /*0ed0*/  IMAD.MOV.U32 R3, RZ, RZ, R4 ;  /* 0x000000ffff037224 */ /* 0x000fe200078e0004 */
[----:B------:R-:W-:Y:S01]  /*0ee0*/  UMOV UR19, UR20 ;  /* 0x0000001400137c82 */ /* 0x000fe20008000000 */
[----:B------:R-:W-:-:S05]  /*0ef0*/  UMOV UR5, UR4 ;  /* 0x0000000400057c82 */ /* 0x000fca0008000000 */
.L_x_15144:
        /* <DEDUP_REMOVED lines=12> */
.L_x_15145:
[----:B------:R-:W-:Y:S01]  /*0fc0*/  IMAD.MOV.U32 R29, RZ, RZ, R24 ;  /* 0x000000ffff1d7224 */ /* 0x000fe200078e0018 */
[----:B------:R-:W-:Y:S01]  /*0fd0*/  UMOV UR20, UR21 ;  /* 0x0000001500147c82 */ /* 0x000fe20008000000 */
[----:B------:R-:W-:Y:S01]  /*0fe0*/  IMAD.MOV.U32 R5, RZ, RZ, R3 ;  /* 0x000000ffff057224 */ /* 0x000fe200078e0003 */
[----:B------:R-:W-:-:S06]  /*0ff0*/  UMOV UR4, UR5 ;  /* 0x0000000500047c82 */ /* 0x000fcc0008000000 */
.L_x_15146:
        /* <DEDUP_REMOVED lines=12> */
.L_x_15147:
[----:B------:R-:W-:Y:S01]  /*10c0*/  MOV R24, R26 ;  /* 0x0000001a00187202 */ /* 0x000fe20000000f00 */
[----:B------:R-:W-:Y:S01]  /*10d0*/  IMAD.MOV.U32 R3, RZ, RZ, R5 ;  /* 0x000000ffff037224 */ /* 0x000fe200078e0005 */
[----:B------:R-:W-:Y:S01]  /*10e0*/  UMOV UR21, UR22 ;  /* 0x0000001600157c82 */ /* 0x000fe20008000000 */
[----:B------:R-:W-:-:S05]  /*10f0*/  UMOV UR5, UR4 ;  /* 0x0000000400057c82 */ /* 0x000fca0008000000 */
.L_x_15148:
        /* <DEDUP_REMOVED lines=12> */
.L_x_15149:
[----:B------:R-:W-:Y:S01]  /*11c0*/  IMAD.MOV.U32 R26, RZ, RZ, R28 ;  /* 0x000000ffff1a7224 */ /* 0x000fe200078e001c */
[----:B------:R-:W-:Y:S01]  /*11d0*/  UMOV UR22, UR23 ;  /* 0x0000001700167c82 */ /* 0x000fe20008000000 */
[----:B------:R-:W-:Y:S01]  /*11e0*/  IMAD.MOV.U32 R2, RZ, RZ, R3 ;  /* 0x000000ffff027224 */ /* 0x000fe200078e0003 */
[----:B------:R-:W-:-:S06]  /*11f0*/  UMOV UR4, UR5 ;  /* 0x0000000500047c82 */ /* 0x000fcc0008000000 */
.L_x_15150:
[----:B------:R-:W-:-:S04]  /*1200*/  MOV R3, UR4 ;  /* 0x0000000400037c02 */ /* 0x000fc80008000f00 */
[----:B------:R-:W-:-:S04]  /*1210*/  FSETP.GT.FTZ.AND P0, PT, R3, UR24, PT ;  /* 0x0000001803007c0b */ /* 0x000fc8000bf14000 */
[----:B------:R-:W-:-:S13]  /*1220*/  ISETP.EQ.OR P0, PT, R7, -0x1, P0 ;  /* 0xffffffff0700780c */ /* 0x000fda0000702670 */
[----:B------:R-:W-:Y:S05]  /*1230*/  @P0 BRA `(.L_x_15151) ;  /* 0x0000000000180947 */ /* 0x000fea0003800000 */
[----:B------:R-:W-:Y:S01]  /*1240*/  IMAD.U32 R3, RZ, RZ, UR4 ;  /* 0x00000004ff037e24 */ /* 0x000fe2000f8e00ff */
[----:B------:R-:W-:Y:S01]  /*1250*/  UMOV UR23, UR4 ;  /* 0x0000000400177c82 */ /* 0x000fe20008000000 */
[----:B------:R-:W-:-:S03]  /*1260*/  IMAD.MOV.U32 R28, RZ, RZ, R2 ;  /* 0x000000ffff1c7224 */ /* 0x000fc600078e0002 */
[----:B------:R-:W-:-:S04]  /*1270*/  FSETP.NEU.FTZ.AND P0, PT, R3, UR24, PT ;  /* 0x0000001803007c0b */ /* 0x000fc8000bf1d000 */
[----:B------:R-:W-:-:S13]  /*1280*/  ISETP.GE.OR P0, PT, R2, R7, P0 ;  /* 0x000000070200720c */ /* 0x000fda0000706670 */
[----:B------:R-:W-:Y:S05]  /*1290*/  @P0 BRA `(.L_x_15152) ;  /* 0x0000000000100947 */ /* 0x000fea0003800000 */
.L_x_15151:
[----:B------:R-:W-:Y:S01]  /*12a0*/  IMAD.MOV.U32 R28, RZ, RZ, R7 ;  /* 0x000000ffff1c7224 */ /* 0x000fe200078e0007 */
[----:B------:R-:W-:Y:S01]  /*12b0*/  MOV R7, R2 ;  /* 0x0000000200077202 */ /* 0x000fe20000000f00 */
[----:B------:R-:W-:Y:S01]  /*12c0*/  UMOV UR23, UR24 ;  /* 0x0000001800177c82 */ /* 0x000fe20008000000 */
[----:B------:R-:W-:-:S05]  /*12d0*/  UMOV UR24, UR4 ;  /* 0x0000000400187c82 */ /* 0x000fca0008000000 */
.L_x_15152:
[----:B------:R-:W-:Y:S02]  /*12e0*/  UIADD3 UR8, UP0, UR8, 0x4, URZ ;  /* 0x0000000408087890 */ /* 0x000fe4000ff1e03f */
[----:B------:R-:W-:Y:S02]  /*12f0*/  UIADD3 UR6, UP1, UR6, 0x4, URZ ;  /* 0x0000000406067890 */ /* 0x000fe4000ff3e03f */
[----:B------:R-:W-:Y:S02]  /*1300*/  UIADD3.X UR28, URZ, UR28, URZ, UP0, !UPT ;  /* 0x0000001c3f1c7290 */ /* 0x000fe400087fe43f */
[----:B------:R-:W-:Y:S01]  /*1310*/  UIADD3.X UR7, URZ, UR7, URZ, UP1, !UPT ;  /* 0x000000073f077290 */ /* 0x000fe20008ffe43f */
[----:B------:R-:W-:Y:S11]  /*1320*/  @P1 BRA `(.L_x_15153) ;  /* 0xffffffec00ec1947 */ /* 0x000ff6000383ffff */
[----:B------:R-:W-:Y:S01]  /*1330*/  USHF.L.U32 UR6, UR25, 0x4, URZ ;  /* 0x0000000419067899 */ /* 0x000fe2000800063f */
[----:B------:R-:W-:-:S03]  /*1340*/  ULDC.64 UR4, c[0x0][0x220] ;  /* 0x0000880000047ab9 */ /* 0x000fc60000000a00 */
[----:B------:R-:W-:-:S06]  /*1350*/  UIMAD.WIDE UR4, UR6, 0x4, UR4 ;  /* 0x00000004060478a5 */ /* 0x000fcc000f8e0204 */
[----:B------:R-:W-:Y:S01]  /*1360*/  IMAD.U32 R12, RZ, RZ, UR4 ;  /* 0x00000004ff0c7e24 */ /* 0x000fe2000f8e00ff */
[----:B------:R-:W-:Y:S01]  /*1370*/  MOV R9, UR5 ;  /* 0x0000000500097c02 */ /* 0x000fe20008000f00 */
[----:B------:R-:W-:Y:S01]  /*1380*/  IMAD.U32 R13, RZ, RZ, UR5 ;  /* 0x00000005ff0d7e24 */ /* 0x000fe2000f8e00ff */
[----:B------:R-:W-:Y:S01]  /*1390*/  MOV R5, UR5 ;  /* 0x0000000500057c02 */ /* 0x000fe20008000f00 */
[----:B------:R-:W-:Y:S01]  /*13a0*/  IMAD.U32 R8, RZ, RZ, UR4 ;  /* 0x00000004ff087e24 */ /* 0x000fe2000f8e00ff */
[----:B------:R-:W-:Y:S01]  /*13b0*/  MOV R11, UR5 ;  /* 0x00000005000b7c02 */ /* 0x000fe20008000f00 */
[----:B------:R-:W-:Y:S01]  /*13c0*/  IMAD.U32 R2, RZ, RZ, UR4 ;  /* 0x00000004ff027e24 */ /* 0x000fe2000f8e00ff */
[----:B------:R0:W-:Y:S01]  /*13d0*/  STG.E desc[UR26][R12.64], R7 ;  /* 0x000000070c007986 */ /* 0x0001e2000c10191a */
[----:B------:R-:W-:Y:S02]  /*13e0*/  IMAD.U32 R3, RZ, RZ, UR5 ;  /* 0x00000005ff037e24 */ /* 0x000fe4000f8e00ff */
[----:B------:R-:W-:Y:S01]  /*13f0*/  IMAD.U32 R4, RZ, RZ, UR4 ;  /* 0x00000004ff047e24 */ /* 0x000fe2000f8e00ff */
[----:B------:R-:W-:Y:S01]  /*1400*/  STG.E desc[UR26][R8.64+0x4], R28 ;  /* 0x0000041c08007986 */ /* 0x000fe2000c10191a */
[----:B------:R-:W-:-:S02]  /*1410*/  IMAD.U32 R6, RZ, RZ, UR4 ;  /* 0x00000004ff067e24 */ /* 0x000fc4000f8e00ff */
[----:B------:R-:W-:Y:S01]  /*1420*/  IMAD.U32 R10, RZ, RZ, UR4 ;  /* 0x00000004ff0a7e24 */ /* 0x000fe2000f8e00ff */
[----:B------:R1:W-:Y:S01]  /*1430*/  STG.E desc[UR26][R2.64+0x8], R26 ;  /* 0x0000081a02007986 */ /* 0x0003e2000c10191a */
[----:B------:R-:W-:Y:S02]  /*1440*/  IMAD.U32 R14, RZ, RZ, UR4 ;  /* 0x00000004ff0e7e24 */ /* 0x000fe4000f8e00ff */
[----:B------:R-:W-:Y:S01]  /*1450*/  IMAD.U32 R15, RZ, RZ, UR5 ;  /* 0x00000005ff0f7e24 */ /* 0x000fe2000f8e00ff */
[----:B------:R-:W-:Y:S01]  /*1460*/  STG.E desc[UR26][R4.64+0xc], R24 ;  /* 0x00000c1804007986 */ /* 0x000fe2000c10191a */
[----:B0-----:R-:W-:-:S05]  /*1470*/  IMAD.U32 R7, RZ, RZ, UR5 ;  /* 0x00000005ff077e24 */ /* 0x001fca000f8e00ff */
[----:B------:R-:W-:Y:S01]  /*1480*/  STG.E desc[UR26][R6.64+0x10], R29 ;  /* 0x0000101d06007986 */ /* 0x000fe2000c10191a */
[----:B-1----:R-:W-:-:S03]  /*1490*/  MOV R26, UR4 ;  /* 0x00000004001a7c02 */ /* 0x002fc60008000f00 */
[----:B------:R0:W-:Y:S04]  /*14a0*/  STG.E desc[UR26][R10.64+0x14], R27 ;  /* 0x0000141b0a007986 */ /* 0x0001e8000c10191a */
[----:B------:R-:W-:Y:S04]  /*14b0*/  STG.E desc[UR26][R14.64+0x18], R25 ;  /* 0x000018190e007986 */ /* 0x000fe8000c10191a */
[----:B------:R-:W-:Y:S04]  /*14c0*/  STG.E desc[UR26][R2.64+0x1c], R23 ;  /* 0x00001c1702007986 */ /* 0x000fe8000c10191a */
[----:B------:R-:W-:Y:S01]  /*14d0*/  STG.E desc[UR26][R12.64+0x20], R22 ;  /* 0x000020160c007986 */ /* 0x000fe2000c10191a */
[----:B0-----:R-:W-:-:S03]  /*14e0*/  IMAD.U32 R27, RZ, RZ, UR5 ;  /* 0x00000005ff1b7e24 */ /* 0x001fc6000f8e00ff */
        /* <DEDUP_REMOVED lines=8> */
.L_x_15154:
        /* <DEDUP_REMOVED lines=9> */
.L_x_20619:


//--------------------- .text._ZN17fastertransformer16beam_topK_kernelIfLi16ELi64EEEvPKT_PiPS1_PKbPKiiS1_f --------------------------
	.section	.text._ZN17fastertransformer16beam_topK_kernelIfLi16ELi64EEEvPKT_PiPS1_PKbPKiiS1_f,"ax",@progbits
	.align	128
        .global         _ZN17fastertransformer16beam_topK_kernelIfLi16ELi64EEEvPKT_PiPS1_PKbPKiiS1_f
        .type           _ZN17fastertransformer16beam_topK_kernelIfLi16ELi64EEEvPKT_PiPS1_PKbPKiiS1_f,@function
        .size           _ZN17fastertransformer16beam_topK_kernelIfLi16ELi64EEEvPKT_PiPS1_PKbPKiiS1_f,(.L_x_20620 - _ZN17fastertransformer16beam_topK_kernelIfLi16ELi64EEEvPKT_PiPS1_PKbPKiiS1_f)
        .other          _ZN17fastertransformer16beam_topK_kernelIfLi16ELi64EEEvPKT_PiPS1_PKbPKiiS1_f,@"STO_CUDA_ENTRY STV_DEFAULT"
_ZN17fastertransformer16beam_topK_kernelIfLi16ELi64EEEvPKT_PiPS1_PKbPKiiS1_f:
.text._ZN17fastertransformer16beam_topK_kernelIfLi16ELi64EEEvPKT_PiPS1_PKbPKiiS1_f:
[----:B------:R-:W-:Y:S01]  /*0000*/  LDC R1, c[0x0][0x28] ;  /* 0x00000a00ff017b82 */ /* 0x000fe20000000800 */
[----:B------:R-:W0:Y:S01]  /*0010*/  S2R R32, SR_TID.X ;  /* 0x0000000000207919 */ /* 0x000e220000002100 */
[----:B------:R-:W-:Y:S01]  /*0020*/  ULDC UR4, c[0x0][0x238] ;  /* 0x00008e0000047ab9 */ /* 0x000fe20000000800 */
[----:B------:R-:W-:Y:S01]  /*0030*/  ULDC.64 UR6, c[0x0][0x208] ;  /* 0x0000820000067ab9 */ /* 0x000fe20000000a00 */
[----:B------:R-:W-:Y:S01]  /*0040*/  ULDC UR9, c[0x0][0x238] ;  /* 0x00008e0000097ab9 */ /* 0x000fe20000000800 */
        /* <DEDUP_REMOVED lines=19> */
[----:B0-----:R-:W-:Y:S01]  /*0180*/  ISETP.GE.AND P0, PT, R32, UR4, PT ;  /* 0x0000000420007c0c */ /* 0x001fe2000bf06270 */
        /* <DEDUP_REMOVED lines=37> */
[----:B0-----:R-:W-:Y:S01]  /*03e0*/  IMAD.MOV.U32 R3, RZ, RZ, -0x1 ;  /* 0xffffffffff037424 */ /* 0x001fe200078e00ff */
        /* <DEDUP_REMOVED lines=22> */
[----:B---3--:R-:W-:Y:S01]  /*0550*/  ISETP.NE.AND P0, PT, R4, RZ, PT ;  /* 0x000000ff0400720c */ /* 0x008fe20003f05270 */
[----:B------:R-:W-:Y:S02]  /*0560*/  IMAD.MOV.U32 R4, RZ, RZ, -0x800001 ;  /* 0xff7fffffff047424 */ /* 0x000fe400078e00ff */
[----:B----4-:R-:W-:-:S10]  /*0570*/  VIADD R33, R2, 0x1 ;  /* 0x0000000102217836 */ /* 0x010fd40000000000 */
[----:B------:R-:W-:Y:S02]  /*0580*/  @P0 IMAD.MOV R33, RZ, RZ, R2 ;  /* 0x000000ffff210224 */ /* 0x000fe400078e0202 */
[----:B------:R-:W-:-:S03]  /*0590*/  IMAD.MOV.U32 R2, RZ, RZ, -0x1 ;  /* 0xffffffffff027424 */ /* 0x000fc600078e00ff */
[----:B------:R-:W-:-:S04]  /*05a0*/  I2FP.F32.S32 R12, R33 ;  /* 0x00000021000c7245 */ /* 0x000fc80000201400 */
[----:B------:R0:W1:Y:S02]  /*05b0*/  MUFU.LG2 R17, R12 ;  /* 0x0000000c00117308 */ /* 0x0000640000000c00 */
[----:B0-----:R-:W-:Y:S02]  /*05c0*/  IMAD.MOV.U32 R12, RZ, RZ, -0x800001 ;  /* 0xff7fffffff0c7424 */ /* 0x001fe400078e00ff */
[----:B-1----:R-:W-:Y:S01]  /*05d0*/  FMUL.FTZ R36, R17, UR5 ;  /* 0x0000000511247c20 */ /* 0x002fe20008410000 */
[----:B------:R-:W-:-:S05]  /*05e0*/  IMAD.MOV.U32 R17, RZ, RZ, -0x800001 ;  /* 0xff7fffffff117424 */ /* 0x000fca00078e00ff */
[----:B------:R-:W0:Y:S02]  /*05f0*/  MUFU.EX2 R36, -R36 ;  /* 0x8000002400247308 */ /* 0x000e240000000800 */
.L_x_15207:
        /* <DEDUP_REMOVED lines=13> */
.L_x_15160:
[----:B------:R-:W-:Y:S02]  /*06d0*/  IMAD.MOV.U32 R38, RZ, RZ, R41 ;  /* 0x000000ffff267224 */ /* 0x000fe400078e0029 */
[----:B------:R-:W-:-:S07]  /*06e0*/  IMAD.MOV.U32 R16, RZ, RZ, R35 ;  /* 0x000000ffff107224 */ /* 0x000fce00078e0023 */
.L_x_15161:
[----:B------:R-:W-:Y:S05]  /*06f0*/  BSYNC B2 ;  /* 0x0000000000027941 */ /* 0x000fea0003800000 */
.L_x_15159:
        /* <DEDUP_REMOVED lines=9> */
.L_x_15163:
[----:B------:R-:W-:Y:S01]  /*0790*/  IMAD.MOV.U32 R64, RZ, RZ, R7 ;  /* 0x000000ffff407224 */ /* 0x000fe200078e0007 */
[----:B------:R-:W-:Y:S01]  /*07a0*/  MOV R39, R16 ;  /* 0x0000001000277202 */ /* 0x000fe20000000f00 */
[----:B------:R-:W-:Y:S02]  /*07b0*/  IMAD.MOV.U32 R7, RZ, RZ, R38 ;  /* 0x000000ffff077224 */ /* 0x000fe400078e0026 */
[----:B------:R-:W-:-:S07]  /*07c0*/  IMAD.MOV.U32 R16, RZ, RZ, R23 ;  /* 0x000000ffff107224 */ /* 0x000fce00078e0017 */
.L_x_15164:
[----:B------:R-:W-:Y:S05]  /*07d0*/  BSYNC B2 ;  /* 0x0000000000027941 */ /* 0x000fea0003800000 */
.L_x_15162:
        /* <DEDUP_REMOVED lines=10> */
.L_x_15166:
[----:B------:R-:W-:Y:S01]  /*0880*/  IMAD.MOV.U32 R38, RZ, RZ, R7 ;  /* 0x000000ffff267224 */ /* 0x000fe200078e0007 */
[----:B------:R-:W-:Y:S01]  /*0890*/  MOV R7, R6 ;  /* 0x0000000600077202 */ /* 0x000fe20000000f00 */
[----:B------:R-:W-:Y:S02]  /*08a0*/  IMAD.MOV.U32 R40, RZ, RZ, R39 ;  /* 0x000000ffff287224 */ /* 0x000fe400078e0027 */
[----:B------:R-:W-:-:S07]  /*08b0*/  IMAD.MOV.U32 R23, RZ, RZ, R22 ;  /* 0x000000ffff177224 */ /* 0x000fce00078e0016 */
.L_x_15167:
[----:B------:R-:W-:Y:S05]  /*08c0*/  BSYNC B2 ;  /* 0x0000000000027941 */ /* 0x000fea0003800000 */
.L_x_15165:
        /* <DEDUP_REMOVED lines=11> */
.L_x_15169:
[----:B------:R-:W-:Y:S01]  /*0980*/  IMAD.MOV.U32 R39, RZ, RZ, R38 ;  /* 0x000000ffff277224 */ /* 0x000fe200078e0026 */
[----:B------:R-:W-:Y:S01]  /*0990*/  MOV R41, R40 ;  /* 0x0000002800297202 */ /* 0x000fe20000000f00 */
[----:B------:R-:W-:Y:S02]  /*09a0*/  IMAD.MOV.U32 R6, RZ, RZ, R5 ;  /* 0x000000ffff067224 */ /* 0x000fe400078e0005 */
[----:B------:R-:W-:-:S07]  /*09b0*/  IMAD.MOV.U32 R22, RZ, RZ, R21 ;  /* 0x000000ffff167224 */ /* 0x000fce00078e0015 */
.L_x_15170:
[----:B------:R-:W-:Y:S05]  /*09c0*/  BSYNC B2 ;  /* 0x0000000000027941 */ /* 0x000fea0003800000 */
.L_x_15168:
        /* <DEDUP_REMOVED lines=11> */
.L_x_15172:
[----:B------:R-:W-:Y:S01]  /*0a80*/  MOV R38, R39 ;  /* 0x0000002700267202 */ /* 0x000fe20000000f00 */
[----:B------:R-:W-:Y:S02]  /*0a90*/  IMAD.MOV.U32 R40, RZ, RZ, R41 ;  /* 0x000000ffff287224 */ /* 0x000fe400078e0029 */
[----:B------:R-:W-:Y:S02]  /*0aa0*/  IMAD.MOV.U32 R5, RZ, RZ, R4 ;  /* 0x000000ffff057224 */ /* 0x000fe400078e0004 */
[----:B------:R-:W-:-:S07]  /*0ab0*/  IMAD.MOV.U32 R21, RZ, RZ, R20 ;  /* 0x000000ffff157224 */ /* 0x000fce00078e0014 */
.L_x_15173:
[----:B------:R-:W-:Y:S05]  /*0ac0*/  BSYNC B2 ;  /* 0x0000000000027941 */ /* 0x000fea0003800000 */
.L_x_15171:
        /* <DEDUP_REMOVED lines=11> */
.L_x_15175:
[----:B------:R-:W-:Y:S02]  /*0b80*/  IMAD.MOV.U32 R39, RZ, RZ, R38 ;  /* 0x000000ffff277224 */ /* 0x000fe400078e0026 */
[----:B------:R-:W-:Y:S02]  /*0b90*/  IMAD.MOV.U32 R41, RZ, RZ, R40 ;  /* 0x000000ffff297224 */ /* 0x000fe400078e0028 */
[----:B------:R-:W-:Y:S02]  /*0ba0*/  IMAD.MOV.U32 R4, RZ, RZ, R11 ;  /* 0x000000ffff047224 */ /* 0x000fe400078e000b */
[----:B------:R-:W-:-:S07]  /*0bb0*/  IMAD.MOV.U32 R20, RZ, RZ, R27 ;  /* 0x000000ffff147224 */ /* 0x000fce00078e001b */
.L_x_15176:
[----:B------:R-:W-:Y:S05]  /*0bc0*/  BSYNC B2 ;  /* 0x0000000000027941 */ /* 0x000fea0003800000 */
.L_x_15174:
        /* <DEDUP_REMOVED lines=11> */
.L_x_15178:
[----:B------:R-:W-:Y:S02]  /*0c80*/  IMAD.MOV.U32 R38, RZ, RZ, R39 ;  /* 0x000000ffff267224 */ /* 0x000fe400078e0027 */
[----:B------:R-:W-:Y:S02]  /*0c90*/  IMAD.MOV.U32 R40, RZ, RZ, R41 ;  /* 0x000000ffff287224 */ /* 0x000fe400078e0029 */
[----:B------:R-:W-:Y:S02]  /*0ca0*/  IMAD.MOV.U32 R11, RZ, RZ, R10 ;  /* 0x000000ffff0b7224 */ /* 0x000fe400078e000a */
[----:B------:R-:W-:-:S07]  /*0cb0*/  IMAD.MOV.U32 R27, RZ, RZ, R26 ;  /* 0x000000ffff1b7224 */ /* 0x000fce00078e001a */
.L_x_15179:
[----:B------:R-:W-:Y:S05]  /*0cc0*/  BSYNC B2 ;  /* 0x0000000000027941 */ /* 0x000fea0003800000 */
.L_x_15177:
        /* <DEDUP_REMOVED lines=11> */
.L_x_15181:
[----:B------:R-:W-:Y:S02]  /*0d80*/  IMAD.MOV.U32 R39, RZ, RZ, R38 ;  /* 0x000000ffff277224 */ /* 0x000fe400078e0026 */
[----:B------:R-:W-:Y:S02]  /*0d90*/  IMAD.MOV.U32 R41, RZ, RZ, R40 ;  /* 0x000000ffff297224 */ /* 0x000fe400078e0028 */
[----:B------:R-:W-:Y:S02]  /*0da0*/  IMAD.MOV.U32 R10, RZ, RZ, R9 ;  /* 0x000000ffff0a7224 */ /* 0x000fe400078e0009 */
[----:B------:R-:W-:-:S07]  /*0db0*/  IMAD.MOV.U32 R26, RZ, RZ, R25 ;  /* 0x000000ffff1a7224 */ /* 0x000fce00078e0019 */
.L_x_15182:
[----:B------:R-:W-:Y:S05]  /*0dc0*/  BSYNC B2 ;  /* 0x0000000000027941 */ /* 0x000fea0003800000 */
.L_x_15180:
        /* <DEDUP_REMOVED lines=11> */
.L_x_15184:
[----:B------:R-:W-:Y:S01]  /*0e80*/  IMAD.MOV.U32 R38, RZ, RZ, R39 ;  /* 0x000000ffff267224 */ /* 0x000fe200078e0027 */
[----:B------:R-:W-:Y:S01]  /*0e90*/  MOV R25, R24 ;  /* 0x0000001800197202 */ /* 0x000fe20000000f00 */
[----:B------:R-:W-:Y:S02]  /*0ea0*/  IMAD.MOV.U32 R40, RZ, RZ, R41 ;  /* 0x000000ffff287224 */ /* 0x000fe400078e0029 */
[----:B------:R-:W-:-:S07]  /*0eb0*/  IMAD.MOV.U32 R9, RZ, RZ, R8 ;  /* 0x000000ffff097224 */ /* 0x000fce00078e0008 */
.L_x_15185:
[----:B------:R-:W-:Y:S05]  /*0ec0*/  BSYNC B2 ;  /* 0x0000000000027941 */ /* 0x000fea0003800000 */
.L_x_15183:
        /* <DEDUP_REMOVED lines=11> */
.L_x_15187:
[----:B------:R-:W-:Y:S01]  /*0f80*/  IMAD.MOV.U32 R39, RZ, RZ, R38 ;  /* 0x000000ffff277224 */ /* 0x000fe200078e0026 */
[----:B------:R-:W-:Y:S01]  /*0f90*/  MOV R8, R15 ;  /* 0x0000000f00087202 */ /* 0x000fe20000000f00 */
[----:B------:R-:W-:Y:S02]  /*0fa0*/  IMAD.MOV.U32 R41, RZ, RZ, R40 ;  /* 0x000000ffff297224 */ /* 0x000fe400078e0028 */
[----:B------:R-:W-:-:S07]  /*0fb0*/  IMAD.MOV.U32 R24, RZ, RZ, R31 ;  /* 0x000000ffff187224 */ /* 0x000fce00078e001f */
.L_x_15188:
[----:B------:R-:W-:Y:S05]  /*0fc0*/  BSYNC B2 ;  /* 0x0000000000027941 */ /* 0x000fea0003800000 */
.L_x_15186:
        /* <DEDUP_REMOVED lines=11> */
.L_x_15190:
[----:B------:R-:W-:Y:S01]  /*1080*/  IMAD.MOV.U32 R38, RZ, RZ, R39 ;  /* 0x000000ffff267224 */ /* 0x000fe200078e0027 */
[----:B------:R-:W-:Y:S01]  /*1090*/  MOV R40, R41 ;  /* 0x0000002900287202 */ /* 0x000fe20000000f00 */
[----:B------:R-:W-:Y:S02]  /*10a0*/  IMAD.MOV.U32 R15, RZ, RZ, R14 ;  /* 0x000000ffff0f7224 */ /* 0x000fe400078e000e */
[----:B------:R-:W-:-:S07]  /*10b0*/  IMAD.MOV.U32 R31, RZ, RZ, R30 ;  /* 0x000000ffff1f7224 */ /* 0x000fce00078e001e */
.L_x_15191:
[----:B------:R-:W-:Y:S05]  /*10c0*/  BSYNC B2 ;  /* 0x0000000000027941 */ /* 0x000fea0003800000 */
.L_x_15189:
        /* <DEDUP_REMOVED lines=11> */
.L_x_15193:
[----:B------:R-:W-:Y:S01]  /*1180*/  MOV R39, R38 ;  /* 0x0000002600277202 */ /* 0x000fe20000000f00 */
[----:B------:R-:W-:Y:S02]  /*1190*/  IMAD.MOV.U32 R41, RZ, RZ, R40 ;  /* 0x000000ffff297224 */ /* 0x000fe400078e0028 */
[----:B------:R-:W-:Y:S02]  /*11a0*/  IMAD.MOV.U32 R14, RZ, RZ, R13 ;  /* 0x000000ffff0e7224 */ /* 0x000fe400078e000d */
[----:B------:R-:W-:-:S07]  /*11b0*/  IMAD.MOV.U32 R30, RZ, RZ, R29 ;  /* 0x000000ffff1e7224 */ /* 0x000fce00078e001d */
.L_x_15194:
[----:B------:R-:W-:Y:S05]  /*11c0*/  BSYNC B2 ;  /* 0x0000000000027941 */ /* 0x000fea0003800000 */
.L_x_15192:
        /* <DEDUP_REMOVED lines=11> */
.L_x_15196:
[----:B------:R-:W-:Y:S02]  /*1280*/  IMAD.MOV.U32 R38, RZ, RZ, R39 ;  /* 0x000000ffff267224 */ /* 0x000fe400078e0027 */
[----:B------:R-:W-:Y:S02]  /*1290*/  IMAD.MOV.U32 R40, RZ, RZ, R41 ;  /* 0x000000ffff287224 */ /* 0x000fe400078e0029 */
[----:B------:R-:W-:Y:S02]  /*12a0*/  IMAD.MOV.U32 R13, RZ, RZ, R12 ;  /* 0x000000ffff0d7224 */ /* 0x000fe400078e000c */
[----:B------:R-:W-:-:S07]  /*12b0*/  IMAD.MOV.U32 R29, RZ, RZ, R28 ;  /* 0x000000ffff1d7224 */ /* 0x000fce00078e001c */
.L_x_15197:
[----:B------:R-:W-:Y:S05]  /*12c0*/  BSYNC B2 ;  /* 0x0000000000027941 */ /* 0x000fea0003800000 */
.L_x_15195:
        /* <DEDUP_REMOVED lines=11> */
.L_x_15199:
[----:B------:R-:W-:Y:S02]  /*1380*/  IMAD.MOV.U32 R39, RZ, RZ, R38 ;  /* 0x000000ffff277224 */ /* 0x000fe400078e0026 */
[----:B------:R-:W-:Y:S02]  /*1390*/  IMAD.MOV.U32 R41, RZ, RZ, R40 ;  /* 0x000000ffff297224 */ /* 0x000fe400078e0028 */
[----:B------:R-:W-:Y:S02]  /*13a0*/  IMAD.MOV.U32 R12, RZ, RZ, R19 ;  /* 0x000000ffff0c7224 */ /* 0x000fe400078e0013 */
[----:B------:R-:W-:-:S07]  /*13b0*/  IMAD.MOV.U32 R28, RZ, RZ, R3 ;  /* 0x000000ffff1c7224 */ /* 0x000fce00078e0003 */
.L_x_15200:
[----:B------:R-:W-:Y:S05]  /*13c0*/  BSYNC B2 ;  /* 0x0000000000027941 */ /* 0x000fea0003800000 */
.L_x_15198:
        /* <DEDUP_REMOVED lines=11> */
.L_x_15202:
[----:B------:R-:W-:Y:S02]  /*1480*/  IMAD.MOV.U32 R38, RZ, RZ, R39 ;  /* 0x000000ffff267224 */ /* 0x000fe400078e0027 */
[----:B------:R-:W-:Y:S02]  /*1490*/  IMAD.MOV.U32 R43, RZ, RZ, R41 ;  /* 0x000000ffff2b7224 */ /* 0x000fe400078e0029 */
[----:B------:R-:W-:Y:S02]  /*14a0*/  IMAD.MOV.U32 R3, RZ, RZ, R2 ;  /* 0x000000ffff037224 */ /* 0x000fe400078e0002 */
[----:B------:R-:W-:-:S07]  /*14b0*/  IMAD.MOV.U32 R19, RZ, RZ, R18 ;  /* 0x000000ffff137224 */ /* 0x000fce00078e0012 */
.L_x_15203:
[----:B------:R-:W-:Y:S05]  /*14c0*/  BSYNC B2 ;  /* 0x0000000000027941 */ /* 0x000fea0003800000 */
.L_x_15201:
        /* <DEDUP_REMOVED lines=9> */
.L_x_15205:
[----:B------:R-:W-:Y:S02]  /*1560*/  IMAD.MOV.U32 R2, RZ, RZ, R0 ;  /* 0x000000ffff027224 */ /* 0x000fe400078e0000 */
[----:B------:R-:W-:Y:S02]  /*1570*/  IMAD.MOV.U32 R18, RZ, RZ, R17 ;  /* 0x000000ffff127224 */ /* 0x000fe400078e0011 */
[----:B------:R-:W-:Y:S02]  /*1580*/  IMAD.MOV.U32 R0, RZ, RZ, R43 ;  /* 0x000000ffff007224 */ /* 0x000fe400078e002b */
[----:B------:R-:W-:-:S07]  /*1590*/  IMAD.MOV.U32 R17, RZ, RZ, R38 ;  /* 0x000000ffff117224 */ /* 0x000fce00078e0026 */
.L_x_15206:
[----:B------:R-:W-:Y:S05]  /*15a0*/  BSYNC B2 ;  /* 0x0000000000027941 */ /* 0x000fea0003800000 */
.L_x_15204:
[----:B------:R-:W-:Y:S01]  /*15b0*/  VIADD R32, R32, 0x40 ;  /* 0x0000004020207836 */ /* 0x000fe20000000000 */
[----:B------:R-:W-:Y:S02]  /*15c0*/  IADD3 R34, P1, R34, 0x100, RZ ;  /* 0x0000010022227810 */ /* 0x000fe40007f3e0ff */
[----:B------:R-:W-:Y:S02]  /*15d0*/  IADD3 R35, R35, 0x40, RZ ;  /* 0x0000004023237810 */ /* 0x000fe40007ffe0ff */
[----:B------:R-:W-:Y:S01]  /*15e0*/  ISETP.GE.AND P0, PT, R32, UR8, PT ;  /* 0x0000000820007c0c */ /* 0x000fe2000bf06270 */
[----:B------:R-:W-:-:S12]  /*15f0*/  IMAD.X R37, RZ, RZ, R37, P1 ;  /* 0x000000ffff257224 */ /* 0x000fd800008e0625 */
[----:B------:R-:W-:Y:S05]  /*1600*/  @!P0 BRA `(.L_x_15207) ;  /* 0xffffffec00fc8947 */ /* 0x000fea000383ffff */
[----:B------:R-:W-:Y:S05]  /*1610*/  BSYNC B0 ;  /* 0x0000000000007941 */ /* 0x000fea0003800000 */
.L_x_15158:
[----:B------:R-:W-:Y:S05]  /*1620*/  BRA `(.L_x_15156) ;  /* 0x0000001000887947 */ /* 0x000fea0003800000 */
.L_x_15157:
        /* <DEDUP_REMOVED lines=17> */
[----:B-1----:R-:W-:-:S04]  /*1740*/  IMAD.WIDE R34, R33, 0x4, R2 ;  /* 0x0000000421227825 */ /* 0x002fc800078e0202 */
[----:B------:R-:W-:Y:S02]  /*1750*/  IMAD.MOV.U32 R41, RZ, RZ, R35 ;  /* 0x000000ffff297224 */ /* 0x000fe400078e0023 */
        /* <DEDUP_REMOVED lines=17> */
.L_x_15256:
[----:B------:R-:W-:-:S06]  /*1870*/  MOV R35, R41 ;  /* 0x0000002900237202 */ /* 0x000fcc0000000f00 */
        /* <DEDUP_REMOVED lines=9> */
.L_x_15209:
[----:B------:R-:W-:Y:S02]  /*1910*/  IMAD.MOV.U32 R36, RZ, RZ, R35 ;  /* 0x000000ffff247224 */ /* 0x000fe400078e0023 */
[----:B------:R-:W-:-:S07]  /*1920*/  IMAD.MOV.U32 R16, RZ, RZ, R33 ;  /* 0x000000ffff107224 */ /* 0x000fce00078e0021 */
.L_x_15210:
[----:B------:R-:W-:Y:S05]  /*1930*/  BSYNC B0 ;  /* 0x0000000000007941 */ /* 0x000fea0003800000 */
.L_x_15208:
        /* <DEDUP_REMOVED lines=9> */
.L_x_15212:
[----:B------:R-:W-:Y:S01]  /*19d0*/  IMAD.MOV.U32 R64, RZ, RZ, R7 ;  /* 0x000000ffff407224 */ /* 0x000fe200078e0007 */
[----:B------:R-:W-:Y:S01]  /*19e0*/  MOV R7, R36 ;  /* 0x0000002400077202 */ /* 0x000fe20000000f00 */
[----:B------:R-:W-:Y:S02]  /*19f0*/  IMAD.MOV.U32 R35, RZ, RZ, R16 ;  /* 0x000000ffff237224 */ /* 0x000fe400078e0010 */
[----:B------:R-:W-:-:S07]  /*1a00*/  IMAD.MOV.U32 R16, RZ, RZ, R23 ;  /* 0x000000ffff107224 */ /* 0x000fce00078e0017 */
.L_x_15213:
[----:B------:R-:W-:Y:S05]  /*1a10*/  BSYNC B0 ;  /* 0x0000000000007941 */ /* 0x000fea0003800000 */
.L_x_15211:
        /* <DEDUP_REMOVED lines=10> */
.L_x_15215:
[----:B------:R-:W-:Y:S01]  /*1ac0*/  IMAD.MOV.U32 R36, RZ, RZ, R7 ;  /* 0x000000ffff247224 */ /* 0x000fe200078e0007 */
[----:B------:R-:W-:Y:S01]  /*1ad0*/  MOV R38, R35 ;  /* 0x0000002300267202 */ /* 0x000fe20000000f00 */
[----:B------:R-:W-:Y:S02]  /*1ae0*/  IMAD.MOV.U32 R7, RZ, RZ, R6 ;  /* 0x000000ffff077224 */ /* 0x000fe400078e0006 */
[----:B------:R-:W-:-:S07]  /*1af0*/  IMAD.MOV.U32 R23, RZ, RZ, R22 ;  /* 0x000000ffff177224 */ /* 0x000fce00078e0016 */
.L_x_15216:
[----:B------:R-:W-:Y:S05]  /*1b00*/  BSYNC B0 ;  /* 0x0000000000007941 */ /* 0x000fea0003800000 */
.L_x_15214:
        /* <DEDUP_REMOVED lines=11> */
.L_x_15218:
[----:B------:R-:W-:Y:S01]  /*1bc0*/  MOV R35, R36 ;  /* 0x0000002400237202 */ /* 0x000fe20000000f00 */
[----:B------:R-:W-:Y:S02]  /*1bd0*/  IMAD.MOV.U32 R37, RZ, RZ, R38 ;  /* 0x000000ffff257224 */ /* 0x000fe400078e0026 */
[----:B------:R-:W-:Y:S02]  /*1be0*/  IMAD.MOV.U32 R6, RZ, RZ, R5 ;  /* 0x000000ffff067224 */ /* 0x000fe400078e0005 */
[----:B------:R-:W-:-:S07]  /*1bf0*/  IMAD.MOV.U32 R22, RZ, RZ, R21 ;  /* 0x000000ffff167224 */ /* 0x000fce00078e0015 */
.L_x_15219:
[----:B------:R-:W-:Y:S05]  /*1c00*/  BSYNC B0 ;  /* 0x0000000000007941 */ /* 0x000fea0003800000 */
.L_x_15217:
        /* <DEDUP_REMOVED lines=11> */
.L_x_15221:
[----:B------:R-:W-:Y:S02]  /*1cc0*/  IMAD.MOV.U32 R36, RZ, RZ, R35 ;  /* 0x000000ffff247224 */ /* 0x000fe400078e0023 */
[----:B------:R-:W-:Y:S02]  /*1cd0*/  IMAD.MOV.U32 R38, RZ, RZ, R37 ;  /* 0x000000ffff267224 */ /* 0x000fe400078e0025 */
[----:B------:R-:W-:Y:S02]  /*1ce0*/  IMAD.MOV.U32 R5, RZ, RZ, R4 ;  /* 0x000000ffff057224 */ /* 0x000fe400078e0004 */
[----:B------:R-:W-:-:S07]  /*1cf0*/  IMAD.MOV.U32 R21, RZ, RZ, R20 ;  /* 0x000000ffff157224 */ /* 0x000fce00078e0014 */
.L_x_15222:
[----:B------:R-:W-:Y:S05]  /*1d00*/  BSYNC B0 ;  /* 0x0000000000007941 */ /* 0x000fea0003800000 */
.L_x_15220:
        /* <DEDUP_REMOVED lines=11> */
.L_x_15224:
[----:B------:R-:W-:Y:S02]  /*1dc0*/  IMAD.MOV.U32 R35, RZ, RZ, R36 ;  /* 0x000000ffff237224 */ /* 0x000fe400078e0024 */
[----:B------:R-:W-:Y:S02]  /*1dd0*/  IMAD.MOV.U32 R37, RZ, RZ, R38 ;  /* 0x000000ffff257224 */ /* 0x000fe400078e0026 */
[----:B------:R-:W-:Y:S02]  /*1de0*/  IMAD.MOV.U32 R4, RZ, RZ, R11 ;  /* 0x000000ffff047224 */ /* 0x000fe400078e000b */
[----:B------:R-:W-:-:S07]  /*1df0*/  IMAD.MOV.U32 R20, RZ, RZ, R27 ;  /* 0x000000ffff147224 */ /* 0x000fce00078e001b */
.L_x_15225:
[----:B------:R-:W-:Y:S05]  /*1e00*/  BSYNC B0 ;  /* 0x0000000000007941 */ /* 0x000fea0003800000 */
.L_x_15223:
        /* <DEDUP_REMOVED lines=11> */
.L_x_15227:
[----:B------:R-:W-:Y:S02]  /*1ec0*/  IMAD.MOV.U32 R36, RZ, RZ, R35 ;  /* 0x000000ffff247224 */ /* 0x000fe400078e0023 */
[----:B------:R-:W-:Y:S02]  /*1ed0*/  IMAD.MOV.U32 R38, RZ, RZ, R37 ;  /* 0x000000ffff267224 */ /* 0x000fe400078e0025 */
[----:B------:R-:W-:Y:S02]  /*1ee0*/  IMAD.MOV.U32 R11, RZ, RZ, R10 ;  /* 0x000000ffff0b7224 */ /* 0x000fe400078e000a */
[----:B------:R-:W-:-:S07]  /*1ef0*/  IMAD.MOV.U32 R27, RZ, RZ, R26 ;  /* 0x000000ffff1b7224 */ /* 0x000fce00078e001a */
.L_x_15228:
[----:B------:R-:W-:Y:S05]  /*1f00*/  BSYNC B0 ;  /* 0x0000000000007941 */ /* 0x000fea0003800000 */
.L_x_15226:
        /* <DEDUP_REMOVED lines=11> */
.L_x_15230:
[----:B------:R-:W-:Y:S01]  /*1fc0*/  IMAD.MOV.U32 R35, RZ, RZ, R36 ;  /* 0x000000ffff237224 */ /* 0x000fe200078e0024 */
[----:B------:R-:W-:Y:S01]  /*1fd0*/  MOV R26, R25 ;  /* 0x00000019001a7202 */ /* 0x000fe20000000f00 */
[----:B------:R-:W-:Y:S02]  /*1fe0*/  IMAD.MOV.U32 R37, RZ, RZ, R38 ;  /* 0x000000ffff257224 */ /* 0x000fe400078e0026 */
[----:B------:R-:W-:-:S07]  /*1ff0*/  IMAD.MOV.U32 R10, RZ, RZ, R9 ;  /* 0x000000ffff0a7224 */ /* 0x000fce00078e0009 */
.L_x_15231:
[----:B------:R-:W-:Y:S05]  /*2000*/  BSYNC B0 ;  /* 0x0000000000007941 */ /* 0x000fea0003800000 */
.L_x_15229:
        /* <DEDUP_REMOVED lines=11> */
.L_x_15233:
[----:B------:R-:W-:Y:S01]  /*20c0*/  IMAD.MOV.U32 R36, RZ, RZ, R35 ;  /* 0x000000ffff247224 */ /* 0x000fe200078e0023 */
[----:B------:R-:W-:Y:S01]  /*20d0*/  MOV R9, R8 ;  /* 0x0000000800097202 */ /* 0x000fe20000000f00 */
[----:B------:R-:W-:Y:S02]  /*20e0*/  IMAD.MOV.U32 R38, RZ, RZ, R37 ;  /* 0x000000ffff267224 */ /* 0x000fe400078e0025 */
[----:B------:R-:W-:-:S07]  /*20f0*/  IMAD.MOV.U32 R25, RZ, RZ, R24 ;  /* 0x000000ffff197224 */ /* 0x000fce00078e0018 */
.L_x_15234:
[----:B------:R-:W-:Y:S05]  /*2100*/  BSYNC B0 ;  /* 0x0000000000007941 */ /* 0x000fea0003800000 */
.L_x_15232:
        /* <DEDUP_REMOVED lines=11> */
.L_x_15236:
[----:B------:R-:W-:Y:S01]  /*21c0*/  IMAD.MOV.U32 R35, RZ, RZ, R36 ;  /* 0x000000ffff237224 */ /* 0x000fe200078e0024 */
[----:B------:R-:W-:Y:S01]  /*21d0*/  MOV R37, R38 ;  /* 0x0000002600257202 */ /* 0x000fe20000000f00 */
[----:B------:R-:W-:Y:S02]  /*21e0*/  IMAD.MOV.U32 R8, RZ, RZ, R15 ;  /* 0x000000ffff087224 */ /* 0x000fe400078e000f */
[----:B------:R-:W-:-:S07]  /*21f0*/  IMAD.MOV.U32 R24, RZ, RZ, R31 ;  /* 0x000000ffff187224 */ /* 0x000fce00078e001f */
.L_x_15237:
[----:B------:R-:W-:Y:S05]  /*2200*/  BSYNC B0 ;  /* 0x0000000000007941 */ /* 0x000fea0003800000 */
.L_x_15235:
        /* <DEDUP_REMOVED lines=11> */
.L_x_15239:
[----:B------:R-:W-:Y:S01]  /*22c0*/  MOV R36, R35 ;  /* 0x0000002300247202 */ /* 0x000fe20000000f00 */
[----:B------:R-:W-:Y:S02]  /*22d0*/  IMAD.MOV.U32 R38, RZ, RZ, R37 ;  /* 0x000000ffff267224 */ /* 0x000fe400078e0025 */
[----:B------:R-:W-:Y:S02]  /*22e0*/  IMAD.MOV.U32 R15, RZ, RZ, R14 ;  /* 0x000000ffff0f7224 */ /* 0x000fe400078e000e */
[----:B------:R-:W-:-:S07]  /*22f0*/  IMAD.MOV.U32 R31, RZ, RZ, R30 ;  /* 0x000000ffff1f7224 */ /* 0x000fce00078e001e */
.L_x_15240:
[----:B------:R-:W-:Y:S05]  /*2300*/  BSYNC B0 ;  /* 0x0000000000007941 */ /* 0x000fea0003800000 */
.L_x_15238:
        /* <DEDUP_REMOVED lines=11> */
.L_x_15242:
[----:B------:R-:W-:Y:S02]  /*23c0*/  IMAD.MOV.U32 R35, RZ, RZ, R36 ;  /* 0x000000ffff237224 */ /* 0x000fe400078e0024 */
[----:B------:R-:W-:Y:S02]  /*23d0*/  IMAD.MOV.U32 R37, RZ, RZ, R38 ;  /* 0x000000ffff257224 */ /* 0x000fe400078e0026 */
[----:B------:R-:W-:Y:S02]  /*23e0*/  IMAD.MOV.U32 R14, RZ, RZ, R13 ;  /* 0x000000ffff0e7224 */ /* 0x000fe400078e000d */
[----:B------:R-:W-:-:S07]  /*23f0*/  IMAD.MOV.U32 R30, RZ, RZ, R29 ;  /* 0x000000ffff1e7224 */ /* 0x000fce00078e001d */
.L_x_15243:
[----:B------:R-:W-:Y:S05]  /*2400*/  BSYNC B0 ;  /* 0x0000000000007941 */ /* 0x000fea0003800000 */
.L_x_15241:
        /* <DEDUP_REMOVED lines=11> */
.L_x_15245:
[----:B------:R-:W-:Y:S02]  /*24c0*/  IMAD.MOV.U32 R36, RZ, RZ, R35 ;  /* 0x000000ffff247224 */ /* 0x000fe400078e0023 */
[----:B------:R-:W-:Y:S02]  /*24d0*/  IMAD.MOV.U32 R38, RZ, RZ, R37 ;  /* 0x000000ffff267224 */ /* 0x000fe400078e0025 */
[----:B------:R-:W-:Y:S02]  /*24e0*/  IMAD.MOV.U32 R13, RZ, RZ, R12 ;  /* 0x000000ffff0d7224 */ /* 0x000fe400078e000c */
[----:B------:R-:W-:-:S07]  /*24f0*/  IMAD.MOV.U32 R29, RZ, RZ, R28 ;  /* 0x000000ffff1d7224 */ /* 0x000fce00078e001c */
.L_x_15246:
[----:B------:R-:W-:Y:S05]  /*2500*/  BSYNC B0 ;  /* 0x0000000000007941 */ /* 0x000fea0003800000 */
.L_x_15244:
        /* <DEDUP_REMOVED lines=11> */
.L_x_15248:
[----:B------:R-:W-:Y:S02]  /*25c0*/  IMAD.MOV.U32 R35, RZ, RZ, R36 ;  /* 0x000000ffff237224 */ /* 0x000fe400078e0024 */
[----:B------:R-:W-:Y:S02]  /*25d0*/  IMAD.MOV.U32 R37, RZ, RZ, R38 ;  /* 0x000000ffff257224 */ /* 0x000fe400078e0026 */
[----:B------:R-:W-:Y:S02]  /*25e0*/  IMAD.MOV.U32 R12, RZ, RZ, R19 ;  /* 0x000000ffff0c7224 */ /* 0x000fe400078e0013 */
[----:B------:R-:W-:-:S07]  /*25f0*/  IMAD.MOV.U32 R28, RZ, RZ, R3 ;  /* 0x000000ffff1c7224 */ /* 0x000fce00078e0003 */
.L_x_15249:
[----:B------:R-:W-:Y:S05]  /*2600*/  BSYNC B0 ;  /* 0x0000000000007941 */ /* 0x000fea0003800000 */
.L_x_15247:
        /* <DEDUP_REMOVED lines=11> */
.L_x_15251:
[----:B------:R-:W-:Y:S01]  /*26c0*/  IMAD.MOV.U32 R36, RZ, RZ, R35 ;  /* 0x000000ffff247224 */ /* 0x000fe200078e0023 */
[----:B------:R-:W-:Y:S01]  /*26d0*/  MOV R19, R18 ;  /* 0x0000001200137202 */ /* 0x000fe20000000f00 */
[----:B------:R-:W-:Y:S02]  /*26e0*/  IMAD.MOV.U32 R39, RZ, RZ, R37 ;  /* 0x000000ffff277224 */ /* 0x000fe400078e0025 */
[----:B------:R-:W-:-:S07]  /*26f0*/  IMAD.MOV.U32 R3, RZ, RZ, R2 ;  /* 0x000000ffff037224 */ /* 0x000fce00078e0002 */
.L_x_15252:
[----:B------:R-:W-:Y:S05]  /*2700*/  BSYNC B0 ;  /* 0x0000000000007941 */ /* 0x000fea0003800000 */
.L_x_15250:
        /* <DEDUP_REMOVED lines=9> */
.L_x_15254:
[----:B------:R-:W-:Y:S02]  /*27a0*/  IMAD.MOV.U32 R2, RZ, RZ, R0 ;  /* 0x000000ffff027224 */ /* 0x000fe400078e0000 */
[----:B------:R-:W-:Y:S02]  /*27b0*/  IMAD.MOV.U32 R18, RZ, RZ, R17 ;  /* 0x000000ffff127224 */ /* 0x000fe400078e0011 */
[----:B------:R-:W-:Y:S02]  /*27c0*/  IMAD.MOV.U32 R0, RZ, RZ, R39 ;  /* 0x000000ffff007224 */ /* 0x000fe400078e0027 */
[----:B------:R-:W-:-:S07]  /*27d0*/  IMAD.MOV.U32 R17, RZ, RZ, R36 ;  /* 0x000000ffff117224 */ /* 0x000fce00078e0024 */
.L_x_15255:
[----:B------:R-:W-:Y:S05]  /*27e0*/  BSYNC B0 ;  /* 0x0000000000007941 */ /* 0x000fea0003800000 */
.L_x_15253:
[----:B------:R-:W-:Y:S01]  /*27f0*/  IADD3 R32, R32, 0x40, RZ ;  /* 0x0000004020207810 */ /* 0x000fe20007ffe0ff */
[----:B------:R-:W-:Y:S01]  /*2800*/  VIADD R33, R33, 0x40 ;  /* 0x0000004021217836 */ /* 0x000fe20000000000 */
[----:B------:R-:W-:Y:S02]  /*2810*/  IADD3 R34, P1, R34, 0x100, RZ ;  /* 0x0000010022227810 */ /* 0x000fe40007f3e0ff */
[----:B------:R-:W-:-:S03]  /*2820*/  ISETP.GE.AND P0, PT, R32, UR9, PT ;  /* 0x0000000920007c0c */ /* 0x000fc6000bf06270 */
[----:B------:R-:W-:-:S10]  /*2830*/  IMAD.X R41, RZ, RZ, R41, P1 ;  /* 0x000000ffff297224 */ /* 0x000fd400008e0629 */
[----:B------:R-:W-:Y:S05]  /*2840*/  @!P0 BRA `(.L_x_15256) ;  /* 0xfffffff000088947 */ /* 0x000fea000383ffff */
.L_x_15156:
[----:B------:R-:W-:Y:S05]  /*2850*/  BSYNC B1 ;  /* 0x0000000000017941 */ /* 0x000fea0003800000 */
.L_x_15155:
[----:B------:R-:W0:Y:S01]  /*2860*/  S2R R62, SR_LANEID ;  /* 0x00000000003e7919 */ /* 0x000e220000000000 */
[----:B------:R-:W-:Y:S01]  /*2870*/  BSSY B0, `(.L_x_15257) ;  /* 0x0000db1000007945 */ /* 0x000fe20003800000 */
[----:B------:R1:W2:Y:S04]  /*2880*/  SHFL.DOWN PT, R33, R0, 0x1, 0x1f ;  /* 0x08201f0000217f89 */ /* 0x0002a800000e0000 */
[----:B------:R1:W3:Y:S04]  /*2890*/  SHFL.DOWN PT, R56, R2, 0x1, 0x1f ;  /* 0x08201f0002387f89 */ /* 0x0002e800000e0000 */
[----:B------:R1:W4:Y:S04]  /*28a0*/  SHFL.DOWN PT, R54, R3, 0x1, 0x1f ;  /* 0x08201f0003367f89 */ /* 0x00032800000e0000 */
[----:B------:R1:W1:Y:S04]  /*28b0*/  SHFL.DOWN PT, R52, R28, 0x1, 0x1f ;  /* 0x08201f001c347f89 */ /* 0x00026800000e0000 */
[----:B------:R0:W1:Y:S04]  /*28c0*/  SHFL.DOWN PT, R50, R29, 0x1, 0x1f ;  /* 0x08201f001d327f89 */ /* 0x00006800000e0000 */
[----:B------:R0:W1:Y:S04]  /*28d0*/  SHFL.DOWN PT, R48, R30, 0x1, 0x1f ;  /* 0x08201f001e307f89 */ /* 0x00006800000e0000 */
[----:B------:R1:W1:Y:S01]  /*28e0*/  SHFL.DOWN PT, R46, R31, 0x1, 0x1f ;  /* 0x08201f001f2e7f89 */ /* 0x00026200000e0000 */
[----:B0-----:R-:W-:-:S03]  /*28f0*/  ISETP.GT.AND P0, PT, R62, 0x1e, PT ;  /* 0x0000001e3e00780c */ /* 0x001fc60003f04270 */
        /* <DEDUP_REMOVED lines=42> */
.L_x_15260:
[----:B------:R-:W-:Y:S01]  /*2ba0*/  MOV R35, R16 ;  /* 0x0000001000237202 */ /* 0x000fe20000000f00 */
[----:B------:R-:W-:Y:S02]  /*2bb0*/  IMAD.MOV.U32 R33, RZ, RZ, R64 ;  /* 0x000000ffff217224 */ /* 0x000fe400078e0040 */
[----:B------:R-:W-:Y:S02]  /*2bc0*/  IMAD.MOV.U32 R64, RZ, RZ, R7 ;  /* 0x000000ffff407224 */ /* 0x000fe400078e0007 */
[----:B------:R-:W-:-:S07]  /*2bd0*/  IMAD.MOV.U32 R16, RZ, RZ, R23 ;  /* 0x000000ffff107224 */ /* 0x000fce00078e0017 */
.L_x_15261:
[----:B------:R-:W-:Y:S05]  /*2be0*/  BSYNC B1 ;  /* 0x0000000000017941 */ /* 0x000fea0003800000 */
.L_x_15259:
        /* <DEDUP_REMOVED lines=9> */
.L_x_15263:
[----:B------:R-:W-:Y:S01]  /*2c80*/  IMAD.MOV.U32 R60, RZ, RZ, R35 ;  /* 0x000000ffff3c7224 */ /* 0x000fe200078e0023 */
[----:B------:R-:W-:Y:S01]  /*2c90*/  MOV R58, R33 ;  /* 0x00000021003a7202 */ /* 0x000fe20000000f00 */
[----:B------:R-:W-:Y:S02]  /*2ca0*/  IMAD.MOV.U32 R35, RZ, RZ, R22 ;  /* 0x000000ffff237224 */ /* 0x000fe400078e0016 */
[----:B------:R-:W-:-:S07]  /*2cb0*/  IMAD.MOV.U32 R33, RZ, RZ, R6 ;  /* 0x000000ffff217224 */ /* 0x000fce00078e0006 */
.L_x_15264:
[----:B------:R-:W-:Y:S05]  /*2cc0*/  BSYNC B1 ;  /* 0x0000000000017941 */ /* 0x000fea0003800000 */
.L_x_15262:
        /* <DEDUP_REMOVED lines=9> */
.L_x_15266:
[----:B------:R-:W-:Y:S01]  /*2d60*/  IMAD.MOV.U32 R23, RZ, RZ, R60 ;  /* 0x000000ffff177224 */ /* 0x000fe200078e003c */
[----:B------:R-:W-:Y:S01]  /*2d70*/  MOV R60, R21 ;  /* 0x00000015003c7202 */ /* 0x000fe20000000f00 */
[----:B------:R-:W-:Y:S02]  /*2d80*/  IMAD.MOV.U32 R7, RZ, RZ, R58 ;  /* 0x000000ffff077224 */ /* 0x000fe400078e003a */
[----:B------:R-:W-:-:S07]  /*2d90*/  IMAD.MOV.U32 R58, RZ, RZ, R5 ;  /* 0x000000ffff3a7224 */ /* 0x000fce00078e0005 */
.L_x_15267:
[----:B------:R-:W-:Y:S05]  /*2da0*/  BSYNC B1 ;  /* 0x0000000000017941 */ /* 0x000fea0003800000 */
.L_x_15265:
        /* <DEDUP_REMOVED lines=9> */
.L_x_15269:
[----:B------:R-:W-:Y:S02]  /*2e40*/  IMAD.MOV.U32 R22, RZ, RZ, R23 ;  /* 0x000000ffff167224 */ /* 0x000fe400078e0017 */
[----:B------:R-:W-:Y:S01]  /*2e50*/  IMAD.MOV.U32 R6, RZ, RZ, R7 ;  /* 0x000000ffff067224 */ /* 0x000fe200078e0007 */
[----:B------:R-:W-:Y:S01]  /*2e60*/  MOV R7, R4 ;  /* 0x0000000400077202 */ /* 0x000fe20000000f00 */
[----:B------:R-:W-:-:S07]  /*2e70*/  IMAD.MOV.U32 R23, RZ, RZ, R20 ;  /* 0x000000ffff177224 */ /* 0x000fce00078e0014 */
.L_x_15270:
[----:B------:R-:W-:Y:S05]  /*2e80*/  BSYNC B1 ;  /* 0x0000000000017941 */ /* 0x000fea0003800000 */
.L_x_15268:
        /* <DEDUP_REMOVED lines=9> */
.L_x_15272:
[----:B------:R-:W-:Y:S02]  /*2f20*/  IMAD.MOV.U32 R21, RZ, RZ, R22 ;  /* 0x000000ffff157224 */ /* 0x000fe400078e0016 */
[----:B------:R-:W-:Y:S02]  /*2f30*/  IMAD.MOV.U32 R5, RZ, RZ, R6 ;  /* 0x000000ffff057224 */ /* 0x000fe400078e0006 */
[----:B------:R-:W-:Y:S02]  /*2f40*/  IMAD.MOV.U32 R22, RZ, RZ, R27 ;  /* 0x000000ffff167224 */ /* 0x000fe400078e001b */
[----:B------:R-:W-:-:S07]  /*2f50*/  IMAD.MOV.U32 R6, RZ, RZ, R11 ;  /* 0x000000ffff067224 */ /* 0x000fce00078e000b */
.L_x_15273:
[----:B------:R-:W-:Y:S05]  /*2f60*/  BSYNC B1 ;  /* 0x0000000000017941 */ /* 0x000fea0003800000 */
.L_x_15271:
        /* <DEDUP_REMOVED lines=9> */
.L_x_15275:
[----:B------:R-:W-:Y:S02]  /*3000*/  IMAD.MOV.U32 R20, RZ, RZ, R21 ;  /* 0x000000ffff147224 */ /* 0x000fe400078e0015 */
[----:B------:R-:W-:Y:S02]  /*3010*/  IMAD.MOV.U32 R4, RZ, RZ, R5 ;  /* 0x000000ffff047224 */ /* 0x000fe400078e0005 */
[----:B------:R-:W-:Y:S02]  /*3020*/  IMAD.MOV.U32 R21, RZ, RZ, R26 ;  /* 0x000000ffff157224 */ /* 0x000fe400078e001a */
[----:B------:R-:W-:-:S07]  /*3030*/  IMAD.MOV.U32 R5, RZ, RZ, R10 ;  /* 0x000000ffff057224 */ /* 0x000fce00078e000a */
.L_x_15276:
[----:B------:R-:W-:Y:S05]  /*3040*/  BSYNC B1 ;  /* 0x0000000000017941 */ /* 0x000fea0003800000 */
.L_x_15274:
        /* <DEDUP_REMOVED lines=9> */
.L_x_15278:
[----:B------:R-:W-:Y:S02]  /*30e0*/  IMAD.MOV.U32 R27, RZ, RZ, R20 ;  /* 0x000000ffff1b7224 */ /* 0x000fe400078e0014 */
[----:B------:R-:W-:Y:S02]  /*30f0*/  IMAD.MOV.U32 R11, RZ, RZ, R4 ;  /* 0x000000ffff0b7224 */ /* 0x000fe400078e0004 */
[----:B------:R-:W-:Y:S02]  /*3100*/  IMAD.MOV.U32 R20, RZ, RZ, R25 ;  /* 0x000000ffff147224 */ /* 0x000fe400078e0019 */
[----:B------:R-:W-:-:S07]  /*3110*/  IMAD.MOV.U32 R4, RZ, RZ, R9 ;  /* 0x000000ffff047224 */ /* 0x000fce00078e0009 */
.L_x_15279:
[----:B------:R-:W-:Y:S05]  /*3120*/  BSYNC B1 ;  /* 0x0000000000017941 */ /* 0x000fea0003800000 */
.L_x_15277:
        /* <DEDUP_REMOVED lines=9> */
.L_x_15281:
[----:B------:R-:W-:Y:S01]  /*31c0*/  MOV R26, R27 ;  /* 0x0000001b001a7202 */ /* 0x000fe20000000f00 */
[----:B------:R-:W-:Y:S02]  /*31d0*/  IMAD.MOV.U32 R10, RZ, RZ, R11 ;  /* 0x000000ffff0a7224 */ /* 0x000fe400078e000b */
[----:B------:R-:W-:Y:S02]  /*31e0*/  IMAD.MOV.U32 R27, RZ, RZ, R24 ;  /* 0x000000ffff1b7224 */ /* 0x000fe400078e0018 */
[----:B------:R-:W-:-:S07]  /*31f0*/  IMAD.MOV.U32 R11, RZ, RZ, R8 ;  /* 0x000000ffff0b7224 */ /* 0x000fce00078e0008 */
.L_x_15282:
[----:B------:R-:W-:Y:S05]  /*3200*/  BSYNC B1 ;  /* 0x0000000000017941 */ /* 0x000fea0003800000 */
.L_x_15280:
        /* <DEDUP_REMOVED lines=9> */
.L_x_15284:
[----:B------:R-:W-:Y:S01]  /*32a0*/  IMAD.MOV.U32 R25, RZ, RZ, R26 ;  /* 0x000000ffff197224 */ /* 0x000fe200078e001a */
[----:B------:R-:W-:Y:S01]  /*32b0*/  MOV R9, R10 ;  /* 0x0000000a00097202 */ /* 0x000fe20000000f00 */
[----:B------:R-:W-:Y:S02]  /*32c0*/  IMAD.MOV.U32 R26, RZ, RZ, R31 ;  /* 0x000000ffff1a7224 */ /* 0x000fe400078e001f */
[----:B------:R-:W-:-:S07]  /*32d0*/  IMAD.MOV.U32 R10, RZ, RZ, R15 ;  /* 0x000000ffff0a7224 */ /* 0x000fce00078e000f */
.L_x_15285:
[----:B------:R-:W-:Y:S05]  /*32e0*/  BSYNC B1 ;  /* 0x0000000000017941 */ /* 0x000fea0003800000 */
.L_x_15283:
        /* <DEDUP_REMOVED lines=9> */
.L_x_15287:
[----:B------:R-:W-:Y:S01]  /*3380*/  IMAD.MOV.U32 R24, RZ, RZ, R25 ;  /* 0x000000ffff187224 */ /* 0x000fe200078e0019 */
[----:B------:R-:W-:Y:S01]  /*3390*/  MOV R25, R30 ;  /* 0x0000001e00197202 */ /* 0x000fe20000000f00 */
[----:B------:R-:W-:Y:S02]  /*33a0*/  IMAD.MOV.U32 R8, RZ, RZ, R9 ;  /* 0x000000ffff087224 */ /* 0x000fe400078e0009 */
[----:B------:R-:W-:-:S07]  /*33b0*/  IMAD.MOV.U32 R9, RZ, RZ, R14 ;  /* 0x000000ffff097224 */ /* 0x000fce00078e000e */
.L_x_15288:
[----:B------:R-:W-:Y:S05]  /*33c0*/  BSYNC B1 ;  /* 0x0000000000017941 */ /* 0x000fea0003800000 */
.L_x_15286:
        /* <DEDUP_REMOVED lines=9> */
.L_x_15290:
[----:B------:R-:W-:Y:S02]  /*3460*/  IMAD.MOV.U32 R31, RZ, RZ, R24 ;  /* 0x000000ffff1f7224 */ /* 0x000fe400078e0018 */
[----:B------:R-:W-:Y:S01]  /*3470*/  IMAD.MOV.U32 R15, RZ, RZ, R8 ;  /* 0x000000ffff0f7224 */ /* 0x000fe200078e0008 */
[----:B------:R-:W-:Y:S01]  /*3480*/  MOV R8, R13 ;  /* 0x0000000d00087202 */ /* 0x000fe20000000f00 */
[----:B------:R-:W-:-:S07]  /*3490*/  IMAD.MOV.U32 R24, RZ, RZ, R29 ;  /* 0x000000ffff187224 */ /* 0x000fce00078e001d */
.L_x_15291:
[----:B------:R-:W-:Y:S05]  /*34a0*/  BSYNC B1 ;  /* 0x0000000000017941 */ /* 0x000fea0003800000 */
.L_x_15289:
        /* <DEDUP_REMOVED lines=9> */
.L_x_15293:
[----:B------:R-:W-:Y:S02]  /*3540*/  IMAD.MOV.U32 R30, RZ, RZ, R31 ;  /* 0x000000ffff1e7224 */ /* 0x000fe400078e001f */
[----:B------:R-:W-:Y:S02]  /*3550*/  IMAD.MOV.U32 R14, RZ, RZ, R15 ;  /* 0x000000ffff0e7224 */ /* 0x000fe400078e000f */
[----:B------:R-:W-:Y:S02]  /*3560*/  IMAD.MOV.U32 R31, RZ, RZ, R28 ;  /* 0x000000ffff1f7224 */ /* 0x000fe400078e001c */
[----:B------:R-:W-:-:S07]  /*3570*/  IMAD.MOV.U32 R15, RZ, RZ, R12 ;  /* 0x000000ffff0f7224 */ /* 0x000fce00078e000c */
.L_x_15294:
[----:B------:R-:W-:Y:S05]  /*3580*/  BSYNC B1 ;  /* 0x0000000000017941 */ /* 0x000fea0003800000 */
.L_x_15292:
        /* <DEDUP_REMOVED lines=9> */
.L_x_15296:
[----:B------:R-:W-:Y:S02]  /*3620*/  IMAD.MOV.U32 R29, RZ, RZ, R30 ;  /* 0x000000ffff1d7224 */ /* 0x000fe400078e001e */
[----:B------:R-:W-:Y:S02]  /*3630*/  IMAD.MOV.U32 R13, RZ, RZ, R14 ;  /* 0x000000ffff0d7224 */ /* 0x000fe400078e000e */
[----:B------:R-:W-:Y:S02]  /*3640*/  IMAD.MOV.U32 R14, RZ, RZ, R19 ;  /* 0x000000ffff0e7224 */ /* 0x000fe400078e0013 */
[----:B------:R-:W-:-:S07]  /*3650*/  IMAD.MOV.U32 R30, RZ, RZ, R3 ;  /* 0x000000ffff1e7224 */ /* 0x000fce00078e0003 */
.L_x_15297:
[----:B------:R-:W-:Y:S05]  /*3660*/  BSYNC B1 ;  /* 0x0000000000017941 */ /* 0x000fea0003800000 */
.L_x_15295:
        /* <DEDUP_REMOVED lines=9> */
.L_x_15299:
[----:B------:R-:W-:Y:S02]  /*3700*/  IMAD.MOV.U32 R3, RZ, RZ, R29 ;  /* 0x000000ffff037224 */ /* 0x000fe400078e001d */
[----:B------:R-:W-:Y:S02]  /*3710*/  IMAD.MOV.U32 R12, RZ, RZ, R13 ;  /* 0x000000ffff0c7224 */ /* 0x000fe400078e000d */
[----:B------:R-:W-:Y:S02]  /*3720*/  IMAD.MOV.U32 R29, RZ, RZ, R2 ;  /* 0x000000ffff1d7224 */ /* 0x000fe400078e0002 */
[----:B------:R-:W-:-:S07]  /*3730*/  IMAD.MOV.U32 R13, RZ, RZ, R18 ;  /* 0x000000ffff0d7224 */ /* 0x000fce00078e0012 */
.L_x_15300:
[----:B------:R-:W-:Y:S05]  /*3740*/  BSYNC B1 ;  /* 0x0000000000017941 */ /* 0x000fea0003800000 */
.L_x_15298:
        /* <DEDUP_REMOVED lines=9> */
.L_x_15302:
[----:B------:R-:W-:Y:S01]  /*37e0*/  MOV R18, R3 ;  /* 0x0000000300127202 */ /* 0x000fe20000000f00 */
[----:B------:R-:W-:Y:S02]  /*37f0*/  IMAD.MOV.U32 R2, RZ, RZ, R12 ;  /* 0x000000ffff027224 */ /* 0x000fe400078e000c */
[----:B------:R-:W-:Y:S02]  /*3800*/  IMAD.MOV.U32 R12, RZ, RZ, R17 ;  /* 0x000000ffff0c7224 */ /* 0x000fe400078e0011 */
[----:B------:R-:W-:-:S07]  /*3810*/  IMAD.MOV.U32 R3, RZ, RZ, R0 ;  /* 0x000000ffff037224 */ /* 0x000fce00078e0000 */
.L_x_15303:
[----:B------:R-:W-:Y:S05]  /*3820*/  BSYNC B1 ;  /* 0x0000000000017941 */ /* 0x000fea0003800000 */
.L_x_15301:
        /* <DEDUP_REMOVED lines=16> */
.L_x_15305:
[----:B------:R-:W-:Y:S02]  /*3930*/  IMAD.MOV.U32 R19, RZ, RZ, R16 ;  /* 0x000000ffff137224 */ /* 0x000fe400078e0010 */
[----:B------:R-:W-:Y:S02]  /*3940*/  IMAD.MOV.U32 R17, RZ, RZ, R64 ;  /* 0x000000ffff117224 */ /* 0x000fe400078e0040 */
[----:B------:R-:W-:Y:S02]  /*3950*/  IMAD.MOV.U32 R64, RZ, RZ, R33 ;  /* 0x000000ffff407224 */ /* 0x000fe400078e0021 */
[----:B------:R-:W-:-:S07]  /*3960*/  IMAD.MOV.U32 R16, RZ, RZ, R35 ;  /* 0x000000ffff107224 */ /* 0x000fce00078e0023 */
.L_x_15306:
[----:B------:R-:W-:Y:S05]  /*3970*/  BSYNC B1 ;  /* 0x0000000000017941 */ /* 0x000fea0003800000 */
.L_x_15304:
        /* <DEDUP_REMOVED lines=9> */
.L_x_15308:
[----:B------:R-:W-:Y:S01]  /*3a10*/  MOV R28, R19 ;  /* 0x00000013001c7202 */ /* 0x000fe20000000f00 */
[----:B------:R-:W-:Y:S02]  /*3a20*/  IMAD.MOV.U32 R0, RZ, RZ, R17 ;  /* 0x000000ffff007224 */ /* 0x000fe400078e0011 */
[----:B------:R-:W-:Y:S02]  /*3a30*/  IMAD.MOV.U32 R19, RZ, RZ, R60 ;  /* 0x000000ffff137224 */ /* 0x000fe400078e003c */
[----:B------:R-:W-:-:S07]  /*3a40*/  IMAD.MOV.U32 R17, RZ, RZ, R58 ;  /* 0x000000ffff117224 */ /* 0x000fce00078e003a */
.L_x_15309:
[----:B------:R-:W-:Y:S05]  /*3a50*/  BSYNC B1 ;  /* 0x0000000000017941 */ /* 0x000fea0003800000 */
.L_x_15307:
        /* <DEDUP_REMOVED lines=9> */
.L_x_15311:
[----:B------:R-:W-:Y:S01]  /*3af0*/  IMAD.MOV.U32 R35, RZ, RZ, R28 ;  /* 0x000000ffff237224 */ /* 0x000fe200078e001c */
[----:B------:R-:W-:Y:S01]  /*3b00*/  MOV R33, R0 ;  /* 0x0000000000217202 */ /* 0x000fe20000000f00 */
[----:B------:R-:W-:Y:S02]  /*3b10*/  IMAD.MOV.U32 R28, RZ, RZ, R23 ;  /* 0x000000ffff1c7224 */ /* 0x000fe400078e0017 */
[----:B------:R-:W-:-:S07]  /*3b20*/  IMAD.MOV.U32 R0, RZ, RZ, R7 ;  /* 0x000000ffff007224 */ /* 0x000fce00078e0007 */
.L_x_15312:
[----:B------:R-:W-:Y:S05]  /*3b30*/  BSYNC B1 ;  /* 0x0000000000017941 */ /* 0x000fea0003800000 */
.L_x_15310:
        /* <DEDUP_REMOVED lines=9> */
.L_x_15314:
[----:B------:R-:W-:Y:S01]  /*3bd0*/  IMAD.MOV.U32 R58, RZ, RZ, R35 ;  /* 0x000000ffff3a7224 */ /* 0x000fe200078e0023 */
[----:B------:R-:W-:Y:S01]  /*3be0*/  MOV R35, R22 ;  /* 0x0000001600237202 */ /* 0x000fe20000000f00 */
[----:B------:R-:W-:Y:S02]  /*3bf0*/  IMAD.MOV.U32 R56, RZ, RZ, R33 ;  /* 0x000000ffff387224 */ /* 0x000fe400078e0021 */
[----:B------:R-:W-:-:S07]  /*3c00*/  IMAD.MOV.U32 R33, RZ, RZ, R6 ;  /* 0x000000ffff217224 */ /* 0x000fce00078e0006 */
.L_x_15315:
[----:B------:R-:W-:Y:S05]  /*3c10*/  BSYNC B1 ;  /* 0x0000000000017941 */ /* 0x000fea0003800000 */
.L_x_15313:
        /* <DEDUP_REMOVED lines=9> */
.L_x_15317:
[----:B------:R-:W-:Y:S02]  /*3cb0*/  IMAD.MOV.U32 R23, RZ, RZ, R58 ;  /* 0x000000ffff177224 */ /* 0x000fe400078e003a */
[----:B------:R-:W-:Y:S01]  /*3cc0*/  IMAD.MOV.U32 R7, RZ, RZ, R56 ;  /* 0x000000ffff077224 */ /* 0x000fe200078e0038 */
[----:B------:R-:W-:Y:S01]  /*3cd0*/  MOV R56, R5 ;  /* 0x0000000500387202 */ /* 0x000fe20000000f00 */
[----:B------:R-:W-:-:S07]  /*3ce0*/  IMAD.MOV.U32 R58, RZ, RZ, R21 ;  /* 0x000000ffff3a7224 */ /* 0x000fce00078e0015 */
.L_x_15318:
[----:B------:R-:W-:Y:S05]  /*3cf0*/  BSYNC B1 ;  /* 0x0000000000017941 */ /* 0x000fea0003800000 */
.L_x_15316:
        /* <DEDUP_REMOVED lines=9> */
.L_x_15320:
[----:B------:R-:W-:Y:S02]  /*3d90*/  IMAD.MOV.U32 R22, RZ, RZ, R23 ;  /* 0x000000ffff167224 */ /* 0x000fe400078e0017 */
[----:B------:R-:W-:Y:S02]  /*3da0*/  IMAD.MOV.U32 R6, RZ, RZ, R7 ;  /* 0x000000ffff067224 */ /* 0x000fe400078e0007 */
[----:B------:R-:W-:Y:S02]  /*3db0*/  IMAD.MOV.U32 R23, RZ, RZ, R20 ;  /* 0x000000ffff177224 */ /* 0x000fe400078e0014 */
[----:B------:R-:W-:-:S07]  /*3dc0*/  IMAD.MOV.U32 R7, RZ, RZ, R4 ;  /* 0x000000ffff077224 */ /* 0x000fce00078e0004 */
.L_x_15321:
[----:B------:R-:W-:Y:S05]  /*3dd0*/  BSYNC B1 ;  /* 0x0000000000017941 */ /* 0x000fea0003800000 */
.L_x_15319:
        /* <DEDUP_REMOVED lines=9> */
.L_x_15323:
[----:B------:R-:W-:Y:S02]  /*3e70*/  IMAD.MOV.U32 R21, RZ, RZ, R22 ;  /* 0x000000ffff157224 */ /* 0x000fe400078e0016 */
[----:B------:R-:W-:Y:S02]  /*3e80*/  IMAD.MOV.U32 R5, RZ, RZ, R6 ;  /* 0x000000ffff057224 */ /* 0x000fe400078e0006 */
[----:B------:R-:W-:Y:S02]  /*3e90*/  IMAD.MOV.U32 R22, RZ, RZ, R27 ;  /* 0x000000ffff167224 */ /* 0x000fe400078e001b */
[----:B------:R-:W-:-:S07]  /*3ea0*/  IMAD.MOV.U32 R6, RZ, RZ, R11 ;  /* 0x000000ffff067224 */ /* 0x000fce00078e000b */
.L_x_15324:
[----:B------:R-:W-:Y:S05]  /*3eb0*/  BSYNC B1 ;  /* 0x0000000000017941 */ /* 0x000fea0003800000 */
.L_x_15322:
        /* <DEDUP_REMOVED lines=9> */
.L_x_15326:
[----:B------:R-:W-:Y:S02]  /*3f50*/  IMAD.MOV.U32 R20, RZ, RZ, R21 ;  /* 0x000000ffff147224 */ /* 0x000fe400078e0015 */
[----:B------:R-:W-:Y:S02]  /*3f60*/  IMAD.MOV.U32 R4, RZ, RZ, R5 ;  /* 0x000000ffff047224 */ /* 0x000fe400078e0005 */
[----:B------:R-:W-:Y:S02]  /*3f70*/  IMAD.MOV.U32 R21, RZ, RZ, R26 ;  /* 0x000000ffff157224 */ /* 0x000fe400078e001a */
[----:B------:R-:W-:-:S07]  /*3f80*/  IMAD.MOV.U32 R5, RZ, RZ, R10 ;  /* 0x000000ffff057224 */ /* 0x000fce00078e000a */
.L_x_15327:
[----:B------:R-:W-:Y:S05]  /*3f90*/  BSYNC B1 ;  /* 0x0000000000017941 */ /* 0x000fea0003800000 */
.L_x_15325:
        /* <DEDUP_REMOVED lines=9> */
.L_x_15329:
[----:B------:R-:W-:Y:S01]  /*4030*/  MOV R27, R20 ;  /* 0x00000014001b7202 */ /* 0x000fe20000000f00 */
[----:B------:R-:W-:Y:S02]  /*4040*/  IMAD.MOV.U32 R11, RZ, RZ, R4 ;  /* 0x000000ffff0b7224 */ /* 0x000fe400078e0004 */
[----:B------:R-:W-:Y:S02]  /*4050*/  IMAD.MOV.U32 R20, RZ, RZ, R25 ;  /* 0x000000ffff147224 */ /* 0x000fe400078e0019 */
[----:B------:R-:W-:-:S07]  /*4060*/  IMAD.MOV.U32 R4, RZ, RZ, R9 ;  /* 0x000000ffff047224 */ /* 0x000fce00078e0009 */
.L_x_15330:
[----:B------:R-:W-:Y:S05]  /*4070*/  BSYNC B1 ;  /* 0x0000000000017941 */ /* 0x000fea0003800000 */
.L_x_15328:
        /* <DEDUP_REMOVED lines=9> */
.L_x_15332:
[----:B------:R-:W-:Y:S01]  /*4110*/  IMAD.MOV.U32 R26, RZ, RZ, R27 ;  /* 0x000000ffff1a7224 */ /* 0x000fe200078e001b */
[----:B------:R-:W-:Y:S01]  /*4120*/  MOV R10, R11 ;  /* 0x0000000b000a7202 */ /* 0x000fe20000000f00 */
[----:B------:R-:W-:Y:S02]  /*4130*/  IMAD.MOV.U32 R27, RZ, RZ, R24 ;  /* 0x000000ffff1b7224 */ /* 0x000fe400078e0018 */
[----:B------:R-:W-:-:S07]  /*4140*/  IMAD.MOV.U32 R11, RZ, RZ, R8 ;  /* 0x000000ffff0b7224 */ /* 0x000fce00078e0008 */
.L_x_15333:
[----:B------:R-:W-:Y:S05]  /*4150*/  BSYNC B1 ;  /* 0x0000000000017941 */ /* 0x000fea0003800000 */
.L_x_15331:
        /* <DEDUP_REMOVED lines=9> */
.L_x_15335:
[----:B------:R-:W-:Y:S01]  /*41f0*/  IMAD.MOV.U32 R25, RZ, RZ, R26 ;  /* 0x000000ffff197224 */ /* 0x000fe200078e001a */
[----:B------:R-:W-:Y:S01]  /*4200*/  MOV R26, R31 ;  /* 0x0000001f001a7202 */ /* 0x000fe20000000f00 */
[----:B------:R-:W-:Y:S02]  /*4210*/  IMAD.MOV.U32 R9, RZ, RZ, R10 ;  /* 0x000000ffff097224 */ /* 0x000fe400078e000a */
[----:B------:R-:W-:-:S07]  /*4220*/  IMAD.MOV.U32 R10, RZ, RZ, R15 ;  /* 0x000000ffff0a7224 */ /* 0x000fce00078e000f */
.L_x_15336:
[----:B------:R-:W-:Y:S05]  /*4230*/  BSYNC B1 ;  /* 0x0000000000017941 */ /* 0x000fea0003800000 */
.L_x_15334:
        /* <DEDUP_REMOVED lines=9> */
.L_x_15338:
[----:B------:R-:W-:Y:S02]  /*42d0*/  IMAD.MOV.U32 R24, RZ, RZ, R25 ;  /* 0x000000ffff187224 */ /* 0x000fe400078e0019 */
[----:B------:R-:W-:Y:S01]  /*42e0*/  IMAD.MOV.U32 R8, RZ, RZ, R9 ;  /* 0x000000ffff087224 */ /* 0x000fe200078e0009 */
[----:B------:R-:W-:Y:S01]  /*42f0*/  MOV R9, R14 ;  /* 0x0000000e00097202 */ /* 0x000fe20000000f00 */
[----:B------:R-:W-:-:S07]  /*4300*/  IMAD.MOV.U32 R25, RZ, RZ, R30 ;  /* 0x000000ffff197224 */ /* 0x000fce00078e001e */
.L_x_15339:
[----:B------:R-:W-:Y:S05]  /*4310*/  BSYNC B1 ;  /* 0x0000000000017941 */ /* 0x000fea0003800000 */
.L_x_15337:
        /* <DEDUP_REMOVED lines=9> */
.L_x_15341:
[----:B------:R-:W-:Y:S02]  /*43b0*/  IMAD.MOV.U32 R14, RZ, RZ, R24 ;  /* 0x000000ffff0e7224 */ /* 0x000fe400078e0018 */
[----:B------:R-:W-:Y:S02]  /*43c0*/  IMAD.MOV.U32 R15, RZ, RZ, R8 ;  /* 0x000000ffff0f7224 */ /* 0x000fe400078e0008 */
[----:B------:R-:W-:Y:S02]  /*43d0*/  IMAD.MOV.U32 R24, RZ, RZ, R29 ;  /* 0x000000ffff187224 */ /* 0x000fe400078e001d */
[----:B------:R-:W-:-:S07]  /*43e0*/  IMAD.MOV.U32 R8, RZ, RZ, R13 ;  /* 0x000000ffff087224 */ /* 0x000fce00078e000d */
.L_x_15342:
[----:B------:R-:W-:Y:S05]  /*43f0*/  BSYNC B1 ;  /* 0x0000000000017941 */ /* 0x000fea0003800000 */
.L_x_15340:
        /* <DEDUP_REMOVED lines=9> */
.L_x_15344:
[----:B------:R-:W-:Y:S02]  /*4490*/  IMAD.MOV.U32 R29, RZ, RZ, R14 ;  /* 0x000000ffff1d7224 */ /* 0x000fe400078e000e */
[----:B------:R-:W-:Y:S02]  /*44a0*/  IMAD.MOV.U32 R13, RZ, RZ, R15 ;  /* 0x000000ffff0d7224 */ /* 0x000fe400078e000f */
[----:B------:R-:W-:Y:S02]  /*44b0*/  IMAD.MOV.U32 R14, RZ, RZ, R3 ;  /* 0x000000ffff0e7224 */ /* 0x000fe400078e0003 */
[----:B------:R-:W-:-:S07]  /*44c0*/  IMAD.MOV.U32 R15, RZ, RZ, R12 ;  /* 0x000000ffff0f7224 */ /* 0x000fce00078e000c */
.L_x_15345:
[----:B------:R-:W-:Y:S05]  /*44d0*/  BSYNC B1 ;  /* 0x0000000000017941 */ /* 0x000fea0003800000 */
.L_x_15343:
        /* <DEDUP_REMOVED lines=9> */
.L_x_15347:
[----:B------:R-:W-:Y:S02]  /*4570*/  IMAD.MOV.U32 R12, RZ, RZ, R29 ;  /* 0x000000ffff0c7224 */ /* 0x000fe400078e001d */
[----:B------:R-:W-:Y:S02]  /*4580*/  IMAD.MOV.U32 R3, RZ, RZ, R13 ;  /* 0x000000ffff037224 */ /* 0x000fe400078e000d */
[----:B------:R-:W-:Y:S02]  /*4590*/  IMAD.MOV.U32 R29, RZ, RZ, R18 ;  /* 0x000000ffff1d7224 */ /* 0x000fe400078e0012 */
[----:B------:R-:W-:-:S07]  /*45a0*/  IMAD.MOV.U32 R13, RZ, RZ, R2 ;  /* 0x000000ffff0d7224 */ /* 0x000fce00078e0002 */
.L_x_15348:
[----:B------:R-:W-:Y:S05]  /*45b0*/  BSYNC B1 ;  /* 0x0000000000017941 */ /* 0x000fea0003800000 */
.L_x_15346:
        /* <DEDUP_REMOVED lines=16> */
.L_x_15350:
[----:B------:R-:W-:Y:S02]  /*46c0*/  IMAD.MOV.U32 R63, RZ, RZ, R16 ;  /* 0x000000ffff3f7224 */ /* 0x000fe400078e0010 */
[----:B------:R-:W-:Y:S02]  /*46d0*/  IMAD.MOV.U32 R31, RZ, RZ, R64 ;  /* 0x000000ffff1f7224 */ /* 0x000fe400078e0040 */
[----:B------:R-:W-:Y:S02]  /*46e0*/  IMAD.MOV.U32 R64, RZ, RZ, R17 ;  /* 0x000000ffff407224 */ /* 0x000fe400078e0011 */
[----:B------:R-:W-:-:S07]  /*46f0*/  IMAD.MOV.U32 R16, RZ, RZ, R19 ;  /* 0x000000ffff107224 */ /* 0x000fce00078e0013 */
.L_x_15351:
[----:B------:R-:W-:Y:S05]  /*4700*/  BSYNC B1 ;  /* 0x0000000000017941 */ /* 0x000fea0003800000 */
.L_x_15349:
        /* <DEDUP_REMOVED lines=9> */
.L_x_15353:
[----:B------:R-:W-:Y:S02]  /*47a0*/  IMAD.MOV.U32 R18, RZ, RZ, R63 ;  /* 0x000000ffff127224 */ /* 0x000fe400078e003f */
[----:B------:R-:W-:Y:S02]  /*47b0*/  IMAD.MOV.U32 R2, RZ, RZ, R31 ;  /* 0x000000ffff027224 */ /* 0x000fe400078e001f */
[----:B------:R-:W-:Y:S02]  /*47c0*/  IMAD.MOV.U32 R63, RZ, RZ, R28 ;  /* 0x000000ffff3f7224 */ /* 0x000fe400078e001c */
[----:B------:R-:W-:-:S07]  /*47d0*/  IMAD.MOV.U32 R31, RZ, RZ, R0 ;  /* 0x000000ffff1f7224 */ /* 0x000fce00078e0000 */
.L_x_15354:
[----:B------:R-:W-:Y:S05]  /*47e0*/  BSYNC B1 ;  /* 0x0000000000017941 */ /* 0x000fea0003800000 */
.L_x_15352:
        /* <DEDUP_REMOVED lines=9> */
.L_x_15356:
[----:B------:R-:W-:Y:S01]  /*4880*/  MOV R19, R18 ;  /* 0x0000001200137202 */ /* 0x000fe20000000f00 */
[----:B------:R-:W-:Y:S02]  /*4890*/  IMAD.MOV.U32 R17, RZ, RZ, R2 ;  /* 0x000000ffff117224 */ /* 0x000fe400078e0002 */
[----:B------:R-:W-:Y:S02]  /*48a0*/  IMAD.MOV.U32 R18, RZ, RZ, R35 ;  /* 0x000000ffff127224 */ /* 0x000fe400078e0023 */
[----:B------:R-:W-:-:S07]  /*48b0*/  IMAD.MOV.U32 R2, RZ, RZ, R33 ;  /* 0x000000ffff027224 */ /* 0x000fce00078e0021 */
.L_x_15357:
[----:B------:R-:W-:Y:S05]  /*48c0*/  BSYNC B1 ;  /* 0x0000000000017941 */ /* 0x000fea0003800000 */
.L_x_15355:
        /* <DEDUP_REMOVED lines=9> */
.L_x_15359:
[----:B------:R-:W-:Y:S01]  /*4960*/  IMAD.MOV.U32 R28, RZ, RZ, R19 ;  /* 0x000000ffff1c7224 */ /* 0x000fe200078e0013 */
[----:B------:R-:W-:Y:S01]  /*4970*/  MOV R0, R17 ;  /* 0x0000001100007202 */ /* 0x000fe20000000f00 */
[----:B------:R-:W-:Y:S02]  /*4980*/  IMAD.MOV.U32 R19, RZ, RZ, R58 ;  /* 0x000000ffff137224 */ /* 0x000fe400078e003a */
[----:B------:R-:W-:-:S07]  /*4990*/  IMAD.MOV.U32 R17, RZ, RZ, R56 ;  /* 0x000000ffff117224 */ /* 0x000fce00078e0038 */
.L_x_15360:
[----:B------:R-:W-:Y:S05]  /*49a0*/  BSYNC B1 ;  /* 0x0000000000017941 */ /* 0x000fea0003800000 */
.L_x_15358:
        /* <DEDUP_REMOVED lines=9> */
.L_x_15362:
[----:B------:R-:W-:Y:S01]  /*4a40*/  IMAD.MOV.U32 R35, RZ, RZ, R28 ;  /* 0x000000ffff237224 */ /* 0x000fe200078e001c */
[----:B------:R-:W-:Y:S01]  /*4a50*/  MOV R28, R23 ;  /* 0x00000017001c7202 */ /* 0x000fe20000000f00 */
[----:B------:R-:W-:Y:S02]  /*4a60*/  IMAD.MOV.U32 R33, RZ, RZ, R0 ;  /* 0x000000ffff217224 */ /* 0x000fe400078e0000 */
[----:B------:R-:W-:-:S07]  /*4a70*/  IMAD.MOV.U32 R0, RZ, RZ, R7 ;  /* 0x000000ffff007224 */ /* 0x000fce00078e0007 */
.L_x_15363:
[----:B------:R-:W-:Y:S05]  /*4a80*/  BSYNC B1 ;  /* 0x0000000000017941 */ /* 0x000fea0003800000 */
.L_x_15361:
        /* <DEDUP_REMOVED lines=9> */
.L_x_15365:
[----:B------:R-:W-:Y:S02]  /*4b20*/  IMAD.MOV.U32 R54, RZ, RZ, R35 ;  /* 0x000000ffff367224 */ /* 0x000fe400078e0023 */
[----:B------:R-:W-:Y:S01]  /*4b30*/  IMAD.MOV.U32 R30, RZ, RZ, R33 ;  /* 0x000000ffff1e7224 */ /* 0x000fe200078e0021 */
[----:B------:R-:W-:Y:S01]  /*4b40*/  MOV R33, R6 ;  /* 0x0000000600217202 */ /* 0x000fe20000000f00 */
[----:B------:R-:W-:-:S07]  /*4b50*/  IMAD.MOV.U32 R35, RZ, RZ, R22 ;  /* 0x000000ffff237224 */ /* 0x000fce00078e0016 */
.L_x_15366:
[----:B------:R-:W-:Y:S05]  /*4b60*/  BSYNC B1 ;  /* 0x0000000000017941 */ /* 0x000fea0003800000 */
.L_x_15364:
        /* <DEDUP_REMOVED lines=9> */
.L_x_15368:
[----:B------:R-:W-:Y:S02]  /*4c00*/  IMAD.MOV.U32 R23, RZ, RZ, R54 ;  /* 0x000000ffff177224 */ /* 0x000fe400078e0036 */
[----:B------:R-:W-:Y:S02]  /*4c10*/  IMAD.MOV.U32 R7, RZ, RZ, R30 ;  /* 0x000000ffff077224 */ /* 0x000fe400078e001e */
[----:B------:R-:W-:Y:S02]  /*4c20*/  IMAD.MOV.U32 R54, RZ, RZ, R21 ;  /* 0x000000ffff367224 */ /* 0x000fe400078e0015 */
[----:B------:R-:W-:-:S07]  /*4c30*/  IMAD.MOV.U32 R30, RZ, RZ, R5 ;  /* 0x000000ffff1e7224 */ /* 0x000fce00078e0005 */
.L_x_15369:
[----:B------:R-:W-:Y:S05]  /*4c40*/  BSYNC B1 ;  /* 0x0000000000017941 */ /* 0x000fea0003800000 */
.L_x_15367:
        /* <DEDUP_REMOVED lines=9> */
.L_x_15371:
[----:B------:R-:W-:Y:S02]  /*4ce0*/  IMAD.MOV.U32 R22, RZ, RZ, R23 ;  /* 0x000000ffff167224 */ /* 0x000fe400078e0017 */
[----:B------:R-:W-:Y:S02]  /*4cf0*/  IMAD.MOV.U32 R6, RZ, RZ, R7 ;  /* 0x000000ffff067224 */ /* 0x000fe400078e0007 */
[----:B------:R-:W-:Y:S02]  /*4d00*/  IMAD.MOV.U32 R23, RZ, RZ, R20 ;  /* 0x000000ffff177224 */ /* 0x000fe400078e0014 */
[----:B------:R-:W-:-:S07]  /*4d10*/  IMAD.MOV.U32 R7, RZ, RZ, R4 ;  /* 0x000000ffff077224 */ /* 0x000fce00078e0004 */
.L_x_15372:
[----:B------:R-:W-:Y:S05]  /*4d20*/  BSYNC B1 ;  /* 0x0000000000017941 */ /* 0x000fea0003800000 */
.L_x_15370:
        /* <DEDUP_REMOVED lines=9> */
.L_x_15374:
[----:B------:R-:W-:Y:S02]  /*4dc0*/  IMAD.MOV.U32 R21, RZ, RZ, R22 ;  /* 0x000000ffff157224 */ /* 0x000fe400078e0016 */
[----:B------:R-:W-:Y:S02]  /*4dd0*/  IMAD.MOV.U32 R5, RZ, RZ, R6 ;  /* 0x000000ffff057224 */ /* 0x000fe400078e0006 */
[----:B------:R-:W-:Y:S02]  /*4de0*/  IMAD.MOV.U32 R22, RZ, RZ, R27 ;  /* 0x000000ffff167224 */ /* 0x000fe400078e001b */
[----:B------:R-:W-:-:S07]  /*4df0*/  IMAD.MOV.U32 R6, RZ, RZ, R11 ;  /* 0x000000ffff067224 */ /* 0x000fce00078e000b */
.L_x_15375:
[----:B------:R-:W-:Y:S05]  /*4e00*/  BSYNC B1 ;  /* 0x0000000000017941 */ /* 0x000fea0003800000 */
.L_x_15373:
        /* <DEDUP_REMOVED lines=9> */
.L_x_15377:
[----:B------:R-:W-:Y:S01]  /*4ea0*/  MOV R20, R21 ;  /* 0x0000001500147202 */ /* 0x000fe20000000f00 */
[----:B------:R-:W-:Y:S02]  /*4eb0*/  IMAD.MOV.U32 R4, RZ, RZ, R5 ;  /* 0x000000ffff047224 */ /* 0x000fe400078e0005 */
[----:B------:R-:W-:Y:S02]  /*4ec0*/  IMAD.MOV.U32 R21, RZ, RZ, R26 ;  /* 0x000000ffff157224 */ /* 0x000fe400078e001a */
[----:B------:R-:W-:-:S07]  /*4ed0*/  IMAD.MOV.U32 R5, RZ, RZ, R10 ;  /* 0x000000ffff057224 */ /* 0x000fce00078e000a */
.L_x_15378:
[----:B------:R-:W-:Y:S05]  /*4ee0*/  BSYNC B1 ;  /* 0x0000000000017941 */ /* 0x000fea0003800000 */
.L_x_15376:
        /* <DEDUP_REMOVED lines=9> */
.L_x_15380:
[----:B------:R-:W-:Y:S01]  /*4f80*/  IMAD.MOV.U32 R27, RZ, RZ, R20 ;  /* 0x000000ffff1b7224 */ /* 0x000fe200078e0014 */
[----:B------:R-:W-:Y:S01]  /*4f90*/  MOV R11, R4 ;  /* 0x00000004000b7202 */ /* 0x000fe20000000f00 */
[----:B------:R-:W-:Y:S02]  /*4fa0*/  IMAD.MOV.U32 R20, RZ, RZ, R25 ;  /* 0x000000ffff147224 */ /* 0x000fe400078e0019 */
[----:B------:R-:W-:-:S07]  /*4fb0*/  IMAD.MOV.U32 R4, RZ, RZ, R9 ;  /* 0x000000ffff047224 */ /* 0x000fce00078e0009 */
.L_x_15381:
[----:B------:R-:W-:Y:S05]  /*4fc0*/  BSYNC B1 ;  /* 0x0000000000017941 */ /* 0x000fea0003800000 */
.L_x_15379:
        /* <DEDUP_REMOVED lines=9> */
.L_x_15383:
[----:B------:R-:W-:Y:S01]  /*5060*/  IMAD.MOV.U32 R9, RZ, RZ, R27 ;  /* 0x000000ffff097224 */ /* 0x000fe200078e001b */
[----:B------:R-:W-:Y:S01]  /*5070*/  MOV R27, R24 ;  /* 0x00000018001b7202 */ /* 0x000fe20000000f00 */
[----:B------:R-:W-:Y:S02]  /*5080*/  IMAD.MOV.U32 R10, RZ, RZ, R11 ;  /* 0x000000ffff0a7224 */ /* 0x000fe400078e000b */
[----:B------:R-:W-:-:S07]  /*5090*/  IMAD.MOV.U32 R11, RZ, RZ, R8 ;  /* 0x000000ffff0b7224 */ /* 0x000fce00078e0008 */
.L_x_15384:
[----:B------:R-:W-:Y:S05]  /*50a0*/  BSYNC B1 ;  /* 0x0000000000017941 */ /* 0x000fea0003800000 */
.L_x_15382:
        /* <DEDUP_REMOVED lines=9> */
.L_x_15386:
[----:B------:R-:W-:Y:S02]  /*5140*/  IMAD.MOV.U32 R24, RZ, RZ, R9 ;  /* 0x000000ffff187224 */ /* 0x000fe400078e0009 */
[----:B------:R-:W-:Y:S01]  /*5150*/  IMAD.MOV.U32 R8, RZ, RZ, R10 ;  /* 0x000000ffff087224 */ /* 0x000fe200078e000a */
[----:B------:R-:W-:Y:S01]  /*5160*/  MOV R10, R15 ;  /* 0x0000000f000a7202 */ /* 0x000fe20000000f00 */
[----:B------:R-:W-:-:S07]  /*5170*/  IMAD.MOV.U32 R9, RZ, RZ, R14 ;  /* 0x000000ffff097224 */ /* 0x000fce00078e000e */
.L_x_15387:
[----:B------:R-:W-:Y:S05]  /*5180*/  BSYNC B1 ;  /* 0x0000000000017941 */ /* 0x000fea0003800000 */
.L_x_15385:
        /* <DEDUP_REMOVED lines=9> */
.L_x_15389:
[----:B------:R-:W-:Y:S02]  /*5220*/  IMAD.MOV.U32 R15, RZ, RZ, R24 ;  /* 0x000000ffff0f7224 */ /* 0x000fe400078e0018 */
[----:B------:R-:W-:Y:S02]  /*5230*/  IMAD.MOV.U32 R14, RZ, RZ, R8 ;  /* 0x000000ffff0e7224 */ /* 0x000fe400078e0008 */
[----:B------:R-:W-:Y:S02]  /*5240*/  IMAD.MOV.U32 R24, RZ, RZ, R29 ;  /* 0x000000ffff187224 */ /* 0x000fe400078e001d */
[----:B------:R-:W-:-:S07]  /*5250*/  IMAD.MOV.U32 R8, RZ, RZ, R13 ;  /* 0x000000ffff087224 */ /* 0x000fce00078e000d */
.L_x_15390:
[----:B------:R-:W-:Y:S05]  /*5260*/  BSYNC B1 ;  /* 0x0000000000017941 */ /* 0x000fea0003800000 */
.L_x_15388:
        /* <DEDUP_REMOVED lines=9> */
.L_x_15392:
[----:B------:R-:W-:Y:S02]  /*5300*/  IMAD.MOV.U32 R25, RZ, RZ, R15 ;  /* 0x000000ffff197224 */ /* 0x000fe400078e000f */
[----:B------:R-:W-:Y:S02]  /*5310*/  IMAD.MOV.U32 R13, RZ, RZ, R14 ;  /* 0x000000ffff0d7224 */ /* 0x000fe400078e000e */
[----:B------:R-:W-:Y:S02]  /*5320*/  IMAD.MOV.U32 R15, RZ, RZ, R12 ;  /* 0x000000ffff0f7224 */ /* 0x000fe400078e000c */
[----:B------:R-:W-:-:S07]  /*5330*/  IMAD.MOV.U32 R14, RZ, RZ, R3 ;  /* 0x000000ffff0e7224 */ /* 0x000fce00078e0003 */
.L_x_15393:
[----:B------:R-:W-:Y:S05]  /*5340*/  BSYNC B1 ;  /* 0x0000000000017941 */ /* 0x000fea0003800000 */
.L_x_15391:
        /* <DEDUP_REMOVED lines=16> */
.L_x_15395:
[----:B------:R-:W-:Y:S02]  /*5450*/  IMAD.MOV.U32 R29, RZ, RZ, R16 ;  /* 0x000000ffff1d7224 */ /* 0x000fe400078e0010 */
[----:B------:R-:W-:Y:S02]  /*5460*/  IMAD.MOV.U32 R3, RZ, RZ, R64 ;  /* 0x000000ffff037224 */ /* 0x000fe400078e0040 */
[----:B------:R-:W-:Y:S02]  /*5470*/  IMAD.MOV.U32 R64, RZ, RZ, R31 ;  /* 0x000000ffff407224 */ /* 0x000fe400078e001f */
[----:B------:R-:W-:-:S07]  /*5480*/  IMAD.MOV.U32 R16, RZ, RZ, R63 ;  /* 0x000000ffff107224 */ /* 0x000fce00078e003f */
.L_x_15396:
[----:B------:R-:W-:Y:S05]  /*5490*/  BSYNC B1 ;  /* 0x0000000000017941 */ /* 0x000fea0003800000 */
.L_x_15394:
        /* <DEDUP_REMOVED lines=9> */
.L_x_15398:
[----:B------:R-:W-:Y:S02]  /*5530*/  IMAD.MOV.U32 R26, RZ, RZ, R29 ;  /* 0x000000ffff1a7224 */ /* 0x000fe400078e001d */
[----:B------:R-:W-:Y:S02]  /*5540*/  IMAD.MOV.U32 R12, RZ, RZ, R3 ;  /* 0x000000ffff0c7224 */ /* 0x000fe400078e0003 */
[----:B------:R-:W-:Y:S02]  /*5550*/  IMAD.MOV.U32 R29, RZ, RZ, R18 ;  /* 0x000000ffff1d7224 */ /* 0x000fe400078e0012 */
[----:B------:R-:W-:-:S07]  /*5560*/  IMAD.MOV.U32 R3, RZ, RZ, R2 ;  /* 0x000000ffff037224 */ /* 0x000fce00078e0002 */
.L_x_15399:
[----:B------:R-:W-:Y:S05]  /*5570*/  BSYNC B1 ;  /* 0x0000000000017941 */ /* 0x000fea0003800000 */
.L_x_15397:
        /* <DEDUP_REMOVED lines=9> */
.L_x_15401:
[----:B------:R-:W-:Y:S02]  /*5610*/  IMAD.MOV.U32 R61, RZ, RZ, R26 ;  /* 0x000000ffff3d7224 */ /* 0x000fe400078e001a */
[----:B------:R-:W-:Y:S02]  /*5620*/  IMAD.MOV.U32 R31, RZ, RZ, R12 ;  /* 0x000000ffff1f7224 */ /* 0x000fe400078e000c */
[----:B------:R-:W-:Y:S02]  /*5630*/  IMAD.MOV.U32 R26, RZ, RZ, R19 ;  /* 0x000000ffff1a7224 */ /* 0x000fe400078e0013 */
[----:B------:R-:W-:-:S07]  /*5640*/  IMAD.MOV.U32 R12, RZ, RZ, R17 ;  /* 0x000000ffff0c7224 */ /* 0x000fce00078e0011 */
.L_x_15402:
[----:B------:R-:W-:Y:S05]  /*5650*/  BSYNC B1 ;  /* 0x0000000000017941 */ /* 0x000fea0003800000 */
.L_x_15400:
        /* <DEDUP_REMOVED lines=9> */
.L_x_15404:
[----:B------:R-:W-:Y:S01]  /*56f0*/  MOV R18, R61 ;  /* 0x0000003d00127202 */ /* 0x000fe20000000f00 */
[----:B------:R-:W-:Y:S02]  /*5700*/  IMAD.MOV.U32 R2, RZ, RZ, R31 ;  /* 0x000000ffff027224 */ /* 0x000fe400078e001f */
[----:B------:R-:W-:Y:S02]  /*5710*/  IMAD.MOV.U32 R61, RZ, RZ, R28 ;  /* 0x000000ffff3d7224 */ /* 0x000fe400078e001c */
[----:B------:R-:W-:-:S07]  /*5720*/  IMAD.MOV.U32 R31, RZ, RZ, R0 ;  /* 0x000000ffff1f7224 */ /* 0x000fce00078e0000 */
.L_x_15405:
[----:B------:R-:W-:Y:S05]  /*5730*/  BSYNC B1 ;  /* 0x0000000000017941 */ /* 0x000fea0003800000 */
.L_x_15403:
        /* <DEDUP_REMOVED lines=9> */
.L_x_15407:
[----:B------:R-:W-:Y:S01]  /*57d0*/  IMAD.MOV.U32 R19, RZ, RZ, R18 ;  /* 0x000000ffff137224 */ /* 0x000fe200078e0012 */
[----:B------:R-:W-:Y:S01]  /*57e0*/  MOV R17, R2 ;  /* 0x0000000200117202 */ /* 0x000fe20000000f00 */
[----:B------:R-:W-:Y:S02]  /*57f0*/  IMAD.MOV.U32 R18, RZ, RZ, R35 ;  /* 0x000000ffff127224 */ /* 0x000fe400078e0023 */
[----:B------:R-:W-:-:S07]  /*5800*/  IMAD.MOV.U32 R2, RZ, RZ, R33 ;  /* 0x000000ffff027224 */ /* 0x000fce00078e0021 */
.L_x_15408:
[----:B------:R-:W-:Y:S05]  /*5810*/  BSYNC B1 ;  /* 0x0000000000017941 */ /* 0x000fea0003800000 */
.L_x_15406:
        /* <DEDUP_REMOVED lines=9> */
.L_x_15410:
[----:B------:R-:W-:Y:S01]  /*58b0*/  IMAD.MOV.U32 R28, RZ, RZ, R19 ;  /* 0x000000ffff1c7224 */ /* 0x000fe200078e0013 */
[----:B------:R-:W-:Y:S01]  /*58c0*/  MOV R19, R54 ;  /* 0x0000003600137202 */ /* 0x000fe20000000f00 */
[----:B------:R-:W-:Y:S02]  /*58d0*/  IMAD.MOV.U32 R0, RZ, RZ, R17 ;  /* 0x000000ffff007224 */ /* 0x000fe400078e0011 */
[----:B------:R-:W-:-:S07]  /*58e0*/  IMAD.MOV.U32 R17, RZ, RZ, R30 ;  /* 0x000000ffff117224 */ /* 0x000fce00078e001e */
.L_x_15411:
[----:B------:R-:W-:Y:S05]  /*58f0*/  BSYNC B1 ;  /* 0x0000000000017941 */ /* 0x000fea0003800000 */
.L_x_15409:
        /* <DEDUP_REMOVED lines=9> */
.L_x_15413:
[----:B------:R-:W-:Y:S02]  /*5990*/  IMAD.MOV.U32 R35, RZ, RZ, R28 ;  /* 0x000000ffff237224 */ /* 0x000fe400078e001c */
[----:B------:R-:W-:Y:S01]  /*59a0*/  IMAD.MOV.U32 R33, RZ, RZ, R0 ;  /* 0x000000ffff217224 */ /* 0x000fe200078e0000 */
[----:B------:R-:W-:Y:S01]  /*59b0*/  MOV R0, R7 ;  /* 0x0000000700007202 */ /* 0x000fe20000000f00 */
[----:B------:R-:W-:-:S07]  /*59c0*/  IMAD.MOV.U32 R28, RZ, RZ, R23 ;  /* 0x000000ffff1c7224 */ /* 0x000fce00078e0017 */
.L_x_15414:
[----:B------:R-:W-:Y:S05]  /*59d0*/  BSYNC B1 ;  /* 0x0000000000017941 */ /* 0x000fea0003800000 */
.L_x_15412:
        /* <DEDUP_REMOVED lines=9> */
.L_x_15416:
[----:B------:R-:W-:Y:S02]  /*5a70*/  IMAD.MOV.U32 R52, RZ, RZ, R35 ;  /* 0x000000ffff347224 */ /* 0x000fe400078e0023 */
[----:B------:R-:W-:Y:S02]  /*5a80*/  IMAD.MOV.U32 R30, RZ, RZ, R33 ;  /* 0x000000ffff1e7224 */ /* 0x000fe400078e0021 */
[----:B------:R-:W-:Y:S02]  /*5a90*/  IMAD.MOV.U32 R35, RZ, RZ, R22 ;  /* 0x000000ffff237224 */ /* 0x000fe400078e0016 */
[----:B------:R-:W-:-:S07]  /*5aa0*/  IMAD.MOV.U32 R33, RZ, RZ, R6 ;  /* 0x000000ffff217224 */ /* 0x000fce00078e0006 */
.L_x_15417:
[----:B------:R-:W-:Y:S05]  /*5ab0*/  BSYNC B1 ;  /* 0x0000000000017941 */ /* 0x000fea0003800000 */
.L_x_15415:
        /* <DEDUP_REMOVED lines=9> */
.L_x_15419:
[----:B------:R-:W-:Y:S02]  /*5b50*/  IMAD.MOV.U32 R23, RZ, RZ, R52 ;  /* 0x000000ffff177224 */ /* 0x000fe400078e0034 */
[----:B------:R-:W-:Y:S02]  /*5b60*/  IMAD.MOV.U32 R7, RZ, RZ, R30 ;  /* 0x000000ffff077224 */ /* 0x000fe400078e001e */
[----:B------:R-:W-:Y:S02]  /*5b70*/  IMAD.MOV.U32 R52, RZ, RZ, R21 ;  /* 0x000000ffff347224 */ /* 0x000fe400078e0015 */
[----:B------:R-:W-:-:S07]  /*5b80*/  IMAD.MOV.U32 R30, RZ, RZ, R5 ;  /* 0x000000ffff1e7224 */ /* 0x000fce00078e0005 */
.L_x_15420:
[----:B------:R-:W-:Y:S05]  /*5b90*/  BSYNC B1 ;  /* 0x0000000000017941 */ /* 0x000fea0003800000 */
.L_x_15418:
        /* <DEDUP_REMOVED lines=9> */
.L_x_15422:
[----:B------:R-:W-:Y:S02]  /*5c30*/  IMAD.MOV.U32 R22, RZ, RZ, R23 ;  /* 0x000000ffff167224 */ /* 0x000fe400078e0017 */
[----:B------:R-:W-:Y:S02]  /*5c40*/  IMAD.MOV.U32 R6, RZ, RZ, R7 ;  /* 0x000000ffff067224 */ /* 0x000fe400078e0007 */
[----:B------:R-:W-:Y:S02]  /*5c50*/  IMAD.MOV.U32 R23, RZ, RZ, R20 ;  /* 0x000000ffff177224 */ /* 0x000fe400078e0014 */
[----:B------:R-:W-:-:S07]  /*5c60*/  IMAD.MOV.U32 R7, RZ, RZ, R4 ;  /* 0x000000ffff077224 */ /* 0x000fce00078e0004 */
.L_x_15423:
[----:B------:R-:W-:Y:S05]  /*5c70*/  BSYNC B1 ;  /* 0x0000000000017941 */ /* 0x000fea0003800000 */
.L_x_15421:
        /* <DEDUP_REMOVED lines=9> */
.L_x_15425:
[----:B------:R-:W-:Y:S01]  /*5d10*/  MOV R4, R22 ;  /* 0x0000001600047202 */ /* 0x000fe20000000f00 */
[----:B------:R-:W-:Y:S02]  /*5d20*/  IMAD.MOV.U32 R5, RZ, RZ, R6 ;  /* 0x000000ffff057224 */ /* 0x000fe400078e0006 */
[----:B------:R-:W-:Y:S02]  /*5d30*/  IMAD.MOV.U32 R22, RZ, RZ, R27 ;  /* 0x000000ffff167224 */ /* 0x000fe400078e001b */
[----:B------:R-:W-:-:S07]  /*5d40*/  IMAD.MOV.U32 R6, RZ, RZ, R11 ;  /* 0x000000ffff067224 */ /* 0x000fce00078e000b */
.L_x_15426:
[----:B------:R-:W-:Y:S05]  /*5d50*/  BSYNC B1 ;  /* 0x0000000000017941 */ /* 0x000fea0003800000 */
.L_x_15424:
        /* <DEDUP_REMOVED lines=9> */
.L_x_15428:
[----:B------:R-:W-:Y:S01]  /*5df0*/  IMAD.MOV.U32 R21, RZ, RZ, R4 ;  /* 0x000000ffff157224 */ /* 0x000fe200078e0004 */
[----:B------:R-:W-:Y:S01]  /*5e00*/  MOV R11, R5 ;  /* 0x00000005000b7202 */ /* 0x000fe20000000f00 */
[----:B------:R-:W-:Y:S02]  /*5e10*/  IMAD.MOV.U32 R4, RZ, RZ, R9 ;  /* 0x000000ffff047224 */ /* 0x000fe400078e0009 */
[----:B------:R-:W-:-:S07]  /*5e20*/  IMAD.MOV.U32 R5, RZ, RZ, R10 ;  /* 0x000000ffff057224 */ /* 0x000fce00078e000a */
.L_x_15429:
[----:B------:R-:W-:Y:S05]  /*5e30*/  BSYNC B1 ;  /* 0x0000000000017941 */ /* 0x000fea0003800000 */
.L_x_15427:
        /* <DEDUP_REMOVED lines=9> */
.L_x_15431:
[----:B------:R-:W-:Y:S01]  /*5ed0*/  IMAD.MOV.U32 R10, RZ, RZ, R21 ;  /* 0x000000ffff0a7224 */ /* 0x000fe200078e0015 */
[----:B------:R-:W-:Y:S01]  /*5ee0*/  MOV R21, R24 ;  /* 0x0000001800157202 */ /* 0x000fe20000000f00 */
[----:B------:R-:W-:Y:S02]  /*5ef0*/  IMAD.MOV.U32 R9, RZ, RZ, R11 ;  /* 0x000000ffff097224 */ /* 0x000fe400078e000b */
[----:B------:R-:W-:-:S07]  /*5f00*/  IMAD.MOV.U32 R11, RZ, RZ, R8 ;  /* 0x000000ffff0b7224 */ /* 0x000fce00078e0008 */
.L_x_15432:
[----:B------:R-:W-:Y:S05]  /*5f10*/  BSYNC B1 ;  /* 0x0000000000017941 */ /* 0x000fea0003800000 */
.L_x_15430:
        /* <DEDUP_REMOVED lines=9> */
.L_x_15434:
[----:B------:R-:W-:Y:S02]  /*5fb0*/  IMAD.MOV.U32 R20, RZ, RZ, R10 ;  /* 0x000000ffff147224 */ /* 0x000fe400078e000a */
[----:B------:R-:W-:Y:S01]  /*5fc0*/  IMAD.MOV.U32 R8, RZ, RZ, R9 ;  /* 0x000000ffff087224 */ /* 0x000fe200078e0009 */
[----:B------:R-:W-:Y:S01]  /*5fd0*/  MOV R9, R14 ;  /* 0x0000000e00097202 */ /* 0x000fe20000000f00 */
[----:B------:R-:W-:-:S07]  /*5fe0*/  IMAD.MOV.U32 R10, RZ, RZ, R15 ;  /* 0x000000ffff0a7224 */ /* 0x000fce00078e000f */
.L_x_15435:
[----:B------:R-:W-:Y:S05]  /*5ff0*/  BSYNC B1 ;  /* 0x0000000000017941 */ /* 0x000fea0003800000 */
.L_x_15433:
        /* <DEDUP_REMOVED lines=9> */
.L_x_15437:
[----:B------:R-:W-:Y:S02]  /*6090*/  IMAD.MOV.U32 R15, RZ, RZ, R20 ;  /* 0x000000ffff0f7224 */ /* 0x000fe400078e0014 */
[----:B------:R-:W-:Y:S02]  /*60a0*/  IMAD.MOV.U32 R14, RZ, RZ, R8 ;  /* 0x000000ffff0e7224 */ /* 0x000fe400078e0008 */
[----:B------:R-:W-:Y:S02]  /*60b0*/  IMAD.MOV.U32 R20, RZ, RZ, R25 ;  /* 0x000000ffff147224 */ /* 0x000fe400078e0019 */
[----:B------:R-:W-:-:S07]  /*60c0*/  IMAD.MOV.U32 R8, RZ, RZ, R13 ;  /* 0x000000ffff087224 */ /* 0x000fce00078e000d */
.L_x_15438:
[----:B------:R-:W-:Y:S05]  /*60d0*/  BSYNC B1 ;  /* 0x0000000000017941 */ /* 0x000fea0003800000 */
.L_x_15436:
        /* <DEDUP_REMOVED lines=16> */
.L_x_15440:
[----:B------:R-:W-:Y:S01]  /*61e0*/  IMAD.MOV.U32 R25, RZ, RZ, R16 ;  /* 0x000000ffff197224 */ /* 0x000fe200078e0010 */
[----:B------:R-:W-:Y:S01]  /*61f0*/  MOV R16, R29 ;  /* 0x0000001d00107202 */ /* 0x000fe20000000f00 */
[----:B------:R-:W-:Y:S02]  /*6200*/  IMAD.MOV.U32 R13, RZ, RZ, R64 ;  /* 0x000000ffff0d7224 */ /* 0x000fe400078e0040 */
[----:B------:R-:W-:-:S07]  /*6210*/  IMAD.MOV.U32 R64, RZ, RZ, R3 ;  /* 0x000000ffff407224 */ /* 0x000fce00078e0003 */
.L_x_15441:
[----:B------:R-:W-:Y:S05]  /*6220*/  BSYNC B1 ;  /* 0x0000000000017941 */ /* 0x000fea0003800000 */
.L_x_15439:
        /* <DEDUP_REMOVED lines=9> */
.L_x_15443:
[----:B------:R-:W-:Y:S02]  /*62c0*/  IMAD.MOV.U32 R50, RZ, RZ, R25 ;  /* 0x000000ffff327224 */ /* 0x000fe400078e0019 */
[----:B------:R-:W-:Y:S02]  /*62d0*/  IMAD.MOV.U32 R24, RZ, RZ, R13 ;  /* 0x000000ffff187224 */ /* 0x000fe400078e000d */
[----:B------:R-:W-:Y:S02]  /*62e0*/  IMAD.MOV.U32 R25, RZ, RZ, R26 ;  /* 0x000000ffff197224 */ /* 0x000fe400078e001a */
[----:B------:R-:W-:-:S07]  /*62f0*/  IMAD.MOV.U32 R13, RZ, RZ, R12 ;  /* 0x000000ffff0d7224 */ /* 0x000fce00078e000c */
.L_x_15444:
[----:B------:R-:W-:Y:S05]  /*6300*/  BSYNC B1 ;  /* 0x0000000000017941 */ /* 0x000fea0003800000 */
.L_x_15442:
        /* <DEDUP_REMOVED lines=9> */
.L_x_15446:
[----:B------:R-:W-:Y:S02]  /*63a0*/  IMAD.MOV.U32 R27, RZ, RZ, R50 ;  /* 0x000000ffff1b7224 */ /* 0x000fe400078e0032 */
[----:B------:R-:W-:Y:S02]  /*63b0*/  IMAD.MOV.U32 R3, RZ, RZ, R24 ;  /* 0x000000ffff037224 */ /* 0x000fe400078e0018 */
[----:B------:R-:W-:Y:S02]  /*63c0*/  IMAD.MOV.U32 R50, RZ, RZ, R61 ;  /* 0x000000ffff327224 */ /* 0x000fe400078e003d */
[----:B------:R-:W-:-:S07]  /*63d0*/  IMAD.MOV.U32 R24, RZ, RZ, R31 ;  /* 0x000000ffff187224 */ /* 0x000fce00078e001f */
.L_x_15447:
[----:B------:R-:W-:Y:S05]  /*63e0*/  BSYNC B1 ;  /* 0x0000000000017941 */ /* 0x000fea0003800000 */
.L_x_15445:
        /* <DEDUP_REMOVED lines=9> */
.L_x_15449:
[----:B------:R-:W-:Y:S02]  /*6480*/  IMAD.MOV.U32 R26, RZ, RZ, R27 ;  /* 0x000000ffff1a7224 */ /* 0x000fe400078e001b */
[----:B------:R-:W-:Y:S02]  /*6490*/  IMAD.MOV.U32 R12, RZ, RZ, R3 ;  /* 0x000000ffff0c7224 */ /* 0x000fe400078e0003 */
[----:B------:R-:W-:Y:S02]  /*64a0*/  IMAD.MOV.U32 R27, RZ, RZ, R18 ;  /* 0x000000ffff1b7224 */ /* 0x000fe400078e0012 */
[----:B------:R-:W-:-:S07]  /*64b0*/  IMAD.MOV.U32 R3, RZ, RZ, R2 ;  /* 0x000000ffff037224 */ /* 0x000fce00078e0002 */
.L_x_15450:
[----:B------:R-:W-:Y:S05]  /*64c0*/  BSYNC B1 ;  /* 0x0000000000017941 */ /* 0x000fea0003800000 */
.L_x_15448:
        /* <DEDUP_REMOVED lines=9> */
.L_x_15452:
[----:B------:R-:W-:Y:S01]  /*6560*/  MOV R31, R26 ;  /* 0x0000001a001f7202 */ /* 0x000fe20000000f00 */
[----:B------:R-:W-:Y:S02]  /*6570*/  IMAD.MOV.U32 R29, RZ, RZ, R12 ;  /* 0x000000ffff1d7224 */ /* 0x000fe400078e000c */
[----:B------:R-:W-:Y:S02]  /*6580*/  IMAD.MOV.U32 R26, RZ, RZ, R19 ;  /* 0x000000ffff1a7224 */ /* 0x000fe400078e0013 */
[----:B------:R-:W-:-:S07]  /*6590*/  IMAD.MOV.U32 R12, RZ, RZ, R17 ;  /* 0x000000ffff0c7224 */ /* 0x000fce00078e0011 */
.L_x_15453:
[----:B------:R-:W-:Y:S05]  /*65a0*/  BSYNC B1 ;  /* 0x0000000000017941 */ /* 0x000fea0003800000 */
.L_x_15451:
        /* <DEDUP_REMOVED lines=9> */
.L_x_15455:
[----:B------:R-:W-:Y:S01]  /*6640*/  IMAD.MOV.U32 R18, RZ, RZ, R31 ;  /* 0x000000ffff127224 */ /* 0x000fe200078e001f */
[----:B------:R-:W-:Y:S01]  /*6650*/  MOV R2, R29 ;  /* 0x0000001d00027202 */ /* 0x000fe20000000f00 */
[----:B------:R-:W-:Y:S02]  /*6660*/  IMAD.MOV.U32 R31, RZ, RZ, R28 ;  /* 0x000000ffff1f7224 */ /* 0x000fe400078e001c */
[----:B------:R-:W-:-:S07]  /*6670*/  IMAD.MOV.U32 R29, RZ, RZ, R0 ;  /* 0x000000ffff1d7224 */ /* 0x000fce00078e0000 */
.L_x_15456:
[----:B------:R-:W-:Y:S05]  /*6680*/  BSYNC B1 ;  /* 0x0000000000017941 */ /* 0x000fea0003800000 */
.L_x_15454:
        /* <DEDUP_REMOVED lines=9> */
.L_x_15458:
[----:B------:R-:W-:Y:S01]  /*6720*/  IMAD.MOV.U32 R19, RZ, RZ, R18 ;  /* 0x000000ffff137224 */ /* 0x000fe200078e0012 */
[----:B------:R-:W-:Y:S01]  /*6730*/  MOV R18, R35 ;  /* 0x0000002300127202 */ /* 0x000fe20000000f00 */
[----:B------:R-:W-:Y:S02]  /*6740*/  IMAD.MOV.U32 R17, RZ, RZ, R2 ;  /* 0x000000ffff117224 */ /* 0x000fe400078e0002 */
[----:B------:R-:W-:-:S07]  /*6750*/  IMAD.MOV.U32 R2, RZ, RZ, R33 ;  /* 0x000000ffff027224 */ /* 0x000fce00078e0021 */
.L_x_15459:
[----:B------:R-:W-:Y:S05]  /*6760*/  BSYNC B1 ;  /* 0x0000000000017941 */ /* 0x000fea0003800000 */
.L_x_15457:
        /* <DEDUP_REMOVED lines=9> */
.L_x_15461:
[----:B------:R-:W-:Y:S02]  /*6800*/  IMAD.MOV.U32 R28, RZ, RZ, R19 ;  /* 0x000000ffff1c7224 */ /* 0x000fe400078e0013 */
[----:B------:R-:W-:Y:S01]  /*6810*/  IMAD.MOV.U32 R0, RZ, RZ, R17 ;  /* 0x000000ffff007224 */ /* 0x000fe200078e0011 */
[----:B------:R-:W-:Y:S01]  /*6820*/  MOV R17, R30 ;  /* 0x0000001e00117202 */ /* 0x000fe20000000f00 */
[----:B------:R-:W-:-:S07]  /*6830*/  IMAD.MOV.U32 R19, RZ, RZ, R52 ;  /* 0x000000ffff137224 */ /* 0x000fce00078e0034 */
.L_x_15462:
[----:B------:R-:W-:Y:S05]  /*6840*/  BSYNC B1 ;  /* 0x0000000000017941 */ /* 0x000fea0003800000 */
.L_x_15460:
        /* <DEDUP_REMOVED lines=9> */
.L_x_15464:
[----:B------:R-:W-:Y:S02]  /*68e0*/  IMAD.MOV.U32 R35, RZ, RZ, R28 ;  /* 0x000000ffff237224 */ /* 0x000fe400078e001c */
[----:B------:R-:W-:Y:S02]  /*68f0*/  IMAD.MOV.U32 R33, RZ, RZ, R0 ;  /* 0x000000ffff217224 */ /* 0x000fe400078e0000 */
[----:B------:R-:W-:Y:S02]  /*6900*/  IMAD.MOV.U32 R28, RZ, RZ, R23 ;  /* 0x000000ffff1c7224 */ /* 0x000fe400078e0017 */
[----:B------:R-:W-:-:S07]  /*6910*/  IMAD.MOV.U32 R0, RZ, RZ, R7 ;  /* 0x000000ffff007224 */ /* 0x000fce00078e0007 */
.L_x_15465:
[----:B------:R-:W-:Y:S05]  /*6920*/  BSYNC B1 ;  /* 0x0000000000017941 */ /* 0x000fea0003800000 */
.L_x_15463:
        /* <DEDUP_REMOVED lines=9> */
.L_x_15467:
[----:B------:R-:W-:Y:S02]  /*69c0*/  IMAD.MOV.U32 R7, RZ, RZ, R35 ;  /* 0x000000ffff077224 */ /* 0x000fe400078e0023 */
[----:B------:R-:W-:Y:S02]  /*69d0*/  IMAD.MOV.U32 R30, RZ, RZ, R33 ;  /* 0x000000ffff1e7224 */ /* 0x000fe400078e0021 */
[----:B------:R-:W-:Y:S02]  /*69e0*/  IMAD.MOV.U32 R35, RZ, RZ, R22 ;  /* 0x000000ffff237224 */ /* 0x000fe400078e0016 */
[----:B------:R-:W-:-:S07]  /*69f0*/  IMAD.MOV.U32 R33, RZ, RZ, R6 ;  /* 0x000000ffff217224 */ /* 0x000fce00078e0006 */
.L_x_15468:
[----:B------:R-:W-:Y:S05]  /*6a00*/  BSYNC B1 ;  /* 0x0000000000017941 */ /* 0x000fea0003800000 */
.L_x_15466:
        /* <DEDUP_REMOVED lines=9> */
.L_x_15470:
[----:B------:R-:W-:Y:S02]  /*6aa0*/  IMAD.MOV.U32 R22, RZ, RZ, R7 ;  /* 0x000000ffff167224 */ /* 0x000fe400078e0007 */
[----:B------:R-:W-:Y:S02]  /*6ab0*/  IMAD.MOV.U32 R6, RZ, RZ, R30 ;  /* 0x000000ffff067224 */ /* 0x000fe400078e001e */
[----:B------:R-:W-:Y:S02]  /*6ac0*/  IMAD.MOV.U32 R7, RZ, RZ, R4 ;  /* 0x000000ffff077224 */ /* 0x000fe400078e0004 */
[----:B------:R-:W-:-:S07]  /*6ad0*/  IMAD.MOV.U32 R30, RZ, RZ, R5 ;  /* 0x000000ffff1e7224 */ /* 0x000fce00078e0005 */
.L_x_15471:
[----:B------:R-:W-:Y:S05]  /*6ae0*/  BSYNC B1 ;  /* 0x0000000000017941 */ /* 0x000fea0003800000 */
.L_x_15469:
        /* <DEDUP_REMOVED lines=9> */
.L_x_15473:
[----:B------:R-:W-:Y:S01]  /*6b80*/  MOV R5, R22 ;  /* 0x0000001600057202 */ /* 0x000fe20000000f00 */
[----:B------:R-:W-:Y:S02]  /*6b90*/  IMAD.MOV.U32 R4, RZ, RZ, R6 ;  /* 0x000000ffff047224 */ /* 0x000fe400078e0006 */
[----:B------:R-:W-:Y:S02]  /*6ba0*/  IMAD.MOV.U32 R22, RZ, RZ, R21 ;  /* 0x000000ffff167224 */ /* 0x000fe400078e0015 */
[----:B------:R-:W-:-:S07]  /*6bb0*/  IMAD.MOV.U32 R6, RZ, RZ, R11 ;  /* 0x000000ffff067224 */ /* 0x000fce00078e000b */
.L_x_15474:
[----:B------:R-:W-:Y:S05]  /*6bc0*/  BSYNC B1 ;  /* 0x0000000000017941 */ /* 0x000fea0003800000 */
.L_x_15472:
        /* <DEDUP_REMOVED lines=9> */
.L_x_15476:
[----:B------:R-:W-:Y:S01]  /*6c60*/  IMAD.MOV.U32 R21, RZ, RZ, R5 ;  /* 0x000000ffff157224 */ /* 0x000fe200078e0005 */
[----:B------:R-:W-:Y:S01]  /*6c70*/  MOV R11, R4 ;  /* 0x00000004000b7202 */ /* 0x000fe20000000f00 */
[----:B------:R-:W-:Y:S02]  /*6c80*/  IMAD.MOV.U32 R5, RZ, RZ, R10 ;  /* 0x000000ffff057224 */ /* 0x000fe400078e000a */
[----:B------:R-:W-:-:S07]  /*6c90*/  IMAD.MOV.U32 R4, RZ, RZ, R9 ;  /* 0x000000ffff047224 */ /* 0x000fce00078e0009 */
.L_x_15477:
[----:B------:R-:W-:Y:S05]  /*6ca0*/  BSYNC B1 ;  /* 0x0000000000017941 */ /* 0x000fea0003800000 */
.L_x_15475:
        /* <DEDUP_REMOVED lines=9> */
.L_x_15479:
[----:B------:R-:W-:Y:S01]  /*6d40*/  IMAD.MOV.U32 R10, RZ, RZ, R21 ;  /* 0x000000ffff0a7224 */ /* 0x000fe200078e0015 */
[----:B------:R-:W-:Y:S01]  /*6d50*/  MOV R21, R20 ;  /* 0x0000001400157202 */ /* 0x000fe20000000f00 */
[----:B------:R-:W-:Y:S02]  /*6d60*/  IMAD.MOV.U32 R9, RZ, RZ, R11 ;  /* 0x000000ffff097224 */ /* 0x000fe400078e000b */
[----:B------:R-:W-:-:S07]  /*6d70*/  IMAD.MOV.U32 R11, RZ, RZ, R8 ;  /* 0x000000ffff0b7224 */ /* 0x000fce00078e0008 */
.L_x_15480:
[----:B------:R-:W-:Y:S05]  /*6d80*/  BSYNC B1 ;  /* 0x0000000000017941 */ /* 0x000fea0003800000 */
.L_x_15478:
        /* <DEDUP_REMOVED lines=9> */
.L_x_15482:
[----:B------:R-:W-:Y:S02]  /*6e20*/  IMAD.MOV.U32 R20, RZ, RZ, R10 ;  /* 0x000000ffff147224 */ /* 0x000fe400078e000a */
[----:B------:R-:W-:Y:S01]  /*6e30*/  IMAD.MOV.U32 R8, RZ, RZ, R9 ;  /* 0x000000ffff087224 */ /* 0x000fe200078e0009 */
[----:B------:R-:W-:Y:S01]  /*6e40*/  MOV R9, R14 ;  /* 0x0000000e00097202 */ /* 0x000fe20000000f00 */
[----:B------:R-:W-:-:S07]  /*6e50*/  IMAD.MOV.U32 R10, RZ, RZ, R15 ;  /* 0x000000ffff0a7224 */ /* 0x000fce00078e000f */
.L_x_15483:
[----:B------:R-:W-:Y:S05]  /*6e60*/  BSYNC B1 ;  /* 0x0000000000017941 */ /* 0x000fea0003800000 */
.L_x_15481:
        /* <DEDUP_REMOVED lines=16> */
.L_x_15485:
[----:B------:R-:W-:Y:S02]  /*6f70*/  IMAD.MOV.U32 R23, RZ, RZ, R16 ;  /* 0x000000ffff177224 */ /* 0x000fe400078e0010 */
[----:B------:R-:W-:Y:S01]  /*6f80*/  IMAD.MOV.U32 R15, RZ, RZ, R64 ;  /* 0x000000ffff0f7224 */ /* 0x000fe200078e0040 */
[----:B------:R-:W-:Y:S01]  /*6f90*/  MOV R64, R13 ;  /* 0x0000000d00407202 */ /* 0x000fe20000000f00 */
[----:B------:R-:W-:-:S07]  /*6fa0*/  IMAD.MOV.U32 R16, RZ, RZ, R25 ;  /* 0x000000ffff107224 */ /* 0x000fce00078e0019 */
.L_x_15486:
[----:B------:R-:W-:Y:S05]  /*6fb0*/  BSYNC B1 ;  /* 0x0000000000017941 */ /* 0x000fea0003800000 */
.L_x_15484:
        /* <DEDUP_REMOVED lines=9> */
.L_x_15488:
[----:B------:R-:W-:Y:S02]  /*7050*/  IMAD.MOV.U32 R48, RZ, RZ, R23 ;  /* 0x000000ffff307224 */ /* 0x000fe400078e0017 */
[----:B------:R-:W-:Y:S01]  /*7060*/  IMAD.MOV.U32 R14, RZ, RZ, R15 ;  /* 0x000000ffff0e7224 */ /* 0x000fe200078e000f */
[----:B------:R-:W-:Y:S01]  /*7070*/  MOV R15, R24 ;  /* 0x00000018000f7202 */ /* 0x000fe20000000f00 */
[----:B------:R-:W-:-:S07]  /*7080*/  IMAD.MOV.U32 R23, RZ, RZ, R50 ;  /* 0x000000ffff177224 */ /* 0x000fce00078e0032 */
.L_x_15489:
[----:B------:R-:W-:Y:S05]  /*7090*/  BSYNC B1 ;  /* 0x0000000000017941 */ /* 0x000fea0003800000 */
.L_x_15487:
        /* <DEDUP_REMOVED lines=9> */
.L_x_15491:
[----:B------:R-:W-:Y:S02]  /*7130*/  IMAD.MOV.U32 R25, RZ, RZ, R48 ;  /* 0x000000ffff197224 */ /* 0x000fe400078e0030 */
[----:B------:R-:W-:Y:S02]  /*7140*/  IMAD.MOV.U32 R13, RZ, RZ, R14 ;  /* 0x000000ffff0d7224 */ /* 0x000fe400078e000e */
[----:B------:R-:W-:Y:S02]  /*7150*/  IMAD.MOV.U32 R48, RZ, RZ, R27 ;  /* 0x000000ffff307224 */ /* 0x000fe400078e001b */
[----:B------:R-:W-:-:S07]  /*7160*/  IMAD.MOV.U32 R14, RZ, RZ, R3 ;  /* 0x000000ffff0e7224 */ /* 0x000fce00078e0003 */
.L_x_15492:
[----:B------:R-:W-:Y:S05]  /*7170*/  BSYNC B1 ;  /* 0x0000000000017941 */ /* 0x000fea0003800000 */
.L_x_15490:
        /* <DEDUP_REMOVED lines=9> */
.L_x_15494:
[----:B------:R-:W-:Y:S02]  /*7210*/  IMAD.MOV.U32 R50, RZ, RZ, R25 ;  /* 0x000000ffff327224 */ /* 0x000fe400078e0019 */
[----:B------:R-:W-:Y:S02]  /*7220*/  IMAD.MOV.U32 R24, RZ, RZ, R13 ;  /* 0x000000ffff187224 */ /* 0x000fe400078e000d */
[----:B------:R-:W-:Y:S02]  /*7230*/  IMAD.MOV.U32 R25, RZ, RZ, R26 ;  /* 0x000000ffff197224 */ /* 0x000fe400078e001a */
[----:B------:R-:W-:-:S07]  /*7240*/  IMAD.MOV.U32 R13, RZ, RZ, R12 ;  /* 0x000000ffff0d7224 */ /* 0x000fce00078e000c */
.L_x_15495:
[----:B------:R-:W-:Y:S05]  /*7250*/  BSYNC B1 ;  /* 0x0000000000017941 */ /* 0x000fea0003800000 */
.L_x_15493:
        /* <DEDUP_REMOVED lines=9> */
.L_x_15497:
[----:B------:R-:W-:Y:S02]  /*72f0*/  IMAD.MOV.U32 R27, RZ, RZ, R50 ;  /* 0x000000ffff1b7224 */ /* 0x000fe400078e0032 */
[----:B------:R-:W-:Y:S02]  /*7300*/  IMAD.MOV.U32 R3, RZ, RZ, R24 ;  /* 0x000000ffff037224 */ /* 0x000fe400078e0018 */
[----:B------:R-:W-:Y:S02]  /*7310*/  IMAD.MOV.U32 R50, RZ, RZ, R31 ;  /* 0x000000ffff327224 */ /* 0x000fe400078e001f */
[----:B------:R-:W-:-:S07]  /*7320*/  IMAD.MOV.U32 R24, RZ, RZ, R29 ;  /* 0x000000ffff187224 */ /* 0x000fce00078e001d */
.L_x_15498:
[----:B------:R-:W-:Y:S05]  /*7330*/  BSYNC B1 ;  /* 0x0000000000017941 */ /* 0x000fea0003800000 */
.L_x_15496:
        /* <DEDUP_REMOVED lines=9> */
.L_x_15500:
[----:B------:R-:W-:Y:S01]  /*73d0*/  MOV R26, R27 ;  /* 0x0000001b001a7202 */ /* 0x000fe20000000f00 */
[----:B------:R-:W-:Y:S02]  /*73e0*/  IMAD.MOV.U32 R12, RZ, RZ, R3 ;  /* 0x000000ffff0c7224 */ /* 0x000fe400078e0003 */
[----:B------:R-:W-:Y:S02]  /*73f0*/  IMAD.MOV.U32 R27, RZ, RZ, R18 ;  /* 0x000000ffff1b7224 */ /* 0x000fe400078e0012 */
[----:B------:R-:W-:-:S07]  /*7400*/  IMAD.MOV.U32 R3, RZ, RZ, R2 ;  /* 0x000000ffff037224 */ /* 0x000fce00078e0002 */
.L_x_15501:
[----:B------:R-:W-:Y:S05]  /*7410*/  BSYNC B1 ;  /* 0x0000000000017941 */ /* 0x000fea0003800000 */
.L_x_15499:
        /* <DEDUP_REMOVED lines=9> */
.L_x_15503:
[----:B------:R-:W-:Y:S01]  /*74b0*/  IMAD.MOV.U32 R31, RZ, RZ, R26 ;  /* 0x000000ffff1f7224 */ /* 0x000fe200078e001a */
[----:B------:R-:W-:Y:S01]  /*74c0*/  MOV R29, R12 ;  /* 0x0000000c001d7202 */ /* 0x000fe20000000f00 */
[----:B------:R-:W-:Y:S02]  /*74d0*/  IMAD.MOV.U32 R26, RZ, RZ, R19 ;  /* 0x000000ffff1a7224 */ /* 0x000fe400078e0013 */
[----:B------:R-:W-:-:S07]  /*74e0*/  IMAD.MOV.U32 R12, RZ, RZ, R17 ;  /* 0x000000ffff0c7224 */ /* 0x000fce00078e0011 */
.L_x_15504:
[----:B------:R-:W-:Y:S05]  /*74f0*/  BSYNC B1 ;  /* 0x0000000000017941 */ /* 0x000fea0003800000 */
.L_x_15502:
        /* <DEDUP_REMOVED lines=9> */
.L_x_15506:
[----:B------:R-:W-:Y:S01]  /*7590*/  IMAD.MOV.U32 R18, RZ, RZ, R31 ;  /* 0x000000ffff127224 */ /* 0x000fe200078e001f */
[----:B------:R-:W-:Y:S01]  /*75a0*/  MOV R31, R28 ;  /* 0x0000001c001f7202 */ /* 0x000fe20000000f00 */
[----:B------:R-:W-:Y:S02]  /*75b0*/  IMAD.MOV.U32 R2, RZ, RZ, R29 ;  /* 0x000000ffff027224 */ /* 0x000fe400078e001d */
[----:B------:R-:W-:-:S07]  /*75c0*/  IMAD.MOV.U32 R29, RZ, RZ, R0 ;  /* 0x000000ffff1d7224 */ /* 0x000fce00078e0000 */
.L_x_15507:
[----:B------:R-:W-:Y:S05]  /*75d0*/  BSYNC B1 ;  /* 0x0000000000017941 */ /* 0x000fea0003800000 */
.L_x_15505:
        /* <DEDUP_REMOVED lines=9> */
.L_x_15509:
[----:B------:R-:W-:Y:S02]  /*7670*/  IMAD.MOV.U32 R0, RZ, RZ, R18 ;  /* 0x000000ffff007224 */ /* 0x000fe400078e0012 */
[----:B------:R-:W-:Y:S01]  /*7680*/  IMAD.MOV.U32 R17, RZ, RZ, R2 ;  /* 0x000000ffff117224 */ /* 0x000fe200078e0002 */
[----:B------:R-:W-:Y:S01]  /*7690*/  MOV R2, R33 ;  /* 0x0000002100027202 */ /* 0x000fe20000000f00 */
[----:B------:R-:W-:-:S07]  /*76a0*/  IMAD.MOV.U32 R18, RZ, RZ, R35 ;  /* 0x000000ffff127224 */ /* 0x000fce00078e0023 */
.L_x_15510:
[----:B------:R-:W-:Y:S05]  /*76b0*/  BSYNC B1 ;  /* 0x0000000000017941 */ /* 0x000fea0003800000 */
.L_x_15508:
        /* <DEDUP_REMOVED lines=9> */
.L_x_15512:
[----:B------:R-:W-:Y:S02]  /*7750*/  IMAD.MOV.U32 R33, RZ, RZ, R0 ;  /* 0x000000ffff217224 */ /* 0x000fe400078e0000 */
[----:B------:R-:W-:Y:S02]  /*7760*/  IMAD.MOV.U32 R19, RZ, RZ, R17 ;  /* 0x000000ffff137224 */ /* 0x000fe400078e0011 */
[----:B------:R-:W-:Y:S02]  /*7770*/  IMAD.MOV.U32 R0, RZ, RZ, R7 ;  /* 0x000000ffff007224 */ /* 0x000fe400078e0007 */
[----:B------:R-:W-:-:S07]  /*7780*/  IMAD.MOV.U32 R17, RZ, RZ, R30 ;  /* 0x000000ffff117224 */ /* 0x000fce00078e001e */
.L_x_15513:
[----:B------:R-:W-:Y:S05]  /*7790*/  BSYNC B1 ;  /* 0x0000000000017941 */ /* 0x000fea0003800000 */
.L_x_15511:
        /* <DEDUP_REMOVED lines=9> */
.L_x_15515:
[----:B------:R-:W-:Y:S02]  /*7830*/  IMAD.MOV.U32 R28, RZ, RZ, R33 ;  /* 0x000000ffff1c7224 */ /* 0x000fe400078e0021 */
[----:B------:R-:W-:Y:S02]  /*7840*/  IMAD.MOV.U32 R7, RZ, RZ, R19 ;  /* 0x000000ffff077224 */ /* 0x000fe400078e0013 */
[----:B------:R-:W-:Y:S02]  /*7850*/  IMAD.MOV.U32 R33, RZ, RZ, R22 ;  /* 0x000000ffff217224 */ /* 0x000fe400078e0016 */
[----:B------:R-:W-:-:S07]  /*7860*/  IMAD.MOV.U32 R19, RZ, RZ, R6 ;  /* 0x000000ffff137224 */ /* 0x000fce00078e0006 */
.L_x_15516:
[----:B------:R-:W-:Y:S05]  /*7870*/  BSYNC B1 ;  /* 0x0000000000017941 */ /* 0x000fea0003800000 */
.L_x_15514:
        /* <DEDUP_REMOVED lines=9> */
.L_x_15518:
[----:B------:R-:W-:Y:S02]  /*7910*/  IMAD.MOV.U32 R22, RZ, RZ, R28 ;  /* 0x000000ffff167224 */ /* 0x000fe400078e001c */
[----:B------:R-:W-:Y:S02]  /*7920*/  IMAD.MOV.U32 R6, RZ, RZ, R7 ;  /* 0x000000ffff067224 */ /* 0x000fe400078e0007 */
[----:B------:R-:W-:Y:S02]  /*7930*/  IMAD.MOV.U32 R28, RZ, RZ, R5 ;  /* 0x000000ffff1c7224 */ /* 0x000fe400078e0005 */
[----:B------:R-:W-:-:S07]  /*7940*/  IMAD.MOV.U32 R7, RZ, RZ, R4 ;  /* 0x000000ffff077224 */ /* 0x000fce00078e0004 */
.L_x_15519:
[----:B------:R-:W-:Y:S05]  /*7950*/  BSYNC B1 ;  /* 0x0000000000017941 */ /* 0x000fea0003800000 */
.L_x_15517:
        /* <DEDUP_REMOVED lines=9> */
.L_x_15521:
[----:B------:R-:W-:Y:S01]  /*79f0*/  MOV R5, R22 ;  /* 0x0000001600057202 */ /* 0x000fe20000000f00 */
[----:B------:R-:W-:Y:S02]  /*7a00*/  IMAD.MOV.U32 R4, RZ, RZ, R6 ;  /* 0x000000ffff047224 */ /* 0x000fe400078e0006 */
[----:B------:R-:W-:Y:S02]  /*7a10*/  IMAD.MOV.U32 R22, RZ, RZ, R21 ;  /* 0x000000ffff167224 */ /* 0x000fe400078e0015 */
[----:B------:R-:W-:-:S07]  /*7a20*/  IMAD.MOV.U32 R6, RZ, RZ, R11 ;  /* 0x000000ffff067224 */ /* 0x000fce00078e000b */
.L_x_15522:
[----:B------:R-:W-:Y:S05]  /*7a30*/  BSYNC B1 ;  /* 0x0000000000017941 */ /* 0x000fea0003800000 */
.L_x_15520:
        /* <DEDUP_REMOVED lines=9> */
.L_x_15524:
[----:B------:R-:W-:Y:S01]  /*7ad0*/  IMAD.MOV.U32 R21, RZ, RZ, R5 ;  /* 0x000000ffff157224 */ /* 0x000fe200078e0005 */
[----:B------:R-:W-:Y:S01]  /*7ae0*/  MOV R11, R4 ;  /* 0x00000004000b7202 */ /* 0x000fe20000000f00 */
[----:B------:R-:W-:Y:S02]  /*7af0*/  IMAD.MOV.U32 R5, RZ, RZ, R10 ;  /* 0x000000ffff057224 */ /* 0x000fe400078e000a */
[----:B------:R-:W-:-:S07]  /*7b00*/  IMAD.MOV.U32 R4, RZ, RZ, R9 ;  /* 0x000000ffff047224 */ /* 0x000fce00078e0009 */
.L_x_15525:
[----:B------:R-:W-:Y:S05]  /*7b10*/  BSYNC B1 ;  /* 0x0000000000017941 */ /* 0x000fea0003800000 */
.L_x_15523:
        /* <DEDUP_REMOVED lines=9> */
.L_x_15527:
[----:B------:R-:W-:Y:S01]  /*7bb0*/  IMAD.MOV.U32 R10, RZ, RZ, R21 ;  /* 0x000000ffff0a7224 */ /* 0x000fe200078e0015 */
[----:B------:R-:W-:Y:S01]  /*7bc0*/  MOV R21, R20 ;  /* 0x0000001400157202 */ /* 0x000fe20000000f00 */
[----:B------:R-:W-:Y:S02]  /*7bd0*/  IMAD.MOV.U32 R9, RZ, RZ, R11 ;  /* 0x000000ffff097224 */ /* 0x000fe400078e000b */
[----:B------:R-:W-:-:S07]  /*7be0*/  IMAD.MOV.U32 R11, RZ, RZ, R8 ;  /* 0x000000ffff0b7224 */ /* 0x000fce00078e0008 */
.L_x_15528:
[----:B------:R-:W-:Y:S05]  /*7bf0*/  BSYNC B1 ;  /* 0x0000000000017941 */ /* 0x000fea0003800000 */
.L_x_15526:
        /* <DEDUP_REMOVED lines=16> */
.L_x_15530:
[----:B------:R-:W-:Y:S01]  /*7d00*/  IMAD.MOV.U32 R55, RZ, RZ, R16 ;  /* 0x000000ffff377224 */ /* 0x000fe200078e0010 */
[----:B------:R-:W-:Y:S01]  /*7d10*/  MOV R35, R64 ;  /* 0x0000004000237202 */ /* 0x000fe20000000f00 */
[----:B------:R-:W-:Y:S02]  /*7d20*/  IMAD.MOV.U32 R64, RZ, RZ, R15 ;  /* 0x000000ffff407224 */ /* 0x000fe400078e000f */
[----:B------:R-:W-:-:S07]  /*7d30*/  IMAD.MOV.U32 R16, RZ, RZ, R23 ;  /* 0x000000ffff107224 */ /* 0x000fce00078e0017 */
.L_x_15531:
[----:B------:R-:W-:Y:S05]  /*7d40*/  BSYNC B1 ;  /* 0x0000000000017941 */ /* 0x000fea0003800000 */
.L_x_15529:
        /* <DEDUP_REMOVED lines=9> */
.L_x_15533:
[----:B------:R-:W-:Y:S01]  /*7de0*/  IMAD.MOV.U32 R20, RZ, RZ, R55 ;  /* 0x000000ffff147224 */ /* 0x000fe200078e0037 */
[----:B------:R-:W-:Y:S01]  /*7df0*/  MOV R55, R48 ;  /* 0x0000003000377202 */ /* 0x000fe20000000f00 */
[----:B------:R-:W-:Y:S02]  /*7e00*/  IMAD.MOV.U32 R8, RZ, RZ, R35 ;  /* 0x000000ffff087224 */ /* 0x000fe400078e0023 */
[----:B------:R-:W-:-:S07]  /*7e10*/  IMAD.MOV.U32 R35, RZ, RZ, R14 ;  /* 0x000000ffff237224 */ /* 0x000fce00078e000e */
.L_x_15534:
[----:B------:R-:W-:Y:S05]  /*7e20*/  BSYNC B1 ;  /* 0x0000000000017941 */ /* 0x000fea0003800000 */
.L_x_15532:
        /* <DEDUP_REMOVED lines=9> */
.L_x_15536:
[----:B------:R-:W-:Y:S02]  /*7ec0*/  IMAD.MOV.U32 R23, RZ, RZ, R20 ;  /* 0x000000ffff177224 */ /* 0x000fe400078e0014 */
[----:B------:R-:W-:Y:S01]  /*7ed0*/  IMAD.MOV.U32 R15, RZ, RZ, R8 ;  /* 0x000000ffff0f7224 */ /* 0x000fe200078e0008 */
[----:B------:R-:W-:Y:S01]  /*7ee0*/  MOV R8, R13 ;  /* 0x0000000d00087202 */ /* 0x000fe20000000f00 */
[----:B------:R-:W-:-:S07]  /*7ef0*/  IMAD.MOV.U32 R20, RZ, RZ, R25 ;  /* 0x000000ffff147224 */ /* 0x000fce00078e0019 */
.L_x_15537:
[----:B------:R-:W-:Y:S05]  /*7f00*/  BSYNC B1 ;  /* 0x0000000000017941 */ /* 0x000fea0003800000 */
.L_x_15535:
        /* <DEDUP_REMOVED lines=9> */
.L_x_15539:
[----:B------:R-:W-:Y:S02]  /*7fa0*/  IMAD.MOV.U32 R30, RZ, RZ, R23 ;  /* 0x000000ffff1e7224 */ /* 0x000fe400078e0017 */
[----:B------:R-:W-:Y:S02]  /*7fb0*/  IMAD.MOV.U32 R14, RZ, RZ, R15 ;  /* 0x000000ffff0e7224 */ /* 0x000fe400078e000f */
[----:B------:R-:W-:Y:S02]  /*7fc0*/  IMAD.MOV.U32 R23, RZ, RZ, R50 ;  /* 0x000000ffff177224 */ /* 0x000fe400078e0032 */
[----:B------:R-:W-:-:S07]  /*7fd0*/  IMAD.MOV.U32 R15, RZ, RZ, R24 ;  /* 0x000000ffff0f7224 */ /* 0x000fce00078e0018 */
.L_x_15540:
[----:B------:R-:W-:Y:S05]  /*7fe0*/  BSYNC B1 ;  /* 0x0000000000017941 */ /* 0x000fea0003800000 */
.L_x_15538:
        /* <DEDUP_REMOVED lines=9> */
.L_x_15542:
[----:B------:R-:W-:Y:S02]  /*8080*/  IMAD.MOV.U32 R25, RZ, RZ, R30 ;  /* 0x000000ffff197224 */ /* 0x000fe400078e001e */
[----:B------:R-:W-:Y:S02]  /*8090*/  IMAD.MOV.U32 R13, RZ, RZ, R14 ;  /* 0x000000ffff0d7224 */ /* 0x000fe400078e000e */
[----:B------:R-:W-:Y:S02]  /*80a0*/  IMAD.MOV.U32 R30, RZ, RZ, R27 ;  /* 0x000000ffff1e7224 */ /* 0x000fe400078e001b */
[----:B------:R-:W-:-:S07]  /*80b0*/  IMAD.MOV.U32 R14, RZ, RZ, R3 ;  /* 0x000000ffff0e7224 */ /* 0x000fce00078e0003 */
.L_x_15543:
[----:B------:R-:W-:Y:S05]  /*80c0*/  BSYNC B1 ;  /* 0x0000000000017941 */ /* 0x000fea0003800000 */
.L_x_15541:
        /* <DEDUP_REMOVED lines=9> */
.L_x_15545:
[----:B------:R-:W-:Y:S02]  /*8160*/  IMAD.MOV.U32 R46, RZ, RZ, R25 ;  /* 0x000000ffff2e7224 */ /* 0x000fe400078e0019 */
[----:B------:R-:W-:Y:S02]  /*8170*/  IMAD.MOV.U32 R24, RZ, RZ, R13 ;  /* 0x000000ffff187224 */ /* 0x000fe400078e000d */
[----:B------:R-:W-:Y:S02]  /*8180*/  IMAD.MOV.U32 R25, RZ, RZ, R26 ;  /* 0x000000ffff197224 */ /* 0x000fe400078e001a */
[----:B------:R-:W-:-:S07]  /*8190*/  IMAD.MOV.U32 R13, RZ, RZ, R12 ;  /* 0x000000ffff0d7224 */ /* 0x000fce00078e000c */
.L_x_15546:
[----:B------:R-:W-:Y:S05]  /*81a0*/  BSYNC B1 ;  /* 0x0000000000017941 */ /* 0x000fea0003800000 */
.L_x_15544:
        /* <DEDUP_REMOVED lines=9> */
.L_x_15548:
[----:B------:R-:W-:Y:S01]  /*8240*/  MOV R27, R46 ;  /* 0x0000002e001b7202 */ /* 0x000fe20000000f00 */
[----:B------:R-:W-:Y:S02]  /*8250*/  IMAD.MOV.U32 R3, RZ, RZ, R24 ;  /* 0x000000ffff037224 */ /* 0x000fe400078e0018 */
[----:B------:R-:W-:Y:S02]  /*8260*/  IMAD.MOV.U32 R46, RZ, RZ, R31 ;  /* 0x000000ffff2e7224 */ /* 0x000fe400078e001f */
[----:B------:R-:W-:-:S07]  /*8270*/  IMAD.MOV.U32 R24, RZ, RZ, R29 ;  /* 0x000000ffff187224 */ /* 0x000fce00078e001d */
.L_x_15549:
[----:B------:R-:W-:Y:S05]  /*8280*/  BSYNC B1 ;  /* 0x0000000000017941 */ /* 0x000fea0003800000 */
.L_x_15547:
        /* <DEDUP_REMOVED lines=9> */
.L_x_15551:
[----:B------:R-:W-:Y:S01]  /*8320*/  IMAD.MOV.U32 R29, RZ, RZ, R27 ;  /* 0x000000ffff1d7224 */ /* 0x000fe200078e001b */
[----:B------:R-:W-:Y:S01]  /*8330*/  MOV R12, R3 ;  /* 0x00000003000c7202 */ /* 0x000fe20000000f00 */
[----:B------:R-:W-:Y:S02]  /*8340*/  IMAD.MOV.U32 R27, RZ, RZ, R18 ;  /* 0x000000ffff1b7224 */ /* 0x000fe400078e0012 */
[----:B------:R-:W-:-:S07]  /*8350*/  IMAD.MOV.U32 R3, RZ, RZ, R2 ;  /* 0x000000ffff037224 */ /* 0x000fce00078e0002 */
.L_x_15552:
[----:B------:R-:W-:Y:S05]  /*8360*/  BSYNC B1 ;  /* 0x0000000000017941 */ /* 0x000fea0003800000 */
.L_x_15550:
        /* <DEDUP_REMOVED lines=9> */
.L_x_15554:
[----:B------:R-:W-:Y:S01]  /*8400*/  IMAD.MOV.U32 R18, RZ, RZ, R29 ;  /* 0x000000ffff127224 */ /* 0x000fe200078e001d */
[----:B------:R-:W-:Y:S01]  /*8410*/  MOV R29, R0 ;  /* 0x00000000001d7202 */ /* 0x000fe20000000f00 */
[----:B------:R-:W-:Y:S02]  /*8420*/  IMAD.MOV.U32 R2, RZ, RZ, R12 ;  /* 0x000000ffff027224 */ /* 0x000fe400078e000c */
[----:B------:R-:W-:-:S07]  /*8430*/  IMAD.MOV.U32 R12, RZ, RZ, R17 ;  /* 0x000000ffff0c7224 */ /* 0x000fce00078e0011 */
.L_x_15555:
[----:B------:R-:W-:Y:S05]  /*8440*/  BSYNC B1 ;  /* 0x0000000000017941 */ /* 0x000fea0003800000 */
.L_x_15553:
        /* <DEDUP_REMOVED lines=9> */
.L_x_15557:
[----:B------:R-:W-:Y:S02]  /*84e0*/  IMAD.MOV.U32 R17, RZ, RZ, R18 ;  /* 0x000000ffff117224 */ /* 0x000fe400078e0012 */
[----:B------:R-:W-:Y:S01]  /*84f0*/  IMAD.MOV.U32 R0, RZ, RZ, R2 ;  /* 0x000000ffff007224 */ /* 0x000fe200078e0002 */
[----:B------:R-:W-:Y:S01]  /*8500*/  MOV R2, R19 ;  /* 0x0000001300027202 */ /* 0x000fe20000000f00 */
[----:B------:R-:W-:-:S07]  /*8510*/  IMAD.MOV.U32 R18, RZ, RZ, R33 ;  /* 0x000000ffff127224 */ /* 0x000fce00078e0021 */
.L_x_15558:
[----:B------:R-:W-:Y:S05]  /*8520*/  BSYNC B1 ;  /* 0x0000000000017941 */ /* 0x000fea0003800000 */
.L_x_15556:
        /* <DEDUP_REMOVED lines=9> */
.L_x_15560:
[----:B------:R-:W-:Y:S02]  /*85c0*/  IMAD.MOV.U32 R31, RZ, RZ, R17 ;  /* 0x000000ffff1f7224 */ /* 0x000fe400078e0011 */
[----:B------:R-:W-:Y:S02]  /*85d0*/  IMAD.MOV.U32 R19, RZ, RZ, R0 ;  /* 0x000000ffff137224 */ /* 0x000fe400078e0000 */
[----:B------:R-:W-:Y:S02]  /*85e0*/  IMAD.MOV.U32 R17, RZ, RZ, R28 ;  /* 0x000000ffff117224 */ /* 0x000fe400078e001c */
[----:B------:R-:W-:-:S07]  /*85f0*/  IMAD.MOV.U32 R0, RZ, RZ, R7 ;  /* 0x000000ffff007224 */ /* 0x000fce00078e0007 */
.L_x_15561:
[----:B------:R-:W-:Y:S05]  /*8600*/  BSYNC B1 ;  /* 0x0000000000017941 */ /* 0x000fea0003800000 */
.L_x_15559:
        /* <DEDUP_REMOVED lines=9> */
.L_x_15563:
[----:B------:R-:W-:Y:S02]  /*86a0*/  IMAD.MOV.U32 R26, RZ, RZ, R31 ;  /* 0x000000ffff1a7224 */ /* 0x000fe400078e001f */
[----:B------:R-:W-:Y:S02]  /*86b0*/  IMAD.MOV.U32 R7, RZ, RZ, R19 ;  /* 0x000000ffff077224 */ /* 0x000fe400078e0013 */
[----:B------:R-:W-:Y:S02]  /*86c0*/  IMAD.MOV.U32 R31, RZ, RZ, R22 ;  /* 0x000000ffff1f7224 */ /* 0x000fe400078e0016 */
[----:B------:R-:W-:-:S07]  /*86d0*/  IMAD.MOV.U32 R19, RZ, RZ, R6 ;  /* 0x000000ffff137224 */ /* 0x000fce00078e0006 */
.L_x_15564:
[----:B------:R-:W-:Y:S05]  /*86e0*/  BSYNC B1 ;  /* 0x0000000000017941 */ /* 0x000fea0003800000 */
.L_x_15562:
        /* <DEDUP_REMOVED lines=9> */
.L_x_15566:
[----:B------:R-:W-:Y:S02]  /*8780*/  IMAD.MOV.U32 R22, RZ, RZ, R26 ;  /* 0x000000ffff167224 */ /* 0x000fe400078e001a */
[----:B------:R-:W-:Y:S02]  /*8790*/  IMAD.MOV.U32 R6, RZ, RZ, R7 ;  /* 0x000000ffff067224 */ /* 0x000fe400078e0007 */
[----:B------:R-:W-:Y:S02]  /*87a0*/  IMAD.MOV.U32 R26, RZ, RZ, R5 ;  /* 0x000000ffff1a7224 */ /* 0x000fe400078e0005 */
[----:B------:R-:W-:-:S07]  /*87b0*/  IMAD.MOV.U32 R7, RZ, RZ, R4 ;  /* 0x000000ffff077224 */ /* 0x000fce00078e0004 */
.L_x_15567:
[----:B------:R-:W-:Y:S05]  /*87c0*/  BSYNC B1 ;  /* 0x0000000000017941 */ /* 0x000fea0003800000 */
.L_x_15565:
        /* <DEDUP_REMOVED lines=9> */
.L_x_15569:
[----:B------:R-:W-:Y:S01]  /*8860*/  MOV R5, R22 ;  /* 0x0000001600057202 */ /* 0x000fe20000000f00 */
[----:B------:R-:W-:Y:S02]  /*8870*/  IMAD.MOV.U32 R4, RZ, RZ, R6 ;  /* 0x000000ffff047224 */ /* 0x000fe400078e0006 */
[----:B------:R-:W-:Y:S02]  /*8880*/  IMAD.MOV.U32 R22, RZ, RZ, R21 ;  /* 0x000000ffff167224 */ /* 0x000fe400078e0015 */
[----:B------:R-:W-:-:S07]  /*8890*/  IMAD.MOV.U32 R6, RZ, RZ, R11 ;  /* 0x000000ffff067224 */ /* 0x000fce00078e000b */
.L_x_15570:
[----:B------:R-:W-:Y:S05]  /*88a0*/  BSYNC B1 ;  /* 0x0000000000017941 */ /* 0x000fea0003800000 */
.L_x_15568:
        /* <DEDUP_REMOVED lines=9> */
.L_x_15572:
[----:B------:R-:W-:Y:S01]  /*8940*/  IMAD.MOV.U32 R21, RZ, RZ, R5 ;  /* 0x000000ffff157224 */ /* 0x000fe200078e0005 */
[----:B------:R-:W-:Y:S01]  /*8950*/  MOV R11, R4 ;  /* 0x00000004000b7202 */ /* 0x000fe20000000f00 */
[----:B------:R-:W-:Y:S02]  /*8960*/  IMAD.MOV.U32 R5, RZ, RZ, R10 ;  /* 0x000000ffff057224 */ /* 0x000fe400078e000a */
[----:B------:R-:W-:-:S07]  /*8970*/  IMAD.MOV.U32 R4, RZ, RZ, R9 ;  /* 0x000000ffff047224 */ /* 0x000fce00078e0009 */
.L_x_15573:
[----:B------:R-:W-:Y:S05]  /*8980*/  BSYNC B1 ;  /* 0x0000000000017941 */ /* 0x000fea0003800000 */
.L_x_15571:
        /* <DEDUP_REMOVED lines=16> */
.L_x_15575:
[----:B------:R-:W-:Y:S01]  /*8a90*/  MOV R33, R16 ;  /* 0x0000001000217202 */ /* 0x000fe20000000f00 */
[----:B------:R-:W-:Y:S02]  /*8aa0*/  IMAD.MOV.U32 R9, RZ, RZ, R64 ;  /* 0x000000ffff097224 */ /* 0x000fe400078e0040 */
[----:B------:R-:W-:Y:S02]  /*8ab0*/  IMAD.MOV.U32 R64, RZ, RZ, R35 ;  /* 0x000000ffff407224 */ /* 0x000fe400078e0023 */
[----:B------:R-:W-:-:S07]  /*8ac0*/  IMAD.MOV.U32 R16, RZ, RZ, R55 ;  /* 0x000000ffff107224 */ /* 0x000fce00078e0037 */
.L_x_15576:
[----:B------:R-:W-:Y:S05]  /*8ad0*/  BSYNC B1 ;  /* 0x0000000000017941 */ /* 0x000fea0003800000 */
.L_x_15574:
        /* <DEDUP_REMOVED lines=9> */
.L_x_15578:
[----:B------:R-:W-:Y:S01]  /*8b70*/  IMAD.MOV.U32 R28, RZ, RZ, R33 ;  /* 0x000000ffff1c7224 */ /* 0x000fe200078e0021 */
[----:B------:R-:W-:Y:S01]  /*8b80*/  MOV R10, R9 ;  /* 0x00000009000a7202 */ /* 0x000fe20000000f00 */
[----:B------:R-:W-:Y:S02]  /*8b90*/  IMAD.MOV.U32 R33, RZ, RZ, R20 ;  /* 0x000000ffff217224 */ /* 0x000fe400078e0014 */
[----:B------:R-:W-:-:S07]  /*8ba0*/  IMAD.MOV.U32 R9, RZ, RZ, R8 ;  /* 0x000000ffff097224 */ /* 0x000fce00078e0008 */
.L_x_15579:
[----:B------:R-:W-:Y:S05]  /*8bb0*/  BSYNC B1 ;  /* 0x0000000000017941 */ /* 0x000fea0003800000 */
.L_x_15577:
        /* <DEDUP_REMOVED lines=9> */
.L_x_15581:
[----:B------:R-:W-:Y:S01]  /*8c50*/  IMAD.MOV.U32 R53, RZ, RZ, R28 ;  /* 0x000000ffff357224 */ /* 0x000fe200078e001c */
[----:B------:R-:W-:Y:S01]  /*8c60*/  MOV R28, R23 ;  /* 0x00000017001c7202 */ /* 0x000fe20000000f00 */
[----:B------:R-:W-:Y:S02]  /*8c70*/  IMAD.MOV.U32 R35, RZ, RZ, R10 ;  /* 0x000000ffff237224 */ /* 0x000fe400078e000a */
[----:B------:R-:W-:-:S07]  /*8c80*/  IMAD.MOV.U32 R10, RZ, RZ, R15 ;  /* 0x000000ffff0a7224 */ /* 0x000fce00078e000f */
.L_x_15582:
[----:B------:R-:W-:Y:S05]  /*8c90*/  BSYNC B1 ;  /* 0x0000000000017941 */ /* 0x000fea0003800000 */
.L_x_15580:
        /* <DEDUP_REMOVED lines=9> */
.L_x_15584:
[----:B------:R-:W-:Y:S02]  /*8d30*/  IMAD.MOV.U32 R20, RZ, RZ, R53 ;  /* 0x000000ffff147224 */ /* 0x000fe400078e0035 */
[----:B------:R-:W-:Y:S01]  /*8d40*/  IMAD.MOV.U32 R8, RZ, RZ, R35 ;  /* 0x000000ffff087224 */ /* 0x000fe200078e0023 */
[----:B------:R-:W-:Y:S01]  /*8d50*/  MOV R35, R14 ;  /* 0x0000000e00237202 */ /* 0x000fe20000000f00 */
[----:B------:R-:W-:-:S07]  /*8d60*/  IMAD.MOV.U32 R53, RZ, RZ, R30 ;  /* 0x000000ffff357224 */ /* 0x000fce00078e001e */
.L_x_15585:
[----:B------:R-:W-:Y:S05]  /*8d70*/  BSYNC B1 ;  /* 0x0000000000017941 */ /* 0x000fea0003800000 */
.L_x_15583:
        /* <DEDUP_REMOVED lines=9> */
.L_x_15587:
[----:B------:R-:W-:Y:S02]  /*8e10*/  IMAD.MOV.U32 R23, RZ, RZ, R20 ;  /* 0x000000ffff177224 */ /* 0x000fe400078e0014 */
[----:B------:R-:W-:Y:S02]  /*8e20*/  IMAD.MOV.U32 R15, RZ, RZ, R8 ;  /* 0x000000ffff0f7224 */ /* 0x000fe400078e0008 */
[----:B------:R-:W-:Y:S02]  /*8e30*/  IMAD.MOV.U32 R20, RZ, RZ, R25 ;  /* 0x000000ffff147224 */ /* 0x000fe400078e0019 */
[----:B------:R-:W-:-:S07]  /*8e40*/  IMAD.MOV.U32 R8, RZ, RZ, R13 ;  /* 0x000000ffff087224 */ /* 0x000fce00078e000d */
.L_x_15588:
[----:B------:R-:W-:Y:S05]  /*8e50*/  BSYNC B1 ;  /* 0x0000000000017941 */ /* 0x000fea0003800000 */
.L_x_15586:
        /* <DEDUP_REMOVED lines=9> */
.L_x_15590:
[----:B------:R-:W-:Y:S02]  /*8ef0*/  IMAD.MOV.U32 R30, RZ, RZ, R23 ;  /* 0x000000ffff1e7224 */ /* 0x000fe400078e0017 */
[----:B------:R-:W-:Y:S02]  /*8f00*/  IMAD.MOV.U32 R14, RZ, RZ, R15 ;  /* 0x000000ffff0e7224 */ /* 0x000fe400078e000f */
[----:B------:R-:W-:Y:S02]  /*8f10*/  IMAD.MOV.U32 R23, RZ, RZ, R46 ;  /* 0x000000ffff177224 */ /* 0x000fe400078e002e */
[----:B------:R-:W-:-:S07]  /*8f20*/  IMAD.MOV.U32 R15, RZ, RZ, R24 ;  /* 0x000000ffff0f7224 */ /* 0x000fce00078e0018 */
.L_x_15591:
[----:B------:R-:W-:Y:S05]  /*8f30*/  BSYNC B1 ;  /* 0x0000000000017941 */ /* 0x000fea0003800000 */
.L_x_15589:
        /* <DEDUP_REMOVED lines=9> */
.L_x_15593:
[----:B------:R-:W-:Y:S02]  /*8fd0*/  IMAD.MOV.U32 R24, RZ, RZ, R30 ;  /* 0x000000ffff187224 */ /* 0x000fe400078e001e */
[----:B------:R-:W-:Y:S02]  /*8fe0*/  IMAD.MOV.U32 R13, RZ, RZ, R14 ;  /* 0x000000ffff0d7224 */ /* 0x000fe400078e000e */
[----:B------:R-:W-:Y:S02]  /*8ff0*/  IMAD.MOV.U32 R30, RZ, RZ, R27 ;  /* 0x000000ffff1e7224 */ /* 0x000fe400078e001b */
[----:B------:R-:W-:-:S07]  /*9000*/  IMAD.MOV.U32 R14, RZ, RZ, R3 ;  /* 0x000000ffff0e7224 */ /* 0x000fce00078e0003 */
.L_x_15594:
[----:B------:R-:W-:Y:S05]  /*9010*/  BSYNC B1 ;  /* 0x0000000000017941 */ /* 0x000fea0003800000 */
.L_x_15592:
        /* <DEDUP_REMOVED lines=9> */
.L_x_15596:
[----:B------:R-:W-:Y:S01]  /*90b0*/  MOV R25, R24 ;  /* 0x0000001800197202 */ /* 0x000fe20000000f00 */
[----:B------:R-:W-:Y:S02]  /*90c0*/  IMAD.MOV.U32 R3, RZ, RZ, R13 ;  /* 0x000000ffff037224 */ /* 0x000fe400078e000d */
[----:B------:R-:W-:Y:S02]  /*90d0*/  IMAD.MOV.U32 R24, RZ, RZ, R29 ;  /* 0x000000ffff187224 */ /* 0x000fe400078e001d */
[----:B------:R-:W-:-:S07]  /*90e0*/  IMAD.MOV.U32 R13, RZ, RZ, R12 ;  /* 0x000000ffff0d7224 */ /* 0x000fce00078e000c */
.L_x_15597:
[----:B------:R-:W-:Y:S05]  /*90f0*/  BSYNC B1 ;  /* 0x0000000000017941 */ /* 0x000fea0003800000 */
.L_x_15595:
        /* <DEDUP_REMOVED lines=9> */
.L_x_15599:
[----:B------:R-:W-:Y:S01]  /*9190*/  IMAD.MOV.U32 R12, RZ, RZ, R25 ;  /* 0x000000ffff0c7224 */ /* 0x000fe200078e0019 */
[----:B------:R-:W-:Y:S01]  /*91a0*/  MOV R27, R3 ;  /* 0x00000003001b7202 */ /* 0x000fe20000000f00 */
[----:B------:R-:W-:Y:S02]  /*91b0*/  IMAD.MOV.U32 R25, RZ, RZ, R18 ;  /* 0x000000ffff197224 */ /* 0x000fe400078e0012 */
[----:B------:R-:W-:-:S07]  /*91c0*/  IMAD.MOV.U32 R3, RZ, RZ, R2 ;  /* 0x000000ffff037224 */ /* 0x000fce00078e0002 */
.L_x_15600:
[----:B------:R-:W-:Y:S05]  /*91d0*/  BSYNC B1 ;  /* 0x0000000000017941 */ /* 0x000fea0003800000 */
.L_x_15598:
        /* <DEDUP_REMOVED lines=9> */
.L_x_15602:
[----:B------:R-:W-:Y:S01]  /*9270*/  IMAD.MOV.U32 R18, RZ, RZ, R12 ;  /* 0x000000ffff127224 */ /* 0x000fe200078e000c */
[----:B------:R-:W-:Y:S01]  /*9280*/  MOV R12, R17 ;  /* 0x00000011000c7202 */ /* 0x000fe20000000f00 */
[----:B------:R-:W-:Y:S02]  /*9290*/  IMAD.MOV.U32 R2, RZ, RZ, R27 ;  /* 0x000000ffff027224 */ /* 0x000fe400078e001b */
[----:B------:R-:W-:-:S07]  /*92a0*/  IMAD.MOV.U32 R27, RZ, RZ, R0 ;  /* 0x000000ffff1b7224 */ /* 0x000fce00078e0000 */
.L_x_15603:
[----:B------:R-:W-:Y:S05]  /*92b0*/  BSYNC B1 ;  /* 0x0000000000017941 */ /* 0x000fea0003800000 */
.L_x_15601:
        /* <DEDUP_REMOVED lines=9> */
.L_x_15605:
[----:B------:R-:W-:Y:S02]  /*9350*/  IMAD.MOV.U32 R17, RZ, RZ, R18 ;  /* 0x000000ffff117224 */ /* 0x000fe400078e0012 */
[----:B------:R-:W-:Y:S01]  /*9360*/  IMAD.MOV.U32 R0, RZ, RZ, R2 ;  /* 0x000000ffff007224 */ /* 0x000fe200078e0002 */
[----:B------:R-:W-:Y:S01]  /*9370*/  MOV R2, R19 ;  /* 0x0000001300027202 */ /* 0x000fe20000000f00 */
[----:B------:R-:W-:-:S07]  /*9380*/  IMAD.MOV.U32 R18, RZ, RZ, R31 ;  /* 0x000000ffff127224 */ /* 0x000fce00078e001f */
.L_x_15606:
[----:B------:R-:W-:Y:S05]  /*9390*/  BSYNC B1 ;  /* 0x0000000000017941 */ /* 0x000fea0003800000 */
.L_x_15604:
        /* <DEDUP_REMOVED lines=9> */
.L_x_15608:
[----:B------:R-:W-:Y:S02]  /*9430*/  IMAD.MOV.U32 R29, RZ, RZ, R17 ;  /* 0x000000ffff1d7224 */ /* 0x000fe400078e0011 */
[----:B------:R-:W-:Y:S02]  /*9440*/  IMAD.MOV.U32 R19, RZ, RZ, R0 ;  /* 0x000000ffff137224 */ /* 0x000fe400078e0000 */
[----:B------:R-:W-:Y:S02]  /*9450*/  IMAD.MOV.U32 R17, RZ, RZ, R26 ;  /* 0x000000ffff117224 */ /* 0x000fe400078e001a */
[----:B------:R-:W-:-:S07]  /*9460*/  IMAD.MOV.U32 R0, RZ, RZ, R7 ;  /* 0x000000ffff007224 */ /* 0x000fce00078e0007 */
.L_x_15609:
[----:B------:R-:W-:Y:S05]  /*9470*/  BSYNC B1 ;  /* 0x0000000000017941 */ /* 0x000fea0003800000 */
.L_x_15607:
        /* <DEDUP_REMOVED lines=9> */
.L_x_15611:
[----:B------:R-:W-:Y:S02]  /*9510*/  IMAD.MOV.U32 R26, RZ, RZ, R29 ;  /* 0x000000ffff1a7224 */ /* 0x000fe400078e001d */
[----:B------:R-:W-:Y:S02]  /*9520*/  IMAD.MOV.U32 R7, RZ, RZ, R19 ;  /* 0x000000ffff077224 */ /* 0x000fe400078e0013 */
[----:B------:R-:W-:Y:S02]  /*9530*/  IMAD.MOV.U32 R29, RZ, RZ, R22 ;  /* 0x000000ffff1d7224 */ /* 0x000fe400078e0016 */
[----:B------:R-:W-:-:S07]  /*9540*/  IMAD.MOV.U32 R19, RZ, RZ, R6 ;  /* 0x000000ffff137224 */ /* 0x000fce00078e0006 */
.L_x_15612:
[----:B------:R-:W-:Y:S05]  /*9550*/  BSYNC B1 ;  /* 0x0000000000017941 */ /* 0x000fea0003800000 */
.L_x_15610:
        /* <DEDUP_REMOVED lines=9> */
.L_x_15614:
[----:B------:R-:W-:Y:S02]  /*95f0*/  IMAD.MOV.U32 R22, RZ, RZ, R26 ;  /* 0x000000ffff167224 */ /* 0x000fe400078e001a */
[----:B------:R-:W-:Y:S02]  /*9600*/  IMAD.MOV.U32 R6, RZ, RZ, R7 ;  /* 0x000000ffff067224 */ /* 0x000fe400078e0007 */
[----:B------:R-:W-:Y:S02]  /*9610*/  IMAD.MOV.U32 R26, RZ, RZ, R5 ;  /* 0x000000ffff1a7224 */ /* 0x000fe400078e0005 */
[----:B------:R-:W-:-:S07]  /*9620*/  IMAD.MOV.U32 R7, RZ, RZ, R4 ;  /* 0x000000ffff077224 */ /* 0x000fce00078e0004 */
.L_x_15615:
[----:B------:R-:W-:Y:S05]  /*9630*/  BSYNC B1 ;  /* 0x0000000000017941 */ /* 0x000fea0003800000 */
.L_x_15613:
        /* <DEDUP_REMOVED lines=9> */
.L_x_15617:
[----:B------:R-:W-:Y:S01]  /*96d0*/  MOV R5, R22 ;  /* 0x0000001600057202 */ /* 0x000fe20000000f00 */
[----:B------:R-:W-:Y:S02]  /*96e0*/  IMAD.MOV.U32 R4, RZ, RZ, R6 ;  /* 0x000000ffff047224 */ /* 0x000fe400078e0006 */
[----:B------:R-:W-:Y:S02]  /*96f0*/  IMAD.MOV.U32 R22, RZ, RZ, R21 ;  /* 0x000000ffff167224 */ /* 0x000fe400078e0015 */
[----:B------:R-:W-:-:S07]  /*9700*/  IMAD.MOV.U32 R6, RZ, RZ, R11 ;  /* 0x000000ffff067224 */ /* 0x000fce00078e000b */
.L_x_15618:
[----:B------:R-:W-:Y:S05]  /*9710*/  BSYNC B1 ;  /* 0x0000000000017941 */ /* 0x000fea0003800000 */
.L_x_15616:
        /* <DEDUP_REMOVED lines=16> */
.L_x_15620:
[----:B------:R-:W-:Y:S02]  /*9820*/  IMAD.MOV.U32 R21, RZ, RZ, R16 ;  /* 0x000000ffff157224 */ /* 0x000fe400078e0010 */
[----:B------:R-:W-:Y:S02]  /*9830*/  IMAD.MOV.U32 R11, RZ, RZ, R64 ;  /* 0x000000ffff0b7224 */ /* 0x000fe400078e0040 */
[----:B------:R-:W-:Y:S02]  /*9840*/  IMAD.MOV.U32 R64, RZ, RZ, R9 ;  /* 0x000000ffff407224 */ /* 0x000fe400078e0009 */
[----:B------:R-:W-:-:S07]  /*9850*/  IMAD.MOV.U32 R16, RZ, RZ, R33 ;  /* 0x000000ffff107224 */ /* 0x000fce00078e0021 */
.L_x_15621:
[----:B------:R-:W-:Y:S05]  /*9860*/  BSYNC B1 ;  /* 0x0000000000017941 */ /* 0x000fea0003800000 */
.L_x_15619:
        /* <DEDUP_REMOVED lines=9> */
.L_x_15623:
[----:B------:R-:W-:Y:S01]  /*9900*/  MOV R44, R21 ;  /* 0x00000015002c7202 */ /* 0x000fe20000000f00 */
[----:B------:R-:W-:Y:S02]  /*9910*/  IMAD.MOV.U32 R42, RZ, RZ, R11 ;  /* 0x000000ffff2a7224 */ /* 0x000fe400078e000b */
[----:B------:R-:W-:Y:S02]  /*9920*/  IMAD.MOV.U32 R21, RZ, RZ, R28 ;  /* 0x000000ffff157224 */ /* 0x000fe400078e001c */
[----:B------:R-:W-:-:S07]  /*9930*/  IMAD.MOV.U32 R11, RZ, RZ, R10 ;  /* 0x000000ffff0b7224 */ /* 0x000fce00078e000a */
.L_x_15624:
[----:B------:R-:W-:Y:S05]  /*9940*/  BSYNC B1 ;  /* 0x0000000000017941 */ /* 0x000fea0003800000 */
.L_x_15622:
        /* <DEDUP_REMOVED lines=9> */
.L_x_15626:
[----:B------:R-:W-:Y:S01]  /*99e0*/  IMAD.MOV.U32 R31, RZ, RZ, R44 ;  /* 0x000000ffff1f7224 */ /* 0x000fe200078e002c */
[----:B------:R-:W-:Y:S01]  /*99f0*/  MOV R9, R42 ;  /* 0x0000002a00097202 */ /* 0x000fe20000000f00 */
[----:B------:R-:W-:Y:S02]  /*9a00*/  IMAD.MOV.U32 R44, RZ, RZ, R53 ;  /* 0x000000ffff2c7224 */ /* 0x000fe400078e0035 */
[----:B------:R-:W-:-:S07]  /*9a10*/  IMAD.MOV.U32 R42, RZ, RZ, R35 ;  /* 0x000000ffff2a7224 */ /* 0x000fce00078e0023 */
.L_x_15627:
[----:B------:R-:W-:Y:S05]  /*9a20*/  BSYNC B1 ;  /* 0x0000000000017941 */ /* 0x000fea0003800000 */
.L_x_15625:
        /* <DEDUP_REMOVED lines=9> */
.L_x_15629:
[----:B------:R-:W-:Y:S01]  /*9ac0*/  IMAD.MOV.U32 R28, RZ, RZ, R31 ;  /* 0x000000ffff1c7224 */ /* 0x000fe200078e001f */
[----:B------:R-:W-:Y:S01]  /*9ad0*/  MOV R31, R20 ;  /* 0x00000014001f7202 */ /* 0x000fe20000000f00 */
[----:B------:R-:W-:Y:S02]  /*9ae0*/  IMAD.MOV.U32 R10, RZ, RZ, R9 ;  /* 0x000000ffff0a7224 */ /* 0x000fe400078e0009 */
[----:B------:R-:W-:-:S07]  /*9af0*/  IMAD.MOV.U32 R9, RZ, RZ, R8 ;  /* 0x000000ffff097224 */ /* 0x000fce00078e0008 */
.L_x_15630:
[----:B------:R-:W-:Y:S05]  /*9b00*/  BSYNC B1 ;  /* 0x0000000000017941 */ /* 0x000fea0003800000 */
.L_x_15628:
        /* <DEDUP_REMOVED lines=9> */
.L_x_15632:
[----:B------:R-:W-:Y:S02]  /*9ba0*/  IMAD.MOV.U32 R35, RZ, RZ, R28 ;  /* 0x000000ffff237224 */ /* 0x000fe400078e001c */
[----:B------:R-:W-:Y:S01]  /*9bb0*/  IMAD.MOV.U32 R33, RZ, RZ, R10 ;  /* 0x000000ffff217224 */ /* 0x000fe200078e000a */
[----:B------:R-:W-:Y:S01]  /*9bc0*/  MOV R10, R15 ;  /* 0x0000000f000a7202 */ /* 0x000fe20000000f00 */
[----:B------:R-:W-:-:S07]  /*9bd0*/  IMAD.MOV.U32 R28, RZ, RZ, R23 ;  /* 0x000000ffff1c7224 */ /* 0x000fce00078e0017 */
.L_x_15633:
[----:B------:R-:W-:Y:S05]  /*9be0*/  BSYNC B1 ;  /* 0x0000000000017941 */ /* 0x000fea0003800000 */
.L_x_15631:
        /* <DEDUP_REMOVED lines=9> */
.L_x_15635:
[----:B------:R-:W-:Y:S02]  /*9c80*/  IMAD.MOV.U32 R15, RZ, RZ, R35 ;  /* 0x000000ffff0f7224 */ /* 0x000fe400078e0023 */
[----:B------:R-:W-:Y:S02]  /*9c90*/  IMAD.MOV.U32 R8, RZ, RZ, R33 ;  /* 0x000000ffff087224 */ /* 0x000fe400078e0021 */
[----:B------:R-:W-:Y:S02]  /*9ca0*/  IMAD.MOV.U32 R35, RZ, RZ, R30 ;  /* 0x000000ffff237224 */ /* 0x000fe400078e001e */
[----:B------:R-:W-:-:S07]  /*9cb0*/  IMAD.MOV.U32 R33, RZ, RZ, R14 ;  /* 0x000000ffff217224 */ /* 0x000fce00078e000e */
.L_x_15636:
[----:B------:R-:W-:Y:S05]  /*9cc0*/  BSYNC B1 ;  /* 0x0000000000017941 */ /* 0x000fea0003800000 */
.L_x_15634:
        /* <DEDUP_REMOVED lines=9> */
.L_x_15638:
[----:B------:R-:W-:Y:S02]  /*9d60*/  IMAD.MOV.U32 R20, RZ, RZ, R15 ;  /* 0x000000ffff147224 */ /* 0x000fe400078e000f */
[----:B------:R-:W-:Y:S02]  /*9d70*/  IMAD.MOV.U32 R14, RZ, RZ, R8 ;  /* 0x000000ffff0e7224 */ /* 0x000fe400078e0008 */
[----:B------:R-:W-:Y:S02]  /*9d80*/  IMAD.MOV.U32 R15, RZ, RZ, R24 ;  /* 0x000000ffff0f7224 */ /* 0x000fe400078e0018 */
[----:B------:R-:W-:-:S07]  /*9d90*/  IMAD.MOV.U32 R8, RZ, RZ, R13 ;  /* 0x000000ffff087224 */ /* 0x000fce00078e000d */
.L_x_15639:
[----:B------:R-:W-:Y:S05]  /*9da0*/  BSYNC B1 ;  /* 0x0000000000017941 */ /* 0x000fea0003800000 */
.L_x_15637:
        /* <DEDUP_REMOVED lines=9> */
.L_x_15641:
[----:B------:R-:W-:Y:S02]  /*9e40*/  IMAD.MOV.U32 R13, RZ, RZ, R20 ;  /* 0x000000ffff0d7224 */ /* 0x000fe400078e0014 */
[----:B------:R-:W-:Y:S02]  /*9e50*/  IMAD.MOV.U32 R24, RZ, RZ, R14 ;  /* 0x000000ffff187224 */ /* 0x000fe400078e000e */
[----:B------:R-:W-:Y:S02]  /*9e60*/  IMAD.MOV.U32 R20, RZ, RZ, R25 ;  /* 0x000000ffff147224 */ /* 0x000fe400078e0019 */
[----:B------:R-:W-:-:S07]  /*9e70*/  IMAD.MOV.U32 R14, RZ, RZ, R3 ;  /* 0x000000ffff0e7224 */ /* 0x000fce00078e0003 */
.L_x_15642:
[----:B------:R-:W-:Y:S05]  /*9e80*/  BSYNC B1 ;  /* 0x0000000000017941 */ /* 0x000fea0003800000 */
.L_x_15640:
        /* <DEDUP_REMOVED lines=9> */
.L_x_15644:
[----:B------:R-:W-:Y:S01]  /*9f20*/  MOV R23, R13 ;  /* 0x0000000d00177202 */ /* 0x000fe20000000f00 */
[----:B------:R-:W-:Y:S02]  /*9f30*/  IMAD.MOV.U32 R3, RZ, RZ, R24 ;  /* 0x000000ffff037224 */ /* 0x000fe400078e0018 */
[----:B------:R-:W-:Y:S02]  /*9f40*/  IMAD.MOV.U32 R13, RZ, RZ, R12 ;  /* 0x000000ffff0d7224 */ /* 0x000fe400078e000c */
[----:B------:R-:W-:-:S07]  /*9f50*/  IMAD.MOV.U32 R24, RZ, RZ, R27 ;  /* 0x000000ffff187224 */ /* 0x000fce00078e001b */
.L_x_15645:
[----:B------:R-:W-:Y:S05]  /*9f60*/  BSYNC B1 ;  /* 0x0000000000017941 */ /* 0x000fea0003800000 */
.L_x_15643:
        /* <DEDUP_REMOVED lines=9> */
.L_x_15647:
[----:B------:R-:W-:Y:S01]  /*a000*/  IMAD.MOV.U32 R12, RZ, RZ, R23 ;  /* 0x000000ffff0c7224 */ /* 0x000fe200078e0017 */
[----:B------:R-:W-:Y:S01]  /*a010*/  MOV R25, R3 ;  /* 0x0000000300197202 */ /* 0x000fe20000000f00 */
[----:B------:R-:W-:Y:S02]  /*a020*/  IMAD.MOV.U32 R23, RZ, RZ, R18 ;  /* 0x000000ffff177224 */ /* 0x000fe400078e0012 */
[----:B------:R-:W-:-:S07]  /*a030*/  IMAD.MOV.U32 R3, RZ, RZ, R2 ;  /* 0x000000ffff037224 */ /* 0x000fce00078e0002 */
.L_x_15648:
[----:B------:R-:W-:Y:S05]  /*a040*/  BSYNC B1 ;  /* 0x0000000000017941 */ /* 0x000fea0003800000 */
.L_x_15646:
        /* <DEDUP_REMOVED lines=9> */
.L_x_15650:
[----:B------:R-:W-:Y:S01]  /*a0e0*/  IMAD.MOV.U32 R18, RZ, RZ, R12 ;  /* 0x000000ffff127224 */ /* 0x000fe200078e000c */
[----:B------:R-:W-:Y:S01]  /*a0f0*/  MOV R12, R17 ;  /* 0x00000011000c7202 */ /* 0x000fe20000000f00 */
[----:B------:R-:W-:Y:S02]  /*a100*/  IMAD.MOV.U32 R2, RZ, RZ, R25 ;  /* 0x000000ffff027224 */ /* 0x000fe400078e0019 */
[----:B------:R-:W-:-:S07]  /*a110*/  IMAD.MOV.U32 R25, RZ, RZ, R0 ;  /* 0x000000ffff197224 */ /* 0x000fce00078e0000 */
.L_x_15651:
[----:B------:R-:W-:Y:S05]  /*a120*/  BSYNC B1 ;  /* 0x0000000000017941 */ /* 0x000fea0003800000 */
.L_x_15649:
        /* <DEDUP_REMOVED lines=9> */
.L_x_15653:
[----:B------:R-:W-:Y:S02]  /*a1c0*/  IMAD.MOV.U32 R17, RZ, RZ, R18 ;  /* 0x000000ffff117224 */ /* 0x000fe400078e0012 */
[----:B------:R-:W-:Y:S01]  /*a1d0*/  IMAD.MOV.U32 R0, RZ, RZ, R2 ;  /* 0x000000ffff007224 */ /* 0x000fe200078e0002 */
[----:B------:R-:W-:Y:S01]  /*a1e0*/  MOV R2, R19 ;  /* 0x0000001300027202 */ /* 0x000fe20000000f00 */
[----:B------:R-:W-:-:S07]  /*a1f0*/  IMAD.MOV.U32 R18, RZ, RZ, R29 ;  /* 0x000000ffff127224 */ /* 0x000fce00078e001d */
.L_x_15654:
[----:B------:R-:W-:Y:S05]  /*a200*/  BSYNC B1 ;  /* 0x0000000000017941 */ /* 0x000fea0003800000 */
.L_x_15652:
        /* <DEDUP_REMOVED lines=9> */
.L_x_15656:
[----:B------:R-:W-:Y:S02]  /*a2a0*/  IMAD.MOV.U32 R27, RZ, RZ, R17 ;  /* 0x000000ffff1b7224 */ /* 0x000fe400078e0011 */
[----:B------:R-:W-:Y:S02]  /*a2b0*/  IMAD.MOV.U32 R19, RZ, RZ, R0 ;  /* 0x000000ffff137224 */ /* 0x000fe400078e0000 */
[----:B------:R-:W-:Y:S02]  /*a2c0*/  IMAD.MOV.U32 R17, RZ, RZ, R26 ;  /* 0x000000ffff117224 */ /* 0x000fe400078e001a */
[----:B------:R-:W-:-:S07]  /*a2d0*/  IMAD.MOV.U32 R0, RZ, RZ, R7 ;  /* 0x000000ffff007224 */ /* 0x000fce00078e0007 */
.L_x_15657:
[----:B------:R-:W-:Y:S05]  /*a2e0*/  BSYNC B1 ;  /* 0x0000000000017941 */ /* 0x000fea0003800000 */
.L_x_15655:
        /* <DEDUP_REMOVED lines=9> */
.L_x_15659:
[----:B------:R-:W-:Y:S02]  /*a380*/  IMAD.MOV.U32 R26, RZ, RZ, R27 ;  /* 0x000000ffff1a7224 */ /* 0x000fe400078e001b */
[----:B------:R-:W-:Y:S02]  /*a390*/  IMAD.MOV.U32 R7, RZ, RZ, R19 ;  /* 0x000000ffff077224 */ /* 0x000fe400078e0013 */
[----:B------:R-:W-:Y:S02]  /*a3a0*/  IMAD.MOV.U32 R27, RZ, RZ, R22 ;  /* 0x000000ffff1b7224 */ /* 0x000fe400078e0016 */
[----:B------:R-:W-:-:S07]  /*a3b0*/  IMAD.MOV.U32 R19, RZ, RZ, R6 ;  /* 0x000000ffff137224 */ /* 0x000fce00078e0006 */
.L_x_15660:
[----:B------:R-:W-:Y:S05]  /*a3c0*/  BSYNC B1 ;  /* 0x0000000000017941 */ /* 0x000fea0003800000 */
.L_x_15658:
        /* <DEDUP_REMOVED lines=9> */
.L_x_15662:
[----:B------:R-:W-:Y:S02]  /*a460*/  IMAD.MOV.U32 R22, RZ, RZ, R26 ;  /* 0x000000ffff167224 */ /* 0x000fe400078e001a */
[----:B------:R-:W-:Y:S02]  /*a470*/  IMAD.MOV.U32 R6, RZ, RZ, R7 ;  /* 0x000000ffff067224 */ /* 0x000fe400078e0007 */
[----:B------:R-:W-:Y:S02]  /*a480*/  IMAD.MOV.U32 R26, RZ, RZ, R5 ;  /* 0x000000ffff1a7224 */ /* 0x000fe400078e0005 */
[----:B------:R-:W-:-:S07]  /*a490*/  IMAD.MOV.U32 R7, RZ, RZ, R4 ;  /* 0x000000ffff077224 */ /* 0x000fce00078e0004 */
.L_x_15663:
[----:B------:R-:W-:Y:S05]  /*a4a0*/  BSYNC B1 ;  /* 0x0000000000017941 */ /* 0x000fea0003800000 */
.L_x_15661:
        /* <DEDUP_REMOVED lines=16> */
.L_x_15665:
[----:B------:R-:W-:Y:S02]  /*a5b0*/  IMAD.MOV.U32 R29, RZ, RZ, R16 ;  /* 0x000000ffff1d7224 */ /* 0x000fe400078e0010 */
[----:B------:R-:W-:Y:S02]  /*a5c0*/  IMAD.MOV.U32 R5, RZ, RZ, R64 ;  /* 0x000000ffff057224 */ /* 0x000fe400078e0040 */
[----:B------:R-:W-:Y:S02]  /*a5d0*/  IMAD.MOV.U32 R64, RZ, RZ, R11 ;  /* 0x000000ffff407224 */ /* 0x000fe400078e000b */
[----:B------:R-:W-:-:S07]  /*a5e0*/  IMAD.MOV.U32 R16, RZ, RZ, R21 ;  /* 0x000000ffff107224 */ /* 0x000fce00078e0015 */
.L_x_15666:
[----:B------:R-:W-:Y:S05]  /*a5f0*/  BSYNC B1 ;  /* 0x0000000000017941 */ /* 0x000fea0003800000 */
.L_x_15664:
        /* <DEDUP_REMOVED lines=9> */
.L_x_15668:
[----:B------:R-:W-:Y:S02]  /*a690*/  IMAD.MOV.U32 R30, RZ, RZ, R29 ;  /* 0x000000ffff1e7224 */ /* 0x000fe400078e001d */
[----:B------:R-:W-:Y:S02]  /*a6a0*/  IMAD.MOV.U32 R4, RZ, RZ, R5 ;  /* 0x000000ffff047224 */ /* 0x000fe400078e0005 */
[----:B------:R-:W-:Y:S02]  /*a6b0*/  IMAD.MOV.U32 R29, RZ, RZ, R44 ;  /* 0x000000ffff1d7224 */ /* 0x000fe400078e002c */
[----:B------:R-:W-:-:S07]  /*a6c0*/  IMAD.MOV.U32 R5, RZ, RZ, R42 ;  /* 0x000000ffff057224 */ /* 0x000fce00078e002a */
.L_x_15669:
[----:B------:R-:W-:Y:S05]  /*a6d0*/  BSYNC B1 ;  /* 0x0000000000017941 */ /* 0x000fea0003800000 */
.L_x_15667:
        /* <DEDUP_REMOVED lines=9> */
.L_x_15671:
[----:B------:R-:W-:Y:S01]  /*a770*/  MOV R21, R30 ;  /* 0x0000001e00157202 */ /* 0x000fe20000000f00 */
[----:B------:R-:W-:Y:S02]  /*a780*/  IMAD.MOV.U32 R11, RZ, RZ, R4 ;  /* 0x000000ffff0b7224 */ /* 0x000fe400078e0004 */
[----:B------:R-:W-:Y:S02]  /*a790*/  IMAD.MOV.U32 R30, RZ, RZ, R31 ;  /* 0x000000ffff1e7224 */ /* 0x000fe400078e001f */
[----:B------:R-:W-:-:S07]  /*a7a0*/  IMAD.MOV.U32 R4, RZ, RZ, R9 ;  /* 0x000000ffff047224 */ /* 0x000fce00078e0009 */
.L_x_15672:
[----:B------:R-:W-:Y:S05]  /*a7b0*/  BSYNC B1 ;  /* 0x0000000000017941 */ /* 0x000fea0003800000 */
.L_x_15670:
        /* <DEDUP_REMOVED lines=9> */
.L_x_15674:
[----:B------:R-:W-:Y:S01]  /*a850*/  IMAD.MOV.U32 R42, RZ, RZ, R21 ;  /* 0x000000ffff2a7224 */ /* 0x000fe200078e0015 */
[----:B------:R-:W-:Y:S01]  /*a860*/  MOV R40, R11 ;  /* 0x0000000b00287202 */ /* 0x000fe20000000f00 */
[----:B------:R-:W-:Y:S02]  /*a870*/  IMAD.MOV.U32 R21, RZ, RZ, R28 ;  /* 0x000000ffff157224 */ /* 0x000fe400078e001c */
[----:B------:R-:W-:-:S07]  /*a880*/  IMAD.MOV.U32 R11, RZ, RZ, R10 ;  /* 0x000000ffff0b7224 */ /* 0x000fce00078e000a */
.L_x_15675:
[----:B------:R-:W-:Y:S05]  /*a890*/  BSYNC B1 ;  /* 0x0000000000017941 */ /* 0x000fea0003800000 */
.L_x_15673:
        /* <DEDUP_REMOVED lines=9> */
.L_x_15677:
[----:B------:R-:W-:Y:S01]  /*a930*/  IMAD.MOV.U32 R10, RZ, RZ, R42 ;  /* 0x000000ffff0a7224 */ /* 0x000fe200078e002a */
[----:B------:R-:W-:Y:S01]  /*a940*/  MOV R42, R35 ;  /* 0x00000023002a7202 */ /* 0x000fe20000000f00 */
[----:B------:R-:W-:Y:S02]  /*a950*/  IMAD.MOV.U32 R9, RZ, RZ, R40 ;  /* 0x000000ffff097224 */ /* 0x000fe400078e0028 */
[----:B------:R-:W-:-:S07]  /*a960*/  IMAD.MOV.U32 R40, RZ, RZ, R33 ;  /* 0x000000ffff287224 */ /* 0x000fce00078e0021 */
.L_x_15678:
[----:B------:R-:W-:Y:S05]  /*a970*/  BSYNC B1 ;  /* 0x0000000000017941 */ /* 0x000fea0003800000 */
.L_x_15676:
        /* <DEDUP_REMOVED lines=9> */
.L_x_15680:
[----:B------:R-:W-:Y:S02]  /*aa10*/  IMAD.MOV.U32 R33, RZ, RZ, R10 ;  /* 0x000000ffff217224 */ /* 0x000fe400078e000a */
[----:B------:R-:W-:Y:S01]  /*aa20*/  IMAD.MOV.U32 R31, RZ, RZ, R9 ;  /* 0x000000ffff1f7224 */ /* 0x000fe200078e0009 */
[----:B------:R-:W-:Y:S01]  /*aa30*/  MOV R9, R8 ;  /* 0x0000000800097202 */ /* 0x000fe20000000f00 */
[----:B------:R-:W-:-:S07]  /*aa40*/  IMAD.MOV.U32 R10, RZ, RZ, R15 ;  /* 0x000000ffff0a7224 */ /* 0x000fce00078e000f */
.L_x_15681:
[----:B------:R-:W-:Y:S05]  /*aa50*/  BSYNC B1 ;  /* 0x0000000000017941 */ /* 0x000fea0003800000 */
.L_x_15679:
        /* <DEDUP_REMOVED lines=9> */
.L_x_15683:
[----:B------:R-:W-:Y:S02]  /*aaf0*/  IMAD.MOV.U32 R8, RZ, RZ, R33 ;  /* 0x000000ffff087224 */ /* 0x000fe400078e0021 */
[----:B------:R-:W-:Y:S02]  /*ab00*/  IMAD.MOV.U32 R15, RZ, RZ, R31 ;  /* 0x000000ffff0f7224 */ /* 0x000fe400078e001f */
[----:B------:R-:W-:Y:S02]  /*ab10*/  IMAD.MOV.U32 R33, RZ, RZ, R20 ;  /* 0x000000ffff217224 */ /* 0x000fe400078e0014 */
[----:B------:R-:W-:-:S07]  /*ab20*/  IMAD.MOV.U32 R31, RZ, RZ, R14 ;  /* 0x000000ffff1f7224 */ /* 0x000fce00078e000e */
.L_x_15684:
[----:B------:R-:W-:Y:S05]  /*ab30*/  BSYNC B1 ;  /* 0x0000000000017941 */ /* 0x000fea0003800000 */
.L_x_15682:
        /* <DEDUP_REMOVED lines=9> */
.L_x_15686:
[----:B------:R-:W-:Y:S02]  /*abd0*/  IMAD.MOV.U32 R20, RZ, RZ, R8 ;  /* 0x000000ffff147224 */ /* 0x000fe400078e0008 */
[----:B------:R-:W-:Y:S02]  /*abe0*/  IMAD.MOV.U32 R14, RZ, RZ, R15 ;  /* 0x000000ffff0e7224 */ /* 0x000fe400078e000f */
[----:B------:R-:W-:Y:S02]  /*abf0*/  IMAD.MOV.U32 R8, RZ, RZ, R13 ;  /* 0x000000ffff087224 */ /* 0x000fe400078e000d */
[----:B------:R-:W-:-:S07]  /*ac00*/  IMAD.MOV.U32 R15, RZ, RZ, R24 ;  /* 0x000000ffff0f7224 */ /* 0x000fce00078e0018 */
.L_x_15687:
[----:B------:R-:W-:Y:S05]  /*ac10*/  BSYNC B1 ;  /* 0x0000000000017941 */ /* 0x000fea0003800000 */
.L_x_15685:
        /* <DEDUP_REMOVED lines=9> */
.L_x_15689:
[----:B------:R-:W-:Y:S02]  /*acb0*/  IMAD.MOV.U32 R13, RZ, RZ, R20 ;  /* 0x000000ffff0d7224 */ /* 0x000fe400078e0014 */
[----:B------:R-:W-:Y:S02]  /*acc0*/  IMAD.MOV.U32 R24, RZ, RZ, R14 ;  /* 0x000000ffff187224 */ /* 0x000fe400078e000e */
[----:B------:R-:W-:Y:S02]  /*acd0*/  IMAD.MOV.U32 R20, RZ, RZ, R23 ;  /* 0x000000ffff147224 */ /* 0x000fe400078e0017 */
[----:B------:R-:W-:-:S07]  /*ace0*/  IMAD.MOV.U32 R14, RZ, RZ, R3 ;  /* 0x000000ffff0e7224 */ /* 0x000fce00078e0003 */
.L_x_15690:
[----:B------:R-:W-:Y:S05]  /*acf0*/  BSYNC B1 ;  /* 0x0000000000017941 */ /* 0x000fea0003800000 */
.L_x_15688:
        /* <DEDUP_REMOVED lines=9> */
.L_x_15692:
[----:B------:R-:W-:Y:S01]  /*ad90*/  MOV R23, R13 ;  /* 0x0000000d00177202 */ /* 0x000fe20000000f00 */
[----:B------:R-:W-:Y:S02]  /*ada0*/  IMAD.MOV.U32 R3, RZ, RZ, R24 ;  /* 0x000000ffff037224 */ /* 0x000fe400078e0018 */
[----:B------:R-:W-:Y:S02]  /*adb0*/  IMAD.MOV.U32 R13, RZ, RZ, R12 ;  /* 0x000000ffff0d7224 */ /* 0x000fe400078e000c */
[----:B------:R-:W-:-:S07]  /*adc0*/  IMAD.MOV.U32 R24, RZ, RZ, R25 ;  /* 0x000000ffff187224 */ /* 0x000fce00078e0019 */
.L_x_15693:
[----:B------:R-:W-:Y:S05]  /*add0*/  BSYNC B1 ;  /* 0x0000000000017941 */ /* 0x000fea0003800000 */
.L_x_15691:
        /* <DEDUP_REMOVED lines=9> */
.L_x_15695:
[----:B------:R-:W-:Y:S01]  /*ae70*/  IMAD.MOV.U32 R12, RZ, RZ, R23 ;  /* 0x000000ffff0c7224 */ /* 0x000fe200078e0017 */
[----:B------:R-:W-:Y:S01]  /*ae80*/  MOV R25, R3 ;  /* 0x0000000300197202 */ /* 0x000fe20000000f00 */
[----:B------:R-:W-:Y:S02]  /*ae90*/  IMAD.MOV.U32 R23, RZ, RZ, R18 ;  /* 0x000000ffff177224 */ /* 0x000fe400078e0012 */
[----:B------:R-:W-:-:S07]  /*aea0*/  IMAD.MOV.U32 R3, RZ, RZ, R2 ;  /* 0x000000ffff037224 */ /* 0x000fce00078e0002 */
.L_x_15696:
[----:B------:R-:W-:Y:S05]  /*aeb0*/  BSYNC B1 ;  /* 0x0000000000017941 */ /* 0x000fea0003800000 */
.L_x_15694:
        /* <DEDUP_REMOVED lines=9> */
.L_x_15698:
[----:B------:R-:W-:Y:S01]  /*af50*/  IMAD.MOV.U32 R18, RZ, RZ, R12 ;  /* 0x000000ffff127224 */ /* 0x000fe200078e000c */
[----:B------:R-:W-:Y:S01]  /*af60*/  MOV R12, R17 ;  /* 0x00000011000c7202 */ /* 0x000fe20000000f00 */
[----:B------:R-:W-:Y:S02]  /*af70*/  IMAD.MOV.U32 R2, RZ, RZ, R25 ;  /* 0x000000ffff027224 */ /* 0x000fe400078e0019 */
[----:B------:R-:W-:-:S07]  /*af80*/  IMAD.MOV.U32 R25, RZ, RZ, R0 ;  /* 0x000000ffff197224 */ /* 0x000fce00078e0000 */
.L_x_15699:
[----:B------:R-:W-:Y:S05]  /*af90*/  BSYNC B1 ;  /* 0x0000000000017941 */ /* 0x000fea0003800000 */
.L_x_15697:
        /* <DEDUP_REMOVED lines=9> */
.L_x_15701:
[----:B------:R-:W-:Y:S02]  /*b030*/  IMAD.MOV.U32 R17, RZ, RZ, R18 ;  /* 0x000000ffff117224 */ /* 0x000fe400078e0012 */
[----:B------:R-:W-:Y:S01]  /*b040*/  IMAD.MOV.U32 R0, RZ, RZ, R2 ;  /* 0x000000ffff007224 */ /* 0x000fe200078e0002 */
[----:B------:R-:W-:Y:S01]  /*b050*/  MOV R2, R19 ;  /* 0x0000001300027202 */ /* 0x000fe20000000f00 */
[----:B------:R-:W-:-:S07]  /*b060*/  IMAD.MOV.U32 R18, RZ, RZ, R27 ;  /* 0x000000ffff127224 */ /* 0x000fce00078e001b */
.L_x_15702:
[----:B------:R-:W-:Y:S05]  /*b070*/  BSYNC B1 ;  /* 0x0000000000017941 */ /* 0x000fea0003800000 */
.L_x_15700:
        /* <DEDUP_REMOVED lines=9> */
.L_x_15704:
[----:B------:R-:W-:Y:S02]  /*b110*/  IMAD.MOV.U32 R27, RZ, RZ, R17 ;  /* 0x000000ffff1b7224 */ /* 0x000fe400078e0011 */
[----:B------:R-:W-:Y:S02]  /*b120*/  IMAD.MOV.U32 R19, RZ, RZ, R0 ;  /* 0x000000ffff137224 */ /* 0x000fe400078e0000 */
[----:B------:R-:W-:Y:S02]  /*b130*/  IMAD.MOV.U32 R17, RZ, RZ, R26 ;  /* 0x000000ffff117224 */ /* 0x000fe400078e001a */
[----:B------:R-:W-:-:S07]  /*b140*/  IMAD.MOV.U32 R0, RZ, RZ, R7 ;  /* 0x000000ffff007224 */ /* 0x000fce00078e0007 */
.L_x_15705:
[----:B------:R-:W-:Y:S05]  /*b150*/  BSYNC B1 ;  /* 0x0000000000017941 */ /* 0x000fea0003800000 */
.L_x_15703:
        /* <DEDUP_REMOVED lines=9> */
.L_x_15707:
[----:B------:R-:W-:Y:S02]  /*b1f0*/  IMAD.MOV.U32 R26, RZ, RZ, R27 ;  /* 0x000000ffff1a7224 */ /* 0x000fe400078e001b */
[----:B------:R-:W-:Y:S02]  /*b200*/  IMAD.MOV.U32 R7, RZ, RZ, R19 ;  /* 0x000000ffff077224 */ /* 0x000fe400078e0013 */
[----:B------:R-:W-:Y:S02]  /*b210*/  IMAD.MOV.U32 R27, RZ, RZ, R22 ;  /* 0x000000ffff1b7224 */ /* 0x000fe400078e0016 */
[----:B------:R-:W-:-:S07]  /*b220*/  IMAD.MOV.U32 R19, RZ, RZ, R6 ;  /* 0x000000ffff137224 */ /* 0x000fce00078e0006 */
.L_x_15708:
[----:B------:R-:W-:Y:S05]  /*b230*/  BSYNC B1 ;  /* 0x0000000000017941 */ /* 0x000fea0003800000 */
.L_x_15706:
        /* <DEDUP_REMOVED lines=16> */
.L_x_15710:
[----:B------:R-:W-:Y:S02]  /*b340*/  IMAD.MOV.U32 R47, RZ, RZ, R16 ;  /* 0x000000ffff2f7224 */ /* 0x000fe400078e0010 */
[----:B------:R-:W-:Y:S02]  /*b350*/  IMAD.MOV.U32 R35, RZ, RZ, R64 ;  /* 0x000000ffff237224 */ /* 0x000fe400078e0040 */
[----:B------:R-:W-:Y:S02]  /*b360*/  IMAD.MOV.U32 R64, RZ, RZ, R5 ;  /* 0x000000ffff407224 */ /* 0x000fe400078e0005 */
[----:B------:R-:W-:-:S07]  /*b370*/  IMAD.MOV.U32 R16, RZ, RZ, R29 ;  /* 0x000000ffff107224 */ /* 0x000fce00078e001d */
.L_x_15711:
[----:B------:R-:W-:Y:S05]  /*b380*/  BSYNC B1 ;  /* 0x0000000000017941 */ /* 0x000fea0003800000 */
.L_x_15709:
        /* <DEDUP_REMOVED lines=9> */
.L_x_15713:
[----:B------:R-:W-:Y:S02]  /*b420*/  IMAD.MOV.U32 R22, RZ, RZ, R47 ;  /* 0x000000ffff167224 */ /* 0x000fe400078e002f */
[----:B------:R-:W-:Y:S02]  /*b430*/  IMAD.MOV.U32 R6, RZ, RZ, R35 ;  /* 0x000000ffff067224 */ /* 0x000fe400078e0023 */
[----:B------:R-:W-:Y:S02]  /*b440*/  IMAD.MOV.U32 R47, RZ, RZ, R30 ;  /* 0x000000ffff2f7224 */ /* 0x000fe400078e001e */
[----:B------:R-:W-:-:S07]  /*b450*/  IMAD.MOV.U32 R35, RZ, RZ, R4 ;  /* 0x000000ffff237224 */ /* 0x000fce00078e0004 */
.L_x_15714:
[----:B------:R-:W-:Y:S05]  /*b460*/  BSYNC B1 ;  /* 0x0000000000017941 */ /* 0x000fea0003800000 */
.L_x_15712:
        /* <DEDUP_REMOVED lines=9> */
.L_x_15716:
[----:B------:R-:W-:Y:S02]  /*b500*/  IMAD.MOV.U32 R29, RZ, RZ, R22 ;  /* 0x000000ffff1d7224 */ /* 0x000fe400078e0016 */
[----:B------:R-:W-:Y:S02]  /*b510*/  IMAD.MOV.U32 R5, RZ, RZ, R6 ;  /* 0x000000ffff057224 */ /* 0x000fe400078e0006 */
[----:B------:R-:W-:Y:S02]  /*b520*/  IMAD.MOV.U32 R22, RZ, RZ, R21 ;  /* 0x000000ffff167224 */ /* 0x000fe400078e0015 */
[----:B------:R-:W-:-:S07]  /*b530*/  IMAD.MOV.U32 R6, RZ, RZ, R11 ;  /* 0x000000ffff067224 */ /* 0x000fce00078e000b */
.L_x_15717:
[----:B------:R-:W-:Y:S05]  /*b540*/  BSYNC B1 ;  /* 0x0000000000017941 */ /* 0x000fea0003800000 */
.L_x_15715:
        /* <DEDUP_REMOVED lines=9> */
.L_x_15719:
[----:B------:R-:W-:Y:S01]  /*b5e0*/  MOV R11, R29 ;  /* 0x0000001d000b7202 */ /* 0x000fe20000000f00 */
[----:B------:R-:W-:Y:S02]  /*b5f0*/  IMAD.MOV.U32 R4, RZ, RZ, R5 ;  /* 0x000000ffff047224 */ /* 0x000fe400078e0005 */
[----:B------:R-:W-:Y:S02]  /*b600*/  IMAD.MOV.U32 R29, RZ, RZ, R42 ;  /* 0x000000ffff1d7224 */ /* 0x000fe400078e002a */
[----:B------:R-:W-:-:S07]  /*b610*/  IMAD.MOV.U32 R5, RZ, RZ, R40 ;  /* 0x000000ffff057224 */ /* 0x000fce00078e0028 */
.L_x_15720:
[----:B------:R-:W-:Y:S05]  /*b620*/  BSYNC B1 ;  /* 0x0000000000017941 */ /* 0x000fea0003800000 */
.L_x_15718:
        /* <DEDUP_REMOVED lines=9> */
.L_x_15722:
[----:B------:R-:W-:Y:S01]  /*b6c0*/  IMAD.MOV.U32 R30, RZ, RZ, R11 ;  /* 0x000000ffff1e7224 */ /* 0x000fe200078e000b */
[----:B------:R-:W-:Y:S01]  /*b6d0*/  MOV R28, R4 ;  /* 0x00000004001c7202 */ /* 0x000fe20000000f00 */
[----:B------:R-:W-:Y:S02]  /*b6e0*/  IMAD.MOV.U32 R11, RZ, RZ, R10 ;  /* 0x000000ffff0b7224 */ /* 0x000fe400078e000a */
[----:B------:R-:W-:-:S07]  /*b6f0*/  IMAD.MOV.U32 R4, RZ, RZ, R9 ;  /* 0x000000ffff047224 */ /* 0x000fce00078e0009 */
.L_x_15723:
[----:B------:R-:W-:Y:S05]  /*b700*/  BSYNC B1 ;  /* 0x0000000000017941 */ /* 0x000fea0003800000 */
.L_x_15721:
        /* <DEDUP_REMOVED lines=9> */
.L_x_15725:
[----:B------:R-:W-:Y:S01]  /*b7a0*/  IMAD.MOV.U32 R9, RZ, RZ, R30 ;  /* 0x000000ffff097224 */ /* 0x000fe200078e001e */
[----:B------:R-:W-:Y:S01]  /*b7b0*/  MOV R30, R33 ;  /* 0x00000021001e7202 */ /* 0x000fe20000000f00 */
[----:B------:R-:W-:Y:S02]  /*b7c0*/  IMAD.MOV.U32 R10, RZ, RZ, R28 ;  /* 0x000000ffff0a7224 */ /* 0x000fe400078e001c */
[----:B------:R-:W-:-:S07]  /*b7d0*/  IMAD.MOV.U32 R28, RZ, RZ, R31 ;  /* 0x000000ffff1c7224 */ /* 0x000fce00078e001f */
.L_x_15726:
[----:B------:R-:W-:Y:S05]  /*b7e0*/  BSYNC B1 ;  /* 0x0000000000017941 */ /* 0x000fea0003800000 */
.L_x_15724:
        /* <DEDUP_REMOVED lines=9> */
.L_x_15728:
[----:B------:R-:W-:Y:S02]  /*b880*/  IMAD.MOV.U32 R31, RZ, RZ, R9 ;  /* 0x000000ffff1f7224 */ /* 0x000fe400078e0009 */
[----:B------:R-:W-:Y:S01]  /*b890*/  IMAD.MOV.U32 R21, RZ, RZ, R10 ;  /* 0x000000ffff157224 */ /* 0x000fe200078e000a */
[----:B------:R-:W-:Y:S01]  /*b8a0*/  MOV R10, R15 ;  /* 0x0000000f000a7202 */ /* 0x000fe20000000f00 */
[----:B------:R-:W-:-:S07]  /*b8b0*/  IMAD.MOV.U32 R9, RZ, RZ, R8 ;  /* 0x000000ffff097224 */ /* 0x000fce00078e0008 */
.L_x_15729:
[----:B------:R-:W-:Y:S05]  /*b8c0*/  BSYNC B1 ;  /* 0x0000000000017941 */ /* 0x000fea0003800000 */
.L_x_15727:
        /* <DEDUP_REMOVED lines=9> */
.L_x_15731:
[----:B------:R-:W-:Y:S02]  /*b960*/  IMAD.MOV.U32 R8, RZ, RZ, R31 ;  /* 0x000000ffff087224 */ /* 0x000fe400078e001f */
[----:B------:R-:W-:Y:S02]  /*b970*/  IMAD.MOV.U32 R15, RZ, RZ, R21 ;  /* 0x000000ffff0f7224 */ /* 0x000fe400078e0015 */
[----:B------:R-:W-:Y:S02]  /*b980*/  IMAD.MOV.U32 R31, RZ, RZ, R20 ;  /* 0x000000ffff1f7224 */ /* 0x000fe400078e0014 */
[----:B------:R-:W-:-:S07]  /*b990*/  IMAD.MOV.U32 R21, RZ, RZ, R14 ;  /* 0x000000ffff157224 */ /* 0x000fce00078e000e */
.L_x_15732:
[----:B------:R-:W-:Y:S05]  /*b9a0*/  BSYNC B1 ;  /* 0x0000000000017941 */ /* 0x000fea0003800000 */
.L_x_15730:
        /* <DEDUP_REMOVED lines=9> */
.L_x_15734:
[----:B------:R-:W-:Y:S02]  /*ba40*/  IMAD.MOV.U32 R20, RZ, RZ, R8 ;  /* 0x000000ffff147224 */ /* 0x000fe400078e0008 */
[----:B------:R-:W-:Y:S02]  /*ba50*/  IMAD.MOV.U32 R14, RZ, RZ, R15 ;  /* 0x000000ffff0e7224 */ /* 0x000fe400078e000f */
[----:B------:R-:W-:Y:S02]  /*ba60*/  IMAD.MOV.U32 R8, RZ, RZ, R13 ;  /* 0x000000ffff087224 */ /* 0x000fe400078e000d */
[----:B------:R-:W-:-:S07]  /*ba70*/  IMAD.MOV.U32 R15, RZ, RZ, R24 ;  /* 0x000000ffff0f7224 */ /* 0x000fce00078e0018 */
.L_x_15735:
[----:B------:R-:W-:Y:S05]  /*ba80*/  BSYNC B1 ;  /* 0x0000000000017941 */ /* 0x000fea0003800000 */
.L_x_15733:
        /* <DEDUP_REMOVED lines=9> */
.L_x_15737:
[----:B------:R-:W-:Y:S02]  /*bb20*/  IMAD.MOV.U32 R13, RZ, RZ, R20 ;  /* 0x000000ffff0d7224 */ /* 0x000fe400078e0014 */
[----:B------:R-:W-:Y:S02]  /*bb30*/  IMAD.MOV.U32 R24, RZ, RZ, R14 ;  /* 0x000000ffff187224 */ /* 0x000fe400078e000e */
[----:B------:R-:W-:Y:S02]  /*bb40*/  IMAD.MOV.U32 R20, RZ, RZ, R23 ;  /* 0x000000ffff147224 */ /* 0x000fe400078e0017 */
[----:B------:R-:W-:-:S07]  /*bb50*/  IMAD.MOV.U32 R14, RZ, RZ, R3 ;  /* 0x000000ffff0e7224 */ /* 0x000fce00078e0003 */
.L_x_15738:
[----:B------:R-:W-:Y:S05]  /*bb60*/  BSYNC B1 ;  /* 0x0000000000017941 */ /* 0x000fea0003800000 */
.L_x_15736:
        /* <DEDUP_REMOVED lines=9> */
.L_x_15740:
[----:B------:R-:W-:Y:S01]  /*bc00*/  MOV R23, R13 ;  /* 0x0000000d00177202 */ /* 0x000fe20000000f00 */
[----:B------:R-:W-:Y:S02]  /*bc10*/  IMAD.MOV.U32 R3, RZ, RZ, R24 ;  /* 0x000000ffff037224 */ /* 0x000fe400078e0018 */
[----:B------:R-:W-:Y:S02]  /*bc20*/  IMAD.MOV.U32 R13, RZ, RZ, R12 ;  /* 0x000000ffff0d7224 */ /* 0x000fe400078e000c */
[----:B------:R-:W-:-:S07]  /*bc30*/  IMAD.MOV.U32 R24, RZ, RZ, R25 ;  /* 0x000000ffff187224 */ /* 0x000fce00078e0019 */
.L_x_15741:
[----:B------:R-:W-:Y:S05]  /*bc40*/  BSYNC B1 ;  /* 0x0000000000017941 */ /* 0x000fea0003800000 */
.L_x_15739:
        /* <DEDUP_REMOVED lines=9> */
.L_x_15743:
[----:B------:R-:W-:Y:S01]  /*bce0*/  IMAD.MOV.U32 R12, RZ, RZ, R23 ;  /* 0x000000ffff0c7224 */ /* 0x000fe200078e0017 */
[----:B------:R-:W-:Y:S01]  /*bcf0*/  MOV R25, R3 ;  /* 0x0000000300197202 */ /* 0x000fe20000000f00 */
[----:B------:R-:W-:Y:S02]  /*bd00*/  IMAD.MOV.U32 R23, RZ, RZ, R18 ;  /* 0x000000ffff177224 */ /* 0x000fe400078e0012 */
[----:B------:R-:W-:-:S07]  /*bd10*/  IMAD.MOV.U32 R3, RZ, RZ, R2 ;  /* 0x000000ffff037224 */ /* 0x000fce00078e0002 */
.L_x_15744:
[----:B------:R-:W-:Y:S05]  /*bd20*/  BSYNC B1 ;  /* 0x0000000000017941 */ /* 0x000fea0003800000 */
.L_x_15742:
        /* <DEDUP_REMOVED lines=9> */
.L_x_15746:
[----:B------:R-:W-:Y:S01]  /*bdc0*/  IMAD.MOV.U32 R18, RZ, RZ, R12 ;  /* 0x000000ffff127224 */ /* 0x000fe200078e000c */
[----:B------:R-:W-:Y:S01]  /*bdd0*/  MOV R12, R17 ;  /* 0x00000011000c7202 */ /* 0x000fe20000000f00 */
[----:B------:R-:W-:Y:S02]  /*bde0*/  IMAD.MOV.U32 R2, RZ, RZ, R25 ;  /* 0x000000ffff027224 */ /* 0x000fe400078e0019 */
[----:B------:R-:W-:-:S07]  /*bdf0*/  IMAD.MOV.U32 R25, RZ, RZ, R0 ;  /* 0x000000ffff197224 */ /* 0x000fce00078e0000 */
.L_x_15747:
[----:B------:R-:W-:Y:S05]  /*be00*/  BSYNC B1 ;  /* 0x0000000000017941 */ /* 0x000fea0003800000 */
.L_x_15745:
        /* <DEDUP_REMOVED lines=9> */
.L_x_15749:
[----:B------:R-:W-:Y:S02]  /*bea0*/  IMAD.MOV.U32 R17, RZ, RZ, R18 ;  /* 0x000000ffff117224 */ /* 0x000fe400078e0012 */
[----:B------:R-:W-:Y:S01]  /*beb0*/  IMAD.MOV.U32 R0, RZ, RZ, R2 ;  /* 0x000000ffff007224 */ /* 0x000fe200078e0002 */
[----:B------:R-:W-:Y:S01]  /*bec0*/  MOV R2, R19 ;  /* 0x0000001300027202 */ /* 0x000fe20000000f00 */
[----:B------:R-:W-:-:S07]  /*bed0*/  IMAD.MOV.U32 R18, RZ, RZ, R27 ;  /* 0x000000ffff127224 */ /* 0x000fce00078e001b */
.L_x_15750:
[----:B------:R-:W-:Y:S05]  /*bee0*/  BSYNC B1 ;  /* 0x0000000000017941 */ /* 0x000fea0003800000 */
.L_x_15748:
        /* <DEDUP_REMOVED lines=9> */
.L_x_15752:
[----:B------:R-:W-:Y:S02]  /*bf80*/  IMAD.MOV.U32 R27, RZ, RZ, R17 ;  /* 0x000000ffff1b7224 */ /* 0x000fe400078e0011 */
[----:B------:R-:W-:Y:S02]  /*bf90*/  IMAD.MOV.U32 R19, RZ, RZ, R0 ;  /* 0x000000ffff137224 */ /* 0x000fe400078e0000 */
[----:B------:R-:W-:Y:S02]  /*bfa0*/  IMAD.MOV.U32 R17, RZ, RZ, R26 ;  /* 0x000000ffff117224 */ /* 0x000fe400078e001a */
[----:B------:R-:W-:-:S07]  /*bfb0*/  IMAD.MOV.U32 R0, RZ, RZ, R7 ;  /* 0x000000ffff007224 */ /* 0x000fce00078e0007 */
.L_x_15753:
[----:B------:R-:W-:Y:S05]  /*bfc0*/  BSYNC B1 ;  /* 0x0000000000017941 */ /* 0x000fea0003800000 */
.L_x_15751:
        /* <DEDUP_REMOVED lines=16> */
.L_x_15755:
[----:B------:R-:W-:Y:S01]  /*c0d0*/  IMAD.MOV.U32 R33, RZ, RZ, R16 ;  /* 0x000000ffff217224 */ /* 0x000fe200078e0010 */
[----:B------:R-:W-:Y:S01]  /*c0e0*/  MOV R16, R47 ;  /* 0x0000002f00107202 */ /* 0x000fe20000000f00 */
[----:B------:R-:W-:Y:S02]  /*c0f0*/  IMAD.MOV.U32 R7, RZ, RZ, R64 ;  /* 0x000000ffff077224 */ /* 0x000fe400078e0040 */
[----:B------:R-:W-:-:S07]  /*c100*/  IMAD.MOV.U32 R64, RZ, RZ, R35 ;  /* 0x000000ffff407224 */ /* 0x000fce00078e0023 */
.L_x_15756:
[----:B------:R-:W-:Y:S05]  /*c110*/  BSYNC B1 ;  /* 0x0000000000017941 */ /* 0x000fea0003800000 */
.L_x_15754:
        /* <DEDUP_REMOVED lines=9> */
.L_x_15758:
[----:B------:R-:W-:Y:S02]  /*c1b0*/  IMAD.MOV.U32 R36, RZ, RZ, R33 ;  /* 0x000000ffff247224 */ /* 0x000fe400078e0021 */
[----:B------:R-:W-:Y:S02]  /*c1c0*/  IMAD.MOV.U32 R26, RZ, RZ, R7 ;  /* 0x000000ffff1a7224 */ /* 0x000fe400078e0007 */
[----:B------:R-:W-:Y:S02]  /*c1d0*/  IMAD.MOV.U32 R33, RZ, RZ, R22 ;  /* 0x000000ffff217224 */ /* 0x000fe400078e0016 */
[----:B------:R-:W-:-:S07]  /*c1e0*/  IMAD.MOV.U32 R7, RZ, RZ, R6 ;  /* 0x000000ffff077224 */ /* 0x000fce00078e0006 */
.L_x_15759:
[----:B------:R-:W-:Y:S05]  /*c1f0*/  BSYNC B1 ;  /* 0x0000000000017941 */ /* 0x000fea0003800000 */
.L_x_15757:
        /* <DEDUP_REMOVED lines=9> */
.L_x_15761:
[----:B------:R-:W-:Y:S02]  /*c290*/  IMAD.MOV.U32 R6, RZ, RZ, R36 ;  /* 0x000000ffff067224 */ /* 0x000fe400078e0024 */
[----:B------:R-:W-:Y:S02]  /*c2a0*/  IMAD.MOV.U32 R35, RZ, RZ, R26 ;  /* 0x000000ffff237224 */ /* 0x000fe400078e001a */
[----:B------:R-:W-:Y:S02]  /*c2b0*/  IMAD.MOV.U32 R36, RZ, RZ, R29 ;  /* 0x000000ffff247224 */ /* 0x000fe400078e001d */
[----:B------:R-:W-:-:S07]  /*c2c0*/  IMAD.MOV.U32 R26, RZ, RZ, R5 ;  /* 0x000000ffff1a7224 */ /* 0x000fce00078e0005 */
.L_x_15762:
[----:B------:R-:W-:Y:S05]  /*c2d0*/  BSYNC B1 ;  /* 0x0000000000017941 */ /* 0x000fea0003800000 */
.L_x_15760:
        /* <DEDUP_REMOVED lines=9> */
.L_x_15764:
[----:B------:R-:W-:Y:S02]  /*c370*/  IMAD.MOV.U32 R29, RZ, RZ, R6 ;  /* 0x000000ffff1d7224 */ /* 0x000fe400078e0006 */
[----:B------:R-:W-:Y:S02]  /*c380*/  IMAD.MOV.U32 R5, RZ, RZ, R35 ;  /* 0x000000ffff057224 */ /* 0x000fe400078e0023 */
[----:B------:R-:W-:Y:S02]  /*c390*/  IMAD.MOV.U32 R6, RZ, RZ, R11 ;  /* 0x000000ffff067224 */ /* 0x000fe400078e000b */
[----:B------:R-:W-:-:S07]  /*c3a0*/  IMAD.MOV.U32 R35, RZ, RZ, R4 ;  /* 0x000000ffff237224 */ /* 0x000fce00078e0004 */
.L_x_15765:
[----:B------:R-:W-:Y:S05]  /*c3b0*/  BSYNC B1 ;  /* 0x0000000000017941 */ /* 0x000fea0003800000 */
.L_x_15763:
        /* <DEDUP_REMOVED lines=9> */
.L_x_15767:
[----:B------:R-:W-:Y:S01]  /*c450*/  MOV R4, R29 ;  /* 0x0000001d00047202 */ /* 0x000fe20000000f00 */
[----:B------:R-:W-:Y:S02]  /*c460*/  IMAD.MOV.U32 R11, RZ, RZ, R5 ;  /* 0x000000ffff0b7224 */ /* 0x000fe400078e0005 */
[----:B------:R-:W-:Y:S02]  /*c470*/  IMAD.MOV.U32 R29, RZ, RZ, R30 ;  /* 0x000000ffff1d7224 */ /* 0x000fe400078e001e */
[----:B------:R-:W-:-:S07]  /*c480*/  IMAD.MOV.U32 R5, RZ, RZ, R28 ;  /* 0x000000ffff057224 */ /* 0x000fce00078e001c */
.L_x_15768:
[----:B------:R-:W-:Y:S05]  /*c490*/  BSYNC B1 ;  /* 0x0000000000017941 */ /* 0x000fea0003800000 */
.L_x_15766:
        /* <DEDUP_REMOVED lines=9> */
.L_x_15770:
[----:B------:R-:W-:Y:S01]  /*c530*/  IMAD.MOV.U32 R28, RZ, RZ, R4 ;  /* 0x000000ffff1c7224 */ /* 0x000fe200078e0004 */
[----:B------:R-:W-:Y:S01]  /*c540*/  MOV R22, R11 ;  /* 0x0000000b00167202 */ /* 0x000fe20000000f00 */
[----:B------:R-:W-:Y:S02]  /*c550*/  IMAD.MOV.U32 R4, RZ, RZ, R9 ;  /* 0x000000ffff047224 */ /* 0x000fe400078e0009 */
[----:B------:R-:W-:-:S07]  /*c560*/  IMAD.MOV.U32 R11, RZ, RZ, R10 ;  /* 0x000000ffff0b7224 */ /* 0x000fce00078e000a */
.L_x_15771:
[----:B------:R-:W-:Y:S05]  /*c570*/  BSYNC B1 ;  /* 0x0000000000017941 */ /* 0x000fea0003800000 */
.L_x_15769:
        /* <DEDUP_REMOVED lines=9> */
.L_x_15773:
[----:B------:R-:W-:Y:S01]  /*c610*/  IMAD.MOV.U32 R9, RZ, RZ, R28 ;  /* 0x000000ffff097224 */ /* 0x000fe200078e001c */
[----:B------:R-:W-:Y:S01]  /*c620*/  MOV R28, R31 ;  /* 0x0000001f001c7202 */ /* 0x000fe20000000f00 */
[----:B------:R-:W-:Y:S02]  /*c630*/  IMAD.MOV.U32 R10, RZ, RZ, R22 ;  /* 0x000000ffff0a7224 */ /* 0x000fe400078e0016 */
[----:B------:R-:W-:-:S07]  /*c640*/  IMAD.MOV.U32 R22, RZ, RZ, R21 ;  /* 0x000000ffff167224 */ /* 0x000fce00078e0015 */
.L_x_15774:
[----:B------:R-:W-:Y:S05]  /*c650*/  BSYNC B1 ;  /* 0x0000000000017941 */ /* 0x000fea0003800000 */
.L_x_15772:
        /* <DEDUP_REMOVED lines=9> */
.L_x_15776:
[----:B------:R-:W-:Y:S02]  /*c6f0*/  IMAD.MOV.U32 R31, RZ, RZ, R9 ;  /* 0x000000ffff1f7224 */ /* 0x000fe400078e0009 */
[----:B------:R-:W-:Y:S01]  /*c700*/  IMAD.MOV.U32 R21, RZ, RZ, R10 ;  /* 0x000000ffff157224 */ /* 0x000fe200078e000a */
[----:B------:R-:W-:Y:S01]  /*c710*/  MOV R10, R15 ;  /* 0x0000000f000a7202 */ /* 0x000fe20000000f00 */
[----:B------:R-:W-:-:S07]  /*c720*/  IMAD.MOV.U32 R9, RZ, RZ, R8 ;  /* 0x000000ffff097224 */ /* 0x000fce00078e0008 */
.L_x_15777:
[----:B------:R-:W-:Y:S05]  /*c730*/  BSYNC B1 ;  /* 0x0000000000017941 */ /* 0x000fea0003800000 */
.L_x_15775:
        /* <DEDUP_REMOVED lines=9> */
.L_x_15779:
[----:B------:R-:W-:Y:S02]  /*c7d0*/  IMAD.MOV.U32 R8, RZ, RZ, R31 ;  /* 0x000000ffff087224 */ /* 0x000fe400078e001f */
[----:B------:R-:W-:Y:S02]  /*c7e0*/  IMAD.MOV.U32 R15, RZ, RZ, R21 ;  /* 0x000000ffff0f7224 */ /* 0x000fe400078e0015 */
[----:B------:R-:W-:Y:S02]  /*c7f0*/  IMAD.MOV.U32 R31, RZ, RZ, R20 ;  /* 0x000000ffff1f7224 */ /* 0x000fe400078e0014 */
[----:B------:R-:W-:-:S07]  /*c800*/  IMAD.MOV.U32 R21, RZ, RZ, R14 ;  /* 0x000000ffff157224 */ /* 0x000fce00078e000e */
.L_x_15780:
[----:B------:R-:W-:Y:S05]  /*c810*/  BSYNC B1 ;  /* 0x0000000000017941 */ /* 0x000fea0003800000 */
.L_x_15778:
        /* <DEDUP_REMOVED lines=9> */
.L_x_15782:
[----:B------:R-:W-:Y:S02]  /*c8b0*/  IMAD.MOV.U32 R20, RZ, RZ, R8 ;  /* 0x000000ffff147224 */ /* 0x000fe400078e0008 */
[----:B------:R-:W-:Y:S02]  /*c8c0*/  IMAD.MOV.U32 R14, RZ, RZ, R15 ;  /* 0x000000ffff0e7224 */ /* 0x000fe400078e000f */
[----:B------:R-:W-:Y:S02]  /*c8d0*/  IMAD.MOV.U32 R8, RZ, RZ, R13 ;  /* 0x000000ffff087224 */ /* 0x000fe400078e000d */
[----:B------:R-:W-:-:S07]  /*c8e0*/  IMAD.MOV.U32 R15, RZ, RZ, R24 ;  /* 0x000000ffff0f7224 */ /* 0x000fce00078e0018 */
.L_x_15783:
[----:B------:R-:W-:Y:S05]  /*c8f0*/  BSYNC B1 ;  /* 0x0000000000017941 */ /* 0x000fea0003800000 */
.L_x_15781:
        /* <DEDUP_REMOVED lines=9> */
.L_x_15785:
[----:B------:R-:W-:Y:S02]  /*c990*/  IMAD.MOV.U32 R13, RZ, RZ, R20 ;  /* 0x000000ffff0d7224 */ /* 0x000fe400078e0014 */
[----:B------:R-:W-:Y:S02]  /*c9a0*/  IMAD.MOV.U32 R24, RZ, RZ, R14 ;  /* 0x000000ffff187224 */ /* 0x000fe400078e000e */
[----:B------:R-:W-:Y:S02]  /*c9b0*/  IMAD.MOV.U32 R20, RZ, RZ, R23 ;  /* 0x000000ffff147224 */ /* 0x000fe400078e0017 */
[----:B------:R-:W-:-:S07]  /*c9c0*/  IMAD.MOV.U32 R14, RZ, RZ, R3 ;  /* 0x000000ffff0e7224 */ /* 0x000fce00078e0003 */
.L_x_15786:
[----:B------:R-:W-:Y:S05]  /*c9d0*/  BSYNC B1 ;  /* 0x0000000000017941 */ /* 0x000fea0003800000 */
.L_x_15784:
        /* <DEDUP_REMOVED lines=9> */
.L_x_15788:
[----:B------:R-:W-:Y:S01]  /*ca70*/  MOV R23, R13 ;  /* 0x0000000d00177202 */ /* 0x000fe20000000f00 */
[----:B------:R-:W-:Y:S02]  /*ca80*/  IMAD.MOV.U32 R3, RZ, RZ, R24 ;  /* 0x000000ffff037224 */ /* 0x000fe400078e0018 */
[----:B------:R-:W-:Y:S02]  /*ca90*/  IMAD.MOV.U32 R13, RZ, RZ, R12 ;  /* 0x000000ffff0d7224 */ /* 0x000fe400078e000c */
[----:B------:R-:W-:-:S07]  /*caa0*/  IMAD.MOV.U32 R24, RZ, RZ, R25 ;  /* 0x000000ffff187224 */ /* 0x000fce00078e0019 */
.L_x_15789:
[----:B------:R-:W-:Y:S05]  /*cab0*/  BSYNC B1 ;  /* 0x0000000000017941 */ /* 0x000fea0003800000 */
.L_x_15787:
        /* <DEDUP_REMOVED lines=9> */
.L_x_15791:
[----:B------:R-:W-:Y:S01]  /*cb50*/  IMAD.MOV.U32 R12, RZ, RZ, R23 ;  /* 0x000000ffff0c7224 */ /* 0x000fe200078e0017 */
[----:B------:R-:W-:Y:S01]  /*cb60*/  MOV R25, R3 ;  /* 0x0000000300197202 */ /* 0x000fe20000000f00 */
[----:B------:R-:W-:Y:S02]  /*cb70*/  IMAD.MOV.U32 R23, RZ, RZ, R18 ;  /* 0x000000ffff177224 */ /* 0x000fe400078e0012 */
[----:B------:R-:W-:-:S07]  /*cb80*/  IMAD.MOV.U32 R3, RZ, RZ, R2 ;  /* 0x000000ffff037224 */ /* 0x000fce00078e0002 */
.L_x_15792:
[----:B------:R-:W-:Y:S05]  /*cb90*/  BSYNC B1 ;  /* 0x0000000000017941 */ /* 0x000fea0003800000 */
.L_x_15790:
        /* <DEDUP_REMOVED lines=9> */
.L_x_15794:
[----:B------:R-:W-:Y:S01]  /*cc30*/  IMAD.MOV.U32 R18, RZ, RZ, R12 ;  /* 0x000000ffff127224 */ /* 0x000fe200078e000c */
[----:B------:R-:W-:Y:S01]  /*cc40*/  MOV R12, R17 ;  /* 0x00000011000c7202 */ /* 0x000fe20000000f00 */
[----:B------:R-:W-:Y:S02]  /*cc50*/  IMAD.MOV.U32 R2, RZ, RZ, R25 ;  /* 0x000000ffff027224 */ /* 0x000fe400078e0019 */
[----:B------:R-:W-:-:S07]  /*cc60*/  IMAD.MOV.U32 R25, RZ, RZ, R0 ;  /* 0x000000ffff197224 */ /* 0x000fce00078e0000 */
.L_x_15795:
[----:B------:R-:W-:Y:S05]  /*cc70*/  BSYNC B1 ;  /* 0x0000000000017941 */ /* 0x000fea0003800000 */
.L_x_15793:
        /* <DEDUP_REMOVED lines=9> */
.L_x_15797:
[----:B------:R-:W-:Y:S02]  /*cd10*/  IMAD.MOV.U32 R17, RZ, RZ, R18 ;  /* 0x000000ffff117224 */ /* 0x000fe400078e0012 */
[----:B------:R-:W-:Y:S01]  /*cd20*/  IMAD.MOV.U32 R0, RZ, RZ, R2 ;  /* 0x000000ffff007224 */ /* 0x000fe200078e0002 */
[----:B------:R-:W-:Y:S01]  /*cd30*/  MOV R2, R19 ;  /* 0x0000001300027202 */ /* 0x000fe20000000f00 */
[----:B------:R-:W-:-:S07]  /*cd40*/  IMAD.MOV.U32 R18, RZ, RZ, R27 ;  /* 0x000000ffff127224 */ /* 0x000fce00078e001b */
.L_x_15798:
[----:B------:R-:W-:Y:S05]  /*cd50*/  BSYNC B1 ;  /* 0x0000000000017941 */ /* 0x000fea0003800000 */
.L_x_15796:
        /* <DEDUP_REMOVED lines=16> */
.L_x_15800:
[----:B------:R-:W-:Y:S02]  /*ce60*/  IMAD.MOV.U32 R27, RZ, RZ, R16 ;  /* 0x000000ffff1b7224 */ /* 0x000fe400078e0010 */
[----:B------:R-:W-:Y:S01]  /*ce70*/  IMAD.MOV.U32 R19, RZ, RZ, R64 ;  /* 0x000000ffff137224 */ /* 0x000fe200078e0040 */
[----:B------:R-:W-:Y:S01]  /*ce80*/  MOV R64, R7 ;  /* 0x0000000700407202 */ /* 0x000fe20000000f00 */
[----:B------:R-:W-:-:S07]  /*ce90*/  IMAD.MOV.U32 R16, RZ, RZ, R33 ;  /* 0x000000ffff107224 */ /* 0x000fce00078e0021 */
.L_x_15801:
[----:B------:R-:W-:Y:S05]  /*cea0*/  BSYNC B1 ;  /* 0x0000000000017941 */ /* 0x000fea0003800000 */
.L_x_15799:
        /* <DEDUP_REMOVED lines=9> */
.L_x_15803:
[----:B------:R-:W-:Y:S02]  /*cf40*/  IMAD.MOV.U32 R7, RZ, RZ, R27 ;  /* 0x000000ffff077224 */ /* 0x000fe400078e001b */
[----:B------:R-:W-:Y:S01]  /*cf50*/  IMAD.MOV.U32 R30, RZ, RZ, R19 ;  /* 0x000000ffff1e7224 */ /* 0x000fe200078e0013 */
[----:B------:R-:W-:Y:S01]  /*cf60*/  MOV R19, R26 ;  /* 0x0000001a00137202 */ /* 0x000fe20000000f00 */
[----:B------:R-:W-:-:S07]  /*cf70*/  IMAD.MOV.U32 R27, RZ, RZ, R36 ;  /* 0x000000ffff1b7224 */ /* 0x000fce00078e0024 */
.L_x_15804:
[----:B------:R-:W-:Y:S05]  /*cf80*/  BSYNC B1 ;  /* 0x0000000000017941 */ /* 0x000fea0003800000 */
.L_x_15802:
        /* <DEDUP_REMOVED lines=9> */
.L_x_15806:
[----:B------:R-:W-:Y:S02]  /*d020*/  IMAD.MOV.U32 R34, RZ, RZ, R7 ;  /* 0x000000ffff227224 */ /* 0x000fe400078e0007 */
[----:B------:R-:W-:Y:S02]  /*d030*/  IMAD.MOV.U32 R26, RZ, RZ, R30 ;  /* 0x000000ffff1a7224 */ /* 0x000fe400078e001e */
[----:B------:R-:W-:Y:S02]  /*d040*/  IMAD.MOV.U32 R7, RZ, RZ, R6 ;  /* 0x000000ffff077224 */ /* 0x000fe400078e0006 */
[----:B------:R-:W-:-:S07]  /*d050*/  IMAD.MOV.U32 R30, RZ, RZ, R35 ;  /* 0x000000ffff1e7224 */ /* 0x000fce00078e0023 */
.L_x_15807:
[----:B------:R-:W-:Y:S05]  /*d060*/  BSYNC B1 ;  /* 0x0000000000017941 */ /* 0x000fea0003800000 */
.L_x_15805:
        /* <DEDUP_REMOVED lines=9> */
.L_x_15809:
[----:B------:R-:W-:Y:S02]  /*d100*/  IMAD.MOV.U32 R33, RZ, RZ, R34 ;  /* 0x000000ffff217224 */ /* 0x000fe400078e0022 */
[----:B------:R-:W-:Y:S02]  /*d110*/  IMAD.MOV.U32 R6, RZ, RZ, R26 ;  /* 0x000000ffff067224 */ /* 0x000fe400078e001a */
[----:B------:R-:W-:Y:S02]  /*d120*/  IMAD.MOV.U32 R34, RZ, RZ, R29 ;  /* 0x000000ffff227224 */ /* 0x000fe400078e001d */
[----:B------:R-:W-:-:S07]  /*d130*/  IMAD.MOV.U32 R26, RZ, RZ, R5 ;  /* 0x000000ffff1a7224 */ /* 0x000fce00078e0005 */
.L_x_15810:
[----:B------:R-:W-:Y:S05]  /*d140*/  BSYNC B1 ;  /* 0x0000000000017941 */ /* 0x000fea0003800000 */
.L_x_15808:
        /* <DEDUP_REMOVED lines=9> */
.L_x_15812:
[----:B------:R-:W-:Y:S02]  /*d1e0*/  IMAD.MOV.U32 R29, RZ, RZ, R33 ;  /* 0x000000ffff1d7224 */ /* 0x000fe400078e0021 */
[----:B------:R-:W-:Y:S02]  /*d1f0*/  IMAD.MOV.U32 R5, RZ, RZ, R6 ;  /* 0x000000ffff057224 */ /* 0x000fe400078e0006 */
[----:B------:R-:W-:Y:S02]  /*d200*/  IMAD.MOV.U32 R33, RZ, RZ, R4 ;  /* 0x000000ffff217224 */ /* 0x000fe400078e0004 */
[----:B------:R-:W-:-:S07]  /*d210*/  IMAD.MOV.U32 R6, RZ, RZ, R11 ;  /* 0x000000ffff067224 */ /* 0x000fce00078e000b */
.L_x_15813:
[----:B------:R-:W-:Y:S05]  /*d220*/  BSYNC B1 ;  /* 0x0000000000017941 */ /* 0x000fea0003800000 */
.L_x_15811:
        /* <DEDUP_REMOVED lines=9> */
.L_x_15815:
[----:B------:R-:W-:Y:S01]  /*d2c0*/  MOV R4, R29 ;  /* 0x0000001d00047202 */ /* 0x000fe20000000f00 */
[----:B------:R-:W-:Y:S02]  /*d2d0*/  IMAD.MOV.U32 R11, RZ, RZ, R5 ;  /* 0x000000ffff0b7224 */ /* 0x000fe400078e0005 */
[----:B------:R-:W-:Y:S02]  /*d2e0*/  IMAD.MOV.U32 R29, RZ, RZ, R28 ;  /* 0x000000ffff1d7224 */ /* 0x000fe400078e001c */
[----:B------:R-:W-:-:S07]  /*d2f0*/  IMAD.MOV.U32 R5, RZ, RZ, R22 ;  /* 0x000000ffff057224 */ /* 0x000fce00078e0016 */
.L_x_15816:
[----:B------:R-:W-:Y:S05]  /*d300*/  BSYNC B1 ;  /* 0x0000000000017941 */ /* 0x000fea0003800000 */
.L_x_15814:
        /* <DEDUP_REMOVED lines=9> */
.L_x_15818:
[----:B------:R-:W-:Y:S01]  /*d3a0*/  IMAD.MOV.U32 R28, RZ, RZ, R4 ;  /* 0x000000ffff1c7224 */ /* 0x000fe200078e0004 */
[----:B------:R-:W-:Y:S01]  /*d3b0*/  MOV R22, R11 ;  /* 0x0000000b00167202 */ /* 0x000fe20000000f00 */
[----:B------:R-:W-:Y:S02]  /*d3c0*/  IMAD.MOV.U32 R4, RZ, RZ, R9 ;  /* 0x000000ffff047224 */ /* 0x000fe400078e0009 */
[----:B------:R-:W-:-:S07]  /*d3d0*/  IMAD.MOV.U32 R11, RZ, RZ, R10 ;  /* 0x000000ffff0b7224 */ /* 0x000fce00078e000a */
.L_x_15819:
[----:B------:R-:W-:Y:S05]  /*d3e0*/  BSYNC B1 ;  /* 0x0000000000017941 */ /* 0x000fea0003800000 */
.L_x_15817:
        /* <DEDUP_REMOVED lines=9> */
.L_x_15821:
[----:B------:R-:W-:Y:S01]  /*d480*/  IMAD.MOV.U32 R9, RZ, RZ, R28 ;  /* 0x000000ffff097224 */ /* 0x000fe200078e001c */
[----:B------:R-:W-:Y:S01]  /*d490*/  MOV R28, R31 ;  /* 0x0000001f001c7202 */ /* 0x000fe20000000f00 */
[----:B------:R-:W-:Y:S02]  /*d4a0*/  IMAD.MOV.U32 R10, RZ, RZ, R22 ;  /* 0x000000ffff0a7224 */ /* 0x000fe400078e0016 */
[----:B------:R-:W-:-:S07]  /*d4b0*/  IMAD.MOV.U32 R22, RZ, RZ, R21 ;  /* 0x000000ffff167224 */ /* 0x000fce00078e0015 */
.L_x_15822:
[----:B------:R-:W-:Y:S05]  /*d4c0*/  BSYNC B1 ;  /* 0x0000000000017941 */ /* 0x000fea0003800000 */
.L_x_15820:
        /* <DEDUP_REMOVED lines=9> */
.L_x_15824:
[----:B------:R-:W-:Y:S02]  /*d560*/  IMAD.MOV.U32 R31, RZ, RZ, R9 ;  /* 0x000000ffff1f7224 */ /* 0x000fe400078e0009 */
[----:B------:R-:W-:Y:S01]  /*d570*/  IMAD.MOV.U32 R21, RZ, RZ, R10 ;  /* 0x000000ffff157224 */ /* 0x000fe200078e000a */
[----:B------:R-:W-:Y:S01]  /*d580*/  MOV R10, R15 ;  /* 0x0000000f000a7202 */ /* 0x000fe20000000f00 */
[----:B------:R-:W-:-:S07]  /*d590*/  IMAD.MOV.U32 R9, RZ, RZ, R8 ;  /* 0x000000ffff097224 */ /* 0x000fce00078e0008 */
.L_x_15825:
[----:B------:R-:W-:Y:S05]  /*d5a0*/  BSYNC B1 ;  /* 0x0000000000017941 */ /* 0x000fea0003800000 */
.L_x_15823:
        /* <DEDUP_REMOVED lines=9> */
.L_x_15827:
[----:B------:R-:W-:Y:S02]  /*d640*/  IMAD.MOV.U32 R8, RZ, RZ, R31 ;  /* 0x000000ffff087224 */ /* 0x000fe400078e001f */
[----:B------:R-:W-:Y:S02]  /*d650*/  IMAD.MOV.U32 R15, RZ, RZ, R21 ;  /* 0x000000ffff0f7224 */ /* 0x000fe400078e0015 */
[----:B------:R-:W-:Y:S02]  /*d660*/  IMAD.MOV.U32 R31, RZ, RZ, R20 ;  /* 0x000000ffff1f7224 */ /* 0x000fe400078e0014 */
[----:B------:R-:W-:-:S07]  /*d670*/  IMAD.MOV.U32 R21, RZ, RZ, R14 ;  /* 0x000000ffff157224 */ /* 0x000fce00078e000e */
.L_x_15828:
[----:B------:R-:W-:Y:S05]  /*d680*/  BSYNC B1 ;  /* 0x0000000000017941 */ /* 0x000fea0003800000 */
.L_x_15826:
        /* <DEDUP_REMOVED lines=9> */
.L_x_15830:
[----:B------:R-:W-:Y:S02]  /*d720*/  IMAD.MOV.U32 R20, RZ, RZ, R8 ;  /* 0x000000ffff147224 */ /* 0x000fe400078e0008 */
[----:B------:R-:W-:Y:S02]  /*d730*/  IMAD.MOV.U32 R14, RZ, RZ, R15 ;  /* 0x000000ffff0e7224 */ /* 0x000fe400078e000f */
[----:B------:R-:W-:Y:S02]  /*d740*/  IMAD.MOV.U32 R8, RZ, RZ, R13 ;  /* 0x000000ffff087224 */ /* 0x000fe400078e000d */
[----:B------:R-:W-:-:S07]  /*d750*/  IMAD.MOV.U32 R15, RZ, RZ, R24 ;  /* 0x000000ffff0f7224 */ /* 0x000fce00078e0018 */
.L_x_15831:
[----:B------:R-:W-:Y:S05]  /*d760*/  BSYNC B1 ;  /* 0x0000000000017941 */ /* 0x000fea0003800000 */
.L_x_15829:
        /* <DEDUP_REMOVED lines=9> */
.L_x_15833:
[----:B------:R-:W-:Y:S02]  /*d800*/  IMAD.MOV.U32 R13, RZ, RZ, R20 ;  /* 0x000000ffff0d7224 */ /* 0x000fe400078e0014 */
[----:B------:R-:W-:Y:S02]  /*d810*/  IMAD.MOV.U32 R24, RZ, RZ, R14 ;  /* 0x000000ffff187224 */ /* 0x000fe400078e000e */
[----:B------:R-:W-:Y:S02]  /*d820*/  IMAD.MOV.U32 R20, RZ, RZ, R23 ;  /* 0x000000ffff147224 */ /* 0x000fe400078e0017 */
[----:B------:R-:W-:-:S07]  /*d830*/  IMAD.MOV.U32 R14, RZ, RZ, R3 ;  /* 0x000000ffff0e7224 */ /* 0x000fce00078e0003 */
.L_x_15834:
[----:B------:R-:W-:Y:S05]  /*d840*/  BSYNC B1 ;  /* 0x0000000000017941 */ /* 0x000fea0003800000 */
.L_x_15832:
        /* <DEDUP_REMOVED lines=9> */
.L_x_15836:
[----:B------:R-:W-:Y:S01]  /*d8e0*/  MOV R23, R13 ;  /* 0x0000000d00177202 */ /* 0x000fe20000000f00 */
[----:B------:R-:W-:Y:S02]  /*d8f0*/  IMAD.MOV.U32 R3, RZ, RZ, R24 ;  /* 0x000000ffff037224 */ /* 0x000fe400078e0018 */
[----:B------:R-:W-:Y:S02]  /*d900*/  IMAD.MOV.U32 R13, RZ, RZ, R12 ;  /* 0x000000ffff0d7224 */ /* 0x000fe400078e000c */
[----:B------:R-:W-:-:S07]  /*d910*/  IMAD.MOV.U32 R24, RZ, RZ, R25 ;  /* 0x000000ffff187224 */ /* 0x000fce00078e0019 */
.L_x_15837:
[----:B------:R-:W-:Y:S05]  /*d920*/  BSYNC B1 ;  /* 0x0000000000017941 */ /* 0x000fea0003800000 */
.L_x_15835:
        /* <DEDUP_REMOVED lines=9> */
.L_x_15839:
[----:B------:R-:W-:Y:S01]  /*d9c0*/  IMAD.MOV.U32 R12, RZ, RZ, R23 ;  /* 0x000000ffff0c7224 */ /* 0x000fe200078e0017 */
[----:B------:R-:W-:Y:S01]  /*d9d0*/  MOV R25, R3 ;  /* 0x0000000300197202 */ /* 0x000fe20000000f00 */
[----:B------:R-:W-:Y:S02]  /*d9e0*/  IMAD.MOV.U32 R23, RZ, RZ, R18 ;  /* 0x000000ffff177224 */ /* 0x000fe400078e0012 */
[----:B------:R-:W-:-:S07]  /*d9f0*/  IMAD.MOV.U32 R3, RZ, RZ, R2 ;  /* 0x000000ffff037224 */ /* 0x000fce00078e0002 */
.L_x_15840:
[----:B------:R-:W-:Y:S05]  /*da00*/  BSYNC B1 ;  /* 0x0000000000017941 */ /* 0x000fea0003800000 */
.L_x_15838:
        /* <DEDUP_REMOVED lines=9> */
.L_x_15842:
[----:B------:R-:W-:Y:S01]  /*daa0*/  IMAD.MOV.U32 R18, RZ, RZ, R12 ;  /* 0x000000ffff127224 */ /* 0x000fe200078e000c */
[----:B------:R-:W-:Y:S01]  /*dab0*/  MOV R12, R17 ;  /* 0x00000011000c7202 */ /* 0x000fe20000000f00 */
[----:B------:R-:W-:Y:S02]  /*dac0*/  IMAD.MOV.U32 R2, RZ, RZ, R25 ;  /* 0x000000ffff027224 */ /* 0x000fe400078e0019 */
[----:B------:R-:W-:-:S07]  /*dad0*/  IMAD.MOV.U32 R25, RZ, RZ, R0 ;  /* 0x000000ffff197224 */ /* 0x000fce00078e0000 */
.L_x_15843:
[----:B------:R-:W-:Y:S05]  /*dae0*/  BSYNC B1 ;  /* 0x0000000000017941 */ /* 0x000fea0003800000 */
.L_x_15841:
        /* <DEDUP_REMOVED lines=16> */
.L_x_15845:
[----:B------:R-:W-:Y:S01]  /*dbf0*/  IMAD.MOV.U32 R0, RZ, RZ, R16 ;  /* 0x000000ffff007224 */ /* 0x000fe200078e0010 */
[----:B------:R-:W-:Y:S01]  /*dc00*/  MOV R17, R64 ;  /* 0x0000004000117202 */ /* 0x000fe20000000f00 */
[----:B------:R-:W-:Y:S02]  /*dc10*/  IMAD.MOV.U32 R64, RZ, RZ, R19 ;  /* 0x000000ffff407224 */ /* 0x000fe400078e0013 */
[----:B------:R-:W-:-:S07]  /*dc20*/  IMAD.MOV.U32 R16, RZ, RZ, R27 ;  /* 0x000000ffff107224 */ /* 0x000fce00078e001b */
.L_x_15846:
[----:B------:R-:W-:Y:S05]  /*dc30*/  BSYNC B1 ;  /* 0x0000000000017941 */ /* 0x000fea0003800000 */
.L_x_15844:
        /* <DEDUP_REMOVED lines=9> */
.L_x_15848:
[----:B------:R-:W-:Y:S01]  /*dcd0*/  IMAD.MOV.U32 R19, RZ, RZ, R0 ;  /* 0x000000ffff137224 */ /* 0x000fe200078e0000 */
[----:B------:R-:W-:Y:S01]  /*dce0*/  MOV R0, R7 ;  /* 0x0000000700007202 */ /* 0x000fe20000000f00 */
[----:B------:R-:W-:Y:S02]  /*dcf0*/  IMAD.MOV.U32 R27, RZ, RZ, R17 ;  /* 0x000000ffff1b7224 */ /* 0x000fe400078e0011 */
[----:B------:R-:W-:-:S07]  /*dd00*/  IMAD.MOV.U32 R17, RZ, RZ, R30 ;  /* 0x000000ffff117224 */ /* 0x000fce00078e001e */
.L_x_15849:
[----:B------:R-:W-:Y:S05]  /*dd10*/  BSYNC B1 ;  /* 0x0000000000017941 */ /* 0x000fea0003800000 */
.L_x_15847:
        /* <DEDUP_REMOVED lines=9> */
.L_x_15851:
[----:B------:R-:W-:Y:S02]  /*ddb0*/  IMAD.MOV.U32 R30, RZ, RZ, R19 ;  /* 0x000000ffff1e7224 */ /* 0x000fe400078e0013 */
[----:B------:R-:W-:Y:S01]  /*ddc0*/  IMAD.MOV.U32 R7, RZ, RZ, R27 ;  /* 0x000000ffff077224 */ /* 0x000fe200078e001b */
[----:B------:R-:W-:Y:S01]  /*ddd0*/  MOV R27, R26 ;  /* 0x0000001a001b7202 */ /* 0x000fe20000000f00 */
[----:B------:R-:W-:-:S07]  /*dde0*/  IMAD.MOV.U32 R19, RZ, RZ, R34 ;  /* 0x000000ffff137224 */ /* 0x000fce00078e0022 */
.L_x_15852:
[----:B------:R-:W-:Y:S05]  /*ddf0*/  BSYNC B1 ;  /* 0x0000000000017941 */ /* 0x000fea0003800000 */
.L_x_15850:
        /* <DEDUP_REMOVED lines=9> */
.L_x_15854:
[----:B------:R-:W-:Y:S02]  /*de90*/  IMAD.MOV.U32 R26, RZ, RZ, R30 ;  /* 0x000000ffff1a7224 */ /* 0x000fe400078e001e */
[----:B------:R-:W-:Y:S02]  /*dea0*/  IMAD.MOV.U32 R32, RZ, RZ, R7 ;  /* 0x000000ffff207224 */ /* 0x000fe400078e0007 */
[----:B------:R-:W-:Y:S02]  /*deb0*/  IMAD.MOV.U32 R30, RZ, RZ, R33 ;  /* 0x000000ffff1e7224 */ /* 0x000fe400078e0021 */
[----:B------:R-:W-:-:S07]  /*dec0*/  IMAD.MOV.U32 R7, RZ, RZ, R6 ;  /* 0x000000ffff077224 */ /* 0x000fce00078e0006 */
.L_x_15855:
[----:B------:R-:W-:Y:S05]  /*ded0*/  BSYNC B1 ;  /* 0x0000000000017941 */ /* 0x000fea0003800000 */
.L_x_15853:
        /* <DEDUP_REMOVED lines=9> */
.L_x_15857:
[----:B------:R-:W-:Y:S02]  /*df70*/  IMAD.MOV.U32 R33, RZ, RZ, R26 ;  /* 0x000000ffff217224 */ /* 0x000fe400078e001a */
[----:B------:R-:W-:Y:S02]  /*df80*/  IMAD.MOV.U32 R6, RZ, RZ, R32 ;  /* 0x000000ffff067224 */ /* 0x000fe400078e0020 */
[----:B------:R-:W-:Y:S02]  /*df90*/  IMAD.MOV.U32 R26, RZ, RZ, R29 ;  /* 0x000000ffff1a7224 */ /* 0x000fe400078e001d */
[----:B------:R-:W-:-:S07]  /*dfa0*/  IMAD.MOV.U32 R32, RZ, RZ, R5 ;  /* 0x000000ffff207224 */ /* 0x000fce00078e0005 */
.L_x_15858:
[----:B------:R-:W-:Y:S05]  /*dfb0*/  BSYNC B1 ;  /* 0x0000000000017941 */ /* 0x000fea0003800000 */
.L_x_15856:
        /* <DEDUP_REMOVED lines=9> */
.L_x_15860:
[----:B------:R-:W-:Y:S02]  /*e050*/  IMAD.MOV.U32 R5, RZ, RZ, R33 ;  /* 0x000000ffff057224 */ /* 0x000fe400078e0021 */
[----:B------:R-:W-:Y:S02]  /*e060*/  IMAD.MOV.U32 R29, RZ, RZ, R6 ;  /* 0x000000ffff1d7224 */ /* 0x000fe400078e0006 */
[----:B------:R-:W-:Y:S02]  /*e070*/  IMAD.MOV.U32 R33, RZ, RZ, R4 ;  /* 0x000000ffff217224 */ /* 0x000fe400078e0004 */
[----:B------:R-:W-:-:S07]  /*e080*/  IMAD.MOV.U32 R6, RZ, RZ, R11 ;  /* 0x000000ffff067224 */ /* 0x000fce00078e000b */
.L_x_15861:
[----:B------:R-:W-:Y:S05]  /*e090*/  BSYNC B1 ;  /* 0x0000000000017941 */ /* 0x000fea0003800000 */
.L_x_15859:
        /* <DEDUP_REMOVED lines=9> */
.L_x_15863:
[----:B------:R-:W-:Y:S01]  /*e130*/  MOV R4, R5 ;  /* 0x0000000500047202 */ /* 0x000fe20000000f00 */
[----:B------:R-:W-:Y:S02]  /*e140*/  IMAD.MOV.U32 R11, RZ, RZ, R29 ;  /* 0x000000ffff0b7224 */ /* 0x000fe400078e001d */
[----:B------:R-:W-:Y:S02]  /*e150*/  IMAD.MOV.U32 R5, RZ, RZ, R28 ;  /* 0x000000ffff057224 */ /* 0x000fe400078e001c */
[----:B------:R-:W-:-:S07]  /*e160*/  IMAD.MOV.U32 R29, RZ, RZ, R22 ;  /* 0x000000ffff1d7224 */ /* 0x000fce00078e0016 */
.L_x_15864:
[----:B------:R-:W-:Y:S05]  /*e170*/  BSYNC B1 ;  /* 0x0000000000017941 */ /* 0x000fea0003800000 */
.L_x_15862:
        /* <DEDUP_REMOVED lines=9> */
.L_x_15866:
[----:B------:R-:W-:Y:S01]  /*e210*/  IMAD.MOV.U32 R22, RZ, RZ, R4 ;  /* 0x000000ffff167224 */ /* 0x000fe200078e0004 */
[----:B------:R-:W-:Y:S01]  /*e220*/  MOV R28, R11 ;  /* 0x0000000b001c7202 */ /* 0x000fe20000000f00 */
[----:B------:R-:W-:Y:S02]  /*e230*/  IMAD.MOV.U32 R4, RZ, RZ, R9 ;  /* 0x000000ffff047224 */ /* 0x000fe400078e0009 */
[----:B------:R-:W-:-:S07]  /*e240*/  IMAD.MOV.U32 R11, RZ, RZ, R10 ;  /* 0x000000ffff0b7224 */ /* 0x000fce00078e000a */
.L_x_15867:
[----:B------:R-:W-:Y:S05]  /*e250*/  BSYNC B1 ;  /* 0x0000000000017941 */ /* 0x000fea0003800000 */
.L_x_15865:
        /* <DEDUP_REMOVED lines=9> */
.L_x_15869:
[----:B------:R-:W-:Y:S01]  /*e2f0*/  IMAD.MOV.U32 R9, RZ, RZ, R22 ;  /* 0x000000ffff097224 */ /* 0x000fe200078e0016 */
[----:B------:R-:W-:Y:S01]  /*e300*/  MOV R22, R31 ;  /* 0x0000001f00167202 */ /* 0x000fe20000000f00 */
[----:B------:R-:W-:Y:S02]  /*e310*/  IMAD.MOV.U32 R10, RZ, RZ, R28 ;  /* 0x000000ffff0a7224 */ /* 0x000fe400078e001c */
[----:B------:R-:W-:-:S07]  /*e320*/  IMAD.MOV.U32 R28, RZ, RZ, R21 ;  /* 0x000000ffff1c7224 */ /* 0x000fce00078e0015 */
.L_x_15870:
[----:B------:R-:W-:Y:S05]  /*e330*/  BSYNC B1 ;  /* 0x0000000000017941 */ /* 0x000fea0003800000 */
.L_x_15868:
        /* <DEDUP_REMOVED lines=9> */
.L_x_15872:
[----:B------:R-:W-:Y:S02]  /*e3d0*/  IMAD.MOV.U32 R21, RZ, RZ, R9 ;  /* 0x000000ffff157224 */ /* 0x000fe400078e0009 */
[----:B------:R-:W-:Y:S01]  /*e3e0*/  IMAD.MOV.U32 R31, RZ, RZ, R10 ;  /* 0x000000ffff1f7224 */ /* 0x000fe200078e000a */
[----:B------:R-:W-:Y:S01]  /*e3f0*/  MOV R10, R15 ;  /* 0x0000000f000a7202 */ /* 0x000fe20000000f00 */
[----:B------:R-:W-:-:S07]  /*e400*/  IMAD.MOV.U32 R9, RZ, RZ, R8 ;  /* 0x000000ffff097224 */ /* 0x000fce00078e0008 */
.L_x_15873:
[----:B------:R-:W-:Y:S05]  /*e410*/  BSYNC B1 ;  /* 0x0000000000017941 */ /* 0x000fea0003800000 */
.L_x_15871:
        /* <DEDUP_REMOVED lines=9> */
.L_x_15875:
[----:B------:R-:W-:Y:S02]  /*e4b0*/  IMAD.MOV.U32 R8, RZ, RZ, R21 ;  /* 0x000000ffff087224 */ /* 0x000fe400078e0015 */
[----:B------:R-:W-:Y:S02]  /*e4c0*/  IMAD.MOV.U32 R15, RZ, RZ, R31 ;  /* 0x000000ffff0f7224 */ /* 0x000fe400078e001f */
[----:B------:R-:W-:Y:S02]  /*e4d0*/  IMAD.MOV.U32 R21, RZ, RZ, R20 ;  /* 0x000000ffff157224 */ /* 0x000fe400078e0014 */
[----:B------:R-:W-:-:S07]  /*e4e0*/  IMAD.MOV.U32 R31, RZ, RZ, R14 ;  /* 0x000000ffff1f7224 */ /* 0x000fce00078e000e */
.L_x_15876:
[----:B------:R-:W-:Y:S05]  /*e4f0*/  BSYNC B1 ;  /* 0x0000000000017941 */ /* 0x000fea0003800000 */
.L_x_15874:
        /* <DEDUP_REMOVED lines=9> */
.L_x_15878:
[----:B------:R-:W-:Y:S02]  /*e590*/  IMAD.MOV.U32 R14, RZ, RZ, R8 ;  /* 0x000000ffff0e7224 */ /* 0x000fe400078e0008 */
[----:B------:R-:W-:Y:S02]  /*e5a0*/  IMAD.MOV.U32 R20, RZ, RZ, R15 ;  /* 0x000000ffff147224 */ /* 0x000fe400078e000f */
[----:B------:R-:W-:Y:S02]  /*e5b0*/  IMAD.MOV.U32 R8, RZ, RZ, R13 ;  /* 0x000000ffff087224 */ /* 0x000fe400078e000d */
[----:B------:R-:W-:-:S07]  /*e5c0*/  IMAD.MOV.U32 R15, RZ, RZ, R24 ;  /* 0x000000ffff0f7224 */ /* 0x000fce00078e0018 */
.L_x_15879:
[----:B------:R-:W-:Y:S05]  /*e5d0*/  BSYNC B1 ;  /* 0x0000000000017941 */ /* 0x000fea0003800000 */
.L_x_15877:
        /* <DEDUP_REMOVED lines=9> */
.L_x_15881:
[----:B------:R-:W-:Y:S02]  /*e670*/  IMAD.MOV.U32 R13, RZ, RZ, R14 ;  /* 0x000000ffff0d7224 */ /* 0x000fe400078e000e */
[----:B------:R-:W-:Y:S02]  /*e680*/  IMAD.MOV.U32 R24, RZ, RZ, R20 ;  /* 0x000000ffff187224 */ /* 0x000fe400078e0014 */
[----:B------:R-:W-:Y:S02]  /*e690*/  IMAD.MOV.U32 R14, RZ, RZ, R23 ;  /* 0x000000ffff0e7224 */ /* 0x000fe400078e0017 */
[----:B------:R-:W-:-:S07]  /*e6a0*/  IMAD.MOV.U32 R20, RZ, RZ, R3 ;  /* 0x000000ffff147224 */ /* 0x000fce00078e0003 */
.L_x_15882:
[----:B------:R-:W-:Y:S05]  /*e6b0*/  BSYNC B1 ;  /* 0x0000000000017941 */ /* 0x000fea0003800000 */
.L_x_15880:
        /* <DEDUP_REMOVED lines=9> */
.L_x_15884:
[----:B------:R-:W-:Y:S01]  /*e750*/  MOV R3, R13 ;  /* 0x0000000d00037202 */ /* 0x000fe20000000f00 */
[----:B------:R-:W-:Y:S02]  /*e760*/  IMAD.MOV.U32 R23, RZ, RZ, R24 ;  /* 0x000000ffff177224 */ /* 0x000fe400078e0018 */
[----:B------:R-:W-:Y:S02]  /*e770*/  IMAD.MOV.U32 R13, RZ, RZ, R12 ;  /* 0x000000ffff0d7224 */ /* 0x000fe400078e000c */
[----:B------:R-:W-:-:S07]  /*e780*/  IMAD.MOV.U32 R24, RZ, RZ, R25 ;  /* 0x000000ffff187224 */ /* 0x000fce00078e0019 */
.L_x_15885:
[----:B------:R-:W-:Y:S05]  /*e790*/  BSYNC B1 ;  /* 0x0000000000017941 */ /* 0x000fea0003800000 */
.L_x_15883:
        /* <DEDUP_REMOVED lines=9> */
.L_x_15887:
[----:B------:R-:W-:Y:S01]  /*e830*/  IMAD.MOV.U32 R12, RZ, RZ, R3 ;  /* 0x000000ffff0c7224 */ /* 0x000fe200078e0003 */
[----:B------:R-:W-:Y:S01]  /*e840*/  MOV R25, R23 ;  /* 0x0000001700197202 */ /* 0x000fe20000000f00 */
[----:B------:R-:W-:Y:S02]  /*e850*/  IMAD.MOV.U32 R3, RZ, RZ, R18 ;  /* 0x000000ffff037224 */ /* 0x000fe400078e0012 */
[----:B------:R-:W-:-:S07]  /*e860*/  IMAD.MOV.U32 R23, RZ, RZ, R2 ;  /* 0x000000ffff177224 */ /* 0x000fce00078e0002 */
.L_x_15888:
[----:B------:R-:W-:Y:S05]  /*e870*/  BSYNC B1 ;  /* 0x0000000000017941 */ /* 0x000fea0003800000 */
.L_x_15886:
        /* <DEDUP_REMOVED lines=16> */
.L_x_15890:
[----:B------:R-:W-:Y:S01]  /*e980*/  MOV R2, R16 ;  /* 0x0000001000027202 */ /* 0x000fe20000000f00 */
[----:B------:R-:W-:Y:S02]  /*e990*/  IMAD.MOV.U32 R18, RZ, RZ, R64 ;  /* 0x000000ffff127224 */ /* 0x000fe400078e0040 */
[----:B------:R-:W-:Y:S02]  /*e9a0*/  IMAD.MOV.U32 R64, RZ, RZ, R17 ;  /* 0x000000ffff407224 */ /* 0x000fe400078e0011 */
[----:B------:R-:W-:-:S07]  /*e9b0*/  IMAD.MOV.U32 R16, RZ, RZ, R0 ;  /* 0x000000ffff107224 */ /* 0x000fce00078e0000 */
.L_x_15891:
[----:B------:R-:W-:Y:S05]  /*e9c0*/  BSYNC B1 ;  /* 0x0000000000017941 */ /* 0x000fea0003800000 */
.L_x_15889:
        /* <DEDUP_REMOVED lines=9> */
.L_x_15893:
[----:B------:R-:W-:Y:S01]  /*ea60*/  IMAD.MOV.U32 R0, RZ, RZ, R2 ;  /* 0x000000ffff007224 */ /* 0x000fe200078e0002 */
[----:B------:R-:W-:Y:S01]  /*ea70*/  MOV R34, R18 ;  /* 0x0000001200227202 */ /* 0x000fe20000000f00 */
[----:B------:R-:W-:Y:S02]  /*ea80*/  IMAD.MOV.U32 R2, RZ, RZ, R19 ;  /* 0x000000ffff027224 */ /* 0x000fe400078e0013 */
[----:B------:R-:W-:-:S07]  /*ea90*/  IMAD.MOV.U32 R18, RZ, RZ, R27 ;  /* 0x000000ffff127224 */ /* 0x000fce00078e001b */
.L_x_15894:
[----:B------:R-:W-:Y:S05]  /*eaa0*/  BSYNC B1 ;  /* 0x0000000000017941 */ /* 0x000fea0003800000 */
.L_x_15892:
        /* <DEDUP_REMOVED lines=9> */
.L_x_15896:
[----:B------:R-:W-:Y:S01]  /*eb40*/  IMAD.MOV.U32 R17, RZ, RZ, R0 ;  /* 0x000000ffff117224 */ /* 0x000fe200078e0000 */
[----:B------:R-:W-:Y:S01]  /*eb50*/  MOV R0, R30 ;  /* 0x0000001e00007202 */ /* 0x000fe20000000f00 */
[----:B------:R-:W-:Y:S02]  /*eb60*/  IMAD.MOV.U32 R19, RZ, RZ, R34 ;  /* 0x000000ffff137224 */ /* 0x000fe400078e0022 */
[----:B------:R-:W-:-:S07]  /*eb70*/  IMAD.MOV.U32 R34, RZ, RZ, R7 ;  /* 0x000000ffff227224 */ /* 0x000fce00078e0007 */
.L_x_15897:
[----:B------:R-:W-:Y:S05]  /*eb80*/  BSYNC B1 ;  /* 0x0000000000017941 */ /* 0x000fea0003800000 */
.L_x_15895:
        /* <DEDUP_REMOVED lines=9> */
.L_x_15899:
[----:B------:R-:W-:Y:S02]  /*ec20*/  IMAD.MOV.U32 R30, RZ, RZ, R17 ;  /* 0x000000ffff1e7224 */ /* 0x000fe400078e0011 */
[----:B------:R-:W-:Y:S01]  /*ec30*/  IMAD.MOV.U32 R27, RZ, RZ, R19 ;  /* 0x000000ffff1b7224 */ /* 0x000fe200078e0013 */
[----:B------:R-:W-:Y:S01]  /*ec40*/  MOV R19, R32 ;  /* 0x0000002000137202 */ /* 0x000fe20000000f00 */
[----:B------:R-:W-:-:S07]  /*ec50*/  IMAD.MOV.U32 R17, RZ, RZ, R26 ;  /* 0x000000ffff117224 */ /* 0x000fce00078e001a */
.L_x_15900:
[----:B------:R-:W-:Y:S05]  /*ec60*/  BSYNC B1 ;  /* 0x0000000000017941 */ /* 0x000fea0003800000 */
.L_x_15898:
        /* <DEDUP_REMOVED lines=9> */
.L_x_15902:
[----:B------:R-:W-:Y:S02]  /*ed00*/  IMAD.MOV.U32 R26, RZ, RZ, R30 ;  /* 0x000000ffff1a7224 */ /* 0x000fe400078e001e */
[----:B------:R-:W-:Y:S02]  /*ed10*/  IMAD.MOV.U32 R32, RZ, RZ, R27 ;  /* 0x000000ffff207224 */ /* 0x000fe400078e001b */
[----:B------:R-:W-:Y:S02]  /*ed20*/  IMAD.MOV.U32 R30, RZ, RZ, R33 ;  /* 0x000000ffff1e7224 */ /* 0x000fe400078e0021 */
[----:B------:R-:W-:-:S07]  /*ed30*/  IMAD.MOV.U32 R27, RZ, RZ, R6 ;  /* 0x000000ffff1b7224 */ /* 0x000fce00078e0006 */
.L_x_15903:
[----:B------:R-:W-:Y:S05]  /*ed40*/  BSYNC B1 ;  /* 0x0000000000017941 */ /* 0x000fea0003800000 */
.L_x_15901:
        /* <DEDUP_REMOVED lines=9> */
.L_x_15905:
[----:B------:R-:W-:Y:S02]  /*ede0*/  IMAD.MOV.U32 R33, RZ, RZ, R26 ;  /* 0x000000ffff217224 */ /* 0x000fe400078e001a */
[----:B------:R-:W-:Y:S02]  /*edf0*/  IMAD.MOV.U32 R36, RZ, RZ, R32 ;  /* 0x000000ffff247224 */ /* 0x000fe400078e0020 */
[----:B------:R-:W-:Y:S02]  /*ee00*/  IMAD.MOV.U32 R26, RZ, RZ, R5 ;  /* 0x000000ffff1a7224 */ /* 0x000fe400078e0005 */
[----:B------:R-:W-:-:S07]  /*ee10*/  IMAD.MOV.U32 R32, RZ, RZ, R29 ;  /* 0x000000ffff207224 */ /* 0x000fce00078e001d */
.L_x_15906:
[----:B------:R-:W-:Y:S05]  /*ee20*/  BSYNC B1 ;  /* 0x0000000000017941 */ /* 0x000fea0003800000 */
.L_x_15904:
        /* <DEDUP_REMOVED lines=9> */
.L_x_15908:
[----:B------:R-:W-:Y:S02]  /*eec0*/  IMAD.MOV.U32 R29, RZ, RZ, R33 ;  /* 0x000000ffff1d7224 */ /* 0x000fe400078e0021 */
[----:B------:R-:W-:Y:S02]  /*eed0*/  IMAD.MOV.U32 R35, RZ, RZ, R36 ;  /* 0x000000ffff237224 */ /* 0x000fe400078e0024 */
[----:B------:R-:W-:Y:S02]  /*eee0*/  IMAD.MOV.U32 R33, RZ, RZ, R4 ;  /* 0x000000ffff217224 */ /* 0x000fe400078e0004 */
[----:B------:R-:W-:-:S07]  /*eef0*/  IMAD.MOV.U32 R36, RZ, RZ, R11 ;  /* 0x000000ffff247224 */ /* 0x000fce00078e000b */
.L_x_15909:
[----:B------:R-:W-:Y:S05]  /*ef00*/  BSYNC B1 ;  /* 0x0000000000017941 */ /* 0x000fea0003800000 */
.L_x_15907:
        /* <DEDUP_REMOVED lines=9> */
.L_x_15911:
[----:B------:R-:W-:Y:S01]  /*efa0*/  MOV R38, R29 ;  /* 0x0000001d00267202 */ /* 0x000fe20000000f00 */
[----:B------:R-:W-:Y:S02]  /*efb0*/  IMAD.MOV.U32 R39, RZ, RZ, R35 ;  /* 0x000000ffff277224 */ /* 0x000fe400078e0023 */
[----:B------:R-:W-:Y:S02]  /*efc0*/  IMAD.MOV.U32 R29, RZ, RZ, R22 ;  /* 0x000000ffff1d7224 */ /* 0x000fe400078e0016 */
[----:B------:R-:W-:-:S07]  /*efd0*/  IMAD.MOV.U32 R35, RZ, RZ, R28 ;  /* 0x000000ffff237224 */ /* 0x000fce00078e001c */
.L_x_15912:
[----:B------:R-:W-:Y:S05]  /*efe0*/  BSYNC B1 ;  /* 0x0000000000017941 */ /* 0x000fea0003800000 */
.L_x_15910:
        /* <DEDUP_REMOVED lines=9> */
.L_x_15914:
[----:B------:R-:W-:Y:S01]  /*f080*/  IMAD.MOV.U32 R28, RZ, RZ, R38 ;  /* 0x000000ffff1c7224 */ /* 0x000fe200078e0026 */
[----:B------:R-:W-:Y:S01]  /*f090*/  MOV R40, R39 ;  /* 0x0000002700287202 */ /* 0x000fe20000000f00 */
[----:B------:R-:W-:Y:S02]  /*f0a0*/  IMAD.MOV.U32 R38, RZ, RZ, R9 ;  /* 0x000000ffff267224 */ /* 0x000fe400078e0009 */
[----:B------:R-:W-:-:S07]  /*f0b0*/  IMAD.MOV.U32 R39, RZ, RZ, R10 ;  /* 0x000000ffff277224 */ /* 0x000fce00078e000a */
.L_x_15915:
[----:B------:R-:W-:Y:S05]  /*f0c0*/  BSYNC B1 ;  /* 0x0000000000017941 */ /* 0x000fea0003800000 */
.L_x_15913:
        /* <DEDUP_REMOVED lines=9> */
.L_x_15917:
[----:B------:R-:W-:Y:S01]  /*f160*/  IMAD.MOV.U32 R41, RZ, RZ, R28 ;  /* 0x000000ffff297224 */ /* 0x000fe200078e001c */
[----:B------:R-:W-:Y:S01]  /*f170*/  MOV R28, R21 ;  /* 0x00000015001c7202 */ /* 0x000fe20000000f00 */
[----:B------:R-:W-:Y:S02]  /*f180*/  IMAD.MOV.U32 R42, RZ, RZ, R40 ;  /* 0x000000ffff2a7224 */ /* 0x000fe400078e0028 */
[----:B------:R-:W-:-:S07]  /*f190*/  IMAD.MOV.U32 R40, RZ, RZ, R31 ;  /* 0x000000ffff287224 */ /* 0x000fce00078e001f */
.L_x_15918:
[----:B------:R-:W-:Y:S05]  /*f1a0*/  BSYNC B1 ;  /* 0x0000000000017941 */ /* 0x000fea0003800000 */
.L_x_15916:
        /* <DEDUP_REMOVED lines=9> */
.L_x_15920:
[----:B------:R-:W-:Y:S02]  /*f240*/  IMAD.MOV.U32 R43, RZ, RZ, R41 ;  /* 0x000000ffff2b7224 */ /* 0x000fe400078e0029 */
[----:B------:R-:W-:Y:S01]  /*f250*/  IMAD.MOV.U32 R45, RZ, RZ, R42 ;  /* 0x000000ffff2d7224 */ /* 0x000fe200078e002a */
[----:B------:R-:W-:Y:S01]  /*f260*/  MOV R42, R15 ;  /* 0x0000000f002a7202 */ /* 0x000fe20000000f00 */
[----:B------:R-:W-:-:S07]  /*f270*/  IMAD.MOV.U32 R41, RZ, RZ, R8 ;  /* 0x000000ffff297224 */ /* 0x000fce00078e0008 */
.L_x_15921:
[----:B------:R-:W-:Y:S05]  /*f280*/  BSYNC B1 ;  /* 0x0000000000017941 */ /* 0x000fea0003800000 */
.L_x_15919:
        /* <DEDUP_REMOVED lines=9> */
.L_x_15923:
[----:B------:R-:W-:Y:S02]  /*f320*/  IMAD.MOV.U32 R44, RZ, RZ, R43 ;  /* 0x000000ffff2c7224 */ /* 0x000fe400078e002b */
[----:B------:R-:W-:Y:S02]  /*f330*/  IMAD.MOV.U32 R46, RZ, RZ, R45 ;  /* 0x000000ffff2e7224 */ /* 0x000fe400078e002d */
[----:B------:R-:W-:Y:S02]  /*f340*/  IMAD.MOV.U32 R43, RZ, RZ, R14 ;  /* 0x000000ffff2b7224 */ /* 0x000fe400078e000e */
[----:B------:R-:W-:-:S07]  /*f350*/  IMAD.MOV.U32 R45, RZ, RZ, R20 ;  /* 0x000000ffff2d7224 */ /* 0x000fce00078e0014 */
.L_x_15924:
[----:B------:R-:W-:Y:S05]  /*f360*/  BSYNC B1 ;  /* 0x0000000000017941 */ /* 0x000fea0003800000 */
.L_x_15922:
        /* <DEDUP_REMOVED lines=9> */
.L_x_15926:
[----:B------:R-:W-:Y:S02]  /*f400*/  IMAD.MOV.U32 R47, RZ, RZ, R44 ;  /* 0x000000ffff2f7224 */ /* 0x000fe400078e002c */
[----:B------:R-:W-:Y:S02]  /*f410*/  IMAD.MOV.U32 R48, RZ, RZ, R46 ;  /* 0x000000ffff307224 */ /* 0x000fe400078e002e */
[----:B------:R-:W-:Y:S02]  /*f420*/  IMAD.MOV.U32 R44, RZ, RZ, R13 ;  /* 0x000000ffff2c7224 */ /* 0x000fe400078e000d */
[----:B------:R-:W-:-:S07]  /*f430*/  IMAD.MOV.U32 R46, RZ, RZ, R24 ;  /* 0x000000ffff2e7224 */ /* 0x000fce00078e0018 */
.L_x_15927:
[----:B------:R-:W-:Y:S05]  /*f440*/  BSYNC B1 ;  /* 0x0000000000017941 */ /* 0x000fea0003800000 */
.L_x_15925:
        /* <DEDUP_REMOVED lines=9> */
.L_x_15929:
[----:B------:R-:W-:Y:S02]  /*f4e0*/  IMAD.MOV.U32 R49, RZ, RZ, R47 ;  /* 0x000000ffff317224 */ /* 0x000fe400078e002f */
[----:B------:R-:W-:Y:S02]  /*f4f0*/  IMAD.MOV.U32 R50, RZ, RZ, R48 ;  /* 0x000000ffff327224 */ /* 0x000fe400078e0030 */
[----:B------:R-:W-:Y:S02]  /*f500*/  IMAD.MOV.U32 R47, RZ, RZ, R3 ;  /* 0x000000ffff2f7224 */ /* 0x000fe400078e0003 */
[----:B------:R-:W-:-:S07]  /*f510*/  IMAD.MOV.U32 R48, RZ, RZ, R23 ;  /* 0x000000ffff307224 */ /* 0x000fce00078e0017 */
.L_x_15930:
[----:B------:R-:W-:Y:S05]  /*f520*/  BSYNC B1 ;  /* 0x0000000000017941 */ /* 0x000fea0003800000 */
.L_x_15928:
        /* <DEDUP_REMOVED lines=9> */
.L_x_15932:
[----:B------:R-:W-:Y:S01]  /*f5c0*/  MOV R51, R49 ;  /* 0x0000003100337202 */ /* 0x000fe20000000f00 */
[----:B------:R-:W-:Y:S02]  /*f5d0*/  IMAD.MOV.U32 R53, RZ, RZ, R50 ;  /* 0x000000ffff357224 */ /* 0x000fe400078e0032 */
[----:B------:R-:W-:Y:S02]  /*f5e0*/  IMAD.MOV.U32 R49, RZ, RZ, R12 ;  /* 0x000000ffff317224 */ /* 0x000fe400078e000c */
[----:B------:R-:W-:-:S07]  /*f5f0*/  IMAD.MOV.U32 R50, RZ, RZ, R25 ;  /* 0x000000ffff327224 */ /* 0x000fce00078e0019 */
.L_x_15933:
[----:B------:R-:W-:Y:S05]  /*f600*/  BSYNC B1 ;  /* 0x0000000000017941 */ /* 0x000fea0003800000 */
.L_x_15931:
        /* <DEDUP_REMOVED lines=16> */
.L_x_15935:
[----:B------:R-:W-:Y:S02]  /*f710*/  IMAD.MOV.U32 R23, RZ, RZ, R16 ;  /* 0x000000ffff177224 */ /* 0x000fe400078e0010 */
[----:B------:R-:W-:Y:S02]  /*f720*/  IMAD.MOV.U32 R7, RZ, RZ, R64 ;  /* 0x000000ffff077224 */ /* 0x000fe400078e0040 */
[----:B------:R-:W-:Y:S02]  /*f730*/  IMAD.MOV.U32 R64, RZ, RZ, R18 ;  /* 0x000000ffff407224 */ /* 0x000fe400078e0012 */
[----:B------:R-:W-:-:S07]  /*f740*/  IMAD.MOV.U32 R16, RZ, RZ, R2 ;  /* 0x000000ffff107224 */ /* 0x000fce00078e0002 */
.L_x_15936:
[----:B------:R-:W-:Y:S05]  /*f750*/  BSYNC B1 ;  /* 0x0000000000017941 */ /* 0x000fea0003800000 */
.L_x_15934:
        /* <DEDUP_REMOVED lines=9> */
.L_x_15938:
[----:B------:R-:W-:Y:S01]  /*f7f0*/  MOV R22, R23 ;  /* 0x0000001700167202 */ /* 0x000fe20000000f00 */
[----:B------:R-:W-:Y:S02]  /*f800*/  IMAD.MOV.U32 R6, RZ, RZ, R7 ;  /* 0x000000ffff067224 */ /* 0x000fe400078e0007 */
[----:B------:R-:W-:Y:S02]  /*f810*/  IMAD.MOV.U32 R23, RZ, RZ, R0 ;  /* 0x000000ffff177224 */ /* 0x000fe400078e0000 */
[----:B------:R-:W-:-:S07]  /*f820*/  IMAD.MOV.U32 R7, RZ, RZ, R34 ;  /* 0x000000ffff077224 */ /* 0x000fce00078e0022 */
.L_x_15939:
[----:B------:R-:W-:Y:S05]  /*f830*/  BSYNC B1 ;  /* 0x0000000000017941 */ /* 0x000fea0003800000 */
.L_x_15937:
        /* <DEDUP_REMOVED lines=9> */
.L_x_15941:
[----:B------:R-:W-:Y:S01]  /*f8d0*/  IMAD.MOV.U32 R21, RZ, RZ, R22 ;  /* 0x000000ffff157224 */ /* 0x000fe200078e0016 */
[----:B------:R-:W-:Y:S01]  /*f8e0*/  MOV R5, R6 ;  /* 0x0000000600057202 */ /* 0x000fe20000000f00 */
[----:B------:R-:W-:Y:S02]  /*f8f0*/  IMAD.MOV.U32 R22, RZ, RZ, R17 ;  /* 0x000000ffff167224 */ /* 0x000fe400078e0011 */
[----:B------:R-:W-:-:S07]  /*f900*/  IMAD.MOV.U32 R6, RZ, RZ, R19 ;  /* 0x000000ffff067224 */ /* 0x000fce00078e0013 */
.L_x_15942:
[----:B------:R-:W-:Y:S05]  /*f910*/  BSYNC B1 ;  /* 0x0000000000017941 */ /* 0x000fea0003800000 */
.L_x_15940:
        /* <DEDUP_REMOVED lines=9> */
.L_x_15944:
[----:B------:R-:W-:Y:S01]  /*f9b0*/  IMAD.MOV.U32 R20, RZ, RZ, R21 ;  /* 0x000000ffff147224 */ /* 0x000fe200078e0015 */
[----:B------:R-:W-:Y:S01]  /*f9c0*/  MOV R21, R30 ;  /* 0x0000001e00157202 */ /* 0x000fe20000000f00 */
[----:B------:R-:W-:Y:S02]  /*f9d0*/  IMAD.MOV.U32 R4, RZ, RZ, R5 ;  /* 0x000000ffff047224 */ /* 0x000fe400078e0005 */
[----:B------:R-:W-:-:S07]  /*f9e0*/  IMAD.MOV.U32 R5, RZ, RZ, R27 ;  /* 0x000000ffff057224 */ /* 0x000fce00078e001b */
.L_x_15945:
[----:B------:R-:W-:Y:S05]  /*f9f0*/  BSYNC B1 ;  /* 0x0000000000017941 */ /* 0x000fea0003800000 */
.L_x_15943:
        /* <DEDUP_REMOVED lines=9> */
.L_x_15947:
[----:B------:R-:W-:Y:S02]  /*fa90*/  IMAD.MOV.U32 R27, RZ, RZ, R20 ;  /* 0x000000ffff1b7224 */ /* 0x000fe400078e0014 */
[----:B------:R-:W-:Y:S01]  /*faa0*/  IMAD.MOV.U32 R11, RZ, RZ, R4 ;  /* 0x000000ffff0b7224 */ /* 0x000fe200078e0004 */
[----:B------:R-:W-:Y:S01]  /*fab0*/  MOV R4, R32 ;  /* 0x0000002000047202 */ /* 0x000fe20000000f00 */
[----:B------:R-:W-:-:S07]  /*fac0*/  IMAD.MOV.U32 R20, RZ, RZ, R26 ;  /* 0x000000ffff147224 */ /* 0x000fce00078e001a */
.L_x_15948:
[----:B------:R-:W-:Y:S05]  /*fad0*/  BSYNC B1 ;  /* 0x0000000000017941 */ /* 0x000fea0003800000 */
.L_x_15946:
        /* <DEDUP_REMOVED lines=9> */
.L_x_15950:
[----:B------:R-:W-:Y:S02]  /*fb70*/  IMAD.MOV.U32 R26, RZ, RZ, R27 ;  /* 0x000000ffff1a7224 */ /* 0x000fe400078e001b */
[----:B------:R-:W-:Y:S02]  /*fb80*/  IMAD.MOV.U32 R10, RZ, RZ, R11 ;  /* 0x000000ffff0a7224 */ /* 0x000fe400078e000b */
[----:B------:R-:W-:Y:S02]  /*fb90*/  IMAD.MOV.U32 R27, RZ, RZ, R33 ;  /* 0x000000ffff1b7224 */ /* 0x000fe400078e0021 */
[----:B------:R-:W-:-:S07]  /*fba0*/  IMAD.MOV.U32 R11, RZ, RZ, R36 ;  /* 0x000000ffff0b7224 */ /* 0x000fce00078e0024 */
.L_x_15951:
[----:B------:R-:W-:Y:S05]  /*fbb0*/  BSYNC B1 ;  /* 0x0000000000017941 */ /* 0x000fea0003800000 */
.L_x_15949:
        /* <DEDUP_REMOVED lines=9> */
.L_x_15953:
[----:B------:R-:W-:Y:S02]  /*fc50*/  IMAD.MOV.U32 R25, RZ, RZ, R26 ;  /* 0x000000ffff197224 */ /* 0x000fe400078e001a */
[----:B------:R-:W-:Y:S02]  /*fc60*/  IMAD.MOV.U32 R9, RZ, RZ, R10 ;  /* 0x000000ffff097224 */ /* 0x000fe400078e000a */
[----:B------:R-:W-:Y:S02]  /*fc70*/  IMAD.MOV.U32 R26, RZ, RZ, R29 ;  /* 0x000000ffff1a7224 */ /* 0x000fe400078e001d */
[----:B------:R-:W-:-:S07]  /*fc80*/  IMAD.MOV.U32 R10, RZ, RZ, R35 ;  /* 0x000000ffff0a7224 */ /* 0x000fce00078e0023 */
.L_x_15954:
[----:B------:R-:W-:Y:S05]  /*fc90*/  BSYNC B1 ;  /* 0x0000000000017941 */ /* 0x000fea0003800000 */
.L_x_15952:
        /* <DEDUP_REMOVED lines=9> */
.L_x_15956:
[----:B------:R-:W-:Y:S02]  /*fd30*/  IMAD.MOV.U32 R24, RZ, RZ, R25 ;  /* 0x000000ffff187224 */ /* 0x000fe400078e0019 */
[----:B------:R-:W-:Y:S02]  /*fd40*/  IMAD.MOV.U32 R8, RZ, RZ, R9 ;  /* 0x000000ffff087224 */ /* 0x000fe400078e0009 */
[----:B------:R-:W-:Y:S02]  /*fd50*/  IMAD.MOV.U32 R25, RZ, RZ, R38 ;  /* 0x000000ffff197224 */ /* 0x000fe400078e0026 */
[----:B------:R-:W-:-:S07]  /*fd60*/  IMAD.MOV.U32 R9, RZ, RZ, R39 ;  /* 0x000000ffff097224 */ /* 0x000fce00078e0027 */
.L_x_15957:
[----:B------:R-:W-:Y:S05]  /*fd70*/  BSYNC B1 ;  /* 0x0000000000017941 */ /* 0x000fea0003800000 */
.L_x_15955:
        /* <DEDUP_REMOVED lines=9> */
.L_x_15959:
[----:B------:R-:W-:Y:S01]  /*fe10*/  MOV R31, R24 ;  /* 0x00000018001f7202 */ /* 0x000fe20000000f00 */
[----:B------:R-:W-:Y:S02]  /*fe20*/  IMAD.MOV.U32 R15, RZ, RZ, R8 ;  /* 0x000000ffff0f7224 */ /* 0x000fe400078e0008 */
[----:B------:R-:W-:Y:S02]  /*fe30*/  IMAD.MOV.U32 R24, RZ, RZ, R28 ;  /* 0x000000ffff187224 */ /* 0x000fe400078e001c */
[----:B------:R-:W-:-:S07]  /*fe40*/  IMAD.MOV.U32 R8, RZ, RZ, R40 ;  /* 0x000000ffff087224 */ /* 0x000fce00078e0028 */
.L_x_15960:
[----:B------:R-:W-:Y:S05]  /*fe50*/  BSYNC B1 ;  /* 0x0000000000017941 */ /* 0x000fea0003800000 */
.L_x_15958:
        /* <DEDUP_REMOVED lines=9> */
.L_x_15962:
[----:B------:R-:W-:Y:S01]  /*fef0*/  IMAD.MOV.U32 R30, RZ, RZ, R31 ;  /* 0x000000ffff1e7224 */ /* 0x000fe200078e001f */
[----:B------:R-:W-:Y:S01]  /*ff00*/  MOV R14, R15 ;  /* 0x0000000f000e7202 */ /* 0x000fe20000000f00 */
[----:B------:R-:W-:Y:S02]  /*ff10*/  IMAD.MOV.U32 R31, RZ, RZ, R41 ;  /* 0x000000ffff1f7224 */ /* 0x000fe400078e0029 */
[----:B------:R-:W-:-:S07]  /*ff20*/  IMAD.MOV.U32 R15, RZ, RZ, R42 ;  /* 0x000000ffff0f7224 */ /* 0x000fce00078e002a */
.L_x_15963:
[----:B------:R-:W-:Y:S05]  /*ff30*/  BSYNC B1 ;  /* 0x0000000000017941 */ /* 0x000fea0003800000 */
.L_x_15961:
        /* <DEDUP_REMOVED lines=9> */
.L_x_15965:
[----:B------:R-:W-:Y:S01]  /*ffd0*/  IMAD.MOV.U32 R29, RZ, RZ, R30 ;  /* 0x000000ffff1d7224 */ /* 0x000fe200078e001e */
[----:B------:R-:W-:Y:S01]  /*ffe0*/  MOV R30, R43 ;  /* 0x0000002b001e7202 */ /* 0x000fe20000000f00 */
[----:B------:R-:W-:Y:S02]  /*fff0*/  IMAD.MOV.U32 R13, RZ, RZ, R14 ;  /* 0x000000ffff0d7224 */ /* 0x000fe400078e000e */
[----:B------:R-:W-:-:S07]  /*10000*/  IMAD.MOV.U32 R14, RZ, RZ, R45 ;  /* 0x000000ffff0e7224 */ /* 0x000fce00078e002d */
.L_x_15966:
[----:B------:R-:W-:Y:S05]  /*10010*/  BSYNC B1 ;  /* 0x0000000000017941 */ /* 0x000fea0003800000 */
.L_x_15964:
        /* <DEDUP_REMOVED lines=9> */
.L_x_15968:
[----:B------:R-:W-:Y:S02]  /*100b0*/  IMAD.MOV.U32 R28, RZ, RZ, R29 ;  /* 0x000000ffff1c7224 */ /* 0x000fe400078e001d */
[----:B------:R-:W-:Y:S01]  /*100c0*/  IMAD.MOV.U32 R12, RZ, RZ, R13 ;  /* 0x000000ffff0c7224 */ /* 0x000fe200078e000d */
[----:B------:R-:W-:Y:S01]  /*100d0*/  MOV R13, R46 ;  /* 0x0000002e000d7202 */ /* 0x000fe20000000f00 */
[----:B------:R-:W-:-:S07]  /*100e0*/  IMAD.MOV.U32 R29, RZ, RZ, R44 ;  /* 0x000000ffff1d7224 */ /* 0x000fce00078e002c */
.L_x_15969:
[----:B------:R-:W-:Y:S05]  /*100f0*/  BSYNC B1 ;  /* 0x0000000000017941 */ /* 0x000fea0003800000 */
.L_x_15967:
        /* <DEDUP_REMOVED lines=9> */
.L_x_15971:
[----:B------:R-:W-:Y:S02]  /*10190*/  IMAD.MOV.U32 R3, RZ, RZ, R28 ;  /* 0x000000ffff037224 */ /* 0x000fe400078e001c */
[----:B------:R-:W-:Y:S02]  /*101a0*/  IMAD.MOV.U32 R19, RZ, RZ, R12 ;  /* 0x000000ffff137224 */ /* 0x000fe400078e000c */
[----:B------:R-:W-:Y:S02]  /*101b0*/  IMAD.MOV.U32 R28, RZ, RZ, R47 ;  /* 0x000000ffff1c7224 */ /* 0x000fe400078e002f */
[----:B------:R-:W-:-:S07]  /*101c0*/  IMAD.MOV.U32 R12, RZ, RZ, R48 ;  /* 0x000000ffff0c7224 */ /* 0x000fce00078e0030 */
.L_x_15972:
[----:B------:R-:W-:Y:S05]  /*101d0*/  BSYNC B1 ;  /* 0x0000000000017941 */ /* 0x000fea0003800000 */
.L_x_15970:
        /* <DEDUP_REMOVED lines=9> */
.L_x_15974:
[----:B------:R-:W-:Y:S02]  /*10270*/  IMAD.MOV.U32 R2, RZ, RZ, R3 ;  /* 0x000000ffff027224 */ /* 0x000fe400078e0003 */
[----:B------:R-:W-:Y:S02]  /*10280*/  IMAD.MOV.U32 R18, RZ, RZ, R19 ;  /* 0x000000ffff127224 */ /* 0x000fe400078e0013 */
[----:B------:R-:W-:Y:S02]  /*10290*/  IMAD.MOV.U32 R3, RZ, RZ, R49 ;  /* 0x000000ffff037224 */ /* 0x000fe400078e0031 */
[----:B------:R-:W-:-:S07]  /*102a0*/  IMAD.MOV.U32 R19, RZ, RZ, R50 ;  /* 0x000000ffff137224 */ /* 0x000fce00078e0032 */
.L_x_15975:
[----:B------:R-:W-:Y:S05]  /*102b0*/  BSYNC B1 ;  /* 0x0000000000017941 */ /* 0x000fea0003800000 */
.L_x_15973:
        /* <DEDUP_REMOVED lines=8> */
.L_x_15976:
[----:B------:R-:W-:Y:S02]  /*10340*/  IMAD.MOV.U32 R0, RZ, RZ, R2 ;  /* 0x000000ffff007224 */ /* 0x000fe400078e0002 */
[----:B------:R-:W-:Y:S02]  /*10350*/  IMAD.MOV.U32 R17, RZ, RZ, R18 ;  /* 0x000000ffff117224 */ /* 0x000fe400078e0012 */
[----:B------:R-:W-:Y:S02]  /*10360*/  IMAD.MOV.U32 R2, RZ, RZ, R51 ;  /* 0x000000ffff027224 */ /* 0x000fe400078e0033 */
[----:B------:R-:W-:-:S07]  /*10370*/  IMAD.MOV.U32 R18, RZ, RZ, R53 ;  /* 0x000000ffff127224 */ /* 0x000fce00078e0035 */
.L_x_15258:
[----:B------:R-:W-:Y:S05]  /*10380*/  BSYNC B0 ;  /* 0x0000000000007941 */ /* 0x000fea0003800000 */
.L_x_15257:
[----:B------:R-:W-:Y:S01]  /*10390*/  ISETP.GT.AND P0, PT, R62, 0x1d, PT ;  /* 0x0000001d3e00780c */ /* 0x000fe20003f04270 */
[----:B------:R1:W2:Y:S01]  /*103a0*/  SHFL.DOWN PT, R33, R0, 0x2, 0x1f ;  /* 0x08401f0000217f89 */ /* 0x0002a200000e0000 */
[----:B------:R-:W-:Y:S03]  /*103b0*/  BSSY B0, `(.L_x_15977) ;  /* 0x0000daf000007945 */ /* 0x000fe60003800000 */
[----:B------:R1:W3:Y:S04]  /*103c0*/  SHFL.DOWN PT, R56, R2, 0x2, 0x1f ;  /* 0x08401f0002387f89 */ /* 0x0002e800000e0000 */
[----:B------:R1:W4:Y:S04]  /*103d0*/  SHFL.DOWN PT, R54, R3, 0x2, 0x1f ;  /* 0x08401f0003367f89 */ /* 0x00032800000e0000 */
[----:B------:R1:W1:Y:S04]  /*103e0*/  SHFL.DOWN PT, R52, R28, 0x2, 0x1f ;  /* 0x08401f001c347f89 */ /* 0x00026800000e0000 */
[----:B------:R0:W1:Y:S04]  /*103f0*/  SHFL.DOWN PT, R50, R29, 0x2, 0x1f ;  /* 0x08401f001d327f89 */ /* 0x00006800000e0000 */
[----:B------:R0:W1:Y:S04]  /*10400*/  SHFL.DOWN PT, R48, R30, 0x2, 0x1f ;  /* 0x08401f001e307f89 */ /* 0x00006800000e0000 */
        /* <DEDUP_REMOVED lines=43> */
.L_x_15980:
[----:B------:R-:W-:Y:S02]  /*106c0*/  IMAD.MOV.U32 R35, RZ, RZ, R16 ;  /* 0x000000ffff237224 */ /* 0x000fe400078e0010 */
[----:B------:R-:W-:Y:S02]  /*106d0*/  IMAD.MOV.U32 R33, RZ, RZ, R64 ;  /* 0x000000ffff217224 */ /* 0x000fe400078e0040 */
[----:B------:R-:W-:Y:S02]  /*106e0*/  IMAD.MOV.U32 R64, RZ, RZ, R7 ;  /* 0x000000ffff407224 */ /* 0x000fe400078e0007 */
[----:B------:R-:W-:-:S07]  /*106f0*/  IMAD.MOV.U32 R16, RZ, RZ, R23 ;  /* 0x000000ffff107224 */ /* 0x000fce00078e0017 */
.L_x_15981:
[----:B------:R-:W-:Y:S05]  /*10700*/  BSYNC B1 ;  /* 0x0000000000017941 */ /* 0x000fea0003800000 */
.L_x_15979:
        /* <DEDUP_REMOVED lines=9> */
.L_x_15983:
[----:B------:R-:W-:Y:S02]  /*107a0*/  IMAD.MOV.U32 R60, RZ, RZ, R35 ;  /* 0x000000ffff3c7224 */ /* 0x000fe400078e0023 */
[----:B------:R-:W-:Y:S02]  /*107b0*/  IMAD.MOV.U32 R58, RZ, RZ, R33 ;  /* 0x000000ffff3a7224 */ /* 0x000fe400078e0021 */
[----:B------:R-:W-:Y:S02]  /*107c0*/  IMAD.MOV.U32 R35, RZ, RZ, R22 ;  /* 0x000000ffff237224 */ /* 0x000fe400078e0016 */
[----:B------:R-:W-:-:S07]  /*107d0*/  IMAD.MOV.U32 R33, RZ, RZ, R6 ;  /* 0x000000ffff217224 */ /* 0x000fce00078e0006 */
.L_x_15984:
[----:B------:R-:W-:Y:S05]  /*107e0*/  BSYNC B1 ;  /* 0x0000000000017941 */ /* 0x000fea0003800000 */
.L_x_15982:
        /* <DEDUP_REMOVED lines=9> */
.L_x_15986:
[----:B------:R-:W-:Y:S01]  /*10880*/  MOV R23, R60 ;  /* 0x0000003c00177202 */ /* 0x000fe20000000f00 */
[----:B------:R-:W-:Y:S02]  /*10890*/  IMAD.MOV.U32 R7, RZ, RZ, R58 ;  /* 0x000000ffff077224 */ /* 0x000fe400078e003a */
[----:B------:R-:W-:Y:S02]  /*108a0*/  IMAD.MOV.U32 R60, RZ, RZ, R21 ;  /* 0x000000ffff3c7224 */ /* 0x000fe400078e0015 */
[----:B------:R-:W-:-:S07]  /*108b0*/  IMAD.MOV.U32 R58, RZ, RZ, R5 ;  /* 0x000000ffff3a7224 */ /* 0x000fce00078e0005 */
.L_x_15987:
[----:B------:R-:W-:Y:S05]  /*108c0*/  BSYNC B1 ;  /* 0x0000000000017941 */ /* 0x000fea0003800000 */
.L_x_15985:
        /* <DEDUP_REMOVED lines=9> */
.L_x_15989:
[----:B------:R-:W-:Y:S01]  /*10960*/  IMAD.MOV.U32 R22, RZ, RZ, R23 ;  /* 0x000000ffff167224 */ /* 0x000fe200078e0017 */
[----:B------:R-:W-:Y:S01]  /*10970*/  MOV R6, R7 ;  /* 0x0000000700067202 */ /* 0x000fe20000000f00 */
[----:B------:R-:W-:Y:S02]  /*10980*/  IMAD.MOV.U32 R23, RZ, RZ, R20 ;  /* 0x000000ffff177224 */ /* 0x000fe400078e0014 */
[----:B------:R-:W-:-:S07]  /*10990*/  IMAD.MOV.U32 R7, RZ, RZ, R4 ;  /* 0x000000ffff077224 */ /* 0x000fce00078e0004 */
.L_x_15990:
[----:B------:R-:W-:Y:S05]  /*109a0*/  BSYNC B1 ;  /* 0x0000000000017941 */ /* 0x000fea0003800000 */
.L_x_15988:
        /* <DEDUP_REMOVED lines=9> */
.L_x_15992:
[----:B------:R-:W-:Y:S01]  /*10a40*/  IMAD.MOV.U32 R21, RZ, RZ, R22 ;  /* 0x000000ffff157224 */ /* 0x000fe200078e0016 */
[----:B------:R-:W-:Y:S01]  /*10a50*/  MOV R22, R27 ;  /* 0x0000001b00167202 */ /* 0x000fe20000000f00 */
[----:B------:R-:W-:Y:S02]  /*10a60*/  IMAD.MOV.U32 R5, RZ, RZ, R6 ;  /* 0x000000ffff057224 */ /* 0x000fe400078e0006 */
[----:B------:R-:W-:-:S07]  /*10a70*/  IMAD.MOV.U32 R6, RZ, RZ, R11 ;  /* 0x000000ffff067224 */ /* 0x000fce00078e000b */
.L_x_15993:
[----:B------:R-:W-:Y:S05]  /*10a80*/  BSYNC B1 ;  /* 0x0000000000017941 */ /* 0x000fea0003800000 */
.L_x_15991:
        /* <DEDUP_REMOVED lines=9> */
.L_x_15995:
[----:B------:R-:W-:Y:S02]  /*10b20*/  IMAD.MOV.U32 R20, RZ, RZ, R21 ;  /* 0x000000ffff147224 */ /* 0x000fe400078e0015 */
[----:B------:R-:W-:Y:S01]  /*10b30*/  IMAD.MOV.U32 R4, RZ, RZ, R5 ;  /* 0x000000ffff047224 */ /* 0x000fe200078e0005 */
[----:B------:R-:W-:Y:S01]  /*10b40*/  MOV R5, R10 ;  /* 0x0000000a00057202 */ /* 0x000fe20000000f00 */
[----:B------:R-:W-:-:S07]  /*10b50*/  IMAD.MOV.U32 R21, RZ, RZ, R26 ;  /* 0x000000ffff157224 */ /* 0x000fce00078e001a */
.L_x_15996:
[----:B------:R-:W-:Y:S05]  /*10b60*/  BSYNC B1 ;  /* 0x0000000000017941 */ /* 0x000fea0003800000 */
.L_x_15994:
        /* <DEDUP_REMOVED lines=9> */
.L_x_15998:
[----:B------:R-:W-:Y:S02]  /*10c00*/  IMAD.MOV.U32 R27, RZ, RZ, R20 ;  /* 0x000000ffff1b7224 */ /* 0x000fe400078e0014 */
[----:B------:R-:W-:Y:S02]  /*10c10*/  IMAD.MOV.U32 R11, RZ, RZ, R4 ;  /* 0x000000ffff0b7224 */ /* 0x000fe400078e0004 */
[----:B------:R-:W-:Y:S02]  /*10c20*/  IMAD.MOV.U32 R20, RZ, RZ, R25 ;  /* 0x000000ffff147224 */ /* 0x000fe400078e0019 */
[----:B------:R-:W-:-:S07]  /*10c30*/  IMAD.MOV.U32 R4, RZ, RZ, R9 ;  /* 0x000000ffff047224 */ /* 0x000fce00078e0009 */
.L_x_15999:
[----:B------:R-:W-:Y:S05]  /*10c40*/  BSYNC B1 ;  /* 0x0000000000017941 */ /* 0x000fea0003800000 */
.L_x_15997:
        /* <DEDUP_REMOVED lines=9> */
.L_x_16001:
[----:B------:R-:W-:Y:S02]  /*10ce0*/  IMAD.MOV.U32 R26, RZ, RZ, R27 ;  /* 0x000000ffff1a7224 */ /* 0x000fe400078e001b */
[----:B------:R-:W-:Y:S02]  /*10cf0*/  IMAD.MOV.U32 R10, RZ, RZ, R11 ;  /* 0x000000ffff0a7224 */ /* 0x000fe400078e000b */
[----:B------:R-:W-:Y:S02]  /*10d00*/  IMAD.MOV.U32 R27, RZ, RZ, R24 ;  /* 0x000000ffff1b7224 */ /* 0x000fe400078e0018 */
[----:B------:R-:W-:-:S07]  /*10d10*/  IMAD.MOV.U32 R11, RZ, RZ, R8 ;  /* 0x000000ffff0b7224 */ /* 0x000fce00078e0008 */
.L_x_16002:
[----:B------:R-:W-:Y:S05]  /*10d20*/  BSYNC B1 ;  /* 0x0000000000017941 */ /* 0x000fea0003800000 */
.L_x_16000:
        /* <DEDUP_REMOVED lines=9> */
.L_x_16004:
[----:B------:R-:W-:Y:S02]  /*10dc0*/  IMAD.MOV.U32 R25, RZ, RZ, R26 ;  /* 0x000000ffff197224 */ /* 0x000fe400078e001a */
[----:B------:R-:W-:Y:S02]  /*10dd0*/  IMAD.MOV.U32 R9, RZ, RZ, R10 ;  /* 0x000000ffff097224 */ /* 0x000fe400078e000a */
[----:B------:R-:W-:Y:S02]  /*10de0*/  IMAD.MOV.U32 R26, RZ, RZ, R31 ;  /* 0x000000ffff1a7224 */ /* 0x000fe400078e001f */
[----:B------:R-:W-:-:S07]  /*10df0*/  IMAD.MOV.U32 R10, RZ, RZ, R15 ;  /* 0x000000ffff0a7224 */ /* 0x000fce00078e000f */
.L_x_16005:
[----:B------:R-:W-:Y:S05]  /*10e00*/  BSYNC B1 ;  /* 0x0000000000017941 */ /* 0x000fea0003800000 */
.L_x_16003:
        /* <DEDUP_REMOVED lines=9> */
.L_x_16007:
[----:B------:R-:W-:Y:S01]  /*10ea0*/  MOV R24, R25 ;  /* 0x0000001900187202 */ /* 0x000fe20000000f00 */
[----:B------:R-:W-:Y:S02]  /*10eb0*/  IMAD.MOV.U32 R8, RZ, RZ, R9 ;  /* 0x000000ffff087224 */ /* 0x000fe400078e0009 */
[----:B------:R-:W-:Y:S02]  /*10ec0*/  IMAD.MOV.U32 R25, RZ, RZ, R30 ;  /* 0x000000ffff197224 */ /* 0x000fe400078e001e */
[----:B------:R-:W-:-:S07]  /*10ed0*/  IMAD.MOV.U32 R9, RZ, RZ, R14 ;  /* 0x000000ffff097224 */ /* 0x000fce00078e000e */
.L_x_16008:
[----:B------:R-:W-:Y:S05]  /*10ee0*/  BSYNC B1 ;  /* 0x0000000000017941 */ /* 0x000fea0003800000 */
.L_x_16006:
        /* <DEDUP_REMOVED lines=9> */
.L_x_16010:
[----:B------:R-:W-:Y:S01]  /*10f80*/  IMAD.MOV.U32 R31, RZ, RZ, R24 ;  /* 0x000000ffff1f7224 */ /* 0x000fe200078e0018 */
[----:B------:R-:W-:Y:S01]  /*10f90*/  MOV R15, R8 ;  /* 0x00000008000f7202 */ /* 0x000fe20000000f00 */
[----:B------:R-:W-:Y:S02]  /*10fa0*/  IMAD.MOV.U32 R24, RZ, RZ, R29 ;  /* 0x000000ffff187224 */ /* 0x000fe400078e001d */
[----:B------:R-:W-:-:S07]  /*10fb0*/  IMAD.MOV.U32 R8, RZ, RZ, R13 ;  /* 0x000000ffff087224 */ /* 0x000fce00078e000d */
.L_x_16011:
[----:B------:R-:W-:Y:S05]  /*10fc0*/  BSYNC B1 ;  /* 0x0000000000017941 */ /* 0x000fea0003800000 */
.L_x_16009:
        /* <DEDUP_REMOVED lines=9> */
.L_x_16013:
[----:B------:R-:W-:Y:S01]  /*11060*/  IMAD.MOV.U32 R30, RZ, RZ, R31 ;  /* 0x000000ffff1e7224 */ /* 0x000fe200078e001f */
[----:B------:R-:W-:Y:S01]  /*11070*/  MOV R31, R28 ;  /* 0x0000001c001f7202 */ /* 0x000fe20000000f00 */
[----:B------:R-:W-:Y:S02]  /*11080*/  IMAD.MOV.U32 R14, RZ, RZ, R15 ;  /* 0x000000ffff0e7224 */ /* 0x000fe400078e000f */
[----:B------:R-:W-:-:S07]  /*11090*/  IMAD.MOV.U32 R15, RZ, RZ, R12 ;  /* 0x000000ffff0f7224 */ /* 0x000fce00078e000c */
.L_x_16014:
[----:B------:R-:W-:Y:S05]  /*110a0*/  BSYNC B1 ;  /* 0x0000000000017941 */ /* 0x000fea0003800000 */
.L_x_16012:
        /* <DEDUP_REMOVED lines=9> */
.L_x_16016:
[----:B------:R-:W-:Y:S01]  /*11140*/  IMAD.MOV.U32 R29, RZ, RZ, R30 ;  /* 0x000000ffff1d7224 */ /* 0x000fe200078e001e */
[----:B------:R-:W-:Y:S01]  /*11150*/  MOV R30, R3 ;  /* 0x00000003001e7202 */ /* 0x000fe20000000f00 */
[----:B------:R-:W-:Y:S02]  /*11160*/  IMAD.MOV.U32 R13, RZ, RZ, R14 ;  /* 0x000000ffff0d7224 */ /* 0x000fe400078e000e */
[----:B------:R-:W-:-:S07]  /*11170*/  IMAD.MOV.U32 R14, RZ, RZ, R19 ;  /* 0x000000ffff0e7224 */ /* 0x000fce00078e0013 */
.L_x_16017:
[----:B------:R-:W-:Y:S05]  /*11180*/  BSYNC B1 ;  /* 0x0000000000017941 */ /* 0x000fea0003800000 */
.L_x_16015:
        /* <DEDUP_REMOVED lines=9> */
.L_x_16019:
[----:B------:R-:W-:Y:S02]  /*11220*/  IMAD.MOV.U32 R3, RZ, RZ, R29 ;  /* 0x000000ffff037224 */ /* 0x000fe400078e001d */
[----:B------:R-:W-:Y:S02]  /*11230*/  IMAD.MOV.U32 R12, RZ, RZ, R13 ;  /* 0x000000ffff0c7224 */ /* 0x000fe400078e000d */
[----:B------:R-:W-:Y:S02]  /*11240*/  IMAD.MOV.U32 R29, RZ, RZ, R2 ;  /* 0x000000ffff1d7224 */ /* 0x000fe400078e0002 */
[----:B------:R-:W-:-:S07]  /*11250*/  IMAD.MOV.U32 R13, RZ, RZ, R18 ;  /* 0x000000ffff0d7224 */ /* 0x000fce00078e0012 */
.L_x_16020:
[----:B------:R-:W-:Y:S05]  /*11260*/  BSYNC B1 ;  /* 0x0000000000017941 */ /* 0x000fea0003800000 */
.L_x_16018:
        /* <DEDUP_REMOVED lines=9> */
.L_x_16022:
[----:B------:R-:W-:Y:S02]  /*11300*/  IMAD.MOV.U32 R18, RZ, RZ, R3 ;  /* 0x000000ffff127224 */ /* 0x000fe400078e0003 */
[----:B------:R-:W-:Y:S02]  /*11310*/  IMAD.MOV.U32 R2, RZ, RZ, R12 ;  /* 0x000000ffff027224 */ /* 0x000fe400078e000c */
[----:B------:R-:W-:Y:S02]  /*11320*/  IMAD.MOV.U32 R12, RZ, RZ, R17 ;  /* 0x000000ffff0c7224 */ /* 0x000fe400078e0011 */
[----:B------:R-:W-:-:S07]  /*11330*/  IMAD.MOV.U32 R3, RZ, RZ, R0 ;  /* 0x000000ffff037224 */ /* 0x000fce00078e0000 */
.L_x_16023:
[----:B------:R-:W-:Y:S05]  /*11340*/  BSYNC B1 ;  /* 0x0000000000017941 */ /* 0x000fea0003800000 */
.L_x_16021:
        /* <DEDUP_REMOVED lines=16> */
.L_x_16025:
[----:B------:R-:W-:Y:S02]  /*11450*/  IMAD.MOV.U32 R19, RZ, RZ, R16 ;  /* 0x000000ffff137224 */ /* 0x000fe400078e0010 */
[----:B------:R-:W-:Y:S02]  /*11460*/  IMAD.MOV.U32 R17, RZ, RZ, R64 ;  /* 0x000000ffff117224 */ /* 0x000fe400078e0040 */
[----:B------:R-:W-:Y:S02]  /*11470*/  IMAD.MOV.U32 R64, RZ, RZ, R33 ;  /* 0x000000ffff407224 */ /* 0x000fe400078e0021 */
[----:B------:R-:W-:-:S07]  /*11480*/  IMAD.MOV.U32 R16, RZ, RZ, R35 ;  /* 0x000000ffff107224 */ /* 0x000fce00078e0023 */
.L_x_16026:
[----:B------:R-:W-:Y:S05]  /*11490*/  BSYNC B1 ;  /* 0x0000000000017941 */ /* 0x000fea0003800000 */
.L_x_16024:
        /* <DEDUP_REMOVED lines=9> */
.L_x_16028:
[----:B------:R-:W-:Y:S02]  /*11530*/  IMAD.MOV.U32 R28, RZ, RZ, R19 ;  /* 0x000000ffff1c7224 */ /* 0x000fe400078e0013 */
[----:B------:R-:W-:Y:S02]  /*11540*/  IMAD.MOV.U32 R0, RZ, RZ, R17 ;  /* 0x000000ffff007224 */ /* 0x000fe400078e0011 */
[----:B------:R-:W-:Y:S02]  /*11550*/  IMAD.MOV.U32 R19, RZ, RZ, R60 ;  /* 0x000000ffff137224 */ /* 0x000fe400078e003c */
[----:B------:R-:W-:-:S07]  /*11560*/  IMAD.MOV.U32 R17, RZ, RZ, R58 ;  /* 0x000000ffff117224 */ /* 0x000fce00078e003a */
.L_x_16029:
[----:B------:R-:W-:Y:S05]  /*11570*/  BSYNC B1 ;  /* 0x0000000000017941 */ /* 0x000fea0003800000 */
.L_x_16027:
        /* <DEDUP_REMOVED lines=9> */
.L_x_16031:
[----:B------:R-:W-:Y:S02]  /*11610*/  IMAD.MOV.U32 R35, RZ, RZ, R28 ;  /* 0x000000ffff237224 */ /* 0x000fe400078e001c */
[----:B------:R-:W-:Y:S02]  /*11620*/  IMAD.MOV.U32 R33, RZ, RZ, R0 ;  /* 0x000000ffff217224 */ /* 0x000fe400078e0000 */
[----:B------:R-:W-:Y:S02]  /*11630*/  IMAD.MOV.U32 R28, RZ, RZ, R23 ;  /* 0x000000ffff1c7224 */ /* 0x000fe400078e0017 */
[----:B------:R-:W-:-:S07]  /*11640*/  IMAD.MOV.U32 R0, RZ, RZ, R7 ;  /* 0x000000ffff007224 */ /* 0x000fce00078e0007 */
.L_x_16032:
[----:B------:R-:W-:Y:S05]  /*11650*/  BSYNC B1 ;  /* 0x0000000000017941 */ /* 0x000fea0003800000 */
.L_x_16030:
        /* <DEDUP_REMOVED lines=9> */
.L_x_16034:
[----:B------:R-:W-:Y:S01]  /*116f0*/  MOV R58, R35 ;  /* 0x00000023003a7202 */ /* 0x000fe20000000f00 */
[----:B------:R-:W-:Y:S02]  /*11700*/  IMAD.MOV.U32 R56, RZ, RZ, R33 ;  /* 0x000000ffff387224 */ /* 0x000fe400078e0021 */
[----:B------:R-:W-:Y:S02]  /*11710*/  IMAD.MOV.U32 R35, RZ, RZ, R22 ;  /* 0x000000ffff237224 */ /* 0x000fe400078e0016 */
[----:B------:R-:W-:-:S07]  /*11720*/  IMAD.MOV.U32 R33, RZ, RZ, R6 ;  /* 0x000000ffff217224 */ /* 0x000fce00078e0006 */
.L_x_16035:
[----:B------:R-:W-:Y:S05]  /*11730*/  BSYNC B1 ;  /* 0x0000000000017941 */ /* 0x000fea0003800000 */
.L_x_16033:
        /* <DEDUP_REMOVED lines=9> */
.L_x_16037:
[----:B------:R-:W-:Y:S01]  /*117d0*/  IMAD.MOV.U32 R23, RZ, RZ, R58 ;  /* 0x000000ffff177224 */ /* 0x000fe200078e003a */
[----:B------:R-:W-:Y:S01]  /*117e0*/  MOV R7, R56 ;  /* 0x0000003800077202 */ /* 0x000fe20000000f00 */
[----:B------:R-:W-:Y:S02]  /*117f0*/  IMAD.MOV.U32 R58, RZ, RZ, R21 ;  /* 0x000000ffff3a7224 */ /* 0x000fe400078e0015 */
[----:B------:R-:W-:-:S07]  /*11800*/  IMAD.MOV.U32 R56, RZ, RZ, R5 ;  /* 0x000000ffff387224 */ /* 0x000fce00078e0005 */
.L_x_16038:
[----:B------:R-:W-:Y:S05]  /*11810*/  BSYNC B1 ;  /* 0x0000000000017941 */ /* 0x000fea0003800000 */
.L_x_16036:
        /* <DEDUP_REMOVED lines=9> */
.L_x_16040:
[----:B------:R-:W-:Y:S01]  /*118b0*/  IMAD.MOV.U32 R22, RZ, RZ, R23 ;  /* 0x000000ffff167224 */ /* 0x000fe200078e0017 */
[----:B------:R-:W-:Y:S01]  /*118c0*/  MOV R23, R20 ;  /* 0x0000001400177202 */ /* 0x000fe20000000f00 */
[----:B------:R-:W-:Y:S02]  /*118d0*/  IMAD.MOV.U32 R6, RZ, RZ, R7 ;  /* 0x000000ffff067224 */ /* 0x000fe400078e0007 */
[----:B------:R-:W-:-:S07]  /*118e0*/  IMAD.MOV.U32 R7, RZ, RZ, R4 ;  /* 0x000000ffff077224 */ /* 0x000fce00078e0004 */
.L_x_16041:
[----:B------:R-:W-:Y:S05]  /*118f0*/  BSYNC B1 ;  /* 0x0000000000017941 */ /* 0x000fea0003800000 */
.L_x_16039:
        /* <DEDUP_REMOVED lines=9> */
.L_x_16043:
[----:B------:R-:W-:Y:S02]  /*11990*/  IMAD.MOV.U32 R21, RZ, RZ, R22 ;  /* 0x000000ffff157224 */ /* 0x000fe400078e0016 */
[----:B------:R-:W-:Y:S01]  /*119a0*/  IMAD.MOV.U32 R5, RZ, RZ, R6 ;  /* 0x000000ffff057224 */ /* 0x000fe200078e0006 */
[----:B------:R-:W-:Y:S01]  /*119b0*/  MOV R6, R11 ;  /* 0x0000000b00067202 */ /* 0x000fe20000000f00 */
[----:B------:R-:W-:-:S07]  /*119c0*/  IMAD.MOV.U32 R22, RZ, RZ, R27 ;  /* 0x000000ffff167224 */ /* 0x000fce00078e001b */
.L_x_16044:
[----:B------:R-:W-:Y:S05]  /*119d0*/  BSYNC B1 ;  /* 0x0000000000017941 */ /* 0x000fea0003800000 */
.L_x_16042:
        /* <DEDUP_REMOVED lines=9> */
.L_x_16046:
[----:B------:R-:W-:Y:S02]  /*11a70*/  IMAD.MOV.U32 R20, RZ, RZ, R21 ;  /* 0x000000ffff147224 */ /* 0x000fe400078e0015 */
[----:B------:R-:W-:Y:S02]  /*11a80*/  IMAD.MOV.U32 R4, RZ, RZ, R5 ;  /* 0x000000ffff047224 */ /* 0x000fe400078e0005 */
[----:B------:R-:W-:Y:S02]  /*11a90*/  IMAD.MOV.U32 R21, RZ, RZ, R26 ;  /* 0x000000ffff157224 */ /* 0x000fe400078e001a */
[----:B------:R-:W-:-:S07]  /*11aa0*/  IMAD.MOV.U32 R5, RZ, RZ, R10 ;  /* 0x000000ffff057224 */ /* 0x000fce00078e000a */
.L_x_16047:
[----:B------:R-:W-:Y:S05]  /*11ab0*/  BSYNC B1 ;  /* 0x0000000000017941 */ /* 0x000fea0003800000 */
.L_x_16045:
        /* <DEDUP_REMOVED lines=9> */
.L_x_16049:
[----:B------:R-:W-:Y:S02]  /*11b50*/  IMAD.MOV.U32 R27, RZ, RZ, R20 ;  /* 0x000000ffff1b7224 */ /* 0x000fe400078e0014 */
[----:B------:R-:W-:Y:S02]  /*11b60*/  IMAD.MOV.U32 R11, RZ, RZ, R4 ;  /* 0x000000ffff0b7224 */ /* 0x000fe400078e0004 */
[----:B------:R-:W-:Y:S02]  /*11b70*/  IMAD.MOV.U32 R20, RZ, RZ, R25 ;  /* 0x000000ffff147224 */ /* 0x000fe400078e0019 */
[----:B------:R-:W-:-:S07]  /*11b80*/  IMAD.MOV.U32 R4, RZ, RZ, R9 ;  /* 0x000000ffff047224 */ /* 0x000fce00078e0009 */
.L_x_16050:
[----:B------:R-:W-:Y:S05]  /*11b90*/  BSYNC B1 ;  /* 0x0000000000017941 */ /* 0x000fea0003800000 */
.L_x_16048:
        /* <DEDUP_REMOVED lines=9> */
.L_x_16052:
[----:B------:R-:W-:Y:S02]  /*11c30*/  IMAD.MOV.U32 R26, RZ, RZ, R27 ;  /* 0x000000ffff1a7224 */ /* 0x000fe400078e001b */
[----:B------:R-:W-:Y:S02]  /*11c40*/  IMAD.MOV.U32 R10, RZ, RZ, R11 ;  /* 0x000000ffff0a7224 */ /* 0x000fe400078e000b */
[----:B------:R-:W-:Y:S02]  /*11c50*/  IMAD.MOV.U32 R27, RZ, RZ, R24 ;  /* 0x000000ffff1b7224 */ /* 0x000fe400078e0018 */
[----:B------:R-:W-:-:S07]  /*11c60*/  IMAD.MOV.U32 R11, RZ, RZ, R8 ;  /* 0x000000ffff0b7224 */ /* 0x000fce00078e0008 */
.L_x_16053:
[----:B------:R-:W-:Y:S05]  /*11c70*/  BSYNC B1 ;  /* 0x0000000000017941 */ /* 0x000fea0003800000 */
.L_x_16051:
        /* <DEDUP_REMOVED lines=9> */
.L_x_16055:
[----:B------:R-:W-:Y:S01]  /*11d10*/  MOV R25, R26 ;  /* 0x0000001a00197202 */ /* 0x000fe20000000f00 */
[----:B------:R-:W-:Y:S02]  /*11d20*/  IMAD.MOV.U32 R9, RZ, RZ, R10 ;  /* 0x000000ffff097224 */ /* 0x000fe400078e000a */
[----:B------:R-:W-:Y:S02]  /*11d30*/  IMAD.MOV.U32 R26, RZ, RZ, R31 ;  /* 0x000000ffff1a7224 */ /* 0x000fe400078e001f */
[----:B------:R-:W-:-:S07]  /*11d40*/  IMAD.MOV.U32 R10, RZ, RZ, R15 ;  /* 0x000000ffff0a7224 */ /* 0x000fce00078e000f */
.L_x_16056:
[----:B------:R-:W-:Y:S05]  /*11d50*/  BSYNC B1 ;  /* 0x0000000000017941 */ /* 0x000fea0003800000 */
.L_x_16054:
        /* <DEDUP_REMOVED lines=9> */
.L_x_16058:
[----:B------:R-:W-:Y:S01]  /*11df0*/  IMAD.MOV.U32 R24, RZ, RZ, R25 ;  /* 0x000000ffff187224 */ /* 0x000fe200078e0019 */
[----:B------:R-:W-:Y:S01]  /*11e00*/  MOV R8, R9 ;  /* 0x0000000900087202 */ /* 0x000fe20000000f00 */
[----:B------:R-:W-:Y:S02]  /*11e10*/  IMAD.MOV.U32 R25, RZ, RZ, R30 ;  /* 0x000000ffff197224 */ /* 0x000fe400078e001e */
[----:B------:R-:W-:-:S07]  /*11e20*/  IMAD.MOV.U32 R9, RZ, RZ, R14 ;  /* 0x000000ffff097224 */ /* 0x000fce00078e000e */
.L_x_16059:
[----:B------:R-:W-:Y:S05]  /*11e30*/  BSYNC B1 ;  /* 0x0000000000017941 */ /* 0x000fea0003800000 */
.L_x_16057:
        /* <DEDUP_REMOVED lines=9> */
.L_x_16061:
[----:B------:R-:W-:Y:S01]  /*11ed0*/  IMAD.MOV.U32 R14, RZ, RZ, R24 ;  /* 0x000000ffff0e7224 */ /* 0x000fe200078e0018 */
[----:B------:R-:W-:Y:S01]  /*11ee0*/  MOV R24, R29 ;  /* 0x0000001d00187202 */ /* 0x000fe20000000f00 */
[----:B------:R-:W-:Y:S02]  /*11ef0*/  IMAD.MOV.U32 R15, RZ, RZ, R8 ;  /* 0x000000ffff0f7224 */ /* 0x000fe400078e0008 */
[----:B------:R-:W-:-:S07]  /*11f00*/  IMAD.MOV.U32 R8, RZ, RZ, R13 ;  /* 0x000000ffff087224 */ /* 0x000fce00078e000d */
.L_x_16062:
[----:B------:R-:W-:Y:S05]  /*11f10*/  BSYNC B1 ;  /* 0x0000000000017941 */ /* 0x000fea0003800000 */
.L_x_16060:
        /* <DEDUP_REMOVED lines=9> */
.L_x_16064:
[----:B------:R-:W-:Y:S02]  /*11fb0*/  IMAD.MOV.U32 R29, RZ, RZ, R14 ;  /* 0x000000ffff1d7224 */ /* 0x000fe400078e000e */
[----:B------:R-:W-:Y:S01]  /*11fc0*/  IMAD.MOV.U32 R13, RZ, RZ, R15 ;  /* 0x000000ffff0d7224 */ /* 0x000fe200078e000f */
[----:B------:R-:W-:Y:S01]  /*11fd0*/  MOV R15, R12 ;  /* 0x0000000c000f7202 */ /* 0x000fe20000000f00 */
[----:B------:R-:W-:-:S07]  /*11fe0*/  IMAD.MOV.U32 R14, RZ, RZ, R3 ;  /* 0x000000ffff0e7224 */ /* 0x000fce00078e0003 */
.L_x_16065:
[----:B------:R-:W-:Y:S05]  /*11ff0*/  BSYNC B1 ;  /* 0x0000000000017941 */ /* 0x000fea0003800000 */
.L_x_16063:
        /* <DEDUP_REMOVED lines=9> */
.L_x_16067:
[----:B------:R-:W-:Y:S02]  /*12090*/  IMAD.MOV.U32 R12, RZ, RZ, R29 ;  /* 0x000000ffff0c7224 */ /* 0x000fe400078e001d */
[----:B------:R-:W-:Y:S02]  /*120a0*/  IMAD.MOV.U32 R3, RZ, RZ, R13 ;  /* 0x000000ffff037224 */ /* 0x000fe400078e000d */
[----:B------:R-:W-:Y:S02]  /*120b0*/  IMAD.MOV.U32 R29, RZ, RZ, R18 ;  /* 0x000000ffff1d7224 */ /* 0x000fe400078e0012 */
[----:B------:R-:W-:-:S07]  /*120c0*/  IMAD.MOV.U32 R13, RZ, RZ, R2 ;  /* 0x000000ffff0d7224 */ /* 0x000fce00078e0002 */
.L_x_16068:
[----:B------:R-:W-:Y:S05]  /*120d0*/  BSYNC B1 ;  /* 0x0000000000017941 */ /* 0x000fea0003800000 */
.L_x_16066:
        /* <DEDUP_REMOVED lines=16> */
.L_x_16070:
[----:B------:R-:W-:Y:S01]  /*121e0*/  IMAD.MOV.U32 R63, RZ, RZ, R16 ;  /* 0x000000ffff3f7224 */ /* 0x000fe200078e0010 */
[----:B------:R-:W-:Y:S01]  /*121f0*/  MOV R16, R19 ;  /* 0x0000001300107202 */ /* 0x000fe20000000f00 */
[----:B------:R-:W-:Y:S02]  /*12200*/  IMAD.MOV.U32 R31, RZ, RZ, R64 ;  /* 0x000000ffff1f7224 */ /* 0x000fe400078e0040 */
[----:B------:R-:W-:-:S07]  /*12210*/  IMAD.MOV.U32 R64, RZ, RZ, R17 ;  /* 0x000000ffff407224 */ /* 0x000fce00078e0011 */
.L_x_16071:
[----:B------:R-:W-:Y:S05]  /*12220*/  BSYNC B1 ;  /* 0x0000000000017941 */ /* 0x000fea0003800000 */
.L_x_16069:
        /* <DEDUP_REMOVED lines=9> */
.L_x_16073:
[----:B------:R-:W-:Y:S02]  /*122c0*/  IMAD.MOV.U32 R18, RZ, RZ, R63 ;  /* 0x000000ffff127224 */ /* 0x000fe400078e003f */
[----:B------:R-:W-:Y:S02]  /*122d0*/  IMAD.MOV.U32 R2, RZ, RZ, R31 ;  /* 0x000000ffff027224 */ /* 0x000fe400078e001f */
[----:B------:R-:W-:Y:S02]  /*122e0*/  IMAD.MOV.U32 R63, RZ, RZ, R28 ;  /* 0x000000ffff3f7224 */ /* 0x000fe400078e001c */
[----:B------:R-:W-:-:S07]  /*122f0*/  IMAD.MOV.U32 R31, RZ, RZ, R0 ;  /* 0x000000ffff1f7224 */ /* 0x000fce00078e0000 */
.L_x_16074:
[----:B------:R-:W-:Y:S05]  /*12300*/  BSYNC B1 ;  /* 0x0000000000017941 */ /* 0x000fea0003800000 */
.L_x_16072:
        /* <DEDUP_REMOVED lines=9> */
.L_x_16076:
[----:B------:R-:W-:Y:S02]  /*123a0*/  IMAD.MOV.U32 R19, RZ, RZ, R18 ;  /* 0x000000ffff137224 */ /* 0x000fe400078e0012 */
[----:B------:R-:W-:Y:S02]  /*123b0*/  IMAD.MOV.U32 R17, RZ, RZ, R2 ;  /* 0x000000ffff117224 */ /* 0x000fe400078e0002 */
[----:B------:R-:W-:Y:S02]  /*123c0*/  IMAD.MOV.U32 R18, RZ, RZ, R35 ;  /* 0x000000ffff127224 */ /* 0x000fe400078e0023 */
[----:B------:R-:W-:-:S07]  /*123d0*/  IMAD.MOV.U32 R2, RZ, RZ, R33 ;  /* 0x000000ffff027224 */ /* 0x000fce00078e0021 */
.L_x_16077:
[----:B------:R-:W-:Y:S05]  /*123e0*/  BSYNC B1 ;  /* 0x0000000000017941 */ /* 0x000fea0003800000 */
.L_x_16075:
        /* <DEDUP_REMOVED lines=9> */
.L_x_16079:
[----:B------:R-:W-:Y:S02]  /*12480*/  IMAD.MOV.U32 R28, RZ, RZ, R19 ;  /* 0x000000ffff1c7224 */ /* 0x000fe400078e0013 */
[----:B------:R-:W-:Y:S02]  /*12490*/  IMAD.MOV.U32 R0, RZ, RZ, R17 ;  /* 0x000000ffff007224 */ /* 0x000fe400078e0011 */
[----:B------:R-:W-:Y:S02]  /*124a0*/  IMAD.MOV.U32 R19, RZ, RZ, R58 ;  /* 0x000000ffff137224 */ /* 0x000fe400078e003a */
[----:B------:R-:W-:-:S07]  /*124b0*/  IMAD.MOV.U32 R17, RZ, RZ, R56 ;  /* 0x000000ffff117224 */ /* 0x000fce00078e0038 */
.L_x_16080:
[----:B------:R-:W-:Y:S05]  /*124c0*/  BSYNC B1 ;  /* 0x0000000000017941 */ /* 0x000fea0003800000 */
.L_x_16078:
        /* <DEDUP_REMOVED lines=9> */
.L_x_16082:
[----:B------:R-:W-:Y:S01]  /*12560*/  MOV R35, R28 ;  /* 0x0000001c00237202 */ /* 0x000fe20000000f00 */
[----:B------:R-:W-:Y:S02]  /*12570*/  IMAD.MOV.U32 R33, RZ, RZ, R0 ;  /* 0x000000ffff217224 */ /* 0x000fe400078e0000 */
[----:B------:R-:W-:Y:S02]  /*12580*/  IMAD.MOV.U32 R28, RZ, RZ, R23 ;  /* 0x000000ffff1c7224 */ /* 0x000fe400078e0017 */
[----:B------:R-:W-:-:S07]  /*12590*/  IMAD.MOV.U32 R0, RZ, RZ, R7 ;  /* 0x000000ffff007224 */ /* 0x000fce00078e0007 */
.L_x_16083:
[----:B------:R-:W-:Y:S05]  /*125a0*/  BSYNC B1 ;  /* 0x0000000000017941 */ /* 0x000fea0003800000 */
.L_x_16081:
        /* <DEDUP_REMOVED lines=9> */
.L_x_16085:
[----:B------:R-:W-:Y:S01]  /*12640*/  IMAD.MOV.U32 R54, RZ, RZ, R35 ;  /* 0x000000ffff367224 */ /* 0x000fe200078e0023 */
[----:B------:R-:W-:Y:S01]  /*12650*/  MOV R30, R33 ;  /* 0x00000021001e7202 */ /* 0x000fe20000000f00 */
[----:B------:R-:W-:Y:S02]  /*12660*/  IMAD.MOV.U32 R35, RZ, RZ, R22 ;  /* 0x000000ffff237224 */ /* 0x000fe400078e0016 */
[----:B------:R-:W-:-:S07]  /*12670*/  IMAD.MOV.U32 R33, RZ, RZ, R6 ;  /* 0x000000ffff217224 */ /* 0x000fce00078e0006 */
.L_x_16086:
[----:B------:R-:W-:Y:S05]  /*12680*/  BSYNC B1 ;  /* 0x0000000000017941 */ /* 0x000fea0003800000 */
.L_x_16084:
        /* <DEDUP_REMOVED lines=9> */
.L_x_16088:
[----:B------:R-:W-:Y:S01]  /*12720*/  IMAD.MOV.U32 R23, RZ, RZ, R54 ;  /* 0x000000ffff177224 */ /* 0x000fe200078e0036 */
[----:B------:R-:W-:Y:S01]  /*12730*/  MOV R54, R21 ;  /* 0x0000001500367202 */ /* 0x000fe20000000f00 */
[----:B------:R-:W-:Y:S02]  /*12740*/  IMAD.MOV.U32 R7, RZ, RZ, R30 ;  /* 0x000000ffff077224 */ /* 0x000fe400078e001e */
[----:B------:R-:W-:-:S07]  /*12750*/  IMAD.MOV.U32 R30, RZ, RZ, R5 ;  /* 0x000000ffff1e7224 */ /* 0x000fce00078e0005 */
.L_x_16089:
[----:B------:R-:W-:Y:S05]  /*12760*/  BSYNC B1 ;  /* 0x0000000000017941 */ /* 0x000fea0003800000 */
.L_x_16087:
        /* <DEDUP_REMOVED lines=9> */
.L_x_16091:
[----:B------:R-:W-:Y:S02]  /*12800*/  IMAD.MOV.U32 R22, RZ, RZ, R23 ;  /* 0x000000ffff167224 */ /* 0x000fe400078e0017 */
[----:B------:R-:W-:Y:S01]  /*12810*/  IMAD.MOV.U32 R6, RZ, RZ, R7 ;  /* 0x000000ffff067224 */ /* 0x000fe200078e0007 */
[----:B------:R-:W-:Y:S01]  /*12820*/  MOV R7, R4 ;  /* 0x0000000400077202 */ /* 0x000fe20000000f00 */
[----:B------:R-:W-:-:S07]  /*12830*/  IMAD.MOV.U32 R23, RZ, RZ, R20 ;  /* 0x000000ffff177224 */ /* 0x000fce00078e0014 */
.L_x_16092:
[----:B------:R-:W-:Y:S05]  /*12840*/  BSYNC B1 ;  /* 0x0000000000017941 */ /* 0x000fea0003800000 */
.L_x_16090:
        /* <DEDUP_REMOVED lines=9> */
.L_x_16094:
[----:B------:R-:W-:Y:S02]  /*128e0*/  IMAD.MOV.U32 R21, RZ, RZ, R22 ;  /* 0x000000ffff157224 */ /* 0x000fe400078e0016 */
[----:B------:R-:W-:Y:S02]  /*128f0*/  IMAD.MOV.U32 R5, RZ, RZ, R6 ;  /* 0x000000ffff057224 */ /* 0x000fe400078e0006 */
[----:B------:R-:W-:Y:S02]  /*12900*/  IMAD.MOV.U32 R22, RZ, RZ, R27 ;  /* 0x000000ffff167224 */ /* 0x000fe400078e001b */
[----:B------:R-:W-:-:S07]  /*12910*/  IMAD.MOV.U32 R6, RZ, RZ, R11 ;  /* 0x000000ffff067224 */ /* 0x000fce00078e000b */
.L_x_16095:
[----:B------:R-:W-:Y:S05]  /*12920*/  BSYNC B1 ;  /* 0x0000000000017941 */ /* 0x000fea0003800000 */
.L_x_16093:
        /* <DEDUP_REMOVED lines=9> */
.L_x_16097:
[----:B------:R-:W-:Y:S02]  /*129c0*/  IMAD.MOV.U32 R20, RZ, RZ, R21 ;  /* 0x000000ffff147224 */ /* 0x000fe400078e0015 */
[----:B------:R-:W-:Y:S02]  /*129d0*/  IMAD.MOV.U32 R4, RZ, RZ, R5 ;  /* 0x000000ffff047224 */ /* 0x000fe400078e0005 */
[----:B------:R-:W-:Y:S02]  /*129e0*/  IMAD.MOV.U32 R21, RZ, RZ, R26 ;  /* 0x000000ffff157224 */ /* 0x000fe400078e001a */
[----:B------:R-:W-:-:S07]  /*129f0*/  IMAD.MOV.U32 R5, RZ, RZ, R10 ;  /* 0x000000ffff057224 */ /* 0x000fce00078e000a */
.L_x_16098:
[----:B------:R-:W-:Y:S05]  /*12a00*/  BSYNC B1 ;  /* 0x0000000000017941 */ /* 0x000fea0003800000 */
.L_x_16096:
        /* <DEDUP_REMOVED lines=9> */
.L_x_16100:
[----:B------:R-:W-:Y:S02]  /*12aa0*/  IMAD.MOV.U32 R27, RZ, RZ, R20 ;  /* 0x000000ffff1b7224 */ /* 0x000fe400078e0014 */
[----:B------:R-:W-:Y:S02]  /*12ab0*/  IMAD.MOV.U32 R11, RZ, RZ, R4 ;  /* 0x000000ffff0b7224 */ /* 0x000fe400078e0004 */
[----:B------:R-:W-:Y:S02]  /*12ac0*/  IMAD.MOV.U32 R20, RZ, RZ, R25 ;  /* 0x000000ffff147224 */ /* 0x000fe400078e0019 */
[----:B------:R-:W-:-:S07]  /*12ad0*/  IMAD.MOV.U32 R4, RZ, RZ, R9 ;  /* 0x000000ffff047224 */ /* 0x000fce00078e0009 */
.L_x_16101:
[----:B------:R-:W-:Y:S05]  /*12ae0*/  BSYNC B1 ;  /* 0x0000000000017941 */ /* 0x000fea0003800000 */
.L_x_16099:
        /* <DEDUP_REMOVED lines=9> */
.L_x_16103:
[----:B------:R-:W-:Y:S01]  /*12b80*/  MOV R9, R27 ;  /* 0x0000001b00097202 */ /* 0x000fe20000000f00 */
[----:B------:R-:W-:Y:S02]  /*12b90*/  IMAD.MOV.U32 R10, RZ, RZ, R11 ;  /* 0x000000ffff0a7224 */ /* 0x000fe400078e000b */
[----:B------:R-:W-:Y:S02]  /*12ba0*/  IMAD.MOV.U32 R27, RZ, RZ, R24 ;  /* 0x000000ffff1b7224 */ /* 0x000fe400078e0018 */
[----:B------:R-:W-:-:S07]  /*12bb0*/  IMAD.MOV.U32 R11, RZ, RZ, R8 ;  /* 0x000000ffff0b7224 */ /* 0x000fce00078e0008 */
.L_x_16104:
[----:B------:R-:W-:Y:S05]  /*12bc0*/  BSYNC B1 ;  /* 0x0000000000017941 */ /* 0x000fea0003800000 */
.L_x_16102:
        /* <DEDUP_REMOVED lines=9> */
.L_x_16106:
[----:B------:R-:W-:Y:S01]  /*12c60*/  IMAD.MOV.U32 R24, RZ, RZ, R9 ;  /* 0x000000ffff187224 */ /* 0x000fe200078e0009 */
[----:B------:R-:W-:Y:S01]  /*12c70*/  MOV R8, R10 ;  /* 0x0000000a00087202 */ /* 0x000fe20000000f00 */
[----:B------:R-:W-:Y:S02]  /*12c80*/  IMAD.MOV.U32 R9, RZ, RZ, R14 ;  /* 0x000000ffff097224 */ /* 0x000fe400078e000e */
[----:B------:R-:W-:-:S07]  /*12c90*/  IMAD.MOV.U32 R10, RZ, RZ, R15 ;  /* 0x000000ffff0a7224 */ /* 0x000fce00078e000f */
.L_x_16107:
[----:B------:R-:W-:Y:S05]  /*12ca0*/  BSYNC B1 ;  /* 0x0000000000017941 */ /* 0x000fea0003800000 */
.L_x_16105:
        /* <DEDUP_REMOVED lines=9> */
.L_x_16109:
[----:B------:R-:W-:Y:S01]  /*12d40*/  IMAD.MOV.U32 R15, RZ, RZ, R24 ;  /* 0x000000ffff0f7224 */ /* 0x000fe200078e0018 */
[----:B------:R-:W-:Y:S01]  /*12d50*/  MOV R24, R29 ;  /* 0x0000001d00187202 */ /* 0x000fe20000000f00 */
[----:B------:R-:W-:Y:S02]  /*12d60*/  IMAD.MOV.U32 R14, RZ, RZ, R8 ;  /* 0x000000ffff0e7224 */ /* 0x000fe400078e0008 */
[----:B------:R-:W-:-:S07]  /*12d70*/  IMAD.MOV.U32 R8, RZ, RZ, R13 ;  /* 0x000000ffff087224 */ /* 0x000fce00078e000d */
.L_x_16110:
[----:B------:R-:W-:Y:S05]  /*12d80*/  BSYNC B1 ;  /* 0x0000000000017941 */ /* 0x000fea0003800000 */
.L_x_16108:
        /* <DEDUP_REMOVED lines=9> */
.L_x_16112:
[----:B------:R-:W-:Y:S02]  /*12e20*/  IMAD.MOV.U32 R25, RZ, RZ, R15 ;  /* 0x000000ffff197224 */ /* 0x000fe400078e000f */
[----:B------:R-:W-:Y:S01]  /*12e30*/  IMAD.MOV.U32 R13, RZ, RZ, R14 ;  /* 0x000000ffff0d7224 */ /* 0x000fe200078e000e */
[----:B------:R-:W-:Y:S01]  /*12e40*/  MOV R14, R3 ;  /* 0x00000003000e7202 */ /* 0x000fe20000000f00 */
[----:B------:R-:W-:-:S07]  /*12e50*/  IMAD.MOV.U32 R15, RZ, RZ, R12 ;  /* 0x000000ffff0f7224 */ /* 0x000fce00078e000c */
.L_x_16113:
[----:B------:R-:W-:Y:S05]  /*12e60*/  BSYNC B1 ;  /* 0x0000000000017941 */ /* 0x000fea0003800000 */
.L_x_16111:
        /* <DEDUP_REMOVED lines=16> */
.L_x_16115:
[----:B------:R-:W-:Y:S02]  /*12f70*/  IMAD.MOV.U32 R29, RZ, RZ, R16 ;  /* 0x000000ffff1d7224 */ /* 0x000fe400078e0010 */
[----:B------:R-:W-:Y:S01]  /*12f80*/  IMAD.MOV.U32 R3, RZ, RZ, R64 ;  /* 0x000000ffff037224 */ /* 0x000fe200078e0040 */
[----:B------:R-:W-:Y:S01]  /*12f90*/  MOV R64, R31 ;  /* 0x0000001f00407202 */ /* 0x000fe20000000f00 */
[----:B------:R-:W-:-:S07]  /*12fa0*/  IMAD.MOV.U32 R16, RZ, RZ, R63 ;  /* 0x000000ffff107224 */ /* 0x000fce00078e003f */
.L_x_16116:
[----:B------:R-:W-:Y:S05]  /*12fb0*/  BSYNC B1 ;  /* 0x0000000000017941 */ /* 0x000fea0003800000 */
.L_x_16114:
        /* <DEDUP_REMOVED lines=9> */
.L_x_16118:
[----:B------:R-:W-:Y:S02]  /*13050*/  IMAD.MOV.U32 R26, RZ, RZ, R29 ;  /* 0x000000ffff1a7224 */ /* 0x000fe400078e001d */
[----:B------:R-:W-:Y:S01]  /*13060*/  IMAD.MOV.U32 R12, RZ, RZ, R3 ;  /* 0x000000ffff0c7224 */ /* 0x000fe200078e0003 */
[----:B------:R-:W-:Y:S01]  /*13070*/  MOV R3, R2 ;  /* 0x0000000200037202 */ /* 0x000fe20000000f00 */
[----:B------:R-:W-:-:S07]  /*13080*/  IMAD.MOV.U32 R29, RZ, RZ, R18 ;  /* 0x000000ffff1d7224 */ /* 0x000fce00078e0012 */
.L_x_16119:
[----:B------:R-:W-:Y:S05]  /*13090*/  BSYNC B1 ;  /* 0x0000000000017941 */ /* 0x000fea0003800000 */
.L_x_16117:
        /* <DEDUP_REMOVED lines=9> */
.L_x_16121:
[----:B------:R-:W-:Y:S02]  /*13130*/  IMAD.MOV.U32 R61, RZ, RZ, R26 ;  /* 0x000000ffff3d7224 */ /* 0x000fe400078e001a */
[----:B------:R-:W-:Y:S02]  /*13140*/  IMAD.MOV.U32 R31, RZ, RZ, R12 ;  /* 0x000000ffff1f7224 */ /* 0x000fe400078e000c */
[----:B------:R-:W-:Y:S02]  /*13150*/  IMAD.MOV.U32 R26, RZ, RZ, R19 ;  /* 0x000000ffff1a7224 */ /* 0x000fe400078e0013 */
[----:B------:R-:W-:-:S07]  /*13160*/  IMAD.MOV.U32 R12, RZ, RZ, R17 ;  /* 0x000000ffff0c7224 */ /* 0x000fce00078e0011 */
.L_x_16122:
[----:B------:R-:W-:Y:S05]  /*13170*/  BSYNC B1 ;  /* 0x0000000000017941 */ /* 0x000fea0003800000 */
.L_x_16120:
        /* <DEDUP_REMOVED lines=9> */
.L_x_16124:
[----:B------:R-:W-:Y:S02]  /*13210*/  IMAD.MOV.U32 R18, RZ, RZ, R61 ;  /* 0x000000ffff127224 */ /* 0x000fe400078e003d */
[----:B------:R-:W-:Y:S02]  /*13220*/  IMAD.MOV.U32 R2, RZ, RZ, R31 ;  /* 0x000000ffff027224 */ /* 0x000fe400078e001f */
[----:B------:R-:W-:Y:S02]  /*13230*/  IMAD.MOV.U32 R61, RZ, RZ, R28 ;  /* 0x000000ffff3d7224 */ /* 0x000fe400078e001c */
[----:B------:R-:W-:-:S07]  /*13240*/  IMAD.MOV.U32 R31, RZ, RZ, R0 ;  /* 0x000000ffff1f7224 */ /* 0x000fce00078e0000 */
.L_x_16125:
[----:B------:R-:W-:Y:S05]  /*13250*/  BSYNC B1 ;  /* 0x0000000000017941 */ /* 0x000fea0003800000 */
.L_x_16123:
        /* <DEDUP_REMOVED lines=9> */
.L_x_16127:
[----:B------:R-:W-:Y:S02]  /*132f0*/  IMAD.MOV.U32 R19, RZ, RZ, R18 ;  /* 0x000000ffff137224 */ /* 0x000fe400078e0012 */
[----:B------:R-:W-:Y:S02]  /*13300*/  IMAD.MOV.U32 R17, RZ, RZ, R2 ;  /* 0x000000ffff117224 */ /* 0x000fe400078e0002 */
[----:B------:R-:W-:Y:S02]  /*13310*/  IMAD.MOV.U32 R18, RZ, RZ, R35 ;  /* 0x000000ffff127224 */ /* 0x000fe400078e0023 */
[----:B------:R-:W-:-:S07]  /*13320*/  IMAD.MOV.U32 R2, RZ, RZ, R33 ;  /* 0x000000ffff027224 */ /* 0x000fce00078e0021 */
.L_x_16128:
[----:B------:R-:W-:Y:S05]  /*13330*/  BSYNC B1 ;  /* 0x0000000000017941 */ /* 0x000fea0003800000 */
.L_x_16126:
        /* <DEDUP_REMOVED lines=9> */
.L_x_16130:
[----:B------:R-:W-:Y:S01]  /*133d0*/  MOV R28, R19 ;  /* 0x00000013001c7202 */ /* 0x000fe20000000f00 */
[----:B------:R-:W-:Y:S02]  /*133e0*/  IMAD.MOV.U32 R0, RZ, RZ, R17 ;  /* 0x000000ffff007224 */ /* 0x000fe400078e0011 */
[----:B------:R-:W-:Y:S02]  /*133f0*/  IMAD.MOV.U32 R19, RZ, RZ, R54 ;  /* 0x000000ffff137224 */ /* 0x000fe400078e0036 */
[----:B------:R-:W-:-:S07]  /*13400*/  IMAD.MOV.U32 R17, RZ, RZ, R30 ;  /* 0x000000ffff117224 */ /* 0x000fce00078e001e */
.L_x_16131:
[----:B------:R-:W-:Y:S05]  /*13410*/  BSYNC B1 ;  /* 0x0000000000017941 */ /* 0x000fea0003800000 */
.L_x_16129:
        /* <DEDUP_REMOVED lines=9> */
.L_x_16133:
[----:B------:R-:W-:Y:S01]  /*134b0*/  IMAD.MOV.U32 R35, RZ, RZ, R28 ;  /* 0x000000ffff237224 */ /* 0x000fe200078e001c */
[----:B------:R-:W-:Y:S01]  /*134c0*/  MOV R33, R0 ;  /* 0x0000000000217202 */ /* 0x000fe20000000f00 */
[----:B------:R-:W-:Y:S02]  /*134d0*/  IMAD.MOV.U32 R28, RZ, RZ, R23 ;  /* 0x000000ffff1c7224 */ /* 0x000fe400078e0017 */
[----:B------:R-:W-:-:S07]  /*134e0*/  IMAD.MOV.U32 R0, RZ, RZ, R7 ;  /* 0x000000ffff007224 */ /* 0x000fce00078e0007 */
.L_x_16134:
[----:B------:R-:W-:Y:S05]  /*134f0*/  BSYNC B1 ;  /* 0x0000000000017941 */ /* 0x000fea0003800000 */
.L_x_16132:
        /* <DEDUP_REMOVED lines=9> */
.L_x_16136:
[----:B------:R-:W-:Y:S01]  /*13590*/  IMAD.MOV.U32 R52, RZ, RZ, R35 ;  /* 0x000000ffff347224 */ /* 0x000fe200078e0023 */
[----:B------:R-:W-:Y:S01]  /*135a0*/  MOV R35, R22 ;  /* 0x0000001600237202 */ /* 0x000fe20000000f00 */
[----:B------:R-:W-:Y:S02]  /*135b0*/  IMAD.MOV.U32 R30, RZ, RZ, R33 ;  /* 0x000000ffff1e7224 */ /* 0x000fe400078e0021 */
[----:B------:R-:W-:-:S07]  /*135c0*/  IMAD.MOV.U32 R33, RZ, RZ, R6 ;  /* 0x000000ffff217224 */ /* 0x000fce00078e0006 */
.L_x_16137:
[----:B------:R-:W-:Y:S05]  /*135d0*/  BSYNC B1 ;  /* 0x0000000000017941 */ /* 0x000fea0003800000 */
.L_x_16135:
        /* <DEDUP_REMOVED lines=9> */
.L_x_16139:
[----:B------:R-:W-:Y:S02]  /*13670*/  IMAD.MOV.U32 R23, RZ, RZ, R52 ;  /* 0x000000ffff177224 */ /* 0x000fe400078e0034 */
[----:B------:R-:W-:Y:S01]  /*13680*/  IMAD.MOV.U32 R7, RZ, RZ, R30 ;  /* 0x000000ffff077224 */ /* 0x000fe200078e001e */
[----:B------:R-:W-:Y:S01]  /*13690*/  MOV R30, R5 ;  /* 0x00000005001e7202 */ /* 0x000fe20000000f00 */
[----:B------:R-:W-:-:S07]  /*136a0*/  IMAD.MOV.U32 R52, RZ, RZ, R21 ;  /* 0x000000ffff347224 */ /* 0x000fce00078e0015 */
.L_x_16140:
[----:B------:R-:W-:Y:S05]  /*136b0*/  BSYNC B1 ;  /* 0x0000000000017941 */ /* 0x000fea0003800000 */
.L_x_16138:
        /* <DEDUP_REMOVED lines=9> */
.L_x_16142:
[----:B------:R-:W-:Y:S02]  /*13750*/  IMAD.MOV.U32 R22, RZ, RZ, R23 ;  /* 0x000000ffff167224 */ /* 0x000fe400078e0017 */
[----:B------:R-:W-:Y:S02]  /*13760*/  IMAD.MOV.U32 R6, RZ, RZ, R7 ;  /* 0x000000ffff067224 */ /* 0x000fe400078e0007 */
[----:B------:R-:W-:Y:S02]  /*13770*/  IMAD.MOV.U32 R23, RZ, RZ, R20 ;  /* 0x000000ffff177224 */ /* 0x000fe400078e0014 */
[----:B------:R-:W-:-:S07]  /*13780*/  IMAD.MOV.U32 R7, RZ, RZ, R4 ;  /* 0x000000ffff077224 */ /* 0x000fce00078e0004 */
.L_x_16143:
[----:B------:R-:W-:Y:S05]  /*13790*/  BSYNC B1 ;  /* 0x0000000000017941 */ /* 0x000fea0003800000 */
.L_x_16141:
        /* <DEDUP_REMOVED lines=9> */
.L_x_16145:
[----:B------:R-:W-:Y:S02]  /*13830*/  IMAD.MOV.U32 R4, RZ, RZ, R22 ;  /* 0x000000ffff047224 */ /* 0x000fe400078e0016 */
[----:B------:R-:W-:Y:S02]  /*13840*/  IMAD.MOV.U32 R5, RZ, RZ, R6 ;  /* 0x000000ffff057224 */ /* 0x000fe400078e0006 */
[----:B------:R-:W-:Y:S02]  /*13850*/  IMAD.MOV.U32 R22, RZ, RZ, R27 ;  /* 0x000000ffff167224 */ /* 0x000fe400078e001b */
[----:B------:R-:W-:-:S07]  /*13860*/  IMAD.MOV.U32 R6, RZ, RZ, R11 ;  /* 0x000000ffff067224 */ /* 0x000fce00078e000b */
.L_x_16146:
[----:B------:R-:W-:Y:S05]  /*13870*/  BSYNC B1 ;  /* 0x0000000000017941 */ /* 0x000fea0003800000 */
.L_x_16144:
        /* <DEDUP_REMOVED lines=9> */
.L_x_16148:
[----:B------:R-:W-:Y:S02]  /*13910*/  IMAD.MOV.U32 R21, RZ, RZ, R4 ;  /* 0x000000ffff157224 */ /* 0x000fe400078e0004 */
[----:B------:R-:W-:Y:S02]  /*13920*/  IMAD.MOV.U32 R11, RZ, RZ, R5 ;  /* 0x000000ffff0b7224 */ /* 0x000fe400078e0005 */
[----:B------:R-:W-:Y:S02]  /*13930*/  IMAD.MOV.U32 R4, RZ, RZ, R9 ;  /* 0x000000ffff047224 */ /* 0x000fe400078e0009 */
[----:B------:R-:W-:-:S07]  /*13940*/  IMAD.MOV.U32 R5, RZ, RZ, R10 ;  /* 0x000000ffff057224 */ /* 0x000fce00078e000a */
.L_x_16149:
[----:B------:R-:W-:Y:S05]  /*13950*/  BSYNC B1 ;  /* 0x0000000000017941 */ /* 0x000fea0003800000 */
.L_x_16147:
        /* <DEDUP_REMOVED lines=9> */
.L_x_16151:
[----:B------:R-:W-:Y:S01]  /*139f0*/  MOV R10, R21 ;  /* 0x00000015000a7202 */ /* 0x000fe20000000f00 */
[----:B------:R-:W-:Y:S02]  /*13a00*/  IMAD.MOV.U32 R9, RZ, RZ, R11 ;  /* 0x000000ffff097224 */ /* 0x000fe400078e000b */
[----:B------:R-:W-:Y:S02]  /*13a10*/  IMAD.MOV.U32 R21, RZ, RZ, R24 ;  /* 0x000000ffff157224 */ /* 0x000fe400078e0018 */
[----:B------:R-:W-:-:S07]  /*13a20*/  IMAD.MOV.U32 R11, RZ, RZ, R8 ;  /* 0x000000ffff0b7224 */ /* 0x000fce00078e0008 */
.L_x_16152:
[----:B------:R-:W-:Y:S05]  /*13a30*/  BSYNC B1 ;  /* 0x0000000000017941 */ /* 0x000fea0003800000 */
.L_x_16150:
        /* <DEDUP_REMOVED lines=9> */
.L_x_16154:
[----:B------:R-:W-:Y:S01]  /*13ad0*/  IMAD.MOV.U32 R20, RZ, RZ, R10 ;  /* 0x000000ffff147224 */ /* 0x000fe200078e000a */
[----:B------:R-:W-:Y:S01]  /*13ae0*/  MOV R8, R9 ;  /* 0x0000000900087202 */ /* 0x000fe20000000f00 */
[----:B------:R-:W-:Y:S02]  /*13af0*/  IMAD.MOV.U32 R10, RZ, RZ, R15 ;  /* 0x000000ffff0a7224 */ /* 0x000fe400078e000f */
[----:B------:R-:W-:-:S07]  /*13b00*/  IMAD.MOV.U32 R9, RZ, RZ, R14 ;  /* 0x000000ffff097224 */ /* 0x000fce00078e000e */
.L_x_16155:
[----:B------:R-:W-:Y:S05]  /*13b10*/  BSYNC B1 ;  /* 0x0000000000017941 */ /* 0x000fea0003800000 */
.L_x_16153:
        /* <DEDUP_REMOVED lines=9> */
.L_x_16157:
[----:B------:R-:W-:Y:S01]  /*13bb0*/  IMAD.MOV.U32 R15, RZ, RZ, R20 ;  /* 0x000000ffff0f7224 */ /* 0x000fe200078e0014 */
[----:B------:R-:W-:Y:S01]  /*13bc0*/  MOV R20, R25 ;  /* 0x0000001900147202 */ /* 0x000fe20000000f00 */
[----:B------:R-:W-:Y:S02]  /*13bd0*/  IMAD.MOV.U32 R14, RZ, RZ, R8 ;  /* 0x000000ffff0e7224 */ /* 0x000fe400078e0008 */
[----:B------:R-:W-:-:S07]  /*13be0*/  IMAD.MOV.U32 R8, RZ, RZ, R13 ;  /* 0x000000ffff087224 */ /* 0x000fce00078e000d */
.L_x_16158:
[----:B------:R-:W-:Y:S05]  /*13bf0*/  BSYNC B1 ;  /* 0x0000000000017941 */ /* 0x000fea0003800000 */
.L_x_16156:
        /* <DEDUP_REMOVED lines=16> */
.L_x_16160:
[----:B------:R-:W-:Y:S01]  /*13d00*/  IMAD.MOV.U32 R25, RZ, RZ, R16 ;  /* 0x000000ffff197224 */ /* 0x000fe200078e0010 */
[----:B------:R-:W-:Y:S01]  /*13d10*/  MOV R13, R64 ;  /* 0x00000040000d7202 */ /* 0x000fe20000000f00 */
[----:B------:R-:W-:Y:S02]  /*13d20*/  IMAD.MOV.U32 R64, RZ, RZ, R3 ;  /* 0x000000ffff407224 */ /* 0x000fe400078e0003 */
[----:B------:R-:W-:-:S07]  /*13d30*/  IMAD.MOV.U32 R16, RZ, RZ, R29 ;  /* 0x000000ffff107224 */ /* 0x000fce00078e001d */
.L_x_16161:
[----:B------:R-:W-:Y:S05]  /*13d40*/  BSYNC B1 ;  /* 0x0000000000017941 */ /* 0x000fea0003800000 */
.L_x_16159:
        /* <DEDUP_REMOVED lines=9> */
.L_x_16163:
[----:B------:R-:W-:Y:S01]  /*13de0*/  IMAD.MOV.U32 R50, RZ, RZ, R25 ;  /* 0x000000ffff327224 */ /* 0x000fe200078e0019 */
[----:B------:R-:W-:Y:S01]  /*13df0*/  MOV R25, R26 ;  /* 0x0000001a00197202 */ /* 0x000fe20000000f00 */
[----:B------:R-:W-:Y:S02]  /*13e00*/  IMAD.MOV.U32 R24, RZ, RZ, R13 ;  /* 0x000000ffff187224 */ /* 0x000fe400078e000d */
[----:B------:R-:W-:-:S07]  /*13e10*/  IMAD.MOV.U32 R13, RZ, RZ, R12 ;  /* 0x000000ffff0d7224 */ /* 0x000fce00078e000c */
.L_x_16164:
[----:B------:R-:W-:Y:S05]  /*13e20*/  BSYNC B1 ;  /* 0x0000000000017941 */ /* 0x000fea0003800000 */
.L_x_16162:
        /* <DEDUP_REMOVED lines=9> */
.L_x_16166:
[----:B------:R-:W-:Y:S02]  /*13ec0*/  IMAD.MOV.U32 R27, RZ, RZ, R50 ;  /* 0x000000ffff1b7224 */ /* 0x000fe400078e0032 */
[----:B------:R-:W-:Y:S01]  /*13ed0*/  IMAD.MOV.U32 R3, RZ, RZ, R24 ;  /* 0x000000ffff037224 */ /* 0x000fe200078e0018 */
[----:B------:R-:W-:Y:S01]  /*13ee0*/  MOV R24, R31 ;  /* 0x0000001f00187202 */ /* 0x000fe20000000f00 */
[----:B------:R-:W-:-:S07]  /*13ef0*/  IMAD.MOV.U32 R50, RZ, RZ, R61 ;  /* 0x000000ffff327224 */ /* 0x000fce00078e003d */
.L_x_16167:
[----:B------:R-:W-:Y:S05]  /*13f00*/  BSYNC B1 ;  /* 0x0000000000017941 */ /* 0x000fea0003800000 */
.L_x_16165:
        /* <DEDUP_REMOVED lines=9> */
.L_x_16169:
[----:B------:R-:W-:Y:S02]  /*13fa0*/  IMAD.MOV.U32 R26, RZ, RZ, R27 ;  /* 0x000000ffff1a7224 */ /* 0x000fe400078e001b */
[----:B------:R-:W-:Y:S02]  /*13fb0*/  IMAD.MOV.U32 R12, RZ, RZ, R3 ;  /* 0x000000ffff0c7224 */ /* 0x000fe400078e0003 */
[----:B------:R-:W-:Y:S02]  /*13fc0*/  IMAD.MOV.U32 R27, RZ, RZ, R18 ;  /* 0x000000ffff1b7224 */ /* 0x000fe400078e0012 */
[----:B------:R-:W-:-:S07]  /*13fd0*/  IMAD.MOV.U32 R3, RZ, RZ, R2 ;  /* 0x000000ffff037224 */ /* 0x000fce00078e0002 */
.L_x_16170:
[----:B------:R-:W-:Y:S05]  /*13fe0*/  BSYNC B1 ;  /* 0x0000000000017941 */ /* 0x000fea0003800000 */
.L_x_16168:
        /* <DEDUP_REMOVED lines=9> */
.L_x_16172:
[----:B------:R-:W-:Y:S02]  /*14080*/  IMAD.MOV.U32 R31, RZ, RZ, R26 ;  /* 0x000000ffff1f7224 */ /* 0x000fe400078e001a */
[----:B------:R-:W-:Y:S02]  /*14090*/  IMAD.MOV.U32 R29, RZ, RZ, R12 ;  /* 0x000000ffff1d7224 */ /* 0x000fe400078e000c */
[----:B------:R-:W-:Y:S02]  /*140a0*/  IMAD.MOV.U32 R26, RZ, RZ, R19 ;  /* 0x000000ffff1a7224 */ /* 0x000fe400078e0013 */
[----:B------:R-:W-:-:S07]  /*140b0*/  IMAD.MOV.U32 R12, RZ, RZ, R17 ;  /* 0x000000ffff0c7224 */ /* 0x000fce00078e0011 */
.L_x_16173:
[----:B------:R-:W-:Y:S05]  /*140c0*/  BSYNC B1 ;  /* 0x0000000000017941 */ /* 0x000fea0003800000 */
.L_x_16171:
        /* <DEDUP_REMOVED lines=9> */
.L_x_16175:
[----:B------:R-:W-:Y:S02]  /*14160*/  IMAD.MOV.U32 R18, RZ, RZ, R31 ;  /* 0x000000ffff127224 */ /* 0x000fe400078e001f */
[----:B------:R-:W-:Y:S02]  /*14170*/  IMAD.MOV.U32 R2, RZ, RZ, R29 ;  /* 0x000000ffff027224 */ /* 0x000fe400078e001d */
[----:B------:R-:W-:Y:S02]  /*14180*/  IMAD.MOV.U32 R31, RZ, RZ, R28 ;  /* 0x000000ffff1f7224 */ /* 0x000fe400078e001c */
[----:B------:R-:W-:-:S07]  /*14190*/  IMAD.MOV.U32 R29, RZ, RZ, R0 ;  /* 0x000000ffff1d7224 */ /* 0x000fce00078e0000 */
.L_x_16176:
[----:B------:R-:W-:Y:S05]  /*141a0*/  BSYNC B1 ;  /* 0x0000000000017941 */ /* 0x000fea0003800000 */
.L_x_16174:
        /* <DEDUP_REMOVED lines=9> */
.L_x_16178:
[----:B------:R-:W-:Y:S01]  /*14240*/  MOV R19, R18 ;  /* 0x0000001200137202 */ /* 0x000fe20000000f00 */
[----:B------:R-:W-:Y:S02]  /*14250*/  IMAD.MOV.U32 R17, RZ, RZ, R2 ;  /* 0x000000ffff117224 */ /* 0x000fe400078e0002 */
[----:B------:R-:W-:Y:S02]  /*14260*/  IMAD.MOV.U32 R18, RZ, RZ, R35 ;  /* 0x000000ffff127224 */ /* 0x000fe400078e0023 */
[----:B------:R-:W-:-:S07]  /*14270*/  IMAD.MOV.U32 R2, RZ, RZ, R33 ;  /* 0x000000ffff027224 */ /* 0x000fce00078e0021 */
.L_x_16179:
[----:B------:R-:W-:Y:S05]  /*14280*/  BSYNC B1 ;  /* 0x0000000000017941 */ /* 0x000fea0003800000 */
.L_x_16177:
        /* <DEDUP_REMOVED lines=9> */
.L_x_16181:
[----:B------:R-:W-:Y:S01]  /*14320*/  IMAD.MOV.U32 R28, RZ, RZ, R19 ;  /* 0x000000ffff1c7224 */ /* 0x000fe200078e0013 */
[----:B------:R-:W-:Y:S01]  /*14330*/  MOV R0, R17 ;  /* 0x0000001100007202 */ /* 0x000fe20000000f00 */
[----:B------:R-:W-:Y:S02]  /*14340*/  IMAD.MOV.U32 R19, RZ, RZ, R52 ;  /* 0x000000ffff137224 */ /* 0x000fe400078e0034 */
[----:B------:R-:W-:-:S07]  /*14350*/  IMAD.MOV.U32 R17, RZ, RZ, R30 ;  /* 0x000000ffff117224 */ /* 0x000fce00078e001e */
.L_x_16182:
[----:B------:R-:W-:Y:S05]  /*14360*/  BSYNC B1 ;  /* 0x0000000000017941 */ /* 0x000fea0003800000 */
.L_x_16180:
        /* <DEDUP_REMOVED lines=9> */
.L_x_16184:
[----:B------:R-:W-:Y:S01]  /*14400*/  IMAD.MOV.U32 R35, RZ, RZ, R28 ;  /* 0x000000ffff237224 */ /* 0x000fe200078e001c */
[----:B------:R-:W-:Y:S01]  /*14410*/  MOV R28, R23 ;  /* 0x00000017001c7202 */ /* 0x000fe20000000f00 */
[----:B------:R-:W-:Y:S02]  /*14420*/  IMAD.MOV.U32 R33, RZ, RZ, R0 ;  /* 0x000000ffff217224 */ /* 0x000fe400078e0000 */
[----:B------:R-:W-:-:S07]  /*14430*/  IMAD.MOV.U32 R0, RZ, RZ, R7 ;  /* 0x000000ffff007224 */ /* 0x000fce00078e0007 */
.L_x_16185:
[----:B------:R-:W-:Y:S05]  /*14440*/  BSYNC B1 ;  /* 0x0000000000017941 */ /* 0x000fea0003800000 */
.L_x_16183:
        /* <DEDUP_REMOVED lines=9> */
.L_x_16187:
[----:B------:R-:W-:Y:S02]  /*144e0*/  IMAD.MOV.U32 R7, RZ, RZ, R35 ;  /* 0x000000ffff077224 */ /* 0x000fe400078e0023 */
[----:B------:R-:W-:Y:S01]  /*144f0*/  IMAD.MOV.U32 R30, RZ, RZ, R33 ;  /* 0x000000ffff1e7224 */ /* 0x000fe200078e0021 */
[----:B------:R-:W-:Y:S01]  /*14500*/  MOV R33, R6 ;  /* 0x0000000600217202 */ /* 0x000fe20000000f00 */
[----:B------:R-:W-:-:S07]  /*14510*/  IMAD.MOV.U32 R35, RZ, RZ, R22 ;  /* 0x000000ffff237224 */ /* 0x000fce00078e0016 */
.L_x_16188:
[----:B------:R-:W-:Y:S05]  /*14520*/  BSYNC B1 ;  /* 0x0000000000017941 */ /* 0x000fea0003800000 */
.L_x_16186:
        /* <DEDUP_REMOVED lines=9> */
.L_x_16190:
[----:B------:R-:W-:Y:S02]  /*145c0*/  IMAD.MOV.U32 R22, RZ, RZ, R7 ;  /* 0x000000ffff167224 */ /* 0x000fe400078e0007 */
[----:B------:R-:W-:Y:S02]  /*145d0*/  IMAD.MOV.U32 R6, RZ, RZ, R30 ;  /* 0x000000ffff067224 */ /* 0x000fe400078e001e */
[----:B------:R-:W-:Y:S02]  /*145e0*/  IMAD.MOV.U32 R7, RZ, RZ, R4 ;  /* 0x000000ffff077224 */ /* 0x000fe400078e0004 */
[----:B------:R-:W-:-:S07]  /*145f0*/  IMAD.MOV.U32 R30, RZ, RZ, R5 ;  /* 0x000000ffff1e7224 */ /* 0x000fce00078e0005 */
.L_x_16191:
[----:B------:R-:W-:Y:S05]  /*14600*/  BSYNC B1 ;  /* 0x0000000000017941 */ /* 0x000fea0003800000 */
.L_x_16189:
        /* <DEDUP_REMOVED lines=9> */
.L_x_16193:
[----:B------:R-:W-:Y:S02]  /*146a0*/  IMAD.MOV.U32 R5, RZ, RZ, R22 ;  /* 0x000000ffff057224 */ /* 0x000fe400078e0016 */
[----:B------:R-:W-:Y:S02]  /*146b0*/  IMAD.MOV.U32 R4, RZ, RZ, R6 ;  /* 0x000000ffff047224 */ /* 0x000fe400078e0006 */
[----:B------:R-:W-:Y:S02]  /*146c0*/  IMAD.MOV.U32 R22, RZ, RZ, R21 ;  /* 0x000000ffff167224 */ /* 0x000fe400078e0015 */
[----:B------:R-:W-:-:S07]  /*146d0*/  IMAD.MOV.U32 R6, RZ, RZ, R11 ;  /* 0x000000ffff067224 */ /* 0x000fce00078e000b */
.L_x_16194:
[----:B------:R-:W-:Y:S05]  /*146e0*/  BSYNC B1 ;  /* 0x0000000000017941 */ /* 0x000fea0003800000 */
.L_x_16192:
        /* <DEDUP_REMOVED lines=9> */
.L_x_16196:
[----:B------:R-:W-:Y:S02]  /*14780*/  IMAD.MOV.U32 R21, RZ, RZ, R5 ;  /* 0x000000ffff157224 */ /* 0x000fe400078e0005 */
[----:B------:R-:W-:Y:S02]  /*14790*/  IMAD.MOV.U32 R11, RZ, RZ, R4 ;  /* 0x000000ffff0b7224 */ /* 0x000fe400078e0004 */
[----:B------:R-:W-:Y:S02]  /*147a0*/  IMAD.MOV.U32 R5, RZ, RZ, R10 ;  /* 0x000000ffff057224 */ /* 0x000fe400078e000a */
[----:B------:R-:W-:-:S07]  /*147b0*/  IMAD.MOV.U32 R4, RZ, RZ, R9 ;  /* 0x000000ffff047224 */ /* 0x000fce00078e0009 */
.L_x_16197:
[----:B------:R-:W-:Y:S05]  /*147c0*/  BSYNC B1 ;  /* 0x0000000000017941 */ /* 0x000fea0003800000 */
.L_x_16195:
        /* <DEDUP_REMOVED lines=9> */
.L_x_16199:
[----:B------:R-:W-:Y:S01]  /*14860*/  MOV R10, R21 ;  /* 0x00000015000a7202 */ /* 0x000fe20000000f00 */
[----:B------:R-:W-:Y:S02]  /*14870*/  IMAD.MOV.U32 R9, RZ, RZ, R11 ;  /* 0x000000ffff097224 */ /* 0x000fe400078e000b */
[----:B------:R-:W-:Y:S02]  /*14880*/  IMAD.MOV.U32 R21, RZ, RZ, R20 ;  /* 0x000000ffff157224 */ /* 0x000fe400078e0014 */
[----:B------:R-:W-:-:S07]  /*14890*/  IMAD.MOV.U32 R11, RZ, RZ, R8 ;  /* 0x000000ffff0b7224 */ /* 0x000fce00078e0008 */
.L_x_16200:
[----:B------:R-:W-:Y:S05]  /*148a0*/  BSYNC B1 ;  /* 0x0000000000017941 */ /* 0x000fea0003800000 */
.L_x_16198:
        /* <DEDUP_REMOVED lines=9> */
.L_x_16202:
[----:B------:R-:W-:Y:S01]  /*14940*/  IMAD.MOV.U32 R20, RZ, RZ, R10 ;  /* 0x000000ffff147224 */ /* 0x000fe200078e000a */
[----:B------:R-:W-:Y:S01]  /*14950*/  MOV R8, R9 ;  /* 0x0000000900087202 */ /* 0x000fe20000000f00 */
[----:B------:R-:W-:Y:S02]  /*14960*/  IMAD.MOV.U32 R10, RZ, RZ, R15 ;  /* 0x000000ffff0a7224 */ /* 0x000fe400078e000f */
[----:B------:R-:W-:-:S07]  /*14970*/  IMAD.MOV.U32 R9, RZ, RZ, R14 ;  /* 0x000000ffff097224 */ /* 0x000fce00078e000e */
.L_x_16203:
[----:B------:R-:W-:Y:S05]  /*14980*/  BSYNC B1 ;  /* 0x0000000000017941 */ /* 0x000fea0003800000 */
.L_x_16201:
        /* <DEDUP_REMOVED lines=16> */
.L_x_16205:
[----:B------:R-:W-:Y:S01]  /*14a90*/  MOV R23, R16 ;  /* 0x0000001000177202 */ /* 0x000fe20000000f00 */
[----:B------:R-:W-:Y:S02]  /*14aa0*/  IMAD.MOV.U32 R15, RZ, RZ, R64 ;  /* 0x000000ffff0f7224 */ /* 0x000fe400078e0040 */
[----:B------:R-:W-:Y:S02]  /*14ab0*/  IMAD.MOV.U32 R64, RZ, RZ, R13 ;  /* 0x000000ffff407224 */ /* 0x000fe400078e000d */
[----:B------:R-:W-:-:S07]  /*14ac0*/  IMAD.MOV.U32 R16, RZ, RZ, R25 ;  /* 0x000000ffff107224 */ /* 0x000fce00078e0019 */
.L_x_16206:
[----:B------:R-:W-:Y:S05]  /*14ad0*/  BSYNC B1 ;  /* 0x0000000000017941 */ /* 0x000fea0003800000 */
.L_x_16204:
        /* <DEDUP_REMOVED lines=9> */
.L_x_16208:
[----:B------:R-:W-:Y:S01]  /*14b70*/  IMAD.MOV.U32 R48, RZ, RZ, R23 ;  /* 0x000000ffff307224 */ /* 0x000fe200078e0017 */
[----:B------:R-:W-:Y:S01]  /*14b80*/  MOV R14, R15 ;  /* 0x0000000f000e7202 */ /* 0x000fe20000000f00 */
[----:B------:R-:W-:Y:S02]  /*14b90*/  IMAD.MOV.U32 R23, RZ, RZ, R50 ;  /* 0x000000ffff177224 */ /* 0x000fe400078e0032 */
[----:B------:R-:W-:-:S07]  /*14ba0*/  IMAD.MOV.U32 R15, RZ, RZ, R24 ;  /* 0x000000ffff0f7224 */ /* 0x000fce00078e0018 */
.L_x_16209:
[----:B------:R-:W-:Y:S05]  /*14bb0*/  BSYNC B1 ;  /* 0x0000000000017941 */ /* 0x000fea0003800000 */
.L_x_16207:
        /* <DEDUP_REMOVED lines=9> */
.L_x_16211:
[----:B------:R-:W-:Y:S01]  /*14c50*/  IMAD.MOV.U32 R25, RZ, RZ, R48 ;  /* 0x000000ffff197224 */ /* 0x000fe200078e0030 */
[----:B------:R-:W-:Y:S01]  /*14c60*/  MOV R48, R27 ;  /* 0x0000001b00307202 */ /* 0x000fe20000000f00 */
[----:B------:R-:W-:Y:S02]  /*14c70*/  IMAD.MOV.U32 R13, RZ, RZ, R14 ;  /* 0x000000ffff0d7224 */ /* 0x000fe400078e000e */
[----:B------:R-:W-:-:S07]  /*14c80*/  IMAD.MOV.U32 R14, RZ, RZ, R3 ;  /* 0x000000ffff0e7224 */ /* 0x000fce00078e0003 */
.L_x_16212:
[----:B------:R-:W-:Y:S05]  /*14c90*/  BSYNC B1 ;  /* 0x0000000000017941 */ /* 0x000fea0003800000 */
.L_x_16210:
        /* <DEDUP_REMOVED lines=9> */
.L_x_16214:
[----:B------:R-:W-:Y:S02]  /*14d30*/  IMAD.MOV.U32 R50, RZ, RZ, R25 ;  /* 0x000000ffff327224 */ /* 0x000fe400078e0019 */
[----:B------:R-:W-:Y:S01]  /*14d40*/  IMAD.MOV.U32 R24, RZ, RZ, R13 ;  /* 0x000000ffff187224 */ /* 0x000fe200078e000d */
[----:B------:R-:W-:Y:S01]  /*14d50*/  MOV R13, R12 ;  /* 0x0000000c000d7202 */ /* 0x000fe20000000f00 */
[----:B------:R-:W-:-:S07]  /*14d60*/  IMAD.MOV.U32 R25, RZ, RZ, R26 ;  /* 0x000000ffff197224 */ /* 0x000fce00078e001a */
.L_x_16215:
[----:B------:R-:W-:Y:S05]  /*14d70*/  BSYNC B1 ;  /* 0x0000000000017941 */ /* 0x000fea0003800000 */
.L_x_16213:
        /* <DEDUP_REMOVED lines=9> */
.L_x_16217:
[----:B------:R-:W-:Y:S02]  /*14e10*/  IMAD.MOV.U32 R27, RZ, RZ, R50 ;  /* 0x000000ffff1b7224 */ /* 0x000fe400078e0032 */
[----:B------:R-:W-:Y:S02]  /*14e20*/  IMAD.MOV.U32 R3, RZ, RZ, R24 ;  /* 0x000000ffff037224 */ /* 0x000fe400078e0018 */
[----:B------:R-:W-:Y:S02]  /*14e30*/  IMAD.MOV.U32 R50, RZ, RZ, R31 ;  /* 0x000000ffff327224 */ /* 0x000fe400078e001f */
[----:B------:R-:W-:-:S07]  /*14e40*/  IMAD.MOV.U32 R24, RZ, RZ, R29 ;  /* 0x000000ffff187224 */ /* 0x000fce00078e001d */
.L_x_16218:
[----:B------:R-:W-:Y:S05]  /*14e50*/  BSYNC B1 ;  /* 0x0000000000017941 */ /* 0x000fea0003800000 */
.L_x_16216:
        /* <DEDUP_REMOVED lines=9> */
.L_x_16220:
[----:B------:R-:W-:Y:S02]  /*14ef0*/  IMAD.MOV.U32 R26, RZ, RZ, R27 ;  /* 0x000000ffff1a7224 */ /* 0x000fe400078e001b */
[----:B------:R-:W-:Y:S02]  /*14f00*/  IMAD.MOV.U32 R12, RZ, RZ, R3 ;  /* 0x000000ffff0c7224 */ /* 0x000fe400078e0003 */
[----:B------:R-:W-:Y:S02]  /*14f10*/  IMAD.MOV.U32 R27, RZ, RZ, R18 ;  /* 0x000000ffff1b7224 */ /* 0x000fe400078e0012 */
[----:B------:R-:W-:-:S07]  /*14f20*/  IMAD.MOV.U32 R3, RZ, RZ, R2 ;  /* 0x000000ffff037224 */ /* 0x000fce00078e0002 */
.L_x_16221:
[----:B------:R-:W-:Y:S05]  /*14f30*/  BSYNC B1 ;  /* 0x0000000000017941 */ /* 0x000fea0003800000 */
.L_x_16219:
        /* <DEDUP_REMOVED lines=9> */
.L_x_16223:
[----:B------:R-:W-:Y:S02]  /*14fd0*/  IMAD.MOV.U32 R31, RZ, RZ, R26 ;  /* 0x000000ffff1f7224 */ /* 0x000fe400078e001a */
[----:B------:R-:W-:Y:S02]  /*14fe0*/  IMAD.MOV.U32 R29, RZ, RZ, R12 ;  /* 0x000000ffff1d7224 */ /* 0x000fe400078e000c */
[----:B------:R-:W-:Y:S02]  /*14ff0*/  IMAD.MOV.U32 R26, RZ, RZ, R19 ;  /* 0x000000ffff1a7224 */ /* 0x000fe400078e0013 */
[----:B------:R-:W-:-:S07]  /*15000*/  IMAD.MOV.U32 R12, RZ, RZ, R17 ;  /* 0x000000ffff0c7224 */ /* 0x000fce00078e0011 */
.L_x_16224:
[----:B------:R-:W-:Y:S05]  /*15010*/  BSYNC B1 ;  /* 0x0000000000017941 */ /* 0x000fea0003800000 */
.L_x_16222:
        /* <DEDUP_REMOVED lines=9> */
.L_x_16226:
[----:B------:R-:W-:Y:S01]  /*150b0*/  MOV R18, R31 ;  /* 0x0000001f00127202 */ /* 0x000fe20000000f00 */
[----:B------:R-:W-:Y:S02]  /*150c0*/  IMAD.MOV.U32 R2, RZ, RZ, R29 ;  /* 0x000000ffff027224 */ /* 0x000fe400078e001d */
[----:B------:R-:W-:Y:S02]  /*150d0*/  IMAD.MOV.U32 R31, RZ, RZ, R28 ;  /* 0x000000ffff1f7224 */ /* 0x000fe400078e001c */
[----:B------:R-:W-:-:S07]  /*150e0*/  IMAD.MOV.U32 R29, RZ, RZ, R0 ;  /* 0x000000ffff1d7224 */ /* 0x000fce00078e0000 */
.L_x_16227:
[----:B------:R-:W-:Y:S05]  /*150f0*/  BSYNC B1 ;  /* 0x0000000000017941 */ /* 0x000fea0003800000 */
.L_x_16225:
        /* <DEDUP_REMOVED lines=9> */
.L_x_16229:
[----:B------:R-:W-:Y:S01]  /*15190*/  IMAD.MOV.U32 R0, RZ, RZ, R18 ;  /* 0x000000ffff007224 */ /* 0x000fe200078e0012 */
[----:B------:R-:W-:Y:S01]  /*151a0*/  MOV R17, R2 ;  /* 0x0000000200117202 */ /* 0x000fe20000000f00 */
[----:B------:R-:W-:Y:S02]  /*151b0*/  IMAD.MOV.U32 R18, RZ, RZ, R35 ;  /* 0x000000ffff127224 */ /* 0x000fe400078e0023 */
[----:B------:R-:W-:-:S07]  /*151c0*/  IMAD.MOV.U32 R2, RZ, RZ, R33 ;  /* 0x000000ffff027224 */ /* 0x000fce00078e0021 */
.L_x_16230:
[----:B------:R-:W-:Y:S05]  /*151d0*/  BSYNC B1 ;  /* 0x0000000000017941 */ /* 0x000fea0003800000 */
.L_x_16228:
        /* <DEDUP_REMOVED lines=9> */
.L_x_16232:
[----:B------:R-:W-:Y:S01]  /*15270*/  IMAD.MOV.U32 R33, RZ, RZ, R0 ;  /* 0x000000ffff217224 */ /* 0x000fe200078e0000 */
[----:B------:R-:W-:Y:S01]  /*15280*/  MOV R0, R7 ;  /* 0x0000000700007202 */ /* 0x000fe20000000f00 */
[----:B------:R-:W-:Y:S02]  /*15290*/  IMAD.MOV.U32 R19, RZ, RZ, R17 ;  /* 0x000000ffff137224 */ /* 0x000fe400078e0011 */
[----:B------:R-:W-:-:S07]  /*152a0*/  IMAD.MOV.U32 R17, RZ, RZ, R30 ;  /* 0x000000ffff117224 */ /* 0x000fce00078e001e */
.L_x_16233:
[----:B------:R-:W-:Y:S05]  /*152b0*/  BSYNC B1 ;  /* 0x0000000000017941 */ /* 0x000fea0003800000 */
.L_x_16231:
        /* <DEDUP_REMOVED lines=9> */
.L_x_16235:
[----:B------:R-:W-:Y:S02]  /*15350*/  IMAD.MOV.U32 R28, RZ, RZ, R33 ;  /* 0x000000ffff1c7224 */ /* 0x000fe400078e0021 */
[----:B------:R-:W-:Y:S01]  /*15360*/  IMAD.MOV.U32 R7, RZ, RZ, R19 ;  /* 0x000000ffff077224 */ /* 0x000fe200078e0013 */
[----:B------:R-:W-:Y:S01]  /*15370*/  MOV R19, R6 ;  /* 0x0000000600137202 */ /* 0x000fe20000000f00 */
[----:B------:R-:W-:-:S07]  /*15380*/  IMAD.MOV.U32 R33, RZ, RZ, R22 ;  /* 0x000000ffff217224 */ /* 0x000fce00078e0016 */
.L_x_16236:
[----:B------:R-:W-:Y:S05]  /*15390*/  BSYNC B1 ;  /* 0x0000000000017941 */ /* 0x000fea0003800000 */
.L_x_16234:
        /* <DEDUP_REMOVED lines=9> */
.L_x_16238:
[----:B------:R-:W-:Y:S02]  /*15430*/  IMAD.MOV.U32 R22, RZ, RZ, R28 ;  /* 0x000000ffff167224 */ /* 0x000fe400078e001c */
[----:B------:R-:W-:Y:S02]  /*15440*/  IMAD.MOV.U32 R6, RZ, RZ, R7 ;  /* 0x000000ffff067224 */ /* 0x000fe400078e0007 */
[----:B------:R-:W-:Y:S02]  /*15450*/  IMAD.MOV.U32 R28, RZ, RZ, R5 ;  /* 0x000000ffff1c7224 */ /* 0x000fe400078e0005 */
[----:B------:R-:W-:-:S07]  /*15460*/  IMAD.MOV.U32 R7, RZ, RZ, R4 ;  /* 0x000000ffff077224 */ /* 0x000fce00078e0004 */
.L_x_16239:
[----:B------:R-:W-:Y:S05]  /*15470*/  BSYNC B1 ;  /* 0x0000000000017941 */ /* 0x000fea0003800000 */
.L_x_16237:
        /* <DEDUP_REMOVED lines=9> */
.L_x_16241:
[----:B------:R-:W-:Y:S02]  /*15510*/  IMAD.MOV.U32 R5, RZ, RZ, R22 ;  /* 0x000000ffff057224 */ /* 0x000fe400078e0016 */
[----:B------:R-:W-:Y:S02]  /*15520*/  IMAD.MOV.U32 R4, RZ, RZ, R6 ;  /* 0x000000ffff047224 */ /* 0x000fe400078e0006 */
[----:B------:R-:W-:Y:S02]  /*15530*/  IMAD.MOV.U32 R22, RZ, RZ, R21 ;  /* 0x000000ffff167224 */ /* 0x000fe400078e0015 */
[----:B------:R-:W-:-:S07]  /*15540*/  IMAD.MOV.U32 R6, RZ, RZ, R11 ;  /* 0x000000ffff067224 */ /* 0x000fce00078e000b */
.L_x_16242:
[----:B------:R-:W-:Y:S05]  /*15550*/  BSYNC B1 ;  /* 0x0000000000017941 */ /* 0x000fea0003800000 */
.L_x_16240:
        /* <DEDUP_REMOVED lines=9> */
.L_x_16244:
[----:B------:R-:W-:Y:S02]  /*155f0*/  IMAD.MOV.U32 R21, RZ, RZ, R5 ;  /* 0x000000ffff157224 */ /* 0x000fe400078e0005 */
[----:B------:R-:W-:Y:S02]  /*15600*/  IMAD.MOV.U32 R11, RZ, RZ, R4 ;  /* 0x000000ffff0b7224 */ /* 0x000fe400078e0004 */
[----:B------:R-:W-:Y:S02]  /*15610*/  IMAD.MOV.U32 R5, RZ, RZ, R10 ;  /* 0x000000ffff057224 */ /* 0x000fe400078e000a */
[----:B------:R-:W-:-:S07]  /*15620*/  IMAD.MOV.U32 R4, RZ, RZ, R9 ;  /* 0x000000ffff047224 */ /* 0x000fce00078e0009 */
.L_x_16245:
[----:B------:R-:W-:Y:S05]  /*15630*/  BSYNC B1 ;  /* 0x0000000000017941 */ /* 0x000fea0003800000 */
.L_x_16243:
        /* <DEDUP_REMOVED lines=9> */
.L_x_16247:
[----:B------:R-:W-:Y:S01]  /*156d0*/  MOV R10, R21 ;  /* 0x00000015000a7202 */ /* 0x000fe20000000f00 */
[----:B------:R-:W-:Y:S02]  /*156e0*/  IMAD.MOV.U32 R9, RZ, RZ, R11 ;  /* 0x000000ffff097224 */ /* 0x000fe400078e000b */
[----:B------:R-:W-:Y:S02]  /*156f0*/  IMAD.MOV.U32 R21, RZ, RZ, R20 ;  /* 0x000000ffff157224 */ /* 0x000fe400078e0014 */
[----:B------:R-:W-:-:S07]  /*15700*/  IMAD.MOV.U32 R11, RZ, RZ, R8 ;  /* 0x000000ffff0b7224 */ /* 0x000fce00078e0008 */
.L_x_16248:
[----:B------:R-:W-:Y:S05]  /*15710*/  BSYNC B1 ;  /* 0x0000000000017941 */ /* 0x000fea0003800000 */
.L_x_16246:
        /* <DEDUP_REMOVED lines=16> */
.L_x_16250:
[----:B------:R-:W-:Y:S02]  /*15820*/  IMAD.MOV.U32 R55, RZ, RZ, R16 ;  /* 0x000000ffff377224 */ /* 0x000fe400078e0010 */
[----:B------:R-:W-:Y:S02]  /*15830*/  IMAD.MOV.U32 R35, RZ, RZ, R64 ;  /* 0x000000ffff237224 */ /* 0x000fe400078e0040 */
[----:B------:R-:W-:Y:S02]  /*15840*/  IMAD.MOV.U32 R64, RZ, RZ, R15 ;  /* 0x000000ffff407224 */ /* 0x000fe400078e000f */
[----:B------:R-:W-:-:S07]  /*15850*/  IMAD.MOV.U32 R16, RZ, RZ, R23 ;  /* 0x000000ffff107224 */ /* 0x000fce00078e0017 */
.L_x_16251:
[----:B------:R-:W-:Y:S05]  /*15860*/  BSYNC B1 ;  /* 0x0000000000017941 */ /* 0x000fea0003800000 */
.L_x_16249:
        /* <DEDUP_REMOVED lines=9> */
.L_x_16253:
[----:B------:R-:W-:Y:S01]  /*15900*/  MOV R20, R55 ;  /* 0x0000003700147202 */ /* 0x000fe20000000f00 */
[----:B------:R-:W-:Y:S02]  /*15910*/  IMAD.MOV.U32 R8, RZ, RZ, R35 ;  /* 0x000000ffff087224 */ /* 0x000fe400078e0023 */
[----:B------:R-:W-:Y:S02]  /*15920*/  IMAD.MOV.U32 R55, RZ, RZ, R48 ;  /* 0x000000ffff377224 */ /* 0x000fe400078e0030 */
[----:B------:R-:W-:-:S07]  /*15930*/  IMAD.MOV.U32 R35, RZ, RZ, R14 ;  /* 0x000000ffff237224 */ /* 0x000fce00078e000e */
.L_x_16254:
[----:B------:R-:W-:Y:S05]  /*15940*/  BSYNC B1 ;  /* 0x0000000000017941 */ /* 0x000fea0003800000 */
.L_x_16252:
        /* <DEDUP_REMOVED lines=9> */
.L_x_16256:
[----:B------:R-:W-:Y:S01]  /*159e0*/  IMAD.MOV.U32 R23, RZ, RZ, R20 ;  /* 0x000000ffff177224 */ /* 0x000fe200078e0014 */
[----:B------:R-:W-:Y:S01]  /*159f0*/  MOV R15, R8 ;  /* 0x00000008000f7202 */ /* 0x000fe20000000f00 */
[----:B------:R-:W-:Y:S02]  /*15a00*/  IMAD.MOV.U32 R20, RZ, RZ, R25 ;  /* 0x000000ffff147224 */ /* 0x000fe400078e0019 */
[----:B------:R-:W-:-:S07]  /*15a10*/  IMAD.MOV.U32 R8, RZ, RZ, R13 ;  /* 0x000000ffff087224 */ /* 0x000fce00078e000d */
.L_x_16257:
[----:B------:R-:W-:Y:S05]  /*15a20*/  BSYNC B1 ;  /* 0x0000000000017941 */ /* 0x000fea0003800000 */
.L_x_16255:
        /* <DEDUP_REMOVED lines=9> */
.L_x_16259:
[----:B------:R-:W-:Y:S01]  /*15ac0*/  IMAD.MOV.U32 R30, RZ, RZ, R23 ;  /* 0x000000ffff1e7224 */ /* 0x000fe200078e0017 */
[----:B------:R-:W-:Y:S01]  /*15ad0*/  MOV R23, R50 ;  /* 0x0000003200177202 */ /* 0x000fe20000000f00 */
[----:B------:R-:W-:Y:S02]  /*15ae0*/  IMAD.MOV.U32 R14, RZ, RZ, R15 ;  /* 0x000000ffff0e7224 */ /* 0x000fe400078e000f */
[----:B------:R-:W-:-:S07]  /*15af0*/  IMAD.MOV.U32 R15, RZ, RZ, R24 ;  /* 0x000000ffff0f7224 */ /* 0x000fce00078e0018 */
.L_x_16260:
[----:B------:R-:W-:Y:S05]  /*15b00*/  BSYNC B1 ;  /* 0x0000000000017941 */ /* 0x000fea0003800000 */
.L_x_16258:
        /* <DEDUP_REMOVED lines=9> */
.L_x_16262:
[----:B------:R-:W-:Y:S02]  /*15ba0*/  IMAD.MOV.U32 R25, RZ, RZ, R30 ;  /* 0x000000ffff197224 */ /* 0x000fe400078e001e */
[----:B------:R-:W-:Y:S01]  /*15bb0*/  IMAD.MOV.U32 R13, RZ, RZ, R14 ;  /* 0x000000ffff0d7224 */ /* 0x000fe200078e000e */
[----:B------:R-:W-:Y:S01]  /*15bc0*/  MOV R14, R3 ;  /* 0x00000003000e7202 */ /* 0x000fe20000000f00 */
[----:B------:R-:W-:-:S07]  /*15bd0*/  IMAD.MOV.U32 R30, RZ, RZ, R27 ;  /* 0x000000ffff1e7224 */ /* 0x000fce00078e001b */
.L_x_16263:
[----:B------:R-:W-:Y:S05]  /*15be0*/  BSYNC B1 ;  /* 0x0000000000017941 */ /* 0x000fea0003800000 */
.L_x_16261:
        /* <DEDUP_REMOVED lines=9> */
.L_x_16265:
[----:B------:R-:W-:Y:S02]  /*15c80*/  IMAD.MOV.U32 R46, RZ, RZ, R25 ;  /* 0x000000ffff2e7224 */ /* 0x000fe400078e0019 */
[----:B------:R-:W-:Y:S02]  /*15c90*/  IMAD.MOV.U32 R24, RZ, RZ, R13 ;  /* 0x000000ffff187224 */ /* 0x000fe400078e000d */
[----:B------:R-:W-:Y:S02]  /*15ca0*/  IMAD.MOV.U32 R25, RZ, RZ, R26 ;  /* 0x000000ffff197224 */ /* 0x000fe400078e001a */
[----:B------:R-:W-:-:S07]  /*15cb0*/  IMAD.MOV.U32 R13, RZ, RZ, R12 ;  /* 0x000000ffff0d7224 */ /* 0x000fce00078e000c */
.L_x_16266:
[----:B------:R-:W-:Y:S05]  /*15cc0*/  BSYNC B1 ;  /* 0x0000000000017941 */ /* 0x000fea0003800000 */
.L_x_16264:
        /* <DEDUP_REMOVED lines=9> */
.L_x_16268:
[----:B------:R-:W-:Y:S02]  /*15d60*/  IMAD.MOV.U32 R27, RZ, RZ, R46 ;  /* 0x000000ffff1b7224 */ /* 0x000fe400078e002e */
[----:B------:R-:W-:Y:S02]  /*15d70*/  IMAD.MOV.U32 R3, RZ, RZ, R24 ;  /* 0x000000ffff037224 */ /* 0x000fe400078e0018 */
[----:B------:R-:W-:Y:S02]  /*15d80*/  IMAD.MOV.U32 R46, RZ, RZ, R31 ;  /* 0x000000ffff2e7224 */ /* 0x000fe400078e001f */
[----:B------:R-:W-:-:S07]  /*15d90*/  IMAD.MOV.U32 R24, RZ, RZ, R29 ;  /* 0x000000ffff187224 */ /* 0x000fce00078e001d */
.L_x_16269:
[----:B------:R-:W-:Y:S05]  /*15da0*/  BSYNC B1 ;  /* 0x0000000000017941 */ /* 0x000fea0003800000 */
.L_x_16267:
        /* <DEDUP_REMOVED lines=9> */
.L_x_16271:
[----:B------:R-:W-:Y:S02]  /*15e40*/  IMAD.MOV.U32 R29, RZ, RZ, R27 ;  /* 0x000000ffff1d7224 */ /* 0x000fe400078e001b */
[----:B------:R-:W-:Y:S02]  /*15e50*/  IMAD.MOV.U32 R12, RZ, RZ, R3 ;  /* 0x000000ffff0c7224 */ /* 0x000fe400078e0003 */
[----:B------:R-:W-:Y:S02]  /*15e60*/  IMAD.MOV.U32 R27, RZ, RZ, R18 ;  /* 0x000000ffff1b7224 */ /* 0x000fe400078e0012 */
[----:B------:R-:W-:-:S07]  /*15e70*/  IMAD.MOV.U32 R3, RZ, RZ, R2 ;  /* 0x000000ffff037224 */ /* 0x000fce00078e0002 */
.L_x_16272:
[----:B------:R-:W-:Y:S05]  /*15e80*/  BSYNC B1 ;  /* 0x0000000000017941 */ /* 0x000fea0003800000 */
.L_x_16270:
        /* <DEDUP_REMOVED lines=9> */
.L_x_16274:
[----:B------:R-:W-:Y:S01]  /*15f20*/  MOV R18, R29 ;  /* 0x0000001d00127202 */ /* 0x000fe20000000f00 */
[----:B------:R-:W-:Y:S02]  /*15f30*/  IMAD.MOV.U32 R2, RZ, RZ, R12 ;  /* 0x000000ffff027224 */ /* 0x000fe400078e000c */
[----:B------:R-:W-:Y:S02]  /*15f40*/  IMAD.MOV.U32 R29, RZ, RZ, R0 ;  /* 0x000000ffff1d7224 */ /* 0x000fe400078e0000 */
[----:B------:R-:W-:-:S07]  /*15f50*/  IMAD.MOV.U32 R12, RZ, RZ, R17 ;  /* 0x000000ffff0c7224 */ /* 0x000fce00078e0011 */
.L_x_16275:
[----:B------:R-:W-:Y:S05]  /*15f60*/  BSYNC B1 ;  /* 0x0000000000017941 */ /* 0x000fea0003800000 */
.L_x_16273:
        /* <DEDUP_REMOVED lines=9> */
.L_x_16277:
[----:B------:R-:W-:Y:S01]  /*16000*/  IMAD.MOV.U32 R17, RZ, RZ, R18 ;  /* 0x000000ffff117224 */ /* 0x000fe200078e0012 */
[----:B------:R-:W-:Y:S01]  /*16010*/  MOV R0, R2 ;  /* 0x0000000200007202 */ /* 0x000fe20000000f00 */
[----:B------:R-:W-:Y:S02]  /*16020*/  IMAD.MOV.U32 R18, RZ, RZ, R33 ;  /* 0x000000ffff127224 */ /* 0x000fe400078e0021 */
[----:B------:R-:W-:-:S07]  /*16030*/  IMAD.MOV.U32 R2, RZ, RZ, R19 ;  /* 0x000000ffff027224 */ /* 0x000fce00078e0013 */
.L_x_16278:
[----:B------:R-:W-:Y:S05]  /*16040*/  BSYNC B1 ;  /* 0x0000000000017941 */ /* 0x000fea0003800000 */
.L_x_16276:
        /* <DEDUP_REMOVED lines=9> */
.L_x_16280:
[----:B------:R-:W-:Y:S01]  /*160e0*/  IMAD.MOV.U32 R31, RZ, RZ, R17 ;  /* 0x000000ffff1f7224 */ /* 0x000fe200078e0011 */
[----:B------:R-:W-:Y:S01]  /*160f0*/  MOV R17, R28 ;  /* 0x0000001c00117202 */ /* 0x000fe20000000f00 */
[----:B------:R-:W-:Y:S02]  /*16100*/  IMAD.MOV.U32 R19, RZ, RZ, R0 ;  /* 0x000000ffff137224 */ /* 0x000fe400078e0000 */
[----:B------:R-:W-:-:S07]  /*16110*/  IMAD.MOV.U32 R0, RZ, RZ, R7 ;  /* 0x000000ffff007224 */ /* 0x000fce00078e0007 */
.L_x_16281:
[----:B------:R-:W-:Y:S05]  /*16120*/  BSYNC B1 ;  /* 0x0000000000017941 */ /* 0x000fea0003800000 */
.L_x_16279:
        /* <DEDUP_REMOVED lines=9> */
.L_x_16283:
[----:B------:R-:W-:Y:S02]  /*161c0*/  IMAD.MOV.U32 R26, RZ, RZ, R31 ;  /* 0x000000ffff1a7224 */ /* 0x000fe400078e001f */
[----:B------:R-:W-:Y:S01]  /*161d0*/  IMAD.MOV.U32 R7, RZ, RZ, R19 ;  /* 0x000000ffff077224 */ /* 0x000fe200078e0013 */
[----:B------:R-:W-:Y:S01]  /*161e0*/  MOV R19, R6 ;  /* 0x0000000600137202 */ /* 0x000fe20000000f00 */
[----:B------:R-:W-:-:S07]  /*161f0*/  IMAD.MOV.U32 R31, RZ, RZ, R22 ;  /* 0x000000ffff1f7224 */ /* 0x000fce00078e0016 */
.L_x_16284:
[----:B------:R-:W-:Y:S05]  /*16200*/  BSYNC B1 ;  /* 0x0000000000017941 */ /* 0x000fea0003800000 */
.L_x_16282:
        /* <DEDUP_REMOVED lines=9> */
.L_x_16286:
[----:B------:R-:W-:Y:S02]  /*162a0*/  IMAD.MOV.U32 R22, RZ, RZ, R26 ;  /* 0x000000ffff167224 */ /* 0x000fe400078e001a */
[----:B------:R-:W-:Y:S02]  /*162b0*/  IMAD.MOV.U32 R6, RZ, RZ, R7 ;  /* 0x000000ffff067224 */ /* 0x000fe400078e0007 */
[----:B------:R-:W-:Y:S02]  /*162c0*/  IMAD.MOV.U32 R26, RZ, RZ, R5 ;  /* 0x000000ffff1a7224 */ /* 0x000fe400078e0005 */
[----:B------:R-:W-:-:S07]  /*162d0*/  IMAD.MOV.U32 R7, RZ, RZ, R4 ;  /* 0x000000ffff077224 */ /* 0x000fce00078e0004 */
.L_x_16287:
[----:B------:R-:W-:Y:S05]  /*162e0*/  BSYNC B1 ;  /* 0x0000000000017941 */ /* 0x000fea0003800000 */
.L_x_16285:
        /* <DEDUP_REMOVED lines=9> */
.L_x_16289:
[----:B------:R-:W-:Y:S02]  /*16380*/  IMAD.MOV.U32 R5, RZ, RZ, R22 ;  /* 0x000000ffff057224 */ /* 0x000fe400078e0016 */
[----:B------:R-:W-:Y:S02]  /*16390*/  IMAD.MOV.U32 R4, RZ, RZ, R6 ;  /* 0x000000ffff047224 */ /* 0x000fe400078e0006 */
[----:B------:R-:W-:Y:S02]  /*163a0*/  IMAD.MOV.U32 R22, RZ, RZ, R21 ;  /* 0x000000ffff167224 */ /* 0x000fe400078e0015 */
[----:B------:R-:W-:-:S07]  /*163b0*/  IMAD.MOV.U32 R6, RZ, RZ, R11 ;  /* 0x000000ffff067224 */ /* 0x000fce00078e000b */
.L_x_16290:
[----:B------:R-:W-:Y:S05]  /*163c0*/  BSYNC B1 ;  /* 0x0000000000017941 */ /* 0x000fea0003800000 */
.L_x_16288:
        /* <DEDUP_REMOVED lines=9> */
.L_x_16292:
[----:B------:R-:W-:Y:S02]  /*16460*/  IMAD.MOV.U32 R21, RZ, RZ, R5 ;  /* 0x000000ffff157224 */ /* 0x000fe400078e0005 */
[----:B------:R-:W-:Y:S02]  /*16470*/  IMAD.MOV.U32 R11, RZ, RZ, R4 ;  /* 0x000000ffff0b7224 */ /* 0x000fe400078e0004 */
[----:B------:R-:W-:Y:S02]  /*16480*/  IMAD.MOV.U32 R5, RZ, RZ, R10 ;  /* 0x000000ffff057224 */ /* 0x000fe400078e000a */
[----:B------:R-:W-:-:S07]  /*16490*/  IMAD.MOV.U32 R4, RZ, RZ, R9 ;  /* 0x000000ffff047224 */ /* 0x000fce00078e0009 */
.L_x_16293:
[----:B------:R-:W-:Y:S05]  /*164a0*/  BSYNC B1 ;  /* 0x0000000000017941 */ /* 0x000fea0003800000 */
.L_x_16291:
        /* <DEDUP_REMOVED lines=16> */
.L_x_16295:
[----:B------:R-:W-:Y:S02]  /*165b0*/  IMAD.MOV.U32 R33, RZ, RZ, R16 ;  /* 0x000000ffff217224 */ /* 0x000fe400078e0010 */
[----:B------:R-:W-:Y:S02]  /*165c0*/  IMAD.MOV.U32 R9, RZ, RZ, R64 ;  /* 0x000000ffff097224 */ /* 0x000fe400078e0040 */
[----:B------:R-:W-:Y:S02]  /*165d0*/  IMAD.MOV.U32 R64, RZ, RZ, R35 ;  /* 0x000000ffff407224 */ /* 0x000fe400078e0023 */
[----:B------:R-:W-:-:S07]  /*165e0*/  IMAD.MOV.U32 R16, RZ, RZ, R55 ;  /* 0x000000ffff107224 */ /* 0x000fce00078e0037 */
.L_x_16296:
[----:B------:R-:W-:Y:S05]  /*165f0*/  BSYNC B1 ;  /* 0x0000000000017941 */ /* 0x000fea0003800000 */
.L_x_16294:
        /* <DEDUP_REMOVED lines=9> */
.L_x_16298:
[----:B------:R-:W-:Y:S02]  /*16690*/  IMAD.MOV.U32 R28, RZ, RZ, R33 ;  /* 0x000000ffff1c7224 */ /* 0x000fe400078e0021 */
[----:B------:R-:W-:Y:S02]  /*166a0*/  IMAD.MOV.U32 R10, RZ, RZ, R9 ;  /* 0x000000ffff0a7224 */ /* 0x000fe400078e0009 */
[----:B------:R-:W-:Y:S02]  /*166b0*/  IMAD.MOV.U32 R33, RZ, RZ, R20 ;  /* 0x000000ffff217224 */ /* 0x000fe400078e0014 */
[----:B------:R-:W-:-:S07]  /*166c0*/  IMAD.MOV.U32 R9, RZ, RZ, R8 ;  /* 0x000000ffff097224 */ /* 0x000fce00078e0008 */
.L_x_16299:
[----:B------:R-:W-:Y:S05]  /*166d0*/  BSYNC B1 ;  /* 0x0000000000017941 */ /* 0x000fea0003800000 */
.L_x_16297:
        /* <DEDUP_REMOVED lines=9> */
.L_x_16301:
[----:B------:R-:W-:Y:S01]  /*16770*/  MOV R53, R28 ;  /* 0x0000001c00357202 */ /* 0x000fe20000000f00 */
[----:B------:R-:W-:Y:S02]  /*16780*/  IMAD.MOV.U32 R35, RZ, RZ, R10 ;  /* 0x000000ffff237224 */ /* 0x000fe400078e000a */
[----:B------:R-:W-:Y:S02]  /*16790*/  IMAD.MOV.U32 R28, RZ, RZ, R23 ;  /* 0x000000ffff1c7224 */ /* 0x000fe400078e0017 */
[----:B------:R-:W-:-:S07]  /*167a0*/  IMAD.MOV.U32 R10, RZ, RZ, R15 ;  /* 0x000000ffff0a7224 */ /* 0x000fce00078e000f */
.L_x_16302:
[----:B------:R-:W-:Y:S05]  /*167b0*/  BSYNC B1 ;  /* 0x0000000000017941 */ /* 0x000fea0003800000 */
.L_x_16300:
        /* <DEDUP_REMOVED lines=9> */
.L_x_16304:
[----:B------:R-:W-:Y:S01]  /*16850*/  IMAD.MOV.U32 R20, RZ, RZ, R53 ;  /* 0x000000ffff147224 */ /* 0x000fe200078e0035 */
[----:B------:R-:W-:Y:S01]  /*16860*/  MOV R8, R35 ;  /* 0x0000002300087202 */ /* 0x000fe20000000f00 */
[----:B------:R-:W-:Y:S02]  /*16870*/  IMAD.MOV.U32 R53, RZ, RZ, R30 ;  /* 0x000000ffff357224 */ /* 0x000fe400078e001e */
[----:B------:R-:W-:-:S07]  /*16880*/  IMAD.MOV.U32 R35, RZ, RZ, R14 ;  /* 0x000000ffff237224 */ /* 0x000fce00078e000e */
.L_x_16305:
[----:B------:R-:W-:Y:S05]  /*16890*/  BSYNC B1 ;  /* 0x0000000000017941 */ /* 0x000fea0003800000 */
.L_x_16303:
        /* <DEDUP_REMOVED lines=9> */
.L_x_16307:
[----:B------:R-:W-:Y:S01]  /*16930*/  IMAD.MOV.U32 R23, RZ, RZ, R20 ;  /* 0x000000ffff177224 */ /* 0x000fe200078e0014 */
[----:B------:R-:W-:Y:S01]  /*16940*/  MOV R20, R25 ;  /* 0x0000001900147202 */ /* 0x000fe20000000f00 */
[----:B------:R-:W-:Y:S02]  /*16950*/  IMAD.MOV.U32 R15, RZ, RZ, R8 ;  /* 0x000000ffff0f7224 */ /* 0x000fe400078e0008 */
[----:B------:R-:W-:-:S07]  /*16960*/  IMAD.MOV.U32 R8, RZ, RZ, R13 ;  /* 0x000000ffff087224 */ /* 0x000fce00078e000d */
.L_x_16308:
[----:B------:R-:W-:Y:S05]  /*16970*/  BSYNC B1 ;  /* 0x0000000000017941 */ /* 0x000fea0003800000 */
.L_x_16306:
        /* <DEDUP_REMOVED lines=9> */
.L_x_16310:
[----:B------:R-:W-:Y:S02]  /*16a10*/  IMAD.MOV.U32 R30, RZ, RZ, R23 ;  /* 0x000000ffff1e7224 */ /* 0x000fe400078e0017 */
[----:B------:R-:W-:Y:S01]  /*16a20*/  IMAD.MOV.U32 R14, RZ, RZ, R15 ;  /* 0x000000ffff0e7224 */ /* 0x000fe200078e000f */
[----:B------:R-:W-:Y:S01]  /*16a30*/  MOV R15, R24 ;  /* 0x00000018000f7202 */ /* 0x000fe20000000f00 */
[----:B------:R-:W-:-:S07]  /*16a40*/  IMAD.MOV.U32 R23, RZ, RZ, R46 ;  /* 0x000000ffff177224 */ /* 0x000fce00078e002e */
.L_x_16311:
[----:B------:R-:W-:Y:S05]  /*16a50*/  BSYNC B1 ;  /* 0x0000000000017941 */ /* 0x000fea0003800000 */
.L_x_16309:
        /* <DEDUP_REMOVED lines=9> */
.L_x_16313:
[----:B------:R-:W-:Y:S02]  /*16af0*/  IMAD.MOV.U32 R24, RZ, RZ, R30 ;  /* 0x000000ffff187224 */ /* 0x000fe400078e001e */
[----:B------:R-:W-:Y:S02]  /*16b00*/  IMAD.MOV.U32 R13, RZ, RZ, R14 ;  /* 0x000000ffff0d7224 */ /* 0x000fe400078e000e */
[----:B------:R-:W-:Y:S02]  /*16b10*/  IMAD.MOV.U32 R30, RZ, RZ, R27 ;  /* 0x000000ffff1e7224 */ /* 0x000fe400078e001b */
[----:B------:R-:W-:-:S07]  /*16b20*/  IMAD.MOV.U32 R14, RZ, RZ, R3 ;  /* 0x000000ffff0e7224 */ /* 0x000fce00078e0003 */
.L_x_16314:
[----:B------:R-:W-:Y:S05]  /*16b30*/  BSYNC B1 ;  /* 0x0000000000017941 */ /* 0x000fea0003800000 */
.L_x_16312:
        /* <DEDUP_REMOVED lines=9> */
.L_x_16316:
[----:B------:R-:W-:Y:S02]  /*16bd0*/  IMAD.MOV.U32 R25, RZ, RZ, R24 ;  /* 0x000000ffff197224 */ /* 0x000fe400078e0018 */
[----:B------:R-:W-:Y:S02]  /*16be0*/  IMAD.MOV.U32 R3, RZ, RZ, R13 ;  /* 0x000000ffff037224 */ /* 0x000fe400078e000d */
[----:B------:R-:W-:Y:S02]  /*16bf0*/  IMAD.MOV.U32 R24, RZ, RZ, R29 ;  /* 0x000000ffff187224 */ /* 0x000fe400078e001d */
[----:B------:R-:W-:-:S07]  /*16c00*/  IMAD.MOV.U32 R13, RZ, RZ, R12 ;  /* 0x000000ffff0d7224 */ /* 0x000fce00078e000c */
.L_x_16317:
[----:B------:R-:W-:Y:S05]  /*16c10*/  BSYNC B1 ;  /* 0x0000000000017941 */ /* 0x000fea0003800000 */
.L_x_16315:
        /* <DEDUP_REMOVED lines=9> */
.L_x_16319:
[----:B------:R-:W-:Y:S02]  /*16cb0*/  IMAD.MOV.U32 R12, RZ, RZ, R25 ;  /* 0x000000ffff0c7224 */ /* 0x000fe400078e0019 */
[----:B------:R-:W-:Y:S02]  /*16cc0*/  IMAD.MOV.U32 R27, RZ, RZ, R3 ;  /* 0x000000ffff1b7224 */ /* 0x000fe400078e0003 */
[----:B------:R-:W-:Y:S02]  /*16cd0*/  IMAD.MOV.U32 R25, RZ, RZ, R18 ;  /* 0x000000ffff197224 */ /* 0x000fe400078e0012 */
[----:B------:R-:W-:-:S07]  /*16ce0*/  IMAD.MOV.U32 R3, RZ, RZ, R2 ;  /* 0x000000ffff037224 */ /* 0x000fce00078e0002 */
.L_x_16320:
[----:B------:R-:W-:Y:S05]  /*16cf0*/  BSYNC B1 ;  /* 0x0000000000017941 */ /* 0x000fea0003800000 */
.L_x_16318:
        /* <DEDUP_REMOVED lines=9> */
.L_x_16322:
[----:B------:R-:W-:Y:S01]  /*16d90*/  MOV R18, R12 ;  /* 0x0000000c00127202 */ /* 0x000fe20000000f00 */
[----:B------:R-:W-:Y:S02]  /*16da0*/  IMAD.MOV.U32 R2, RZ, RZ, R27 ;  /* 0x000000ffff027224 */ /* 0x000fe400078e001b */
[----:B------:R-:W-:Y:S02]  /*16db0*/  IMAD.MOV.U32 R12, RZ, RZ, R17 ;  /* 0x000000ffff0c7224 */ /* 0x000fe400078e0011 */
[----:B------:R-:W-:-:S07]  /*16dc0*/  IMAD.MOV.U32 R27, RZ, RZ, R0 ;  /* 0x000000ffff1b7224 */ /* 0x000fce00078e0000 */
.L_x_16323:
[----:B------:R-:W-:Y:S05]  /*16dd0*/  BSYNC B1 ;  /* 0x0000000000017941 */ /* 0x000fea0003800000 */
.L_x_16321:
        /* <DEDUP_REMOVED lines=9> */
.L_x_16325:
[----:B------:R-:W-:Y:S01]  /*16e70*/  IMAD.MOV.U32 R17, RZ, RZ, R18 ;  /* 0x000000ffff117224 */ /* 0x000fe200078e0012 */
[----:B------:R-:W-:Y:S01]  /*16e80*/  MOV R0, R2 ;  /* 0x0000000200007202 */ /* 0x000fe20000000f00 */
[----:B------:R-:W-:Y:S02]  /*16e90*/  IMAD.MOV.U32 R18, RZ, RZ, R31 ;  /* 0x000000ffff127224 */ /* 0x000fe400078e001f */
[----:B------:R-:W-:-:S07]  /*16ea0*/  IMAD.MOV.U32 R2, RZ, RZ, R19 ;  /* 0x000000ffff027224 */ /* 0x000fce00078e0013 */
.L_x_16326:
[----:B------:R-:W-:Y:S05]  /*16eb0*/  BSYNC B1 ;  /* 0x0000000000017941 */ /* 0x000fea0003800000 */
.L_x_16324:
        /* <DEDUP_REMOVED lines=9> */
.L_x_16328:
[----:B------:R-:W-:Y:S01]  /*16f50*/  IMAD.MOV.U32 R29, RZ, RZ, R17 ;  /* 0x000000ffff1d7224 */ /* 0x000fe200078e0011 */
[----:B------:R-:W-:Y:S01]  /*16f60*/  MOV R17, R26 ;  /* 0x0000001a00117202 */ /* 0x000fe20000000f00 */
[----:B------:R-:W-:Y:S02]  /*16f70*/  IMAD.MOV.U32 R19, RZ, RZ, R0 ;  /* 0x000000ffff137224 */ /* 0x000fe400078e0000 */
[----:B------:R-:W-:-:S07]  /*16f80*/  IMAD.MOV.U32 R0, RZ, RZ, R7 ;  /* 0x000000ffff007224 */ /* 0x000fce00078e0007 */
.L_x_16329:
[----:B------:R-:W-:Y:S05]  /*16f90*/  BSYNC B1 ;  /* 0x0000000000017941 */ /* 0x000fea0003800000 */
.L_x_16327:
        /* <DEDUP_REMOVED lines=9> */
.L_x_16331:
[----:B------:R-:W-:Y:S02]  /*17030*/  IMAD.MOV.U32 R26, RZ, RZ, R29 ;  /* 0x000000ffff1a7224 */ /* 0x000fe400078e001d */
[----:B------:R-:W-:Y:S01]  /*17040*/  IMAD.MOV.U32 R7, RZ, RZ, R19 ;  /* 0x000000ffff077224 */ /* 0x000fe200078e0013 */
[----:B------:R-:W-:Y:S01]  /*17050*/  MOV R19, R6 ;  /* 0x0000000600137202 */ /* 0x000fe20000000f00 */
[----:B------:R-:W-:-:S07]  /*17060*/  IMAD.MOV.U32 R29, RZ, RZ, R22 ;  /* 0x000000ffff1d7224 */ /* 0x000fce00078e0016 */
.L_x_16332:
[----:B------:R-:W-:Y:S05]  /*17070*/  BSYNC B1 ;  /* 0x0000000000017941 */ /* 0x000fea0003800000 */
.L_x_16330:
        /* <DEDUP_REMOVED lines=9> */
.L_x_16334:
[----:B------:R-:W-:Y:S02]  /*17110*/  IMAD.MOV.U32 R22, RZ, RZ, R26 ;  /* 0x000000ffff167224 */ /* 0x000fe400078e001a */
[----:B------:R-:W-:Y:S02]  /*17120*/  IMAD.MOV.U32 R6, RZ, RZ, R7 ;  /* 0x000000ffff067224 */ /* 0x000fe400078e0007 */
[----:B------:R-:W-:Y:S02]  /*17130*/  IMAD.MOV.U32 R26, RZ, RZ, R5 ;  /* 0x000000ffff1a7224 */ /* 0x000fe400078e0005 */
[----:B------:R-:W-:-:S07]  /*17140*/  IMAD.MOV.U32 R7, RZ, RZ, R4 ;  /* 0x000000ffff077224 */ /* 0x000fce00078e0004 */
.L_x_16335:
[----:B------:R-:W-:Y:S05]  /*17150*/  BSYNC B1 ;  /* 0x0000000000017941 */ /* 0x000fea0003800000 */
.L_x_16333:
        /* <DEDUP_REMOVED lines=9> */
.L_x_16337:
[----:B------:R-:W-:Y:S02]  /*171f0*/  IMAD.MOV.U32 R5, RZ, RZ, R22 ;  /* 0x000000ffff057224 */ /* 0x000fe400078e0016 */
[----:B------:R-:W-:Y:S02]  /*17200*/  IMAD.MOV.U32 R4, RZ, RZ, R6 ;  /* 0x000000ffff047224 */ /* 0x000fe400078e0006 */
[----:B------:R-:W-:Y:S02]  /*17210*/  IMAD.MOV.U32 R22, RZ, RZ, R21 ;  /* 0x000000ffff167224 */ /* 0x000fe400078e0015 */
[----:B------:R-:W-:-:S07]  /*17220*/  IMAD.MOV.U32 R6, RZ, RZ, R11 ;  /* 0x000000ffff067224 */ /* 0x000fce00078e000b */
.L_x_16338:
[----:B------:R-:W-:Y:S05]  /*17230*/  BSYNC B1 ;  /* 0x0000000000017941 */ /* 0x000fea0003800000 */
.L_x_16336:
        /* <DEDUP_REMOVED lines=16> */
.L_x_16340:
[----:B------:R-:W-:Y:S02]  /*17340*/  IMAD.MOV.U32 R21, RZ, RZ, R16 ;  /* 0x000000ffff157224 */ /* 0x000fe400078e0010 */
[----:B------:R-:W-:Y:S02]  /*17350*/  IMAD.MOV.U32 R11, RZ, RZ, R64 ;  /* 0x000000ffff0b7224 */ /* 0x000fe400078e0040 */
[----:B------:R-:W-:Y:S02]  /*17360*/  IMAD.MOV.U32 R64, RZ, RZ, R9 ;  /* 0x000000ffff407224 */ /* 0x000fe400078e0009 */
[----:B------:R-:W-:-:S07]  /*17370*/  IMAD.MOV.U32 R16, RZ, RZ, R33 ;  /* 0x000000ffff107224 */ /* 0x000fce00078e0021 */
.L_x_16341:
[----:B------:R-:W-:Y:S05]  /*17380*/  BSYNC B1 ;  /* 0x0000000000017941 */ /* 0x000fea0003800000 */
.L_x_16339:
        /* <DEDUP_REMOVED lines=9> */
.L_x_16343:
[----:B------:R-:W-:Y:S02]  /*17420*/  IMAD.MOV.U32 R44, RZ, RZ, R21 ;  /* 0x000000ffff2c7224 */ /* 0x000fe400078e0015 */
[----:B------:R-:W-:Y:S02]  /*17430*/  IMAD.MOV.U32 R42, RZ, RZ, R11 ;  /* 0x000000ffff2a7224 */ /* 0x000fe400078e000b */
[----:B------:R-:W-:Y:S02]  /*17440*/  IMAD.MOV.U32 R21, RZ, RZ, R28 ;  /* 0x000000ffff157224 */ /* 0x000fe400078e001c */
[----:B------:R-:W-:-:S07]  /*17450*/  IMAD.MOV.U32 R11, RZ, RZ, R10 ;  /* 0x000000ffff0b7224 */ /* 0x000fce00078e000a */
.L_x_16344:
[----:B------:R-:W-:Y:S05]  /*17460*/  BSYNC B1 ;  /* 0x0000000000017941 */ /* 0x000fea0003800000 */
.L_x_16342:
        /* <DEDUP_REMOVED lines=9> */
.L_x_16346:
[----:B------:R-:W-:Y:S02]  /*17500*/  IMAD.MOV.U32 R31, RZ, RZ, R44 ;  /* 0x000000ffff1f7224 */ /* 0x000fe400078e002c */
[----:B------:R-:W-:Y:S02]  /*17510*/  IMAD.MOV.U32 R9, RZ, RZ, R42 ;  /* 0x000000ffff097224 */ /* 0x000fe400078e002a */
[----:B------:R-:W-:Y:S02]  /*17520*/  IMAD.MOV.U32 R44, RZ, RZ, R53 ;  /* 0x000000ffff2c7224 */ /* 0x000fe400078e0035 */
[----:B------:R-:W-:-:S07]  /*17530*/  IMAD.MOV.U32 R42, RZ, RZ, R35 ;  /* 0x000000ffff2a7224 */ /* 0x000fce00078e0023 */
.L_x_16347:
[----:B------:R-:W-:Y:S05]  /*17540*/  BSYNC B1 ;  /* 0x0000000000017941 */ /* 0x000fea0003800000 */
.L_x_16345:
        /* <DEDUP_REMOVED lines=9> */
.L_x_16349:
[----:B------:R-:W-:Y:S01]  /*175e0*/  MOV R28, R31 ;  /* 0x0000001f001c7202 */ /* 0x000fe20000000f00 */
[----:B------:R-:W-:Y:S02]  /*175f0*/  IMAD.MOV.U32 R10, RZ, RZ, R9 ;  /* 0x000000ffff0a7224 */ /* 0x000fe400078e0009 */
[----:B------:R-:W-:Y:S02]  /*17600*/  IMAD.MOV.U32 R31, RZ, RZ, R20 ;  /* 0x000000ffff1f7224 */ /* 0x000fe400078e0014 */
[----:B------:R-:W-:-:S07]  /*17610*/  IMAD.MOV.U32 R9, RZ, RZ, R8 ;  /* 0x000000ffff097224 */ /* 0x000fce00078e0008 */
.L_x_16350:
[----:B------:R-:W-:Y:S05]  /*17620*/  BSYNC B1 ;  /* 0x0000000000017941 */ /* 0x000fea0003800000 */
.L_x_16348:
        /* <DEDUP_REMOVED lines=9> */
.L_x_16352:
[----:B------:R-:W-:Y:S01]  /*176c0*/  IMAD.MOV.U32 R35, RZ, RZ, R28 ;  /* 0x000000ffff237224 */ /* 0x000fe200078e001c */
[----:B------:R-:W-:Y:S01]  /*176d0*/  MOV R33, R10 ;  /* 0x0000000a00217202 */ /* 0x000fe20000000f00 */
[----:B------:R-:W-:Y:S02]  /*176e0*/  IMAD.MOV.U32 R28, RZ, RZ, R23 ;  /* 0x000000ffff1c7224 */ /* 0x000fe400078e0017 */
[----:B------:R-:W-:-:S07]  /*176f0*/  IMAD.MOV.U32 R10, RZ, RZ, R15 ;  /* 0x000000ffff0a7224 */ /* 0x000fce00078e000f */
.L_x_16353:
[----:B------:R-:W-:Y:S05]  /*17700*/  BSYNC B1 ;  /* 0x0000000000017941 */ /* 0x000fea0003800000 */
.L_x_16351:
        /* <DEDUP_REMOVED lines=9> */
.L_x_16355:
[----:B------:R-:W-:Y:S01]  /*177a0*/  IMAD.MOV.U32 R15, RZ, RZ, R35 ;  /* 0x000000ffff0f7224 */ /* 0x000fe200078e0023 */
[----:B------:R-:W-:Y:S01]  /*177b0*/  MOV R35, R30 ;  /* 0x0000001e00237202 */ /* 0x000fe20000000f00 */
[----:B------:R-:W-:Y:S02]  /*177c0*/  IMAD.MOV.U32 R8, RZ, RZ, R33 ;  /* 0x000000ffff087224 */ /* 0x000fe400078e0021 */
[----:B------:R-:W-:-:S07]  /*177d0*/  IMAD.MOV.U32 R33, RZ, RZ, R14 ;  /* 0x000000ffff217224 */ /* 0x000fce00078e000e */
.L_x_16356:
[----:B------:R-:W-:Y:S05]  /*177e0*/  BSYNC B1 ;  /* 0x0000000000017941 */ /* 0x000fea0003800000 */
.L_x_16354:
        /* <DEDUP_REMOVED lines=9> */
.L_x_16358:
[----:B------:R-:W-:Y:S02]  /*17880*/  IMAD.MOV.U32 R20, RZ, RZ, R15 ;  /* 0x000000ffff147224 */ /* 0x000fe400078e000f */
[----:B------:R-:W-:Y:S01]  /*17890*/  IMAD.MOV.U32 R14, RZ, RZ, R8 ;  /* 0x000000ffff0e7224 */ /* 0x000fe200078e0008 */
[----:B------:R-:W-:Y:S01]  /*178a0*/  MOV R8, R13 ;  /* 0x0000000d00087202 */ /* 0x000fe20000000f00 */
[----:B------:R-:W-:-:S07]  /*178b0*/  IMAD.MOV.U32 R15, RZ, RZ, R24 ;  /* 0x000000ffff0f7224 */ /* 0x000fce00078e0018 */
.L_x_16359:
[----:B------:R-:W-:Y:S05]  /*178c0*/  BSYNC B1 ;  /* 0x0000000000017941 */ /* 0x000fea0003800000 */
.L_x_16357:
        /* <DEDUP_REMOVED lines=9> */
.L_x_16361:
[----:B------:R-:W-:Y:S02]  /*17960*/  IMAD.MOV.U32 R13, RZ, RZ, R20 ;  /* 0x000000ffff0d7224 */ /* 0x000fe400078e0014 */
[----:B------:R-:W-:Y:S02]  /*17970*/  IMAD.MOV.U32 R24, RZ, RZ, R14 ;  /* 0x000000ffff187224 */ /* 0x000fe400078e000e */
[----:B------:R-:W-:Y:S02]  /*17980*/  IMAD.MOV.U32 R20, RZ, RZ, R25 ;  /* 0x000000ffff147224 */ /* 0x000fe400078e0019 */
[----:B------:R-:W-:-:S07]  /*17990*/  IMAD.MOV.U32 R14, RZ, RZ, R3 ;  /* 0x000000ffff0e7224 */ /* 0x000fce00078e0003 */
.L_x_16362:
[----:B------:R-:W-:Y:S05]  /*179a0*/  BSYNC B1 ;  /* 0x0000000000017941 */ /* 0x000fea0003800000 */
.L_x_16360:
        /* <DEDUP_REMOVED lines=9> */
.L_x_16364:
[----:B------:R-:W-:Y:S02]  /*17a40*/  IMAD.MOV.U32 R23, RZ, RZ, R13 ;  /* 0x000000ffff177224 */ /* 0x000fe400078e000d */
[----:B------:R-:W-:Y:S02]  /*17a50*/  IMAD.MOV.U32 R3, RZ, RZ, R24 ;  /* 0x000000ffff037224 */ /* 0x000fe400078e0018 */
[----:B------:R-:W-:Y:S02]  /*17a60*/  IMAD.MOV.U32 R13, RZ, RZ, R12 ;  /* 0x000000ffff0d7224 */ /* 0x000fe400078e000c */
[----:B------:R-:W-:-:S07]  /*17a70*/  IMAD.MOV.U32 R24, RZ, RZ, R27 ;  /* 0x000000ffff187224 */ /* 0x000fce00078e001b */
.L_x_16365:
[----:B------:R-:W-:Y:S05]  /*17a80*/  BSYNC B1 ;  /* 0x0000000000017941 */ /* 0x000fea0003800000 */
.L_x_16363:
        /* <DEDUP_REMOVED lines=9> */
.L_x_16367:
[----:B------:R-:W-:Y:S02]  /*17b20*/  IMAD.MOV.U32 R12, RZ, RZ, R23 ;  /* 0x000000ffff0c7224 */ /* 0x000fe400078e0017 */
[----:B------:R-:W-:Y:S02]  /*17b30*/  IMAD.MOV.U32 R25, RZ, RZ, R3 ;  /* 0x000000ffff197224 */ /* 0x000fe400078e0003 */
[----:B------:R-:W-:Y:S02]  /*17b40*/  IMAD.MOV.U32 R23, RZ, RZ, R18 ;  /* 0x000000ffff177224 */ /* 0x000fe400078e0012 */
[----:B------:R-:W-:-:S07]  /*17b50*/  IMAD.MOV.U32 R3, RZ, RZ, R2 ;  /* 0x000000ffff037224 */ /* 0x000fce00078e0002 */
.L_x_16368:
[----:B------:R-:W-:Y:S05]  /*17b60*/  BSYNC B1 ;  /* 0x0000000000017941 */ /* 0x000fea0003800000 */
.L_x_16366:
        /* <DEDUP_REMOVED lines=9> */
.L_x_16370:
[----:B------:R-:W-:Y:S01]  /*17c00*/  MOV R18, R12 ;  /* 0x0000000c00127202 */ /* 0x000fe20000000f00 */
[----:B------:R-:W-:Y:S02]  /*17c10*/  IMAD.MOV.U32 R2, RZ, RZ, R25 ;  /* 0x000000ffff027224 */ /* 0x000fe400078e0019 */
[----:B------:R-:W-:Y:S02]  /*17c20*/  IMAD.MOV.U32 R12, RZ, RZ, R17 ;  /* 0x000000ffff0c7224 */ /* 0x000fe400078e0011 */
[----:B------:R-:W-:-:S07]  /*17c30*/  IMAD.MOV.U32 R25, RZ, RZ, R0 ;  /* 0x000000ffff197224 */ /* 0x000fce00078e0000 */
.L_x_16371:
[----:B------:R-:W-:Y:S05]  /*17c40*/  BSYNC B1 ;  /* 0x0000000000017941 */ /* 0x000fea0003800000 */
.L_x_16369:
        /* <DEDUP_REMOVED lines=9> */
.L_x_16373:
[----:B------:R-:W-:Y:S01]  /*17ce0*/  IMAD.MOV.U32 R17, RZ, RZ, R18 ;  /* 0x000000ffff117224 */ /* 0x000fe200078e0012 */
[----:B------:R-:W-:Y:S01]  /*17cf0*/  MOV R0, R2 ;  /* 0x0000000200007202 */ /* 0x000fe20000000f00 */
[----:B------:R-:W-:Y:S02]  /*17d00*/  IMAD.MOV.U32 R18, RZ, RZ, R29 ;  /* 0x000000ffff127224 */ /* 0x000fe400078e001d */
[----:B------:R-:W-:-:S07]  /*17d10*/  IMAD.MOV.U32 R2, RZ, RZ, R19 ;  /* 0x000000ffff027224 */ /* 0x000fce00078e0013 */
.L_x_16374:
[----:B------:R-:W-:Y:S05]  /*17d20*/  BSYNC B1 ;  /* 0x0000000000017941 */ /* 0x000fea0003800000 */
.L_x_16372:
        /* <DEDUP_REMOVED lines=9> */
.L_x_16376:
[----:B------:R-:W-:Y:S01]  /*17dc0*/  IMAD.MOV.U32 R27, RZ, RZ, R17 ;  /* 0x000000ffff1b7224 */ /* 0x000fe200078e0011 */
[----:B------:R-:W-:Y:S01]  /*17dd0*/  MOV R17, R26 ;  /* 0x0000001a00117202 */ /* 0x000fe20000000f00 */
[----:B------:R-:W-:Y:S02]  /*17de0*/  IMAD.MOV.U32 R19, RZ, RZ, R0 ;  /* 0x000000ffff137224 */ /* 0x000fe400078e0000 */
[----:B------:R-:W-:-:S07]  /*17df0*/  IMAD.MOV.U32 R0, RZ, RZ, R7 ;  /* 0x000000ffff007224 */ /* 0x000fce00078e0007 */
.L_x_16377:
[----:B------:R-:W-:Y:S05]  /*17e00*/  BSYNC B1 ;  /* 0x0000000000017941 */ /* 0x000fea0003800000 */
.L_x_16375:
        /* <DEDUP_REMOVED lines=9> */
.L_x_16379:
[----:B------:R-:W-:Y:S02]  /*17ea0*/  IMAD.MOV.U32 R26, RZ, RZ, R27 ;  /* 0x000000ffff1a7224 */ /* 0x000fe400078e001b */
[----:B------:R-:W-:Y:S01]  /*17eb0*/  IMAD.MOV.U32 R7, RZ, RZ, R19 ;  /* 0x000000ffff077224 */ /* 0x000fe200078e0013 */
[----:B------:R-:W-:Y:S01]  /*17ec0*/  MOV R19, R6 ;  /* 0x0000000600137202 */ /* 0x000fe20000000f00 */
[----:B------:R-:W-:-:S07]  /*17ed0*/  IMAD.MOV.U32 R27, RZ, RZ, R22 ;  /* 0x000000ffff1b7224 */ /* 0x000fce00078e0016 */
.L_x_16380:
[----:B------:R-:W-:Y:S05]  /*17ee0*/  BSYNC B1 ;  /* 0x0000000000017941 */ /* 0x000fea0003800000 */
.L_x_16378:
        /* <DEDUP_REMOVED lines=9> */
.L_x_16382:
[----:B------:R-:W-:Y:S02]  /*17f80*/  IMAD.MOV.U32 R22, RZ, RZ, R26 ;  /* 0x000000ffff167224 */ /* 0x000fe400078e001a */
[----:B------:R-:W-:Y:S02]  /*17f90*/  IMAD.MOV.U32 R6, RZ, RZ, R7 ;  /* 0x000000ffff067224 */ /* 0x000fe400078e0007 */
[----:B------:R-:W-:Y:S02]  /*17fa0*/  IMAD.MOV.U32 R26, RZ, RZ, R5 ;  /* 0x000000ffff1a7224 */ /* 0x000fe400078e0005 */
[----:B------:R-:W-:-:S07]  /*17fb0*/  IMAD.MOV.U32 R7, RZ, RZ, R4 ;  /* 0x000000ffff077224 */ /* 0x000fce00078e0004 */
.L_x_16383:
[----:B------:R-:W-:Y:S05]  /*17fc0*/  BSYNC B1 ;  /* 0x0000000000017941 */ /* 0x000fea0003800000 */
.L_x_16381:
        /* <DEDUP_REMOVED lines=16> */
.L_x_16385:
[----:B------:R-:W-:Y:S01]  /*180d0*/  IMAD.MOV.U32 R29, RZ, RZ, R16 ;  /* 0x000000ffff1d7224 */ /* 0x000fe200078e0010 */
[----:B------:R-:W-:Y:S01]  /*180e0*/  MOV R16, R21 ;  /* 0x0000001500107202 */ /* 0x000fe20000000f00 */
[----:B------:R-:W-:Y:S02]  /*180f0*/  IMAD.MOV.U32 R5, RZ, RZ, R64 ;  /* 0x000000ffff057224 */ /* 0x000fe400078e0040 */
[----:B------:R-:W-:-:S07]  /*18100*/  IMAD.MOV.U32 R64, RZ, RZ, R11 ;  /* 0x000000ffff407224 */ /* 0x000fce00078e000b */
.L_x_16386:
[----:B------:R-:W-:Y:S05]  /*18110*/  BSYNC B1 ;  /* 0x0000000000017941 */ /* 0x000fea0003800000 */
.L_x_16384:
        /* <DEDUP_REMOVED lines=9> */
.L_x_16388:
[----:B------:R-:W-:Y:S02]  /*181b0*/  IMAD.MOV.U32 R30, RZ, RZ, R29 ;  /* 0x000000ffff1e7224 */ /* 0x000fe400078e001d */
[----:B------:R-:W-:Y:S02]  /*181c0*/  IMAD.MOV.U32 R4, RZ, RZ, R5 ;  /* 0x000000ffff047224 */ /* 0x000fe400078e0005 */
[----:B------:R-:W-:Y:S02]  /*181d0*/  IMAD.MOV.U32 R29, RZ, RZ, R44 ;  /* 0x000000ffff1d7224 */ /* 0x000fe400078e002c */
[----:B------:R-:W-:-:S07]  /*181e0*/  IMAD.MOV.U32 R5, RZ, RZ, R42 ;  /* 0x000000ffff057224 */ /* 0x000fce00078e002a */
.L_x_16389:
[----:B------:R-:W-:Y:S05]  /*181f0*/  BSYNC B1 ;  /* 0x0000000000017941 */ /* 0x000fea0003800000 */
.L_x_16387:
        /* <DEDUP_REMOVED lines=9> */
.L_x_16391:
[----:B------:R-:W-:Y:S02]  /*18290*/  IMAD.MOV.U32 R21, RZ, RZ, R30 ;  /* 0x000000ffff157224 */ /* 0x000fe400078e001e */
[----:B------:R-:W-:Y:S02]  /*182a0*/  IMAD.MOV.U32 R11, RZ, RZ, R4 ;  /* 0x000000ffff0b7224 */ /* 0x000fe400078e0004 */
[----:B------:R-:W-:Y:S02]  /*182b0*/  IMAD.MOV.U32 R30, RZ, RZ, R31 ;  /* 0x000000ffff1e7224 */ /* 0x000fe400078e001f */
[----:B------:R-:W-:-:S07]  /*182c0*/  IMAD.MOV.U32 R4, RZ, RZ, R9 ;  /* 0x000000ffff047224 */ /* 0x000fce00078e0009 */
.L_x_16392:
[----:B------:R-:W-:Y:S05]  /*182d0*/  BSYNC B1 ;  /* 0x0000000000017941 */ /* 0x000fea0003800000 */
.L_x_16390:
        /* <DEDUP_REMOVED lines=9> */
.L_x_16394:
[----:B------:R-:W-:Y:S02]  /*18370*/  IMAD.MOV.U32 R42, RZ, RZ, R21 ;  /* 0x000000ffff2a7224 */ /* 0x000fe400078e0015 */
[----:B------:R-:W-:Y:S02]  /*18380*/  IMAD.MOV.U32 R40, RZ, RZ, R11 ;  /* 0x000000ffff287224 */ /* 0x000fe400078e000b */
[----:B------:R-:W-:Y:S02]  /*18390*/  IMAD.MOV.U32 R21, RZ, RZ, R28 ;  /* 0x000000ffff157224 */ /* 0x000fe400078e001c */
[----:B------:R-:W-:-:S07]  /*183a0*/  IMAD.MOV.U32 R11, RZ, RZ, R10 ;  /* 0x000000ffff0b7224 */ /* 0x000fce00078e000a */
.L_x_16395:
[----:B------:R-:W-:Y:S05]  /*183b0*/  BSYNC B1 ;  /* 0x0000000000017941 */ /* 0x000fea0003800000 */
.L_x_16393:
        /* <DEDUP_REMOVED lines=9> */
.L_x_16397:
[----:B------:R-:W-:Y:S01]  /*18450*/  MOV R10, R42 ;  /* 0x0000002a000a7202 */ /* 0x000fe20000000f00 */
[----:B------:R-:W-:Y:S02]  /*18460*/  IMAD.MOV.U32 R9, RZ, RZ, R40 ;  /* 0x000000ffff097224 */ /* 0x000fe400078e0028 */
[----:B------:R-:W-:Y:S02]  /*18470*/  IMAD.MOV.U32 R42, RZ, RZ, R35 ;  /* 0x000000ffff2a7224 */ /* 0x000fe400078e0023 */
[----:B------:R-:W-:-:S07]  /*18480*/  IMAD.MOV.U32 R40, RZ, RZ, R33 ;  /* 0x000000ffff287224 */ /* 0x000fce00078e0021 */
.L_x_16398:
[----:B------:R-:W-:Y:S05]  /*18490*/  BSYNC B1 ;  /* 0x0000000000017941 */ /* 0x000fea0003800000 */
.L_x_16396:
        /* <DEDUP_REMOVED lines=9> */
.L_x_16400:
[----:B------:R-:W-:Y:S01]  /*18530*/  IMAD.MOV.U32 R33, RZ, RZ, R10 ;  /* 0x000000ffff217224 */ /* 0x000fe200078e000a */
[----:B------:R-:W-:Y:S01]  /*18540*/  MOV R31, R9 ;  /* 0x00000009001f7202 */ /* 0x000fe20000000f00 */
[----:B------:R-:W-:Y:S02]  /*18550*/  IMAD.MOV.U32 R10, RZ, RZ, R15 ;  /* 0x000000ffff0a7224 */ /* 0x000fe400078e000f */
[----:B------:R-:W-:-:S07]  /*18560*/  IMAD.MOV.U32 R9, RZ, RZ, R8 ;  /* 0x000000ffff097224 */ /* 0x000fce00078e0008 */
.L_x_16401:
[----:B------:R-:W-:Y:S05]  /*18570*/  BSYNC B1 ;  /* 0x0000000000017941 */ /* 0x000fea0003800000 */
.L_x_16399:
        /* <DEDUP_REMOVED lines=9> */
.L_x_16403:
[----:B------:R-:W-:Y:S01]  /*18610*/  IMAD.MOV.U32 R8, RZ, RZ, R33 ;  /* 0x000000ffff087224 */ /* 0x000fe200078e0021 */
[----:B------:R-:W-:Y:S01]  /*18620*/  MOV R33, R20 ;  /* 0x0000001400217202 */ /* 0x000fe20000000f00 */
[----:B------:R-:W-:Y:S02]  /*18630*/  IMAD.MOV.U32 R15, RZ, RZ, R31 ;  /* 0x000000ffff0f7224 */ /* 0x000fe400078e001f */
[----:B------:R-:W-:-:S07]  /*18640*/  IMAD.MOV.U32 R31, RZ, RZ, R14 ;  /* 0x000000ffff1f7224 */ /* 0x000fce00078e000e */
.L_x_16404:
[----:B------:R-:W-:Y:S05]  /*18650*/  BSYNC B1 ;  /* 0x0000000000017941 */ /* 0x000fea0003800000 */
.L_x_16402:
        /* <DEDUP_REMOVED lines=9> */
.L_x_16406:
[----:B------:R-:W-:Y:S02]  /*186f0*/  IMAD.MOV.U32 R20, RZ, RZ, R8 ;  /* 0x000000ffff147224 */ /* 0x000fe400078e0008 */
[----:B------:R-:W-:Y:S01]  /*18700*/  IMAD.MOV.U32 R14, RZ, RZ, R15 ;  /* 0x000000ffff0e7224 */ /* 0x000fe200078e000f */
[----:B------:R-:W-:Y:S01]  /*18710*/  MOV R15, R24 ;  /* 0x00000018000f7202 */ /* 0x000fe20000000f00 */
[----:B------:R-:W-:-:S07]  /*18720*/  IMAD.MOV.U32 R8, RZ, RZ, R13 ;  /* 0x000000ffff087224 */ /* 0x000fce00078e000d */
.L_x_16407:
[----:B------:R-:W-:Y:S05]  /*18730*/  BSYNC B1 ;  /* 0x0000000000017941 */ /* 0x000fea0003800000 */
.L_x_16405:
        /* <DEDUP_REMOVED lines=9> */
.L_x_16409:
[----:B------:R-:W-:Y:S02]  /*187d0*/  IMAD.MOV.U32 R13, RZ, RZ, R20 ;  /* 0x000000ffff0d7224 */ /* 0x000fe400078e0014 */
[----:B------:R-:W-:Y:S02]  /*187e0*/  IMAD.MOV.U32 R24, RZ, RZ, R14 ;  /* 0x000000ffff187224 */ /* 0x000fe400078e000e */
[----:B------:R-:W-:Y:S02]  /*187f0*/  IMAD.MOV.U32 R20, RZ, RZ, R23 ;  /* 0x000000ffff147224 */ /* 0x000fe400078e0017 */
[----:B------:R-:W-:-:S07]  /*18800*/  IMAD.MOV.U32 R14, RZ, RZ, R3 ;  /* 0x000000ffff0e7224 */ /* 0x000fce00078e0003 */
.L_x_16410:
[----:B------:R-:W-:Y:S05]  /*18810*/  BSYNC B1 ;  /* 0x0000000000017941 */ /* 0x000fea0003800000 */
.L_x_16408:
        /* <DEDUP_REMOVED lines=9> */
.L_x_16412:
[----:B------:R-:W-:Y:S02]  /*188b0*/  IMAD.MOV.U32 R23, RZ, RZ, R13 ;  /* 0x000000ffff177224 */ /* 0x000fe400078e000d */
[----:B------:R-:W-:Y:S02]  /*188c0*/  IMAD.MOV.U32 R3, RZ, RZ, R24 ;  /* 0x000000ffff037224 */ /* 0x000fe400078e0018 */
[----:B------:R-:W-:Y:S02]  /*188d0*/  IMAD.MOV.U32 R13, RZ, RZ, R12 ;  /* 0x000000ffff0d7224 */ /* 0x000fe400078e000c */
[----:B------:R-:W-:-:S07]  /*188e0*/  IMAD.MOV.U32 R24, RZ, RZ, R25 ;  /* 0x000000ffff187224 */ /* 0x000fce00078e0019 */
.L_x_16413:
[----:B------:R-:W-:Y:S05]  /*188f0*/  BSYNC B1 ;  /* 0x0000000000017941 */ /* 0x000fea0003800000 */
.L_x_16411:
        /* <DEDUP_REMOVED lines=9> */
.L_x_16415:
[----:B------:R-:W-:Y:S02]  /*18990*/  IMAD.MOV.U32 R12, RZ, RZ, R23 ;  /* 0x000000ffff0c7224 */ /* 0x000fe400078e0017 */
[----:B------:R-:W-:Y:S02]  /*189a0*/  IMAD.MOV.U32 R25, RZ, RZ, R3 ;  /* 0x000000ffff197224 */ /* 0x000fe400078e0003 */
[----:B------:R-:W-:Y:S02]  /*189b0*/  IMAD.MOV.U32 R23, RZ, RZ, R18 ;  /* 0x000000ffff177224 */ /* 0x000fe400078e0012 */
[----:B------:R-:W-:-:S07]  /*189c0*/  IMAD.MOV.U32 R3, RZ, RZ, R2 ;  /* 0x000000ffff037224 */ /* 0x000fce00078e0002 */
.L_x_16416:
[----:B------:R-:W-:Y:S05]  /*189d0*/  BSYNC B1 ;  /* 0x0000000000017941 */ /* 0x000fea0003800000 */
.L_x_16414:
        /* <DEDUP_REMOVED lines=9> */
.L_x_16418:
[----:B------:R-:W-:Y:S01]  /*18a70*/  MOV R18, R12 ;  /* 0x0000000c00127202 */ /* 0x000fe20000000f00 */
[----:B------:R-:W-:Y:S02]  /*18a80*/  IMAD.MOV.U32 R2, RZ, RZ, R25 ;  /* 0x000000ffff027224 */ /* 0x000fe400078e0019 */
[----:B------:R-:W-:Y:S02]  /*18a90*/  IMAD.MOV.U32 R12, RZ, RZ, R17 ;  /* 0x000000ffff0c7224 */ /* 0x000fe400078e0011 */
[----:B------:R-:W-:-:S07]  /*18aa0*/  IMAD.MOV.U32 R25, RZ, RZ, R0 ;  /* 0x000000ffff197224 */ /* 0x000fce00078e0000 */
.L_x_16419:
[----:B------:R-:W-:Y:S05]  /*18ab0*/  BSYNC B1 ;  /* 0x0000000000017941 */ /* 0x000fea0003800000 */
.L_x_16417:
        /* <DEDUP_REMOVED lines=9> */
.L_x_16421:
[----:B------:R-:W-:Y:S01]  /*18b50*/  IMAD.MOV.U32 R17, RZ, RZ, R18 ;  /* 0x000000ffff117224 */ /* 0x000fe200078e0012 */
[----:B------:R-:W-:Y:S01]  /*18b60*/  MOV R0, R2 ;  /* 0x0000000200007202 */ /* 0x000fe20000000f00 */
[----:B------:R-:W-:Y:S02]  /*18b70*/  IMAD.MOV.U32 R18, RZ, RZ, R27 ;  /* 0x000000ffff127224 */ /* 0x000fe400078e001b */
[----:B------:R-:W-:-:S07]  /*18b80*/  IMAD.MOV.U32 R2, RZ, RZ, R19 ;  /* 0x000000ffff027224 */ /* 0x000fce00078e0013 */
.L_x_16422:
[----:B------:R-:W-:Y:S05]  /*18b90*/  BSYNC B1 ;  /* 0x0000000000017941 */ /* 0x000fea0003800000 */
.L_x_16420:
        /* <DEDUP_REMOVED lines=9> */
.L_x_16424:
[----:B------:R-:W-:Y:S01]  /*18c30*/  IMAD.MOV.U32 R27, RZ, RZ, R17 ;  /* 0x000000ffff1b7224 */ /* 0x000fe200078e0011 */
[----:B------:R-:W-:Y:S01]  /*18c40*/  MOV R17, R26 ;  /* 0x0000001a00117202 */ /* 0x000fe20000000f00 */
[----:B------:R-:W-:Y:S02]  /*18c50*/  IMAD.MOV.U32 R19, RZ, RZ, R0 ;  /* 0x000000ffff137224 */ /* 0x000fe400078e0000 */
[----:B------:R-:W-:-:S07]  /*18c60*/  IMAD.MOV.U32 R0, RZ, RZ, R7 ;  /* 0x000000ffff007224 */ /* 0x000fce00078e0007 */
.L_x_16425:
[----:B------:R-:W-:Y:S05]  /*18c70*/  BSYNC B1 ;  /* 0x0000000000017941 */ /* 0x000fea0003800000 */
.L_x_16423:
        /* <DEDUP_REMOVED lines=9> */
.L_x_16427:
[----:B------:R-:W-:Y:S02]  /*18d10*/  IMAD.MOV.U32 R26, RZ, RZ, R27 ;  /* 0x000000ffff1a7224 */ /* 0x000fe400078e001b */
[----:B------:R-:W-:Y:S01]  /*18d20*/  IMAD.MOV.U32 R7, RZ, RZ, R19 ;  /* 0x000000ffff077224 */ /* 0x000fe200078e0013 */
[----:B------:R-:W-:Y:S01]  /*18d30*/  MOV R19, R6 ;  /* 0x0000000600137202 */ /* 0x000fe20000000f00 */
[----:B------:R-:W-:-:S07]  /*18d40*/  IMAD.MOV.U32 R27, RZ, RZ, R22 ;  /* 0x000000ffff1b7224 */ /* 0x000fce00078e0016 */
.L_x_16428:
[----:B------:R-:W-:Y:S05]  /*18d50*/  BSYNC B1 ;  /* 0x0000000000017941 */ /* 0x000fea0003800000 */
.L_x_16426:
        /* <DEDUP_REMOVED lines=16> */
.L_x_16430:
[----:B------:R-:W-:Y:S02]  /*18e60*/  IMAD.MOV.U32 R47, RZ, RZ, R16 ;  /* 0x000000ffff2f7224 */ /* 0x000fe400078e0010 */
[----:B------:R-:W-:Y:S01]  /*18e70*/  IMAD.MOV.U32 R35, RZ, RZ, R64 ;  /* 0x000000ffff237224 */ /* 0x000fe200078e0040 */
[----:B------:R-:W-:Y:S01]  /*18e80*/  MOV R64, R5 ;  /* 0x0000000500407202 */ /* 0x000fe20000000f00 */
[----:B------:R-:W-:-:S07]  /*18e90*/  IMAD.MOV.U32 R16, RZ, RZ, R29 ;  /* 0x000000ffff107224 */ /* 0x000fce00078e001d */
.L_x_16431:
[----:B------:R-:W-:Y:S05]  /*18ea0*/  BSYNC B1 ;  /* 0x0000000000017941 */ /* 0x000fea0003800000 */
.L_x_16429:
        /* <DEDUP_REMOVED lines=9> */
.L_x_16433:
[----:B------:R-:W-:Y:S02]  /*18f40*/  IMAD.MOV.U32 R22, RZ, RZ, R47 ;  /* 0x000000ffff167224 */ /* 0x000fe400078e002f */
[----:B------:R-:W-:Y:S01]  /*18f50*/  IMAD.MOV.U32 R6, RZ, RZ, R35 ;  /* 0x000000ffff067224 */ /* 0x000fe200078e0023 */
[----:B------:R-:W-:Y:S01]  /*18f60*/  MOV R35, R4 ;  /* 0x0000000400237202 */ /* 0x000fe20000000f00 */
[----:B------:R-:W-:-:S07]  /*18f70*/  IMAD.MOV.U32 R47, RZ, RZ, R30 ;  /* 0x000000ffff2f7224 */ /* 0x000fce00078e001e */
.L_x_16434:
[----:B------:R-:W-:Y:S05]  /*18f80*/  BSYNC B1 ;  /* 0x0000000000017941 */ /* 0x000fea0003800000 */
.L_x_16432:
        /* <DEDUP_REMOVED lines=9> */
.L_x_16436:
[----:B------:R-:W-:Y:S02]  /*19020*/  IMAD.MOV.U32 R29, RZ, RZ, R22 ;  /* 0x000000ffff1d7224 */ /* 0x000fe400078e0016 */
[----:B------:R-:W-:Y:S02]  /*19030*/  IMAD.MOV.U32 R5, RZ, RZ, R6 ;  /* 0x000000ffff057224 */ /* 0x000fe400078e0006 */
[----:B------:R-:W-:Y:S02]  /*19040*/  IMAD.MOV.U32 R22, RZ, RZ, R21 ;  /* 0x000000ffff167224 */ /* 0x000fe400078e0015 */
[----:B------:R-:W-:-:S07]  /*19050*/  IMAD.MOV.U32 R6, RZ, RZ, R11 ;  /* 0x000000ffff067224 */ /* 0x000fce00078e000b */
.L_x_16437:
[----:B------:R-:W-:Y:S05]  /*19060*/  BSYNC B1 ;  /* 0x0000000000017941 */ /* 0x000fea0003800000 */
.L_x_16435:
        /* <DEDUP_REMOVED lines=9> */
.L_x_16439:
[----:B------:R-:W-:Y:S02]  /*19100*/  IMAD.MOV.U32 R11, RZ, RZ, R29 ;  /* 0x000000ffff0b7224 */ /* 0x000fe400078e001d */
[----:B------:R-:W-:Y:S02]  /*19110*/  IMAD.MOV.U32 R4, RZ, RZ, R5 ;  /* 0x000000ffff047224 */ /* 0x000fe400078e0005 */
[----:B------:R-:W-:Y:S02]  /*19120*/  IMAD.MOV.U32 R29, RZ, RZ, R42 ;  /* 0x000000ffff1d7224 */ /* 0x000fe400078e002a */
[----:B------:R-:W-:-:S07]  /*19130*/  IMAD.MOV.U32 R5, RZ, RZ, R40 ;  /* 0x000000ffff057224 */ /* 0x000fce00078e0028 */
.L_x_16440:
[----:B------:R-:W-:Y:S05]  /*19140*/  BSYNC B1 ;  /* 0x0000000000017941 */ /* 0x000fea0003800000 */
.L_x_16438:
        /* <DEDUP_REMOVED lines=9> */
.L_x_16442:
[----:B------:R-:W-:Y:S02]  /*191e0*/  IMAD.MOV.U32 R30, RZ, RZ, R11 ;  /* 0x000000ffff1e7224 */ /* 0x000fe400078e000b */
[----:B------:R-:W-:Y:S02]  /*191f0*/  IMAD.MOV.U32 R28, RZ, RZ, R4 ;  /* 0x000000ffff1c7224 */ /* 0x000fe400078e0004 */
[----:B------:R-:W-:Y:S02]  /*19200*/  IMAD.MOV.U32 R11, RZ, RZ, R10 ;  /* 0x000000ffff0b7224 */ /* 0x000fe400078e000a */
[----:B------:R-:W-:-:S07]  /*19210*/  IMAD.MOV.U32 R4, RZ, RZ, R9 ;  /* 0x000000ffff047224 */ /* 0x000fce00078e0009 */
.L_x_16443:
[----:B------:R-:W-:Y:S05]  /*19220*/  BSYNC B1 ;  /* 0x0000000000017941 */ /* 0x000fea0003800000 */
.L_x_16441:
        /* <DEDUP_REMOVED lines=9> */
.L_x_16445:
[----:B------:R-:W-:Y:S01]  /*192c0*/  MOV R9, R30 ;  /* 0x0000001e00097202 */ /* 0x000fe20000000f00 */
[----:B------:R-:W-:Y:S02]  /*192d0*/  IMAD.MOV.U32 R10, RZ, RZ, R28 ;  /* 0x000000ffff0a7224 */ /* 0x000fe400078e001c */
[----:B------:R-:W-:Y:S02]  /*192e0*/  IMAD.MOV.U32 R30, RZ, RZ, R33 ;  /* 0x000000ffff1e7224 */ /* 0x000fe400078e0021 */
[----:B------:R-:W-:-:S07]  /*192f0*/  IMAD.MOV.U32 R28, RZ, RZ, R31 ;  /* 0x000000ffff1c7224 */ /* 0x000fce00078e001f */
.L_x_16446:
[----:B------:R-:W-:Y:S05]  /*19300*/  BSYNC B1 ;  /* 0x0000000000017941 */ /* 0x000fea0003800000 */
.L_x_16444:
        /* <DEDUP_REMOVED lines=9> */
.L_x_16448:
[----:B------:R-:W-:Y:S01]  /*193a0*/  IMAD.MOV.U32 R31, RZ, RZ, R9 ;  /* 0x000000ffff1f7224 */ /* 0x000fe200078e0009 */
[----:B------:R-:W-:Y:S01]  /*193b0*/  MOV R21, R10 ;  /* 0x0000000a00157202 */ /* 0x000fe20000000f00 */
[----:B------:R-:W-:Y:S02]  /*193c0*/  IMAD.MOV.U32 R9, RZ, RZ, R8 ;  /* 0x000000ffff097224 */ /* 0x000fe400078e0008 */
[----:B------:R-:W-:-:S07]  /*193d0*/  IMAD.MOV.U32 R10, RZ, RZ, R15 ;  /* 0x000000ffff0a7224 */ /* 0x000fce00078e000f */
.L_x_16449:
[----:B------:R-:W-:Y:S05]  /*193e0*/  BSYNC B1 ;  /* 0x0000000000017941 */ /* 0x000fea0003800000 */
.L_x_16447:
        /* <DEDUP_REMOVED lines=9> */
.L_x_16451:
[----:B------:R-:W-:Y:S01]  /*19480*/  IMAD.MOV.U32 R8, RZ, RZ, R31 ;  /* 0x000000ffff087224 */ /* 0x000fe200078e001f */
[----:B------:R-:W-:Y:S01]  /*19490*/  MOV R31, R20 ;  /* 0x00000014001f7202 */ /* 0x000fe20000000f00 */
[----:B------:R-:W-:Y:S02]  /*194a0*/  IMAD.MOV.U32 R15, RZ, RZ, R21 ;  /* 0x000000ffff0f7224 */ /* 0x000fe400078e0015 */
[----:B------:R-:W-:-:S07]  /*194b0*/  IMAD.MOV.U32 R21, RZ, RZ, R14 ;  /* 0x000000ffff157224 */ /* 0x000fce00078e000e */
.L_x_16452:
[----:B------:R-:W-:Y:S05]  /*194c0*/  BSYNC B1 ;  /* 0x0000000000017941 */ /* 0x000fea0003800000 */
.L_x_16450:
        /* <DEDUP_REMOVED lines=9> */
.L_x_16454:
[----:B------:R-:W-:Y:S02]  /*19560*/  IMAD.MOV.U32 R20, RZ, RZ, R8 ;  /* 0x000000ffff147224 */ /* 0x000fe400078e0008 */
[----:B------:R-:W-:Y:S01]  /*19570*/  IMAD.MOV.U32 R14, RZ, RZ, R15 ;  /* 0x000000ffff0e7224 */ /* 0x000fe200078e000f */
[----:B------:R-:W-:Y:S01]  /*19580*/  MOV R15, R24 ;  /* 0x00000018000f7202 */ /* 0x000fe20000000f00 */
[----:B------:R-:W-:-:S07]  /*19590*/  IMAD.MOV.U32 R8, RZ, RZ, R13 ;  /* 0x000000ffff087224 */ /* 0x000fce00078e000d */
.L_x_16455:
[----:B------:R-:W-:Y:S05]  /*195a0*/  BSYNC B1 ;  /* 0x0000000000017941 */ /* 0x000fea0003800000 */
.L_x_16453:
        /* <DEDUP_REMOVED lines=9> */
.L_x_16457:
[----:B------:R-:W-:Y:S02]  /*19640*/  IMAD.MOV.U32 R13, RZ, RZ, R20 ;  /* 0x000000ffff0d7224 */ /* 0x000fe400078e0014 */
[----:B------:R-:W-:Y:S02]  /*19650*/  IMAD.MOV.U32 R24, RZ, RZ, R14 ;  /* 0x000000ffff187224 */ /* 0x000fe400078e000e */
[----:B------:R-:W-:Y:S02]  /*19660*/  IMAD.MOV.U32 R20, RZ, RZ, R23 ;  /* 0x000000ffff147224 */ /* 0x000fe400078e0017 */
[----:B------:R-:W-:-:S07]  /*19670*/  IMAD.MOV.U32 R14, RZ, RZ, R3 ;  /* 0x000000ffff0e7224 */ /* 0x000fce00078e0003 */
.L_x_16458:
[----:B------:R-:W-:Y:S05]  /*19680*/  BSYNC B1 ;  /* 0x0000000000017941 */ /* 0x000fea0003800000 */
.L_x_16456:
        /* <DEDUP_REMOVED lines=9> */
.L_x_16460:
[----:B------:R-:W-:Y:S02]  /*19720*/  IMAD.MOV.U32 R23, RZ, RZ, R13 ;  /* 0x000000ffff177224 */ /* 0x000fe400078e000d */
[----:B------:R-:W-:Y:S02]  /*19730*/  IMAD.MOV.U32 R3, RZ, RZ, R24 ;  /* 0x000000ffff037224 */ /* 0x000fe400078e0018 */
[----:B------:R-:W-:Y:S02]  /*19740*/  IMAD.MOV.U32 R13, RZ, RZ, R12 ;  /* 0x000000ffff0d7224 */ /* 0x000fe400078e000c */
[----:B------:R-:W-:-:S07]  /*19750*/  IMAD.MOV.U32 R24, RZ, RZ, R25 ;  /* 0x000000ffff187224 */ /* 0x000fce00078e0019 */
.L_x_16461:
[----:B------:R-:W-:Y:S05]  /*19760*/  BSYNC B1 ;  /* 0x0000000000017941 */ /* 0x000fea0003800000 */
.L_x_16459:
        /* <DEDUP_REMOVED lines=9> */
.L_x_16463:
[----:B------:R-:W-:Y:S02]  /*19800*/  IMAD.MOV.U32 R12, RZ, RZ, R23 ;  /* 0x000000ffff0c7224 */ /* 0x000fe400078e0017 */
[----:B------:R-:W-:Y:S02]  /*19810*/  IMAD.MOV.U32 R25, RZ, RZ, R3 ;  /* 0x000000ffff197224 */ /* 0x000fe400078e0003 */
[----:B------:R-:W-:Y:S02]  /*19820*/  IMAD.MOV.U32 R23, RZ, RZ, R18 ;  /* 0x000000ffff177224 */ /* 0x000fe400078e0012 */
[----:B------:R-:W-:-:S07]  /*19830*/  IMAD.MOV.U32 R3, RZ, RZ, R2 ;  /* 0x000000ffff037224 */ /* 0x000fce00078e0002 */
.L_x_16464:
[----:B------:R-:W-:Y:S05]  /*19840*/  BSYNC B1 ;  /* 0x0000000000017941 */ /* 0x000fea0003800000 */
.L_x_16462:
        /* <DEDUP_REMOVED lines=9> */
.L_x_16466:
[----:B------:R-:W-:Y:S01]  /*198e0*/  MOV R18, R12 ;  /* 0x0000000c00127202 */ /* 0x000fe20000000f00 */
[----:B------:R-:W-:Y:S02]  /*198f0*/  IMAD.MOV.U32 R2, RZ, RZ, R25 ;  /* 0x000000ffff027224 */ /* 0x000fe400078e0019 */
[----:B------:R-:W-:Y:S02]  /*19900*/  IMAD.MOV.U32 R12, RZ, RZ, R17 ;  /* 0x000000ffff0c7224 */ /* 0x000fe400078e0011 */
[----:B------:R-:W-:-:S07]  /*19910*/  IMAD.MOV.U32 R25, RZ, RZ, R0 ;  /* 0x000000ffff197224 */ /* 0x000fce00078e0000 */
.L_x_16467:
[----:B------:R-:W-:Y:S05]  /*19920*/  BSYNC B1 ;  /* 0x0000000000017941 */ /* 0x000fea0003800000 */
.L_x_16465:
        /* <DEDUP_REMOVED lines=9> */
.L_x_16469:
[----:B------:R-:W-:Y:S01]  /*199c0*/  IMAD.MOV.U32 R17, RZ, RZ, R18 ;  /* 0x000000ffff117224 */ /* 0x000fe200078e0012 */
[----:B------:R-:W-:Y:S01]  /*199d0*/  MOV R0, R2 ;  /* 0x0000000200007202 */ /* 0x000fe20000000f00 */
[----:B------:R-:W-:Y:S02]  /*199e0*/  IMAD.MOV.U32 R18, RZ, RZ, R27 ;  /* 0x000000ffff127224 */ /* 0x000fe400078e001b */
[----:B------:R-:W-:-:S07]  /*199f0*/  IMAD.MOV.U32 R2, RZ, RZ, R19 ;  /* 0x000000ffff027224 */ /* 0x000fce00078e0013 */
.L_x_16470:
[----:B------:R-:W-:Y:S05]  /*19a00*/  BSYNC B1 ;  /* 0x0000000000017941 */ /* 0x000fea0003800000 */
.L_x_16468:
        /* <DEDUP_REMOVED lines=9> */
.L_x_16472:
[----:B------:R-:W-:Y:S01]  /*19aa0*/  IMAD.MOV.U32 R27, RZ, RZ, R17 ;  /* 0x000000ffff1b7224 */ /* 0x000fe200078e0011 */
[----:B------:R-:W-:Y:S01]  /*19ab0*/  MOV R17, R26 ;  /* 0x0000001a00117202 */ /* 0x000fe20000000f00 */
[----:B------:R-:W-:Y:S02]  /*19ac0*/  IMAD.MOV.U32 R19, RZ, RZ, R0 ;  /* 0x000000ffff137224 */ /* 0x000fe400078e0000 */
[----:B------:R-:W-:-:S07]  /*19ad0*/  IMAD.MOV.U32 R0, RZ, RZ, R7 ;  /* 0x000000ffff007224 */ /* 0x000fce00078e0007 */
.L_x_16473:
[----:B------:R-:W-:Y:S05]  /*19ae0*/  BSYNC B1 ;  /* 0x0000000000017941 */ /* 0x000fea0003800000 */
.L_x_16471:
        /* <DEDUP_REMOVED lines=16> */
.L_x_16475:
[----:B------:R-:W-:Y:S01]  /*19bf0*/  IMAD.MOV.U32 R33, RZ, RZ, R16 ;  /* 0x000000ffff217224 */ /* 0x000fe200078e0010 */
[----:B------:R-:W-:Y:S01]  /*19c00*/  MOV R7, R64 ;  /* 0x0000004000077202 */ /* 0x000fe20000000f00 */
[----:B------:R-:W-:Y:S02]  /*19c10*/  IMAD.MOV.U32 R64, RZ, RZ, R35 ;  /* 0x000000ffff407224 */ /* 0x000fe400078e0023 */
[----:B------:R-:W-:-:S07]  /*19c20*/  IMAD.MOV.U32 R16, RZ, RZ, R47 ;  /* 0x000000ffff107224 */ /* 0x000fce00078e002f */
.L_x_16476:
[----:B------:R-:W-:Y:S05]  /*19c30*/  BSYNC B1 ;  /* 0x0000000000017941 */ /* 0x000fea0003800000 */
.L_x_16474:
        /* <DEDUP_REMOVED lines=9> */
.L_x_16478:
[----:B------:R-:W-:Y:S01]  /*19cd0*/  IMAD.MOV.U32 R36, RZ, RZ, R33 ;  /* 0x000000ffff247224 */ /* 0x000fe200078e0021 */
[----:B------:R-:W-:Y:S01]  /*19ce0*/  MOV R33, R22 ;  /* 0x0000001600217202 */ /* 0x000fe20000000f00 */
[----:B------:R-:W-:Y:S02]  /*19cf0*/  IMAD.MOV.U32 R26, RZ, RZ, R7 ;  /* 0x000000ffff1a7224 */ /* 0x000fe400078e0007 */
[----:B------:R-:W-:-:S07]  /*19d00*/  IMAD.MOV.U32 R7, RZ, RZ, R6 ;  /* 0x000000ffff077224 */ /* 0x000fce00078e0006 */
.L_x_16479:
[----:B------:R-:W-:Y:S05]  /*19d10*/  BSYNC B1 ;  /* 0x0000000000017941 */ /* 0x000fea0003800000 */
.L_x_16477:
        /* <DEDUP_REMOVED lines=9> */
.L_x_16481:
[----:B------:R-:W-:Y:S02]  /*19db0*/  IMAD.MOV.U32 R6, RZ, RZ, R36 ;  /* 0x000000ffff067224 */ /* 0x000fe400078e0024 */
[----:B------:R-:W-:Y:S01]  /*19dc0*/  IMAD.MOV.U32 R35, RZ, RZ, R26 ;  /* 0x000000ffff237224 */ /* 0x000fe200078e001a */
[----:B------:R-:W-:Y:S01]  /*19dd0*/  MOV R26, R5 ;  /* 0x00000005001a7202 */ /* 0x000fe20000000f00 */
[----:B------:R-:W-:-:S07]  /*19de0*/  IMAD.MOV.U32 R36, RZ, RZ, R29 ;  /* 0x000000ffff247224 */ /* 0x000fce00078e001d */
.L_x_16482:
[----:B------:R-:W-:Y:S05]  /*19df0*/  BSYNC B1 ;  /* 0x0000000000017941 */ /* 0x000fea0003800000 */
.L_x_16480:
        /* <DEDUP_REMOVED lines=9> */
.L_x_16484:
[----:B------:R-:W-:Y:S02]  /*19e90*/  IMAD.MOV.U32 R29, RZ, RZ, R6 ;  /* 0x000000ffff1d7224 */ /* 0x000fe400078e0006 */
[----:B------:R-:W-:Y:S02]  /*19ea0*/  IMAD.MOV.U32 R5, RZ, RZ, R35 ;  /* 0x000000ffff057224 */ /* 0x000fe400078e0023 */
[----:B------:R-:W-:Y:S02]  /*19eb0*/  IMAD.MOV.U32 R6, RZ, RZ, R11 ;  /* 0x000000ffff067224 */ /* 0x000fe400078e000b */
[----:B------:R-:W-:-:S07]  /*19ec0*/  IMAD.MOV.U32 R35, RZ, RZ, R4 ;  /* 0x000000ffff237224 */ /* 0x000fce00078e0004 */
.L_x_16485:
[----:B------:R-:W-:Y:S05]  /*19ed0*/  BSYNC B1 ;  /* 0x0000000000017941 */ /* 0x000fea0003800000 */
.L_x_16483:
        /* <DEDUP_REMOVED lines=9> */
.L_x_16487:
[----:B------:R-:W-:Y:S02]  /*19f70*/  IMAD.MOV.U32 R4, RZ, RZ, R29 ;  /* 0x000000ffff047224 */ /* 0x000fe400078e001d */
[----:B------:R-:W-:Y:S02]  /*19f80*/  IMAD.MOV.U32 R11, RZ, RZ, R5 ;  /* 0x000000ffff0b7224 */ /* 0x000fe400078e0005 */
[----:B------:R-:W-:Y:S02]  /*19f90*/  IMAD.MOV.U32 R29, RZ, RZ, R30 ;  /* 0x000000ffff1d7224 */ /* 0x000fe400078e001e */
[----:B------:R-:W-:-:S07]  /*19fa0*/  IMAD.MOV.U32 R5, RZ, RZ, R28 ;  /* 0x000000ffff057224 */ /* 0x000fce00078e001c */
.L_x_16488:
[----:B------:R-:W-:Y:S05]  /*19fb0*/  BSYNC B1 ;  /* 0x0000000000017941 */ /* 0x000fea0003800000 */
.L_x_16486:
        /* <DEDUP_REMOVED lines=9> */
.L_x_16490:
[----:B------:R-:W-:Y:S02]  /*1a050*/  IMAD.MOV.U32 R28, RZ, RZ, R4 ;  /* 0x000000ffff1c7224 */ /* 0x000fe400078e0004 */
[----:B------:R-:W-:Y:S02]  /*1a060*/  IMAD.MOV.U32 R22, RZ, RZ, R11 ;  /* 0x000000ffff167224 */ /* 0x000fe400078e000b */
[----:B------:R-:W-:Y:S02]  /*1a070*/  IMAD.MOV.U32 R4, RZ, RZ, R9 ;  /* 0x000000ffff047224 */ /* 0x000fe400078e0009 */
[----:B------:R-:W-:-:S07]  /*1a080*/  IMAD.MOV.U32 R11, RZ, RZ, R10 ;  /* 0x000000ffff0b7224 */ /* 0x000fce00078e000a */
.L_x_16491:
[----:B------:R-:W-:Y:S05]  /*1a090*/  BSYNC B1 ;  /* 0x0000000000017941 */ /* 0x000fea0003800000 */
.L_x_16489:
        /* <DEDUP_REMOVED lines=9> */
.L_x_16493:
[----:B------:R-:W-:Y:S01]  /*1a130*/  MOV R9, R28 ;  /* 0x0000001c00097202 */ /* 0x000fe20000000f00 */
[----:B------:R-:W-:Y:S02]  /*1a140*/  IMAD.MOV.U32 R10, RZ, RZ, R22 ;  /* 0x000000ffff0a7224 */ /* 0x000fe400078e0016 */
[----:B------:R-:W-:Y:S02]  /*1a150*/  IMAD.MOV.U32 R28, RZ, RZ, R31 ;  /* 0x000000ffff1c7224 */ /* 0x000fe400078e001f */
[----:B------:R-:W-:-:S07]  /*1a160*/  IMAD.MOV.U32 R22, RZ, RZ, R21 ;  /* 0x000000ffff167224 */ /* 0x000fce00078e0015 */
.L_x_16494:
[----:B------:R-:W-:Y:S05]  /*1a170*/  BSYNC B1 ;  /* 0x0000000000017941 */ /* 0x000fea0003800000 */
.L_x_16492:
        /* <DEDUP_REMOVED lines=9> */
.L_x_16496:
[----:B------:R-:W-:Y:S01]  /*1a210*/  IMAD.MOV.U32 R31, RZ, RZ, R9 ;  /* 0x000000ffff1f7224 */ /* 0x000fe200078e0009 */
[----:B------:R-:W-:Y:S01]  /*1a220*/  MOV R21, R10 ;  /* 0x0000000a00157202 */ /* 0x000fe20000000f00 */
[----:B------:R-:W-:Y:S02]  /*1a230*/  IMAD.MOV.U32 R9, RZ, RZ, R8 ;  /* 0x000000ffff097224 */ /* 0x000fe400078e0008 */
[----:B------:R-:W-:-:S07]  /*1a240*/  IMAD.MOV.U32 R10, RZ, RZ, R15 ;  /* 0x000000ffff0a7224 */ /* 0x000fce00078e000f */
.L_x_16497:
[----:B------:R-:W-:Y:S05]  /*1a250*/  BSYNC B1 ;  /* 0x0000000000017941 */ /* 0x000fea0003800000 */
.L_x_16495:
        /* <DEDUP_REMOVED lines=9> */
.L_x_16499:
[----:B------:R-:W-:Y:S01]  /*1a2f0*/  IMAD.MOV.U32 R8, RZ, RZ, R31 ;  /* 0x000000ffff087224 */ /* 0x000fe200078e001f */
[----:B------:R-:W-:Y:S01]  /*1a300*/  MOV R31, R20 ;  /* 0x00000014001f7202 */ /* 0x000fe20000000f00 */
[----:B------:R-:W-:Y:S02]  /*1a310*/  IMAD.MOV.U32 R15, RZ, RZ, R21 ;  /* 0x000000ffff0f7224 */ /* 0x000fe400078e0015 */
[----:B------:R-:W-:-:S07]  /*1a320*/  IMAD.MOV.U32 R21, RZ, RZ, R14 ;  /* 0x000000ffff157224 */ /* 0x000fce00078e000e */
.L_x_16500:
[----:B------:R-:W-:Y:S05]  /*1a330*/  BSYNC B1 ;  /* 0x0000000000017941 */ /* 0x000fea0003800000 */
.L_x_16498:
        /* <DEDUP_REMOVED lines=9> */
.L_x_16502:
[----:B------:R-:W-:Y:S02]  /*1a3d0*/  IMAD.MOV.U32 R20, RZ, RZ, R8 ;  /* 0x000000ffff147224 */ /* 0x000fe400078e0008 */
[----:B------:R-:W-:Y:S01]  /*1a3e0*/  IMAD.MOV.U32 R14, RZ, RZ, R15 ;  /* 0x000000ffff0e7224 */ /* 0x000fe200078e000f */
[----:B------:R-:W-:Y:S01]  /*1a3f0*/  MOV R15, R24 ;  /* 0x00000018000f7202 */ /* 0x000fe20000000f00 */
[----:B------:R-:W-:-:S07]  /*1a400*/  IMAD.MOV.U32 R8, RZ, RZ, R13 ;  /* 0x000000ffff087224 */ /* 0x000fce00078e000d */
.L_x_16503:
[----:B------:R-:W-:Y:S05]  /*1a410*/  BSYNC B1 ;  /* 0x0000000000017941 */ /* 0x000fea0003800000 */
.L_x_16501:
        /* <DEDUP_REMOVED lines=9> */
.L_x_16505:
[----:B------:R-:W-:Y:S02]  /*1a4b0*/  IMAD.MOV.U32 R13, RZ, RZ, R20 ;  /* 0x000000ffff0d7224 */ /* 0x000fe400078e0014 */
[----:B------:R-:W-:Y:S02]  /*1a4c0*/  IMAD.MOV.U32 R24, RZ, RZ, R14 ;  /* 0x000000ffff187224 */ /* 0x000fe400078e000e */
[----:B------:R-:W-:Y:S02]  /*1a4d0*/  IMAD.MOV.U32 R20, RZ, RZ, R23 ;  /* 0x000000ffff147224 */ /* 0x000fe400078e0017 */
[----:B------:R-:W-:-:S07]  /*1a4e0*/  IMAD.MOV.U32 R14, RZ, RZ, R3 ;  /* 0x000000ffff0e7224 */ /* 0x000fce00078e0003 */
.L_x_16506:
[----:B------:R-:W-:Y:S05]  /*1a4f0*/  BSYNC B1 ;  /* 0x0000000000017941 */ /* 0x000fea0003800000 */
.L_x_16504:
        /* <DEDUP_REMOVED lines=9> */
.L_x_16508:
[----:B------:R-:W-:Y:S02]  /*1a590*/  IMAD.MOV.U32 R23, RZ, RZ, R13 ;  /* 0x000000ffff177224 */ /* 0x000fe400078e000d */
[----:B------:R-:W-:Y:S02]  /*1a5a0*/  IMAD.MOV.U32 R3, RZ, RZ, R24 ;  /* 0x000000ffff037224 */ /* 0x000fe400078e0018 */
[----:B------:R-:W-:Y:S02]  /*1a5b0*/  IMAD.MOV.U32 R13, RZ, RZ, R12 ;  /* 0x000000ffff0d7224 */ /* 0x000fe400078e000c */
[----:B------:R-:W-:-:S07]  /*1a5c0*/  IMAD.MOV.U32 R24, RZ, RZ, R25 ;  /* 0x000000ffff187224 */ /* 0x000fce00078e0019 */
.L_x_16509:
[----:B------:R-:W-:Y:S05]  /*1a5d0*/  BSYNC B1 ;  /* 0x0000000000017941 */ /* 0x000fea0003800000 */
.L_x_16507:
        /* <DEDUP_REMOVED lines=9> */
.L_x_16511:
[----:B------:R-:W-:Y:S02]  /*1a670*/  IMAD.MOV.U32 R12, RZ, RZ, R23 ;  /* 0x000000ffff0c7224 */ /* 0x000fe400078e0017 */
[----:B------:R-:W-:Y:S02]  /*1a680*/  IMAD.MOV.U32 R25, RZ, RZ, R3 ;  /* 0x000000ffff197224 */ /* 0x000fe400078e0003 */
[----:B------:R-:W-:Y:S02]  /*1a690*/  IMAD.MOV.U32 R23, RZ, RZ, R18 ;  /* 0x000000ffff177224 */ /* 0x000fe400078e0012 */
[----:B------:R-:W-:-:S07]  /*1a6a0*/  IMAD.MOV.U32 R3, RZ, RZ, R2 ;  /* 0x000000ffff037224 */ /* 0x000fce00078e0002 */
.L_x_16512:
[----:B------:R-:W-:Y:S05]  /*1a6b0*/  BSYNC B1 ;  /* 0x0000000000017941 */ /* 0x000fea0003800000 */
.L_x_16510:
        /* <DEDUP_REMOVED lines=9> */
.L_x_16514:
[----:B------:R-:W-:Y:S01]  /*1a750*/  MOV R18, R12 ;  /* 0x0000000c00127202 */ /* 0x000fe20000000f00 */
[----:B------:R-:W-:Y:S02]  /*1a760*/  IMAD.MOV.U32 R2, RZ, RZ, R25 ;  /* 0x000000ffff027224 */ /* 0x000fe400078e0019 */
[----:B------:R-:W-:Y:S02]  /*1a770*/  IMAD.MOV.U32 R12, RZ, RZ, R17 ;  /* 0x000000ffff0c7224 */ /* 0x000fe400078e0011 */
[----:B------:R-:W-:-:S07]  /*1a780*/  IMAD.MOV.U32 R25, RZ, RZ, R0 ;  /* 0x000000ffff197224 */ /* 0x000fce00078e0000 */
.L_x_16515:
[----:B------:R-:W-:Y:S05]  /*1a790*/  BSYNC B1 ;  /* 0x0000000000017941 */ /* 0x000fea0003800000 */
.L_x_16513:
        /* <DEDUP_REMOVED lines=9> */
.L_x_16517:
[----:B------:R-:W-:Y:S01]  /*1a830*/  IMAD.MOV.U32 R17, RZ, RZ, R18 ;  /* 0x000000ffff117224 */ /* 0x000fe200078e0012 */
[----:B------:R-:W-:Y:S01]  /*1a840*/  MOV R0, R2 ;  /* 0x0000000200007202 */ /* 0x000fe20000000f00 */
[----:B------:R-:W-:Y:S02]  /*1a850*/  IMAD.MOV.U32 R18, RZ, RZ, R27 ;  /* 0x000000ffff127224 */ /* 0x000fe400078e001b */
[----:B------:R-:W-:-:S07]  /*1a860*/  IMAD.MOV.U32 R2, RZ, RZ, R19 ;  /* 0x000000ffff027224 */ /* 0x000fce00078e0013 */
.L_x_16518:
[----:B------:R-:W-:Y:S05]  /*1a870*/  BSYNC B1 ;  /* 0x0000000000017941 */ /* 0x000fea0003800000 */
.L_x_16516:
        /* <DEDUP_REMOVED lines=16> */
.L_x_16520:
[----:B------:R-:W-:Y:S01]  /*1a980*/  MOV R27, R16 ;  /* 0x00000010001b7202 */ /* 0x000fe20000000f00 */
[----:B------:R-:W-:Y:S02]  /*1a990*/  IMAD.MOV.U32 R19, RZ, RZ, R64 ;  /* 0x000000ffff137224 */ /* 0x000fe400078e0040 */
[----:B------:R-:W-:Y:S02]  /*1a9a0*/  IMAD.MOV.U32 R64, RZ, RZ, R7 ;  /* 0x000000ffff407224 */ /* 0x000fe400078e0007 */
[----:B------:R-:W-:-:S07]  /*1a9b0*/  IMAD.MOV.U32 R16, RZ, RZ, R33 ;  /* 0x000000ffff107224 */ /* 0x000fce00078e0021 */
.L_x_16521:
[----:B------:R-:W-:Y:S05]  /*1a9c0*/  BSYNC B1 ;  /* 0x0000000000017941 */ /* 0x000fea0003800000 */
.L_x_16519:
        /* <DEDUP_REMOVED lines=9> */
.L_x_16523:
[----:B------:R-:W-:Y:S01]  /*1aa60*/  IMAD.MOV.U32 R7, RZ, RZ, R27 ;  /* 0x000000ffff077224 */ /* 0x000fe200078e001b */
[----:B------:R-:W-:Y:S01]  /*1aa70*/  MOV R30, R19 ;  /* 0x00000013001e7202 */ /* 0x000fe20000000f00 */
[----:B------:R-:W-:Y:S02]  /*1aa80*/  IMAD.MOV.U32 R27, RZ, RZ, R36 ;  /* 0x000000ffff1b7224 */ /* 0x000fe400078e0024 */
[----:B------:R-:W-:-:S07]  /*1aa90*/  IMAD.MOV.U32 R19, RZ, RZ, R26 ;  /* 0x000000ffff137224 */ /* 0x000fce00078e001a */
.L_x_16524:
[----:B------:R-:W-:Y:S05]  /*1aaa0*/  BSYNC B1 ;  /* 0x0000000000017941 */ /* 0x000fea0003800000 */
.L_x_16522:
        /* <DEDUP_REMOVED lines=9> */
.L_x_16526:
[----:B------:R-:W-:Y:S01]  /*1ab40*/  IMAD.MOV.U32 R34, RZ, RZ, R7 ;  /* 0x000000ffff227224 */ /* 0x000fe200078e0007 */
[----:B------:R-:W-:Y:S01]  /*1ab50*/  MOV R7, R6 ;  /* 0x0000000600077202 */ /* 0x000fe20000000f00 */
[----:B------:R-:W-:Y:S02]  /*1ab60*/  IMAD.MOV.U32 R26, RZ, RZ, R30 ;  /* 0x000000ffff1a7224 */ /* 0x000fe400078e001e */
[----:B------:R-:W-:-:S07]  /*1ab70*/  IMAD.MOV.U32 R30, RZ, RZ, R35 ;  /* 0x000000ffff1e7224 */ /* 0x000fce00078e0023 */
.L_x_16527:
[----:B------:R-:W-:Y:S05]  /*1ab80*/  BSYNC B1 ;  /* 0x0000000000017941 */ /* 0x000fea0003800000 */
.L_x_16525:
        /* <DEDUP_REMOVED lines=9> */
.L_x_16529:
[----:B------:R-:W-:Y:S02]  /*1ac20*/  IMAD.MOV.U32 R33, RZ, RZ, R34 ;  /* 0x000000ffff217224 */ /* 0x000fe400078e0022 */
[----:B------:R-:W-:Y:S01]  /*1ac30*/  IMAD.MOV.U32 R6, RZ, RZ, R26 ;  /* 0x000000ffff067224 */ /* 0x000fe200078e001a */
[----:B------:R-:W-:Y:S01]  /*1ac40*/  MOV R26, R5 ;  /* 0x00000005001a7202 */ /* 0x000fe20000000f00 */
[----:B------:R-:W-:-:S07]  /*1ac50*/  IMAD.MOV.U32 R34, RZ, RZ, R29 ;  /* 0x000000ffff227224 */ /* 0x000fce00078e001d */
.L_x_16530:
[----:B------:R-:W-:Y:S05]  /*1ac60*/  BSYNC B1 ;  /* 0x0000000000017941 */ /* 0x000fea0003800000 */
.L_x_16528:
        /* <DEDUP_REMOVED lines=9> */
.L_x_16532:
[----:B------:R-:W-:Y:S02]  /*1ad00*/  IMAD.MOV.U32 R29, RZ, RZ, R33 ;  /* 0x000000ffff1d7224 */ /* 0x000fe400078e0021 */
[----:B------:R-:W-:Y:S02]  /*1ad10*/  IMAD.MOV.U32 R5, RZ, RZ, R6 ;  /* 0x000000ffff057224 */ /* 0x000fe400078e0006 */
[----:B------:R-:W-:Y:S02]  /*1ad20*/  IMAD.MOV.U32 R33, RZ, RZ, R4 ;  /* 0x000000ffff217224 */ /* 0x000fe400078e0004 */
[----:B------:R-:W-:-:S07]  /*1ad30*/  IMAD.MOV.U32 R6, RZ, RZ, R11 ;  /* 0x000000ffff067224 */ /* 0x000fce00078e000b */
.L_x_16533:
[----:B------:R-:W-:Y:S05]  /*1ad40*/  BSYNC B1 ;  /* 0x0000000000017941 */ /* 0x000fea0003800000 */
.L_x_16531:
        /* <DEDUP_REMOVED lines=9> */
.L_x_16535:
[----:B------:R-:W-:Y:S02]  /*1ade0*/  IMAD.MOV.U32 R4, RZ, RZ, R29 ;  /* 0x000000ffff047224 */ /* 0x000fe400078e001d */
[----:B------:R-:W-:Y:S02]  /*1adf0*/  IMAD.MOV.U32 R11, RZ, RZ, R5 ;  /* 0x000000ffff0b7224 */ /* 0x000fe400078e0005 */
[----:B------:R-:W-:Y:S02]  /*1ae00*/  IMAD.MOV.U32 R29, RZ, RZ, R28 ;  /* 0x000000ffff1d7224 */ /* 0x000fe400078e001c */
[----:B------:R-:W-:-:S07]  /*1ae10*/  IMAD.MOV.U32 R5, RZ, RZ, R22 ;  /* 0x000000ffff057224 */ /* 0x000fce00078e0016 */
.L_x_16536:
[----:B------:R-:W-:Y:S05]  /*1ae20*/  BSYNC B1 ;  /* 0x0000000000017941 */ /* 0x000fea0003800000 */
.L_x_16534:
        /* <DEDUP_REMOVED lines=9> */
.L_x_16538:
[----:B------:R-:W-:Y:S02]  /*1aec0*/  IMAD.MOV.U32 R28, RZ, RZ, R4 ;  /* 0x000000ffff1c7224 */ /* 0x000fe400078e0004 */
[----:B------:R-:W-:Y:S02]  /*1aed0*/  IMAD.MOV.U32 R22, RZ, RZ, R11 ;  /* 0x000000ffff167224 */ /* 0x000fe400078e000b */
[----:B------:R-:W-:Y:S02]  /*1aee0*/  IMAD.MOV.U32 R4, RZ, RZ, R9 ;  /* 0x000000ffff047224 */ /* 0x000fe400078e0009 */
[----:B------:R-:W-:-:S07]  /*1aef0*/  IMAD.MOV.U32 R11, RZ, RZ, R10 ;  /* 0x000000ffff0b7224 */ /* 0x000fce00078e000a */
.L_x_16539:
[----:B------:R-:W-:Y:S05]  /*1af00*/  BSYNC B1 ;  /* 0x0000000000017941 */ /* 0x000fea0003800000 */
.L_x_16537:
        /* <DEDUP_REMOVED lines=9> */
.L_x_16541:
[----:B------:R-:W-:Y:S01]  /*1afa0*/  MOV R9, R28 ;  /* 0x0000001c00097202 */ /* 0x000fe20000000f00 */
[----:B------:R-:W-:Y:S02]  /*1afb0*/  IMAD.MOV.U32 R10, RZ, RZ, R22 ;  /* 0x000000ffff0a7224 */ /* 0x000fe400078e0016 */
[----:B------:R-:W-:Y:S02]  /*1afc0*/  IMAD.MOV.U32 R28, RZ, RZ, R31 ;  /* 0x000000ffff1c7224 */ /* 0x000fe400078e001f */
[----:B------:R-:W-:-:S07]  /*1afd0*/  IMAD.MOV.U32 R22, RZ, RZ, R21 ;  /* 0x000000ffff167224 */ /* 0x000fce00078e0015 */
.L_x_16542:
[----:B------:R-:W-:Y:S05]  /*1afe0*/  BSYNC B1 ;  /* 0x0000000000017941 */ /* 0x000fea0003800000 */
.L_x_16540:
        /* <DEDUP_REMOVED lines=9> */
.L_x_16544:
[----:B------:R-:W-:Y:S01]  /*1b080*/  IMAD.MOV.U32 R31, RZ, RZ, R9 ;  /* 0x000000ffff1f7224 */ /* 0x000fe200078e0009 */
[----:B------:R-:W-:Y:S01]  /*1b090*/  MOV R21, R10 ;  /* 0x0000000a00157202 */ /* 0x000fe20000000f00 */
[----:B------:R-:W-:Y:S02]  /*1b0a0*/  IMAD.MOV.U32 R9, RZ, RZ, R8 ;  /* 0x000000ffff097224 */ /* 0x000fe400078e0008 */
[----:B------:R-:W-:-:S07]  /*1b0b0*/  IMAD.MOV.U32 R10, RZ, RZ, R15 ;  /* 0x000000ffff0a7224 */ /* 0x000fce00078e000f */
.L_x_16545:
[----:B------:R-:W-:Y:S05]  /*1b0c0*/  BSYNC B1 ;  /* 0x0000000000017941 */ /* 0x000fea0003800000 */
.L_x_16543:
        /* <DEDUP_REMOVED lines=9> */
.L_x_16547:
[----:B------:R-:W-:Y:S01]  /*1b160*/  IMAD.MOV.U32 R8, RZ, RZ, R31 ;  /* 0x000000ffff087224 */ /* 0x000fe200078e001f */
[----:B------:R-:W-:Y:S01]  /*1b170*/  MOV R31, R20 ;  /* 0x00000014001f7202 */ /* 0x000fe20000000f00 */
[----:B------:R-:W-:Y:S02]  /*1b180*/  IMAD.MOV.U32 R15, RZ, RZ, R21 ;  /* 0x000000ffff0f7224 */ /* 0x000fe400078e0015 */
[----:B------:R-:W-:-:S07]  /*1b190*/  IMAD.MOV.U32 R21, RZ, RZ, R14 ;  /* 0x000000ffff157224 */ /* 0x000fce00078e000e */
.L_x_16548:
[----:B------:R-:W-:Y:S05]  /*1b1a0*/  BSYNC B1 ;  /* 0x0000000000017941 */ /* 0x000fea0003800000 */
.L_x_16546:
        /* <DEDUP_REMOVED lines=9> */
.L_x_16550:
[----:B------:R-:W-:Y:S02]  /*1b240*/  IMAD.MOV.U32 R20, RZ, RZ, R8 ;  /* 0x000000ffff147224 */ /* 0x000fe400078e0008 */
[----:B------:R-:W-:Y:S01]  /*1b250*/  IMAD.MOV.U32 R14, RZ, RZ, R15 ;  /* 0x000000ffff0e7224 */ /* 0x000fe200078e000f */
[----:B------:R-:W-:Y:S01]  /*1b260*/  MOV R15, R24 ;  /* 0x00000018000f7202 */ /* 0x000fe20000000f00 */
[----:B------:R-:W-:-:S07]  /*1b270*/  IMAD.MOV.U32 R8, RZ, RZ, R13 ;  /* 0x000000ffff087224 */ /* 0x000fce00078e000d */
.L_x_16551:
[----:B------:R-:W-:Y:S05]  /*1b280*/  BSYNC B1 ;  /* 0x0000000000017941 */ /* 0x000fea0003800000 */
.L_x_16549:
        /* <DEDUP_REMOVED lines=9> */
.L_x_16553:
[----:B------:R-:W-:Y:S02]  /*1b320*/  IMAD.MOV.U32 R13, RZ, RZ, R20 ;  /* 0x000000ffff0d7224 */ /* 0x000fe400078e0014 */
[----:B------:R-:W-:Y:S02]  /*1b330*/  IMAD.MOV.U32 R24, RZ, RZ, R14 ;  /* 0x000000ffff187224 */ /* 0x000fe400078e000e */
[----:B------:R-:W-:Y:S02]  /*1b340*/  IMAD.MOV.U32 R20, RZ, RZ, R23 ;  /* 0x000000ffff147224 */ /* 0x000fe400078e0017 */
[----:B------:R-:W-:-:S07]  /*1b350*/  IMAD.MOV.U32 R14, RZ, RZ, R3 ;  /* 0x000000ffff0e7224 */ /* 0x000fce00078e0003 */
.L_x_16554:
[----:B------:R-:W-:Y:S05]  /*1b360*/  BSYNC B1 ;  /* 0x0000000000017941 */ /* 0x000fea0003800000 */
.L_x_16552:
        /* <DEDUP_REMOVED lines=9> */
.L_x_16556:
[----:B------:R-:W-:Y:S02]  /*1b400*/  IMAD.MOV.U32 R23, RZ, RZ, R13 ;  /* 0x000000ffff177224 */ /* 0x000fe400078e000d */
[----:B------:R-:W-:Y:S02]  /*1b410*/  IMAD.MOV.U32 R3, RZ, RZ, R24 ;  /* 0x000000ffff037224 */ /* 0x000fe400078e0018 */
[----:B------:R-:W-:Y:S02]  /*1b420*/  IMAD.MOV.U32 R13, RZ, RZ, R12 ;  /* 0x000000ffff0d7224 */ /* 0x000fe400078e000c */
[----:B------:R-:W-:-:S07]  /*1b430*/  IMAD.MOV.U32 R24, RZ, RZ, R25 ;  /* 0x000000ffff187224 */ /* 0x000fce00078e0019 */
.L_x_16557:
[----:B------:R-:W-:Y:S05]  /*1b440*/  BSYNC B1 ;  /* 0x0000000000017941 */ /* 0x000fea0003800000 */
.L_x_16555:
        /* <DEDUP_REMOVED lines=9> */
.L_x_16559:
[----:B------:R-:W-:Y:S02]  /*1b4e0*/  IMAD.MOV.U32 R12, RZ, RZ, R23 ;  /* 0x000000ffff0c7224 */ /* 0x000fe400078e0017 */
[----:B------:R-:W-:Y:S02]  /*1b4f0*/  IMAD.MOV.U32 R25, RZ, RZ, R3 ;  /* 0x000000ffff197224 */ /* 0x000fe400078e0003 */
[----:B------:R-:W-:Y:S02]  /*1b500*/  IMAD.MOV.U32 R23, RZ, RZ, R18 ;  /* 0x000000ffff177224 */ /* 0x000fe400078e0012 */
[----:B------:R-:W-:-:S07]  /*1b510*/  IMAD.MOV.U32 R3, RZ, RZ, R2 ;  /* 0x000000ffff037224 */ /* 0x000fce00078e0002 */
.L_x_16560:
[----:B------:R-:W-:Y:S05]  /*1b520*/  BSYNC B1 ;  /* 0x0000000000017941 */ /* 0x000fea0003800000 */
.L_x_16558:
        /* <DEDUP_REMOVED lines=9> */
.L_x_16562:
[----:B------:R-:W-:Y:S01]  /*1b5c0*/  MOV R18, R12 ;  /* 0x0000000c00127202 */ /* 0x000fe20000000f00 */
[----:B------:R-:W-:Y:S02]  /*1b5d0*/  IMAD.MOV.U32 R2, RZ, RZ, R25 ;  /* 0x000000ffff027224 */ /* 0x000fe400078e0019 */
[----:B------:R-:W-:Y:S02]  /*1b5e0*/  IMAD.MOV.U32 R12, RZ, RZ, R17 ;  /* 0x000000ffff0c7224 */ /* 0x000fe400078e0011 */
[----:B------:R-:W-:-:S07]  /*1b5f0*/  IMAD.MOV.U32 R25, RZ, RZ, R0 ;  /* 0x000000ffff197224 */ /* 0x000fce00078e0000 */
.L_x_16563:
[----:B------:R-:W-:Y:S05]  /*1b600*/  BSYNC B1 ;  /* 0x0000000000017941 */ /* 0x000fea0003800000 */
.L_x_16561:
        /* <DEDUP_REMOVED lines=16> */
.L_x_16565:
[----:B------:R-:W-:Y:S02]  /*1b710*/  IMAD.MOV.U32 R0, RZ, RZ, R16 ;  /* 0x000000ffff007224 */ /* 0x000fe400078e0010 */
[----:B------:R-:W-:Y:S02]  /*1b720*/  IMAD.MOV.U32 R17, RZ, RZ, R64 ;  /* 0x000000ffff117224 */ /* 0x000fe400078e0040 */
[----:B------:R-:W-:Y:S02]  /*1b730*/  IMAD.MOV.U32 R64, RZ, RZ, R19 ;  /* 0x000000ffff407224 */ /* 0x000fe400078e0013 */
[----:B------:R-:W-:-:S07]  /*1b740*/  IMAD.MOV.U32 R16, RZ, RZ, R27 ;  /* 0x000000ffff107224 */ /* 0x000fce00078e001b */
.L_x_16566:
[----:B------:R-:W-:Y:S05]  /*1b750*/  BSYNC B1 ;  /* 0x0000000000017941 */ /* 0x000fea0003800000 */
.L_x_16564:
        /* <DEDUP_REMOVED lines=9> */
.L_x_16568:
[----:B------:R-:W-:Y:S01]  /*1b7f0*/  MOV R19, R0 ;  /* 0x0000000000137202 */ /* 0x000fe20000000f00 */
[----:B------:R-:W-:Y:S02]  /*1b800*/  IMAD.MOV.U32 R27, RZ, RZ, R17 ;  /* 0x000000ffff1b7224 */ /* 0x000fe400078e0011 */
[----:B------:R-:W-:Y:S02]  /*1b810*/  IMAD.MOV.U32 R0, RZ, RZ, R7 ;  /* 0x000000ffff007224 */ /* 0x000fe400078e0007 */
[----:B------:R-:W-:-:S07]  /*1b820*/  IMAD.MOV.U32 R17, RZ, RZ, R30 ;  /* 0x000000ffff117224 */ /* 0x000fce00078e001e */
.L_x_16569:
[----:B------:R-:W-:Y:S05]  /*1b830*/  BSYNC B1 ;  /* 0x0000000000017941 */ /* 0x000fea0003800000 */
.L_x_16567:
        /* <DEDUP_REMOVED lines=9> */
.L_x_16571:
[----:B------:R-:W-:Y:S01]  /*1b8d0*/  IMAD.MOV.U32 R30, RZ, RZ, R19 ;  /* 0x000000ffff1e7224 */ /* 0x000fe200078e0013 */
[----:B------:R-:W-:Y:S01]  /*1b8e0*/  MOV R7, R27 ;  /* 0x0000001b00077202 */ /* 0x000fe20000000f00 */
[----:B------:R-:W-:Y:S02]  /*1b8f0*/  IMAD.MOV.U32 R19, RZ, RZ, R34 ;  /* 0x000000ffff137224 */ /* 0x000fe400078e0022 */
[----:B------:R-:W-:-:S07]  /*1b900*/  IMAD.MOV.U32 R27, RZ, RZ, R26 ;  /* 0x000000ffff1b7224 */ /* 0x000fce00078e001a */
.L_x_16572:
[----:B------:R-:W-:Y:S05]  /*1b910*/  BSYNC B1 ;  /* 0x0000000000017941 */ /* 0x000fea0003800000 */
.L_x_16570:
        /* <DEDUP_REMOVED lines=9> */
.L_x_16574:
[----:B------:R-:W-:Y:S01]  /*1b9b0*/  IMAD.MOV.U32 R26, RZ, RZ, R30 ;  /* 0x000000ffff1a7224 */ /* 0x000fe200078e001e */
[----:B------:R-:W-:Y:S01]  /*1b9c0*/  MOV R30, R33 ;  /* 0x00000021001e7202 */ /* 0x000fe20000000f00 */
[----:B------:R-:W-:Y:S02]  /*1b9d0*/  IMAD.MOV.U32 R32, RZ, RZ, R7 ;  /* 0x000000ffff207224 */ /* 0x000fe400078e0007 */
[----:B------:R-:W-:-:S07]  /*1b9e0*/  IMAD.MOV.U32 R7, RZ, RZ, R6 ;  /* 0x000000ffff077224 */ /* 0x000fce00078e0006 */
.L_x_16575:
[----:B------:R-:W-:Y:S05]  /*1b9f0*/  BSYNC B1 ;  /* 0x0000000000017941 */ /* 0x000fea0003800000 */
.L_x_16573:
        /* <DEDUP_REMOVED lines=9> */
.L_x_16577:
[----:B------:R-:W-:Y:S02]  /*1ba90*/  IMAD.MOV.U32 R33, RZ, RZ, R26 ;  /* 0x000000ffff217224 */ /* 0x000fe400078e001a */
[----:B------:R-:W-:Y:S01]  /*1baa0*/  IMAD.MOV.U32 R6, RZ, RZ, R32 ;  /* 0x000000ffff067224 */ /* 0x000fe200078e0020 */
[----:B------:R-:W-:Y:S01]  /*1bab0*/  MOV R32, R5 ;  /* 0x0000000500207202 */ /* 0x000fe20000000f00 */
[----:B------:R-:W-:-:S07]  /*1bac0*/  IMAD.MOV.U32 R26, RZ, RZ, R29 ;  /* 0x000000ffff1a7224 */ /* 0x000fce00078e001d */
.L_x_16578:
[----:B------:R-:W-:Y:S05]  /*1bad0*/  BSYNC B1 ;  /* 0x0000000000017941 */ /* 0x000fea0003800000 */
.L_x_16576:
        /* <DEDUP_REMOVED lines=9> */
.L_x_16580:
[----:B------:R-:W-:Y:S02]  /*1bb70*/  IMAD.MOV.U32 R5, RZ, RZ, R33 ;  /* 0x000000ffff057224 */ /* 0x000fe400078e0021 */
[----:B------:R-:W-:Y:S02]  /*1bb80*/  IMAD.MOV.U32 R29, RZ, RZ, R6 ;  /* 0x000000ffff1d7224 */ /* 0x000fe400078e0006 */
[----:B------:R-:W-:Y:S02]  /*1bb90*/  IMAD.MOV.U32 R33, RZ, RZ, R4 ;  /* 0x000000ffff217224 */ /* 0x000fe400078e0004 */
[----:B------:R-:W-:-:S07]  /*1bba0*/  IMAD.MOV.U32 R6, RZ, RZ, R11 ;  /* 0x000000ffff067224 */ /* 0x000fce00078e000b */
.L_x_16581:
[----:B------:R-:W-:Y:S05]  /*1bbb0*/  BSYNC B1 ;  /* 0x0000000000017941 */ /* 0x000fea0003800000 */
.L_x_16579:
        /* <DEDUP_REMOVED lines=9> */
.L_x_16583:
[----:B------:R-:W-:Y:S02]  /*1bc50*/  IMAD.MOV.U32 R4, RZ, RZ, R5 ;  /* 0x000000ffff047224 */ /* 0x000fe400078e0005 */
[----:B------:R-:W-:Y:S02]  /*1bc60*/  IMAD.MOV.U32 R11, RZ, RZ, R29 ;  /* 0x000000ffff0b7224 */ /* 0x000fe400078e001d */
[----:B------:R-:W-:Y:S02]  /*1bc70*/  IMAD.MOV.U32 R5, RZ, RZ, R28 ;  /* 0x000000ffff057224 */ /* 0x000fe400078e001c */
[----:B------:R-:W-:-:S07]  /*1bc80*/  IMAD.MOV.U32 R29, RZ, RZ, R22 ;  /* 0x000000ffff1d7224 */ /* 0x000fce00078e0016 */
.L_x_16584:
[----:B------:R-:W-:Y:S05]  /*1bc90*/  BSYNC B1 ;  /* 0x0000000000017941 */ /* 0x000fea0003800000 */
.L_x_16582:
        /* <DEDUP_REMOVED lines=9> */
.L_x_16586:
[----:B------:R-:W-:Y:S02]  /*1bd30*/  IMAD.MOV.U32 R22, RZ, RZ, R4 ;  /* 0x000000ffff167224 */ /* 0x000fe400078e0004 */
[----:B------:R-:W-:Y:S02]  /*1bd40*/  IMAD.MOV.U32 R28, RZ, RZ, R11 ;  /* 0x000000ffff1c7224 */ /* 0x000fe400078e000b */
[----:B------:R-:W-:Y:S02]  /*1bd50*/  IMAD.MOV.U32 R4, RZ, RZ, R9 ;  /* 0x000000ffff047224 */ /* 0x000fe400078e0009 */
[----:B------:R-:W-:-:S07]  /*1bd60*/  IMAD.MOV.U32 R11, RZ, RZ, R10 ;  /* 0x000000ffff0b7224 */ /* 0x000fce00078e000a */
.L_x_16587:
[----:B------:R-:W-:Y:S05]  /*1bd70*/  BSYNC B1 ;  /* 0x0000000000017941 */ /* 0x000fea0003800000 */
.L_x_16585:
        /* <DEDUP_REMOVED lines=9> */
.L_x_16589:
[----:B------:R-:W-:Y:S01]  /*1be10*/  MOV R9, R22 ;  /* 0x0000001600097202 */ /* 0x000fe20000000f00 */
[----:B------:R-:W-:Y:S02]  /*1be20*/  IMAD.MOV.U32 R10, RZ, RZ, R28 ;  /* 0x000000ffff0a7224 */ /* 0x000fe400078e001c */
[----:B------:R-:W-:Y:S02]  /*1be30*/  IMAD.MOV.U32 R22, RZ, RZ, R31 ;  /* 0x000000ffff167224 */ /* 0x000fe400078e001f */
[----:B------:R-:W-:-:S07]  /*1be40*/  IMAD.MOV.U32 R28, RZ, RZ, R21 ;  /* 0x000000ffff1c7224 */ /* 0x000fce00078e0015 */
.L_x_16590:
[----:B------:R-:W-:Y:S05]  /*1be50*/  BSYNC B1 ;  /* 0x0000000000017941 */ /* 0x000fea0003800000 */
.L_x_16588:
        /* <DEDUP_REMOVED lines=9> */
.L_x_16592:
[----:B------:R-:W-:Y:S01]  /*1bef0*/  IMAD.MOV.U32 R21, RZ, RZ, R9 ;  /* 0x000000ffff157224 */ /* 0x000fe200078e0009 */
[----:B------:R-:W-:Y:S01]  /*1bf00*/  MOV R31, R10 ;  /* 0x0000000a001f7202 */ /* 0x000fe20000000f00 */
[----:B------:R-:W-:Y:S02]  /*1bf10*/  IMAD.MOV.U32 R9, RZ, RZ, R8 ;  /* 0x000000ffff097224 */ /* 0x000fe400078e0008 */
[----:B------:R-:W-:-:S07]  /*1bf20*/  IMAD.MOV.U32 R10, RZ, RZ, R15 ;  /* 0x000000ffff0a7224 */ /* 0x000fce00078e000f */
.L_x_16593:
[----:B------:R-:W-:Y:S05]  /*1bf30*/  BSYNC B1 ;  /* 0x0000000000017941 */ /* 0x000fea0003800000 */
.L_x_16591:
        /* <DEDUP_REMOVED lines=9> */
.L_x_16595:
[----:B------:R-:W-:Y:S01]  /*1bfd0*/  IMAD.MOV.U32 R8, RZ, RZ, R21 ;  /* 0x000000ffff087224 */ /* 0x000fe200078e0015 */
[----:B------:R-:W-:Y:S01]  /*1bfe0*/  MOV R21, R20 ;  /* 0x0000001400157202 */ /* 0x000fe20000000f00 */
[----:B------:R-:W-:Y:S02]  /*1bff0*/  IMAD.MOV.U32 R15, RZ, RZ, R31 ;  /* 0x000000ffff0f7224 */ /* 0x000fe400078e001f */
[----:B------:R-:W-:-:S07]  /*1c000*/  IMAD.MOV.U32 R31, RZ, RZ, R14 ;  /* 0x000000ffff1f7224 */ /* 0x000fce00078e000e */
.L_x_16596:
[----:B------:R-:W-:Y:S05]  /*1c010*/  BSYNC B1 ;  /* 0x0000000000017941 */ /* 0x000fea0003800000 */
.L_x_16594:
        /* <DEDUP_REMOVED lines=9> */
.L_x_16598:
[----:B------:R-:W-:Y:S02]  /*1c0b0*/  IMAD.MOV.U32 R14, RZ, RZ, R8 ;  /* 0x000000ffff0e7224 */ /* 0x000fe400078e0008 */
[----:B------:R-:W-:Y:S01]  /*1c0c0*/  IMAD.MOV.U32 R20, RZ, RZ, R15 ;  /* 0x000000ffff147224 */ /* 0x000fe200078e000f */
[----:B------:R-:W-:Y:S01]  /*1c0d0*/  MOV R15, R24 ;  /* 0x00000018000f7202 */ /* 0x000fe20000000f00 */
[----:B------:R-:W-:-:S07]  /*1c0e0*/  IMAD.MOV.U32 R8, RZ, RZ, R13 ;  /* 0x000000ffff087224 */ /* 0x000fce00078e000d */
.L_x_16599:
[----:B------:R-:W-:Y:S05]  /*1c0f0*/  BSYNC B1 ;  /* 0x0000000000017941 */ /* 0x000fea0003800000 */
.L_x_16597:
        /* <DEDUP_REMOVED lines=9> */
.L_x_16601:
[----:B------:R-:W-:Y:S02]  /*1c190*/  IMAD.MOV.U32 R13, RZ, RZ, R14 ;  /* 0x000000ffff0d7224 */ /* 0x000fe400078e000e */
[----:B------:R-:W-:Y:S02]  /*1c1a0*/  IMAD.MOV.U32 R24, RZ, RZ, R20 ;  /* 0x000000ffff187224 */ /* 0x000fe400078e0014 */
[----:B------:R-:W-:Y:S02]  /*1c1b0*/  IMAD.MOV.U32 R14, RZ, RZ, R23 ;  /* 0x000000ffff0e7224 */ /* 0x000fe400078e0017 */
[----:B------:R-:W-:-:S07]  /*1c1c0*/  IMAD.MOV.U32 R20, RZ, RZ, R3 ;  /* 0x000000ffff147224 */ /* 0x000fce00078e0003 */
.L_x_16602:
[----:B------:R-:W-:Y:S05]  /*1c1d0*/  BSYNC B1 ;  /* 0x0000000000017941 */ /* 0x000fea0003800000 */
.L_x_16600:
        /* <DEDUP_REMOVED lines=9> */
.L_x_16604:
[----:B------:R-:W-:Y:S02]  /*1c270*/  IMAD.MOV.U32 R3, RZ, RZ, R13 ;  /* 0x000000ffff037224 */ /* 0x000fe400078e000d */
[----:B------:R-:W-:Y:S02]  /*1c280*/  IMAD.MOV.U32 R23, RZ, RZ, R24 ;  /* 0x000000ffff177224 */ /* 0x000fe400078e0018 */
[----:B------:R-:W-:Y:S02]  /*1c290*/  IMAD.MOV.U32 R13, RZ, RZ, R12 ;  /* 0x000000ffff0d7224 */ /* 0x000fe400078e000c */
[----:B------:R-:W-:-:S07]  /*1c2a0*/  IMAD.MOV.U32 R24, RZ, RZ, R25 ;  /* 0x000000ffff187224 */ /* 0x000fce00078e0019 */
.L_x_16605:
[----:B------:R-:W-:Y:S05]  /*1c2b0*/  BSYNC B1 ;  /* 0x0000000000017941 */ /* 0x000fea0003800000 */
.L_x_16603:
        /* <DEDUP_REMOVED lines=9> */
.L_x_16607:
[----:B------:R-:W-:Y:S02]  /*1c350*/  IMAD.MOV.U32 R12, RZ, RZ, R3 ;  /* 0x000000ffff0c7224 */ /* 0x000fe400078e0003 */
[----:B------:R-:W-:Y:S02]  /*1c360*/  IMAD.MOV.U32 R25, RZ, RZ, R23 ;  /* 0x000000ffff197224 */ /* 0x000fe400078e0017 */
[----:B------:R-:W-:Y:S02]  /*1c370*/  IMAD.MOV.U32 R3, RZ, RZ, R18 ;  /* 0x000000ffff037224 */ /* 0x000fe400078e0012 */
[----:B------:R-:W-:-:S07]  /*1c380*/  IMAD.MOV.U32 R23, RZ, RZ, R2 ;  /* 0x000000ffff177224 */ /* 0x000fce00078e0002 */
.L_x_16608:
[----:B------:R-:W-:Y:S05]  /*1c390*/  BSYNC B1 ;  /* 0x0000000000017941 */ /* 0x000fea0003800000 */
.L_x_16606:
        /* <DEDUP_REMOVED lines=16> */
.L_x_16610:
[----:B------:R-:W-:Y:S02]  /*1c4a0*/  IMAD.MOV.U32 R2, RZ, RZ, R16 ;  /* 0x000000ffff027224 */ /* 0x000fe400078e0010 */
[----:B------:R-:W-:Y:S02]  /*1c4b0*/  IMAD.MOV.U32 R18, RZ, RZ, R64 ;  /* 0x000000ffff127224 */ /* 0x000fe400078e0040 */
[----:B------:R-:W-:Y:S02]  /*1c4c0*/  IMAD.MOV.U32 R64, RZ, RZ, R17 ;  /* 0x000000ffff407224 */ /* 0x000fe400078e0011 */
[----:B------:R-:W-:-:S07]  /*1c4d0*/  IMAD.MOV.U32 R16, RZ, RZ, R0 ;  /* 0x000000ffff107224 */ /* 0x000fce00078e0000 */
.L_x_16611:
[----:B------:R-:W-:Y:S05]  /*1c4e0*/  BSYNC B1 ;  /* 0x0000000000017941 */ /* 0x000fea0003800000 */
.L_x_16609:
        /* <DEDUP_REMOVED lines=9> */
.L_x_16613:
[----:B------:R-:W-:Y:S02]  /*1c580*/  IMAD.MOV.U32 R0, RZ, RZ, R2 ;  /* 0x000000ffff007224 */ /* 0x000fe400078e0002 */
[----:B------:R-:W-:Y:S02]  /*1c590*/  IMAD.MOV.U32 R34, RZ, RZ, R18 ;  /* 0x000000ffff227224 */ /* 0x000fe400078e0012 */
[----:B------:R-:W-:Y:S02]  /*1c5a0*/  IMAD.MOV.U32 R2, RZ, RZ, R19 ;  /* 0x000000ffff027224 */ /* 0x000fe400078e0013 */
[----:B------:R-:W-:-:S07]  /*1c5b0*/  IMAD.MOV.U32 R18, RZ, RZ, R27 ;  /* 0x000000ffff127224 */ /* 0x000fce00078e001b */
.L_x_16614:
[----:B------:R-:W-:Y:S05]  /*1c5c0*/  BSYNC B1 ;  /* 0x0000000000017941 */ /* 0x000fea0003800000 */
.L_x_16612:
        /* <DEDUP_REMOVED lines=9> */
.L_x_16616:
[----:B------:R-:W-:Y:S01]  /*1c660*/  MOV R17, R0 ;  /* 0x0000000000117202 */ /* 0x000fe20000000f00 */
[----:B------:R-:W-:Y:S02]  /*1c670*/  IMAD.MOV.U32 R19, RZ, RZ, R34 ;  /* 0x000000ffff137224 */ /* 0x000fe400078e0022 */
[----:B------:R-:W-:Y:S02]  /*1c680*/  IMAD.MOV.U32 R0, RZ, RZ, R30 ;  /* 0x000000ffff007224 */ /* 0x000fe400078e001e */
[----:B------:R-:W-:-:S07]  /*1c690*/  IMAD.MOV.U32 R34, RZ, RZ, R7 ;  /* 0x000000ffff227224 */ /* 0x000fce00078e0007 */
.L_x_16617:
[----:B------:R-:W-:Y:S05]  /*1c6a0*/  BSYNC B1 ;  /* 0x0000000000017941 */ /* 0x000fea0003800000 */
.L_x_16615:
        /* <DEDUP_REMOVED lines=9> */
.L_x_16619:
[----:B------:R-:W-:Y:S01]  /*1c740*/  IMAD.MOV.U32 R30, RZ, RZ, R17 ;  /* 0x000000ffff1e7224 */ /* 0x000fe200078e0011 */
[----:B------:R-:W-:Y:S01]  /*1c750*/  MOV R27, R19 ;  /* 0x00000013001b7202 */ /* 0x000fe20000000f00 */
[----:B------:R-:W-:Y:S02]  /*1c760*/  IMAD.MOV.U32 R17, RZ, RZ, R26 ;  /* 0x000000ffff117224 */ /* 0x000fe400078e001a */
[----:B------:R-:W-:-:S07]  /*1c770*/  IMAD.MOV.U32 R19, RZ, RZ, R32 ;  /* 0x000000ffff137224 */ /* 0x000fce00078e0020 */
.L_x_16620:
[----:B------:R-:W-:Y:S05]  /*1c780*/  BSYNC B1 ;  /* 0x0000000000017941 */ /* 0x000fea0003800000 */
.L_x_16618:
        /* <DEDUP_REMOVED lines=9> */
.L_x_16622:
[----:B------:R-:W-:Y:S01]  /*1c820*/  IMAD.MOV.U32 R26, RZ, RZ, R30 ;  /* 0x000000ffff1a7224 */ /* 0x000fe200078e001e */
[----:B------:R-:W-:Y:S01]  /*1c830*/  MOV R30, R33 ;  /* 0x00000021001e7202 */ /* 0x000fe20000000f00 */
[----:B------:R-:W-:Y:S02]  /*1c840*/  IMAD.MOV.U32 R32, RZ, RZ, R27 ;  /* 0x000000ffff207224 */ /* 0x000fe400078e001b */
[----:B------:R-:W-:-:S07]  /*1c850*/  IMAD.MOV.U32 R27, RZ, RZ, R6 ;  /* 0x000000ffff1b7224 */ /* 0x000fce00078e0006 */
.L_x_16623:
[----:B------:R-:W-:Y:S05]  /*1c860*/  BSYNC B1 ;  /* 0x0000000000017941 */ /* 0x000fea0003800000 */
.L_x_16621:
        /* <DEDUP_REMOVED lines=9> */
.L_x_16625:
[----:B------:R-:W-:Y:S02]  /*1c900*/  IMAD.MOV.U32 R33, RZ, RZ, R26 ;  /* 0x000000ffff217224 */ /* 0x000fe400078e001a */
[----:B------:R-:W-:Y:S01]  /*1c910*/  IMAD.MOV.U32 R36, RZ, RZ, R32 ;  /* 0x000000ffff247224 */ /* 0x000fe200078e0020 */
[----:B------:R-:W-:Y:S01]  /*1c920*/  MOV R32, R29 ;  /* 0x0000001d00207202 */ /* 0x000fe20000000f00 */
[----:B------:R-:W-:-:S07]  /*1c930*/  IMAD.MOV.U32 R26, RZ, RZ, R5 ;  /* 0x000000ffff1a7224 */ /* 0x000fce00078e0005 */
.L_x_16626:
[----:B------:R-:W-:Y:S05]  /*1c940*/  BSYNC B1 ;  /* 0x0000000000017941 */ /* 0x000fea0003800000 */
.L_x_16624:
        /* <DEDUP_REMOVED lines=9> */
.L_x_16628:
[----:B------:R-:W-:Y:S02]  /*1c9e0*/  IMAD.MOV.U32 R29, RZ, RZ, R33 ;  /* 0x000000ffff1d7224 */ /* 0x000fe400078e0021 */
[----:B------:R-:W-:Y:S02]  /*1c9f0*/  IMAD.MOV.U32 R35, RZ, RZ, R36 ;  /* 0x000000ffff237224 */ /* 0x000fe400078e0024 */
[----:B------:R-:W-:Y:S02]  /*1ca00*/  IMAD.MOV.U32 R33, RZ, RZ, R4 ;  /* 0x000000ffff217224 */ /* 0x000fe400078e0004 */
[----:B------:R-:W-:-:S07]  /*1ca10*/  IMAD.MOV.U32 R36, RZ, RZ, R11 ;  /* 0x000000ffff247224 */ /* 0x000fce00078e000b */
.L_x_16629:
[----:B------:R-:W-:Y:S05]  /*1ca20*/  BSYNC B1 ;  /* 0x0000000000017941 */ /* 0x000fea0003800000 */
.L_x_16627:
        /* <DEDUP_REMOVED lines=9> */
.L_x_16631:
[----:B------:R-:W-:Y:S02]  /*1cac0*/  IMAD.MOV.U32 R38, RZ, RZ, R29 ;  /* 0x000000ffff267224 */ /* 0x000fe400078e001d */
[----:B------:R-:W-:Y:S02]  /*1cad0*/  IMAD.MOV.U32 R39, RZ, RZ, R35 ;  /* 0x000000ffff277224 */ /* 0x000fe400078e0023 */
[----:B------:R-:W-:Y:S02]  /*1cae0*/  IMAD.MOV.U32 R29, RZ, RZ, R22 ;  /* 0x000000ffff1d7224 */ /* 0x000fe400078e0016 */
[----:B------:R-:W-:-:S07]  /*1caf0*/  IMAD.MOV.U32 R35, RZ, RZ, R28 ;  /* 0x000000ffff237224 */ /* 0x000fce00078e001c */
.L_x_16632:
[----:B------:R-:W-:Y:S05]  /*1cb00*/  BSYNC B1 ;  /* 0x0000000000017941 */ /* 0x000fea0003800000 */
.L_x_16630:
        /* <DEDUP_REMOVED lines=9> */
.L_x_16634:
[----:B------:R-:W-:Y:S02]  /*1cba0*/  IMAD.MOV.U32 R28, RZ, RZ, R38 ;  /* 0x000000ffff1c7224 */ /* 0x000fe400078e0026 */
[----:B------:R-:W-:Y:S02]  /*1cbb0*/  IMAD.MOV.U32 R40, RZ, RZ, R39 ;  /* 0x000000ffff287224 */ /* 0x000fe400078e0027 */
[----:B------:R-:W-:Y:S02]  /*1cbc0*/  IMAD.MOV.U32 R38, RZ, RZ, R9 ;  /* 0x000000ffff267224 */ /* 0x000fe400078e0009 */
[----:B------:R-:W-:-:S07]  /*1cbd0*/  IMAD.MOV.U32 R39, RZ, RZ, R10 ;  /* 0x000000ffff277224 */ /* 0x000fce00078e000a */
.L_x_16635:
[----:B------:R-:W-:Y:S05]  /*1cbe0*/  BSYNC B1 ;  /* 0x0000000000017941 */ /* 0x000fea0003800000 */
.L_x_16633:
        /* <DEDUP_REMOVED lines=9> */
.L_x_16637:
[----:B------:R-:W-:Y:S01]  /*1cc80*/  MOV R41, R28 ;  /* 0x0000001c00297202 */ /* 0x000fe20000000f00 */
[----:B------:R-:W-:Y:S02]  /*1cc90*/  IMAD.MOV.U32 R42, RZ, RZ, R40 ;  /* 0x000000ffff2a7224 */ /* 0x000fe400078e0028 */
[----:B------:R-:W-:Y:S02]  /*1cca0*/  IMAD.MOV.U32 R28, RZ, RZ, R21 ;  /* 0x000000ffff1c7224 */ /* 0x000fe400078e0015 */
[----:B------:R-:W-:-:S07]  /*1ccb0*/  IMAD.MOV.U32 R40, RZ, RZ, R31 ;  /* 0x000000ffff287224 */ /* 0x000fce00078e001f */
.L_x_16638:
[----:B------:R-:W-:Y:S05]  /*1ccc0*/  BSYNC B1 ;  /* 0x0000000000017941 */ /* 0x000fea0003800000 */
.L_x_16636:
        /* <DEDUP_REMOVED lines=9> */
.L_x_16640:
[----:B------:R-:W-:Y:S01]  /*1cd60*/  IMAD.MOV.U32 R43, RZ, RZ, R41 ;  /* 0x000000ffff2b7224 */ /* 0x000fe200078e0029 */
[----:B------:R-:W-:Y:S01]  /*1cd70*/  MOV R45, R42 ;  /* 0x0000002a002d7202 */ /* 0x000fe20000000f00 */
[----:B------:R-:W-:Y:S02]  /*1cd80*/  IMAD.MOV.U32 R41, RZ, RZ, R8 ;  /* 0x000000ffff297224 */ /* 0x000fe400078e0008 */
[----:B------:R-:W-:-:S07]  /*1cd90*/  IMAD.MOV.U32 R42, RZ, RZ, R15 ;  /* 0x000000ffff2a7224 */ /* 0x000fce00078e000f */
.L_x_16641:
[----:B------:R-:W-:Y:S05]  /*1cda0*/  BSYNC B1 ;  /* 0x0000000000017941 */ /* 0x000fea0003800000 */
.L_x_16639:
        /* <DEDUP_REMOVED lines=9> */
.L_x_16643:
[----:B------:R-:W-:Y:S01]  /*1ce40*/  IMAD.MOV.U32 R44, RZ, RZ, R43 ;  /* 0x000000ffff2c7224 */ /* 0x000fe200078e002b */
[----:B------:R-:W-:Y:S01]  /*1ce50*/  MOV R43, R14 ;  /* 0x0000000e002b7202 */ /* 0x000fe20000000f00 */
[----:B------:R-:W-:Y:S02]  /*1ce60*/  IMAD.MOV.U32 R46, RZ, RZ, R45 ;  /* 0x000000ffff2e7224 */ /* 0x000fe400078e002d */
[----:B------:R-:W-:-:S07]  /*1ce70*/  IMAD.MOV.U32 R45, RZ, RZ, R20 ;  /* 0x000000ffff2d7224 */ /* 0x000fce00078e0014 */
.L_x_16644:
[----:B------:R-:W-:Y:S05]  /*1ce80*/  BSYNC B1 ;  /* 0x0000000000017941 */ /* 0x000fea0003800000 */
.L_x_16642:
        /* <DEDUP_REMOVED lines=9> */
.L_x_16646:
[----:B------:R-:W-:Y:S02]  /*1cf20*/  IMAD.MOV.U32 R47, RZ, RZ, R44 ;  /* 0x000000ffff2f7224 */ /* 0x000fe400078e002c */
[----:B------:R-:W-:Y:S01]  /*1cf30*/  IMAD.MOV.U32 R48, RZ, RZ, R46 ;  /* 0x000000ffff307224 */ /* 0x000fe200078e002e */
[----:B------:R-:W-:Y:S01]  /*1cf40*/  MOV R46, R24 ;  /* 0x00000018002e7202 */ /* 0x000fe20000000f00 */
[----:B------:R-:W-:-:S07]  /*1cf50*/  IMAD.MOV.U32 R44, RZ, RZ, R13 ;  /* 0x000000ffff2c7224 */ /* 0x000fce00078e000d */
.L_x_16647:
[----:B------:R-:W-:Y:S05]  /*1cf60*/  BSYNC B1 ;  /* 0x0000000000017941 */ /* 0x000fea0003800000 */
.L_x_16645:
        /* <DEDUP_REMOVED lines=9> */
.L_x_16649:
[----:B------:R-:W-:Y:S02]  /*1d000*/  IMAD.MOV.U32 R49, RZ, RZ, R47 ;  /* 0x000000ffff317224 */ /* 0x000fe400078e002f */
[----:B------:R-:W-:Y:S02]  /*1d010*/  IMAD.MOV.U32 R50, RZ, RZ, R48 ;  /* 0x000000ffff327224 */ /* 0x000fe400078e0030 */
[----:B------:R-:W-:Y:S02]  /*1d020*/  IMAD.MOV.U32 R47, RZ, RZ, R3 ;  /* 0x000000ffff2f7224 */ /* 0x000fe400078e0003 */
[----:B------:R-:W-:-:S07]  /*1d030*/  IMAD.MOV.U32 R48, RZ, RZ, R23 ;  /* 0x000000ffff307224 */ /* 0x000fce00078e0017 */
.L_x_16650:
[----:B------:R-:W-:Y:S05]  /*1d040*/  BSYNC B1 ;  /* 0x0000000000017941 */ /* 0x000fea0003800000 */
.L_x_16648:
        /* <DEDUP_REMOVED lines=9> */
.L_x_16652:
[----:B------:R-:W-:Y:S02]  /*1d0e0*/  IMAD.MOV.U32 R51, RZ, RZ, R49 ;  /* 0x000000ffff337224 */ /* 0x000fe400078e0031 */
[----:B------:R-:W-:Y:S02]  /*1d0f0*/  IMAD.MOV.U32 R53, RZ, RZ, R50 ;  /* 0x000000ffff357224 */ /* 0x000fe400078e0032 */
[----:B------:R-:W-:Y:S02]  /*1d100*/  IMAD.MOV.U32 R49, RZ, RZ, R12 ;  /* 0x000000ffff317224 */ /* 0x000fe400078e000c */
[----:B------:R-:W-:-:S07]  /*1d110*/  IMAD.MOV.U32 R50, RZ, RZ, R25 ;  /* 0x000000ffff327224 */ /* 0x000fce00078e0019 */
.L_x_16653:
[----:B------:R-:W-:Y:S05]  /*1d120*/  BSYNC B1 ;  /* 0x0000000000017941 */ /* 0x000fea0003800000 */
.L_x_16651:
        /* <DEDUP_REMOVED lines=16> */
.L_x_16655:
[----:B------:R-:W-:Y:S02]  /*1d230*/  IMAD.MOV.U32 R23, RZ, RZ, R16 ;  /* 0x000000ffff177224 */ /* 0x000fe400078e0010 */
[----:B------:R-:W-:Y:S02]  /*1d240*/  IMAD.MOV.U32 R7, RZ, RZ, R64 ;  /* 0x000000ffff077224 */ /* 0x000fe400078e0040 */
[----:B------:R-:W-:Y:S02]  /*1d250*/  IMAD.MOV.U32 R64, RZ, RZ, R18 ;  /* 0x000000ffff407224 */ /* 0x000fe400078e0012 */
[----:B------:R-:W-:-:S07]  /*1d260*/  IMAD.MOV.U32 R16, RZ, RZ, R2 ;  /* 0x000000ffff107224 */ /* 0x000fce00078e0002 */
.L_x_16656:
[----:B------:R-:W-:Y:S05]  /*1d270*/  BSYNC B1 ;  /* 0x0000000000017941 */ /* 0x000fea0003800000 */
.L_x_16654:
        /* <DEDUP_REMOVED lines=9> */
.L_x_16658:
[----:B------:R-:W-:Y:S02]  /*1d310*/  IMAD.MOV.U32 R22, RZ, RZ, R23 ;  /* 0x000000ffff167224 */ /* 0x000fe400078e0017 */
[----:B------:R-:W-:Y:S02]  /*1d320*/  IMAD.MOV.U32 R6, RZ, RZ, R7 ;  /* 0x000000ffff067224 */ /* 0x000fe400078e0007 */
[----:B------:R-:W-:Y:S02]  /*1d330*/  IMAD.MOV.U32 R23, RZ, RZ, R0 ;  /* 0x000000ffff177224 */ /* 0x000fe400078e0000 */
[----:B------:R-:W-:-:S07]  /*1d340*/  IMAD.MOV.U32 R7, RZ, RZ, R34 ;  /* 0x000000ffff077224 */ /* 0x000fce00078e0022 */
.L_x_16659:
[----:B------:R-:W-:Y:S05]  /*1d350*/  BSYNC B1 ;  /* 0x0000000000017941 */ /* 0x000fea0003800000 */
.L_x_16657:
        /* <DEDUP_REMOVED lines=9> */
.L_x_16661:
[----:B------:R-:W-:Y:S02]  /*1d3f0*/  IMAD.MOV.U32 R21, RZ, RZ, R22 ;  /* 0x000000ffff157224 */ /* 0x000fe400078e0016 */
[----:B------:R-:W-:Y:S02]  /*1d400*/  IMAD.MOV.U32 R5, RZ, RZ, R6 ;  /* 0x000000ffff057224 */ /* 0x000fe400078e0006 */
[----:B------:R-:W-:Y:S02]  /*1d410*/  IMAD.MOV.U32 R22, RZ, RZ, R17 ;  /* 0x000000ffff167224 */ /* 0x000fe400078e0011 */
[----:B------:R-:W-:-:S07]  /*1d420*/  IMAD.MOV.U32 R6, RZ, RZ, R19 ;  /* 0x000000ffff067224 */ /* 0x000fce00078e0013 */
.L_x_16662:
[----:B------:R-:W-:Y:S05]  /*1d430*/  BSYNC B1 ;  /* 0x0000000000017941 */ /* 0x000fea0003800000 */
.L_x_16660:
        /* <DEDUP_REMOVED lines=9> */
.L_x_16664:
[----:B------:R-:W-:Y:S01]  /*1d4d0*/  MOV R20, R21 ;  /* 0x0000001500147202 */ /* 0x000fe20000000f00 */
[----:B------:R-:W-:Y:S02]  /*1d4e0*/  IMAD.MOV.U32 R4, RZ, RZ, R5 ;  /* 0x000000ffff047224 */ /* 0x000fe400078e0005 */
[----:B------:R-:W-:Y:S02]  /*1d4f0*/  IMAD.MOV.U32 R21, RZ, RZ, R30 ;  /* 0x000000ffff157224 */ /* 0x000fe400078e001e */
[----:B------:R-:W-:-:S07]  /*1d500*/  IMAD.MOV.U32 R5, RZ, RZ, R27 ;  /* 0x000000ffff057224 */ /* 0x000fce00078e001b */
.L_x_16665:
[----:B------:R-:W-:Y:S05]  /*1d510*/  BSYNC B1 ;  /* 0x0000000000017941 */ /* 0x000fea0003800000 */
.L_x_16663:
        /* <DEDUP_REMOVED lines=9> */
.L_x_16667:
[----:B------:R-:W-:Y:S01]  /*1d5b0*/  IMAD.MOV.U32 R27, RZ, RZ, R20 ;  /* 0x000000ffff1b7224 */ /* 0x000fe200078e0014 */
[----:B------:R-:W-:Y:S01]  /*1d5c0*/  MOV R11, R4 ;  /* 0x00000004000b7202 */ /* 0x000fe20000000f00 */
[----:B------:R-:W-:Y:S02]  /*1d5d0*/  IMAD.MOV.U32 R20, RZ, RZ, R26 ;  /* 0x000000ffff147224 */ /* 0x000fe400078e001a */
[----:B------:R-:W-:-:S07]  /*1d5e0*/  IMAD.MOV.U32 R4, RZ, RZ, R32 ;  /* 0x000000ffff047224 */ /* 0x000fce00078e0020 */
.L_x_16668:
[----:B------:R-:W-:Y:S05]  /*1d5f0*/  BSYNC B1 ;  /* 0x0000000000017941 */ /* 0x000fea0003800000 */
.L_x_16666:
        /* <DEDUP_REMOVED lines=9> */
.L_x_16670:
[----:B------:R-:W-:Y:S01]  /*1d690*/  IMAD.MOV.U32 R26, RZ, RZ, R27 ;  /* 0x000000ffff1a7224 */ /* 0x000fe200078e001b */
[----:B------:R-:W-:Y:S01]  /*1d6a0*/  MOV R27, R33 ;  /* 0x00000021001b7202 */ /* 0x000fe20000000f00 */
[----:B------:R-:W-:Y:S02]  /*1d6b0*/  IMAD.MOV.U32 R10, RZ, RZ, R11 ;  /* 0x000000ffff0a7224 */ /* 0x000fe400078e000b */
[----:B------:R-:W-:-:S07]  /*1d6c0*/  IMAD.MOV.U32 R11, RZ, RZ, R36 ;  /* 0x000000ffff0b7224 */ /* 0x000fce00078e0024 */
.L_x_16671:
[----:B------:R-:W-:Y:S05]  /*1d6d0*/  BSYNC B1 ;  /* 0x0000000000017941 */ /* 0x000fea0003800000 */
.L_x_16669:
        /* <DEDUP_REMOVED lines=9> */
.L_x_16673:
[----:B------:R-:W-:Y:S02]  /*1d770*/  IMAD.MOV.U32 R25, RZ, RZ, R26 ;  /* 0x000000ffff197224 */ /* 0x000fe400078e001a */
[----:B------:R-:W-:Y:S01]  /*1d780*/  IMAD.MOV.U32 R9, RZ, RZ, R10 ;  /* 0x000000ffff097224 */ /* 0x000fe200078e000a */
[----:B------:R-:W-:Y:S01]  /*1d790*/  MOV R10, R35 ;  /* 0x00000023000a7202 */ /* 0x000fe20000000f00 */
[----:B------:R-:W-:-:S07]  /*1d7a0*/  IMAD.MOV.U32 R26, RZ, RZ, R29 ;  /* 0x000000ffff1a7224 */ /* 0x000fce00078e001d */
.L_x_16674:
[----:B------:R-:W-:Y:S05]  /*1d7b0*/  BSYNC B1 ;  /* 0x0000000000017941 */ /* 0x000fea0003800000 */
.L_x_16672:
        /* <DEDUP_REMOVED lines=9> */
.L_x_16676:
[----:B------:R-:W-:Y:S02]  /*1d850*/  IMAD.MOV.U32 R24, RZ, RZ, R25 ;  /* 0x000000ffff187224 */ /* 0x000fe400078e0019 */
[----:B------:R-:W-:Y:S02]  /*1d860*/  IMAD.MOV.U32 R8, RZ, RZ, R9 ;  /* 0x000000ffff087224 */ /* 0x000fe400078e0009 */
[----:B------:R-:W-:Y:S02]  /*1d870*/  IMAD.MOV.U32 R25, RZ, RZ, R38 ;  /* 0x000000ffff197224 */ /* 0x000fe400078e0026 */
[----:B------:R-:W-:-:S07]  /*1d880*/  IMAD.MOV.U32 R9, RZ, RZ, R39 ;  /* 0x000000ffff097224 */ /* 0x000fce00078e0027 */
.L_x_16677:
[----:B------:R-:W-:Y:S05]  /*1d890*/  BSYNC B1 ;  /* 0x0000000000017941 */ /* 0x000fea0003800000 */
.L_x_16675:
        /* <DEDUP_REMOVED lines=9> */
.L_x_16679:
[----:B------:R-:W-:Y:S02]  /*1d930*/  IMAD.MOV.U32 R31, RZ, RZ, R24 ;  /* 0x000000ffff1f7224 */ /* 0x000fe400078e0018 */
[----:B------:R-:W-:Y:S02]  /*1d940*/  IMAD.MOV.U32 R15, RZ, RZ, R8 ;  /* 0x000000ffff0f7224 */ /* 0x000fe400078e0008 */
[----:B------:R-:W-:Y:S02]  /*1d950*/  IMAD.MOV.U32 R24, RZ, RZ, R28 ;  /* 0x000000ffff187224 */ /* 0x000fe400078e001c */
[----:B------:R-:W-:-:S07]  /*1d960*/  IMAD.MOV.U32 R8, RZ, RZ, R40 ;  /* 0x000000ffff087224 */ /* 0x000fce00078e0028 */
.L_x_16680:
[----:B------:R-:W-:Y:S05]  /*1d970*/  BSYNC B1 ;  /* 0x0000000000017941 */ /* 0x000fea0003800000 */
.L_x_16678:
        /* <DEDUP_REMOVED lines=9> */
.L_x_16682:
[----:B------:R-:W-:Y:S02]  /*1da10*/  IMAD.MOV.U32 R30, RZ, RZ, R31 ;  /* 0x000000ffff1e7224 */ /* 0x000fe400078e001f */
[----:B------:R-:W-:Y:S02]  /*1da20*/  IMAD.MOV.U32 R14, RZ, RZ, R15 ;  /* 0x000000ffff0e7224 */ /* 0x000fe400078e000f */
[----:B------:R-:W-:Y:S02]  /*1da30*/  IMAD.MOV.U32 R31, RZ, RZ, R41 ;  /* 0x000000ffff1f7224 */ /* 0x000fe400078e0029 */
[----:B------:R-:W-:-:S07]  /*1da40*/  IMAD.MOV.U32 R15, RZ, RZ, R42 ;  /* 0x000000ffff0f7224 */ /* 0x000fce00078e002a */
.L_x_16683:
[----:B------:R-:W-:Y:S05]  /*1da50*/  BSYNC B1 ;  /* 0x0000000000017941 */ /* 0x000fea0003800000 */
.L_x_16681:
        /* <DEDUP_REMOVED lines=9> */
.L_x_16685:
[----:B------:R-:W-:Y:S01]  /*1daf0*/  MOV R29, R30 ;  /* 0x0000001e001d7202 */ /* 0x000fe20000000f00 */
[----:B------:R-:W-:Y:S02]  /*1db00*/  IMAD.MOV.U32 R13, RZ, RZ, R14 ;  /* 0x000000ffff0d7224 */ /* 0x000fe400078e000e */
[----:B------:R-:W-:Y:S02]  /*1db10*/  IMAD.MOV.U32 R30, RZ, RZ, R43 ;  /* 0x000000ffff1e7224 */ /* 0x000fe400078e002b */
[----:B------:R-:W-:-:S07]  /*1db20*/  IMAD.MOV.U32 R14, RZ, RZ, R45 ;  /* 0x000000ffff0e7224 */ /* 0x000fce00078e002d */
.L_x_16686:
[----:B------:R-:W-:Y:S05]  /*1db30*/  BSYNC B1 ;  /* 0x0000000000017941 */ /* 0x000fea0003800000 */
.L_x_16684:
        /* <DEDUP_REMOVED lines=9> */
.L_x_16688:
[----:B------:R-:W-:Y:S01]  /*1dbd0*/  IMAD.MOV.U32 R28, RZ, RZ, R29 ;  /* 0x000000ffff1c7224 */ /* 0x000fe200078e001d */
[----:B------:R-:W-:Y:S01]  /*1dbe0*/  MOV R12, R13 ;  /* 0x0000000d000c7202 */ /* 0x000fe20000000f00 */
[----:B------:R-:W-:Y:S02]  /*1dbf0*/  IMAD.MOV.U32 R29, RZ, RZ, R44 ;  /* 0x000000ffff1d7224 */ /* 0x000fe400078e002c */
[----:B------:R-:W-:-:S07]  /*1dc00*/  IMAD.MOV.U32 R13, RZ, RZ, R46 ;  /* 0x000000ffff0d7224 */ /* 0x000fce00078e002e */
.L_x_16689:
[----:B------:R-:W-:Y:S05]  /*1dc10*/  BSYNC B1 ;  /* 0x0000000000017941 */ /* 0x000fea0003800000 */
.L_x_16687:
        /* <DEDUP_REMOVED lines=9> */
.L_x_16691:
[----:B------:R-:W-:Y:S01]  /*1dcb0*/  IMAD.MOV.U32 R3, RZ, RZ, R28 ;  /* 0x000000ffff037224 */ /* 0x000fe200078e001c */
[----:B------:R-:W-:Y:S01]  /*1dcc0*/  MOV R28, R47 ;  /* 0x0000002f001c7202 */ /* 0x000fe20000000f00 */
[----:B------:R-:W-:Y:S02]  /*1dcd0*/  IMAD.MOV.U32 R19, RZ, RZ, R12 ;  /* 0x000000ffff137224 */ /* 0x000fe400078e000c */
[----:B------:R-:W-:-:S07]  /*1dce0*/  IMAD.MOV.U32 R12, RZ, RZ, R48 ;  /* 0x000000ffff0c7224 */ /* 0x000fce00078e0030 */
.L_x_16692:
[----:B------:R-:W-:Y:S05]  /*1dcf0*/  BSYNC B1 ;  /* 0x0000000000017941 */ /* 0x000fea0003800000 */
.L_x_16690:
        /* <DEDUP_REMOVED lines=9> */
.L_x_16694:
[----:B------:R-:W-:Y:S02]  /*1dd90*/  IMAD.MOV.U32 R2, RZ, RZ, R3 ;  /* 0x000000ffff027224 */ /* 0x000fe400078e0003 */
[----:B------:R-:W-:Y:S01]  /*1dda0*/  IMAD.MOV.U32 R18, RZ, RZ, R19 ;  /* 0x000000ffff127224 */ /* 0x000fe200078e0013 */
[----:B------:R-:W-:Y:S01]  /*1ddb0*/  MOV R19, R50 ;  /* 0x0000003200137202 */ /* 0x000fe20000000f00 */
[----:B------:R-:W-:-:S07]  /*1ddc0*/  IMAD.MOV.U32 R3, RZ, RZ, R49 ;  /* 0x000000ffff037224 */ /* 0x000fce00078e0031 */
.L_x_16695:
[----:B------:R-:W-:Y:S05]  /*1ddd0*/  BSYNC B1 ;  /* 0x0000000000017941 */ /* 0x000fea0003800000 */
.L_x_16693:
        /* <DEDUP_REMOVED lines=8> */
.L_x_16696:
[----:B------:R-:W-:Y:S02]  /*1de60*/  IMAD.MOV.U32 R0, RZ, RZ, R2 ;  /* 0x000000ffff007224 */ /* 0x000fe400078e0002 */
[----:B------:R-:W-:Y:S02]  /*1de70*/  IMAD.MOV.U32 R17, RZ, RZ, R18 ;  /* 0x000000ffff117224 */ /* 0x000fe400078e0012 */
[----:B------:R-:W-:Y:S02]  /*1de80*/  IMAD.MOV.U32 R2, RZ, RZ, R51 ;  /* 0x000000ffff027224 */ /* 0x000fe400078e0033 */
[----:B------:R-:W-:-:S07]  /*1de90*/  IMAD.MOV.U32 R18, RZ, RZ, R53 ;  /* 0x000000ffff127224 */ /* 0x000fce00078e0035 */
.L_x_15978:
[----:B------:R-:W-:Y:S05]  /*1dea0*/  BSYNC B0 ;  /* 0x0000000000007941 */ /* 0x000fea0003800000 */
.L_x_15977:
        /* <DEDUP_REMOVED lines=51> */
.L_x_16700:
[----:B------:R-:W-:Y:S01]  /*1e1e0*/  IMAD.MOV.U32 R35, RZ, RZ, R16 ;  /* 0x000000ffff237224 */ /* 0x000fe200078e0010 */
[----:B------:R-:W-:Y:S01]  /*1e1f0*/  MOV R16, R23 ;  /* 0x0000001700107202 */ /* 0x000fe20000000f00 */
[----:B------:R-:W-:Y:S02]  /*1e200*/  IMAD.MOV.U32 R33, RZ, RZ, R64 ;  /* 0x000000ffff217224 */ /* 0x000fe400078e0040 */
[----:B------:R-:W-:-:S07]  /*1e210*/  IMAD.MOV.U32 R64, RZ, RZ, R7 ;  /* 0x000000ffff407224 */ /* 0x000fce00078e0007 */
.L_x_16701:
[----:B------:R-:W-:Y:S05]  /*1e220*/  BSYNC B1 ;  /* 0x0000000000017941 */ /* 0x000fea0003800000 */
.L_x_16699:
        /* <DEDUP_REMOVED lines=9> */
.L_x_16703:
[----:B------:R-:W-:Y:S02]  /*1e2c0*/  IMAD.MOV.U32 R60, RZ, RZ, R35 ;  /* 0x000000ffff3c7224 */ /* 0x000fe400078e0023 */
[----:B------:R-:W-:Y:S02]  /*1e2d0*/  IMAD.MOV.U32 R58, RZ, RZ, R33 ;  /* 0x000000ffff3a7224 */ /* 0x000fe400078e0021 */
[----:B------:R-:W-:Y:S02]  /*1e2e0*/  IMAD.MOV.U32 R35, RZ, RZ, R22 ;  /* 0x000000ffff237224 */ /* 0x000fe400078e0016 */
[----:B------:R-:W-:-:S07]  /*1e2f0*/  IMAD.MOV.U32 R33, RZ, RZ, R6 ;  /* 0x000000ffff217224 */ /* 0x000fce00078e0006 */
.L_x_16704:
[----:B------:R-:W-:Y:S05]  /*1e300*/  BSYNC B1 ;  /* 0x0000000000017941 */ /* 0x000fea0003800000 */
.L_x_16702:
        /* <DEDUP_REMOVED lines=9> */
.L_x_16706:
[----:B------:R-:W-:Y:S02]  /*1e3a0*/  IMAD.MOV.U32 R23, RZ, RZ, R60 ;  /* 0x000000ffff177224 */ /* 0x000fe400078e003c */
[----:B------:R-:W-:Y:S02]  /*1e3b0*/  IMAD.MOV.U32 R7, RZ, RZ, R58 ;  /* 0x000000ffff077224 */ /* 0x000fe400078e003a */
[----:B------:R-:W-:Y:S02]  /*1e3c0*/  IMAD.MOV.U32 R60, RZ, RZ, R21 ;  /* 0x000000ffff3c7224 */ /* 0x000fe400078e0015 */
[----:B------:R-:W-:-:S07]  /*1e3d0*/  IMAD.MOV.U32 R58, RZ, RZ, R5 ;  /* 0x000000ffff3a7224 */ /* 0x000fce00078e0005 */
.L_x_16707:
[----:B------:R-:W-:Y:S05]  /*1e3e0*/  BSYNC B1 ;  /* 0x0000000000017941 */ /* 0x000fea0003800000 */
.L_x_16705:
        /* <DEDUP_REMOVED lines=9> */
.L_x_16709:
[----:B------:R-:W-:Y:S02]  /*1e480*/  IMAD.MOV.U32 R22, RZ, RZ, R23 ;  /* 0x000000ffff167224 */ /* 0x000fe400078e0017 */
[----:B------:R-:W-:Y:S02]  /*1e490*/  IMAD.MOV.U32 R6, RZ, RZ, R7 ;  /* 0x000000ffff067224 */ /* 0x000fe400078e0007 */
[----:B------:R-:W-:Y:S02]  /*1e4a0*/  IMAD.MOV.U32 R23, RZ, RZ, R20 ;  /* 0x000000ffff177224 */ /* 0x000fe400078e0014 */
[----:B------:R-:W-:-:S07]  /*1e4b0*/  IMAD.MOV.U32 R7, RZ, RZ, R4 ;  /* 0x000000ffff077224 */ /* 0x000fce00078e0004 */
.L_x_16710:
[----:B------:R-:W-:Y:S05]  /*1e4c0*/  BSYNC B1 ;  /* 0x0000000000017941 */ /* 0x000fea0003800000 */
.L_x_16708:
        /* <DEDUP_REMOVED lines=9> */
.L_x_16712:
[----:B------:R-:W-:Y:S01]  /*1e560*/  MOV R21, R22 ;  /* 0x0000001600157202 */ /* 0x000fe20000000f00 */
[----:B------:R-:W-:Y:S02]  /*1e570*/  IMAD.MOV.U32 R5, RZ, RZ, R6 ;  /* 0x000000ffff057224 */ /* 0x000fe400078e0006 */
[----:B------:R-:W-:Y:S02]  /*1e580*/  IMAD.MOV.U32 R22, RZ, RZ, R27 ;  /* 0x000000ffff167224 */ /* 0x000fe400078e001b */
[----:B------:R-:W-:-:S07]  /*1e590*/  IMAD.MOV.U32 R6, RZ, RZ, R11 ;  /* 0x000000ffff067224 */ /* 0x000fce00078e000b */
.L_x_16713:
[----:B------:R-:W-:Y:S05]  /*1e5a0*/  BSYNC B1 ;  /* 0x0000000000017941 */ /* 0x000fea0003800000 */
.L_x_16711:
        /* <DEDUP_REMOVED lines=9> */
.L_x_16715:
[----:B------:R-:W-:Y:S01]  /*1e640*/  IMAD.MOV.U32 R20, RZ, RZ, R21 ;  /* 0x000000ffff147224 */ /* 0x000fe200078e0015 */
[----:B------:R-:W-:Y:S01]  /*1e650*/  MOV R4, R5 ;  /* 0x0000000500047202 */ /* 0x000fe20000000f00 */
[----:B------:R-:W-:Y:S02]  /*1e660*/  IMAD.MOV.U32 R21, RZ, RZ, R26 ;  /* 0x000000ffff157224 */ /* 0x000fe400078e001a */
[----:B------:R-:W-:-:S07]  /*1e670*/  IMAD.MOV.U32 R5, RZ, RZ, R10 ;  /* 0x000000ffff057224 */ /* 0x000fce00078e000a */
.L_x_16716:
[----:B------:R-:W-:Y:S05]  /*1e680*/  BSYNC B1 ;  /* 0x0000000000017941 */ /* 0x000fea0003800000 */
.L_x_16714:
        /* <DEDUP_REMOVED lines=9> */
.L_x_16718:
[----:B------:R-:W-:Y:S01]  /*1e720*/  IMAD.MOV.U32 R27, RZ, RZ, R20 ;  /* 0x000000ffff1b7224 */ /* 0x000fe200078e0014 */
[----:B------:R-:W-:Y:S01]  /*1e730*/  MOV R20, R25 ;  /* 0x0000001900147202 */ /* 0x000fe20000000f00 */
[----:B------:R-:W-:Y:S02]  /*1e740*/  IMAD.MOV.U32 R11, RZ, RZ, R4 ;  /* 0x000000ffff0b7224 */ /* 0x000fe400078e0004 */
[----:B------:R-:W-:-:S07]  /*1e750*/  IMAD.MOV.U32 R4, RZ, RZ, R9 ;  /* 0x000000ffff047224 */ /* 0x000fce00078e0009 */
.L_x_16719:
[----:B------:R-:W-:Y:S05]  /*1e760*/  BSYNC B1 ;  /* 0x0000000000017941 */ /* 0x000fea0003800000 */
.L_x_16717:
        /* <DEDUP_REMOVED lines=9> */
.L_x_16721:
[----:B------:R-:W-:Y:S02]  /*1e800*/  IMAD.MOV.U32 R26, RZ, RZ, R27 ;  /* 0x000000ffff1a7224 */ /* 0x000fe400078e001b */
[----:B------:R-:W-:Y:S01]  /*1e810*/  IMAD.MOV.U32 R10, RZ, RZ, R11 ;  /* 0x000000ffff0a7224 */ /* 0x000fe200078e000b */
[----:B------:R-:W-:Y:S01]  /*1e820*/  MOV R11, R8 ;  /* 0x00000008000b7202 */ /* 0x000fe20000000f00 */
[----:B------:R-:W-:-:S07]  /*1e830*/  IMAD.MOV.U32 R27, RZ, RZ, R24 ;  /* 0x000000ffff1b7224 */ /* 0x000fce00078e0018 */
.L_x_16722:
[----:B------:R-:W-:Y:S05]  /*1e840*/  BSYNC B1 ;  /* 0x0000000000017941 */ /* 0x000fea0003800000 */
.L_x_16720:
        /* <DEDUP_REMOVED lines=9> */
.L_x_16724:
[----:B------:R-:W-:Y:S02]  /*1e8e0*/  IMAD.MOV.U32 R25, RZ, RZ, R26 ;  /* 0x000000ffff197224 */ /* 0x000fe400078e001a */
[----:B------:R-:W-:Y:S02]  /*1e8f0*/  IMAD.MOV.U32 R9, RZ, RZ, R10 ;  /* 0x000000ffff097224 */ /* 0x000fe400078e000a */
[----:B------:R-:W-:Y:S02]  /*1e900*/  IMAD.MOV.U32 R26, RZ, RZ, R31 ;  /* 0x000000ffff1a7224 */ /* 0x000fe400078e001f */
[----:B------:R-:W-:-:S07]  /*1e910*/  IMAD.MOV.U32 R10, RZ, RZ, R15 ;  /* 0x000000ffff0a7224 */ /* 0x000fce00078e000f */
.L_x_16725:
[----:B------:R-:W-:Y:S05]  /*1e920*/  BSYNC B1 ;  /* 0x0000000000017941 */ /* 0x000fea0003800000 */
.L_x_16723:
        /* <DEDUP_REMOVED lines=9> */
.L_x_16727:
[----:B------:R-:W-:Y:S02]  /*1e9c0*/  IMAD.MOV.U32 R24, RZ, RZ, R25 ;  /* 0x000000ffff187224 */ /* 0x000fe400078e0019 */
[----:B------:R-:W-:Y:S02]  /*1e9d0*/  IMAD.MOV.U32 R8, RZ, RZ, R9 ;  /* 0x000000ffff087224 */ /* 0x000fe400078e0009 */
[----:B------:R-:W-:Y:S02]  /*1e9e0*/  IMAD.MOV.U32 R25, RZ, RZ, R30 ;  /* 0x000000ffff197224 */ /* 0x000fe400078e001e */
[----:B------:R-:W-:-:S07]  /*1e9f0*/  IMAD.MOV.U32 R9, RZ, RZ, R14 ;  /* 0x000000ffff097224 */ /* 0x000fce00078e000e */
.L_x_16728:
[----:B------:R-:W-:Y:S05]  /*1ea00*/  BSYNC B1 ;  /* 0x0000000000017941 */ /* 0x000fea0003800000 */
.L_x_16726:
        /* <DEDUP_REMOVED lines=9> */
.L_x_16730:
[----:B------:R-:W-:Y:S02]  /*1eaa0*/  IMAD.MOV.U32 R31, RZ, RZ, R24 ;  /* 0x000000ffff1f7224 */ /* 0x000fe400078e0018 */
[----:B------:R-:W-:Y:S02]  /*1eab0*/  IMAD.MOV.U32 R15, RZ, RZ, R8 ;  /* 0x000000ffff0f7224 */ /* 0x000fe400078e0008 */
[----:B------:R-:W-:Y:S02]  /*1eac0*/  IMAD.MOV.U32 R24, RZ, RZ, R29 ;  /* 0x000000ffff187224 */ /* 0x000fe400078e001d */
[----:B------:R-:W-:-:S07]  /*1ead0*/  IMAD.MOV.U32 R8, RZ, RZ, R13 ;  /* 0x000000ffff087224 */ /* 0x000fce00078e000d */
.L_x_16731:
[----:B------:R-:W-:Y:S05]  /*1eae0*/  BSYNC B1 ;  /* 0x0000000000017941 */ /* 0x000fea0003800000 */
.L_x_16729:
        /* <DEDUP_REMOVED lines=9> */
.L_x_16733:
[----:B------:R-:W-:Y:S01]  /*1eb80*/  MOV R30, R31 ;  /* 0x0000001f001e7202 */ /* 0x000fe20000000f00 */
[----:B------:R-:W-:Y:S02]  /*1eb90*/  IMAD.MOV.U32 R14, RZ, RZ, R15 ;  /* 0x000000ffff0e7224 */ /* 0x000fe400078e000f */
[----:B------:R-:W-:Y:S02]  /*1eba0*/  IMAD.MOV.U32 R31, RZ, RZ, R28 ;  /* 0x000000ffff1f7224 */ /* 0x000fe400078e001c */
[----:B------:R-:W-:-:S07]  /*1ebb0*/  IMAD.MOV.U32 R15, RZ, RZ, R12 ;  /* 0x000000ffff0f7224 */ /* 0x000fce00078e000c */
.L_x_16734:
[----:B------:R-:W-:Y:S05]  /*1ebc0*/  BSYNC B1 ;  /* 0x0000000000017941 */ /* 0x000fea0003800000 */
.L_x_16732:
        /* <DEDUP_REMOVED lines=9> */
.L_x_16736:
[----:B------:R-:W-:Y:S01]  /*1ec60*/  IMAD.MOV.U32 R29, RZ, RZ, R30 ;  /* 0x000000ffff1d7224 */ /* 0x000fe200078e001e */
[----:B------:R-:W-:Y:S01]  /*1ec70*/  MOV R13, R14 ;  /* 0x0000000e000d7202 */ /* 0x000fe20000000f00 */
[----:B------:R-:W-:Y:S02]  /*1ec80*/  IMAD.MOV.U32 R14, RZ, RZ, R19 ;  /* 0x000000ffff0e7224 */ /* 0x000fe400078e0013 */
[----:B------:R-:W-:-:S07]  /*1ec90*/  IMAD.MOV.U32 R30, RZ, RZ, R3 ;  /* 0x000000ffff1e7224 */ /* 0x000fce00078e0003 */
.L_x_16737:
[----:B------:R-:W-:Y:S05]  /*1eca0*/  BSYNC B1 ;  /* 0x0000000000017941 */ /* 0x000fea0003800000 */
.L_x_16735:
        /* <DEDUP_REMOVED lines=9> */
.L_x_16739:
[----:B------:R-:W-:Y:S01]  /*1ed40*/  IMAD.MOV.U32 R3, RZ, RZ, R29 ;  /* 0x000000ffff037224 */ /* 0x000fe200078e001d */
[----:B------:R-:W-:Y:S01]  /*1ed50*/  MOV R29, R2 ;  /* 0x00000002001d7202 */ /* 0x000fe20000000f00 */
[----:B------:R-:W-:Y:S02]  /*1ed60*/  IMAD.MOV.U32 R12, RZ, RZ, R13 ;  /* 0x000000ffff0c7224 */ /* 0x000fe400078e000d */
[----:B------:R-:W-:-:S07]  /*1ed70*/  IMAD.MOV.U32 R13, RZ, RZ, R18 ;  /* 0x000000ffff0d7224 */ /* 0x000fce00078e0012 */
.L_x_16740:
[----:B------:R-:W-:Y:S05]  /*1ed80*/  BSYNC B1 ;  /* 0x0000000000017941 */ /* 0x000fea0003800000 */
.L_x_16738:
        /* <DEDUP_REMOVED lines=9> */
.L_x_16742:
[----:B------:R-:W-:Y:S01]  /*1ee20*/  IMAD.MOV.U32 R18, RZ, RZ, R3 ;  /* 0x000000ffff127224 */ /* 0x000fe200078e0003 */
[----:B------:R-:W-:Y:S01]  /*1ee30*/  MOV R3, R0 ;  /* 0x0000000000037202 */ /* 0x000fe20000000f00 */
[----:B------:R-:W-:Y:S02]  /*1ee40*/  IMAD.MOV.U32 R2, RZ, RZ, R12 ;  /* 0x000000ffff027224 */ /* 0x000fe400078e000c */
[----:B------:R-:W-:-:S07]  /*1ee50*/  IMAD.MOV.U32 R12, RZ, RZ, R17 ;  /* 0x000000ffff0c7224 */ /* 0x000fce00078e0011 */
.L_x_16743:
[----:B------:R-:W-:Y:S05]  /*1ee60*/  BSYNC B1 ;  /* 0x0000000000017941 */ /* 0x000fea0003800000 */
.L_x_16741:
        /* <DEDUP_REMOVED lines=16> */
.L_x_16745:
[----:B------:R-:W-:Y:S02]  /*1ef70*/  IMAD.MOV.U32 R19, RZ, RZ, R16 ;  /* 0x000000ffff137224 */ /* 0x000fe400078e0010 */
[----:B------:R-:W-:Y:S01]  /*1ef80*/  IMAD.MOV.U32 R17, RZ, RZ, R64 ;  /* 0x000000ffff117224 */ /* 0x000fe200078e0040 */
[----:B------:R-:W-:Y:S01]  /*1ef90*/  MOV R64, R33 ;  /* 0x0000002100407202 */ /* 0x000fe20000000f00 */
[----:B------:R-:W-:-:S07]  /*1efa0*/  IMAD.MOV.U32 R16, RZ, RZ, R35 ;  /* 0x000000ffff107224 */ /* 0x000fce00078e0023 */
.L_x_16746:
[----:B------:R-:W-:Y:S05]  /*1efb0*/  BSYNC B1 ;  /* 0x0000000000017941 */ /* 0x000fea0003800000 */
.L_x_16744:
        /* <DEDUP_REMOVED lines=9> */
.L_x_16748:
[----:B------:R-:W-:Y:S02]  /*1f050*/  IMAD.MOV.U32 R28, RZ, RZ, R19 ;  /* 0x000000ffff1c7224 */ /* 0x000fe400078e0013 */
[----:B------:R-:W-:Y:S01]  /*1f060*/  IMAD.MOV.U32 R0, RZ, RZ, R17 ;  /* 0x000000ffff007224 */ /* 0x000fe200078e0011 */
[----:B------:R-:W-:Y:S01]  /*1f070*/  MOV R17, R58 ;  /* 0x0000003a00117202 */ /* 0x000fe20000000f00 */
[----:B------:R-:W-:-:S07]  /*1f080*/  IMAD.MOV.U32 R19, RZ, RZ, R60 ;  /* 0x000000ffff137224 */ /* 0x000fce00078e003c */
.L_x_16749:
[----:B------:R-:W-:Y:S05]  /*1f090*/  BSYNC B1 ;  /* 0x0000000000017941 */ /* 0x000fea0003800000 */
.L_x_16747:
        /* <DEDUP_REMOVED lines=9> */
.L_x_16751:
[----:B------:R-:W-:Y:S02]  /*1f130*/  IMAD.MOV.U32 R35, RZ, RZ, R28 ;  /* 0x000000ffff237224 */ /* 0x000fe400078e001c */
[----:B------:R-:W-:Y:S02]  /*1f140*/  IMAD.MOV.U32 R33, RZ, RZ, R0 ;  /* 0x000000ffff217224 */ /* 0x000fe400078e0000 */
[----:B------:R-:W-:Y:S02]  /*1f150*/  IMAD.MOV.U32 R28, RZ, RZ, R23 ;  /* 0x000000ffff1c7224 */ /* 0x000fe400078e0017 */
[----:B------:R-:W-:-:S07]  /*1f160*/  IMAD.MOV.U32 R0, RZ, RZ, R7 ;  /* 0x000000ffff007224 */ /* 0x000fce00078e0007 */
.L_x_16752:
[----:B------:R-:W-:Y:S05]  /*1f170*/  BSYNC B1 ;  /* 0x0000000000017941 */ /* 0x000fea0003800000 */
.L_x_16750:
        /* <DEDUP_REMOVED lines=9> */
.L_x_16754:
[----:B------:R-:W-:Y:S02]  /*1f210*/  IMAD.MOV.U32 R58, RZ, RZ, R35 ;  /* 0x000000ffff3a7224 */ /* 0x000fe400078e0023 */
[----:B------:R-:W-:Y:S02]  /*1f220*/  IMAD.MOV.U32 R56, RZ, RZ, R33 ;  /* 0x000000ffff387224 */ /* 0x000fe400078e0021 */
[----:B------:R-:W-:Y:S02]  /*1f230*/  IMAD.MOV.U32 R35, RZ, RZ, R22 ;  /* 0x000000ffff237224 */ /* 0x000fe400078e0016 */
[----:B------:R-:W-:-:S07]  /*1f240*/  IMAD.MOV.U32 R33, RZ, RZ, R6 ;  /* 0x000000ffff217224 */ /* 0x000fce00078e0006 */
.L_x_16755:
[----:B------:R-:W-:Y:S05]  /*1f250*/  BSYNC B1 ;  /* 0x0000000000017941 */ /* 0x000fea0003800000 */
.L_x_16753:
        /* <DEDUP_REMOVED lines=9> */
.L_x_16757:
[----:B------:R-:W-:Y:S02]  /*1f2f0*/  IMAD.MOV.U32 R23, RZ, RZ, R58 ;  /* 0x000000ffff177224 */ /* 0x000fe400078e003a */
[----:B------:R-:W-:Y:S02]  /*1f300*/  IMAD.MOV.U32 R7, RZ, RZ, R56 ;  /* 0x000000ffff077224 */ /* 0x000fe400078e0038 */
[----:B------:R-:W-:Y:S02]  /*1f310*/  IMAD.MOV.U32 R58, RZ, RZ, R21 ;  /* 0x000000ffff3a7224 */ /* 0x000fe400078e0015 */
[----:B------:R-:W-:-:S07]  /*1f320*/  IMAD.MOV.U32 R56, RZ, RZ, R5 ;  /* 0x000000ffff387224 */ /* 0x000fce00078e0005 */
.L_x_16758:
[----:B------:R-:W-:Y:S05]  /*1f330*/  BSYNC B1 ;  /* 0x0000000000017941 */ /* 0x000fea0003800000 */
.L_x_16756:
        /* <DEDUP_REMOVED lines=9> */
.L_x_16760:
[----:B------:R-:W-:Y:S01]  /*1f3d0*/  MOV R22, R23 ;  /* 0x0000001700167202 */ /* 0x000fe20000000f00 */
[----:B------:R-:W-:Y:S02]  /*1f3e0*/  IMAD.MOV.U32 R6, RZ, RZ, R7 ;  /* 0x000000ffff067224 */ /* 0x000fe400078e0007 */
[----:B------:R-:W-:Y:S02]  /*1f3f0*/  IMAD.MOV.U32 R23, RZ, RZ, R20 ;  /* 0x000000ffff177224 */ /* 0x000fe400078e0014 */
[----:B------:R-:W-:-:S07]  /*1f400*/  IMAD.MOV.U32 R7, RZ, RZ, R4 ;  /* 0x000000ffff077224 */ /* 0x000fce00078e0004 */
.L_x_16761:
[----:B------:R-:W-:Y:S05]  /*1f410*/  BSYNC B1 ;  /* 0x0000000000017941 */ /* 0x000fea0003800000 */
.L_x_16759:
        /* <DEDUP_REMOVED lines=9> */
.L_x_16763:
[----:B------:R-:W-:Y:S01]  /*1f4b0*/  IMAD.MOV.U32 R21, RZ, RZ, R22 ;  /* 0x000000ffff157224 */ /* 0x000fe200078e0016 */
[----:B------:R-:W-:Y:S01]  /*1f4c0*/  MOV R5, R6 ;  /* 0x0000000600057202 */ /* 0x000fe20000000f00 */
[----:B------:R-:W-:Y:S02]  /*1f4d0*/  IMAD.MOV.U32 R22, RZ, RZ, R27 ;  /* 0x000000ffff167224 */ /* 0x000fe400078e001b */
[----:B------:R-:W-:-:S07]  /*1f4e0*/  IMAD.MOV.U32 R6, RZ, RZ, R11 ;  /* 0x000000ffff067224 */ /* 0x000fce00078e000b */
.L_x_16764:
[----:B------:R-:W-:Y:S05]  /*1f4f0*/  BSYNC B1 ;  /* 0x0000000000017941 */ /* 0x000fea0003800000 */
.L_x_16762:
        /* <DEDUP_REMOVED lines=9> */
.L_x_16766:
[----:B------:R-:W-:Y:S01]  /*1f590*/  IMAD.MOV.U32 R20, RZ, RZ, R21 ;  /* 0x000000ffff147224 */ /* 0x000fe200078e0015 */
[----:B------:R-:W-:Y:S01]  /*1f5a0*/  MOV R21, R26 ;  /* 0x0000001a00157202 */ /* 0x000fe20000000f00 */
[----:B------:R-:W-:Y:S02]  /*1f5b0*/  IMAD.MOV.U32 R4, RZ, RZ, R5 ;  /* 0x000000ffff047224 */ /* 0x000fe400078e0005 */
[----:B------:R-:W-:-:S07]  /*1f5c0*/  IMAD.MOV.U32 R5, RZ, RZ, R10 ;  /* 0x000000ffff057224 */ /* 0x000fce00078e000a */
.L_x_16767:
[----:B------:R-:W-:Y:S05]  /*1f5d0*/  BSYNC B1 ;  /* 0x0000000000017941 */ /* 0x000fea0003800000 */
.L_x_16765:
        /* <DEDUP_REMOVED lines=9> */
.L_x_16769:
[----:B------:R-:W-:Y:S02]  /*1f670*/  IMAD.MOV.U32 R27, RZ, RZ, R20 ;  /* 0x000000ffff1b7224 */ /* 0x000fe400078e0014 */
[----:B------:R-:W-:Y:S01]  /*1f680*/  IMAD.MOV.U32 R11, RZ, RZ, R4 ;  /* 0x000000ffff0b7224 */ /* 0x000fe200078e0004 */
[----:B------:R-:W-:Y:S01]  /*1f690*/  MOV R4, R9 ;  /* 0x0000000900047202 */ /* 0x000fe20000000f00 */
[----:B------:R-:W-:-:S07]  /*1f6a0*/  IMAD.MOV.U32 R20, RZ, RZ, R25 ;  /* 0x000000ffff147224 */ /* 0x000fce00078e0019 */
.L_x_16770:
[----:B------:R-:W-:Y:S05]  /*1f6b0*/  BSYNC B1 ;  /* 0x0000000000017941 */ /* 0x000fea0003800000 */
.L_x_16768:
        /* <DEDUP_REMOVED lines=9> */
.L_x_16772:
[----:B------:R-:W-:Y:S02]  /*1f750*/  IMAD.MOV.U32 R26, RZ, RZ, R27 ;  /* 0x000000ffff1a7224 */ /* 0x000fe400078e001b */
[----:B------:R-:W-:Y:S02]  /*1f760*/  IMAD.MOV.U32 R10, RZ, RZ, R11 ;  /* 0x000000ffff0a7224 */ /* 0x000fe400078e000b */
[----:B------:R-:W-:Y:S02]  /*1f770*/  IMAD.MOV.U32 R27, RZ, RZ, R24 ;  /* 0x000000ffff1b7224 */ /* 0x000fe400078e0018 */
[----:B------:R-:W-:-:S07]  /*1f780*/  IMAD.MOV.U32 R11, RZ, RZ, R8 ;  /* 0x000000ffff0b7224 */ /* 0x000fce00078e0008 */
.L_x_16773:
[----:B------:R-:W-:Y:S05]  /*1f790*/  BSYNC B1 ;  /* 0x0000000000017941 */ /* 0x000fea0003800000 */
.L_x_16771:
        /* <DEDUP_REMOVED lines=9> */
.L_x_16775:
[----:B------:R-:W-:Y:S02]  /*1f830*/  IMAD.MOV.U32 R25, RZ, RZ, R26 ;  /* 0x000000ffff197224 */ /* 0x000fe400078e001a */
[----:B------:R-:W-:Y:S02]  /*1f840*/  IMAD.MOV.U32 R9, RZ, RZ, R10 ;  /* 0x000000ffff097224 */ /* 0x000fe400078e000a */
[----:B------:R-:W-:Y:S02]  /*1f850*/  IMAD.MOV.U32 R26, RZ, RZ, R31 ;  /* 0x000000ffff1a7224 */ /* 0x000fe400078e001f */
[----:B------:R-:W-:-:S07]  /*1f860*/  IMAD.MOV.U32 R10, RZ, RZ, R15 ;  /* 0x000000ffff0a7224 */ /* 0x000fce00078e000f */
.L_x_16776:
[----:B------:R-:W-:Y:S05]  /*1f870*/  BSYNC B1 ;  /* 0x0000000000017941 */ /* 0x000fea0003800000 */
.L_x_16774:
        /* <DEDUP_REMOVED lines=9> */
.L_x_16778:
[----:B------:R-:W-:Y:S02]  /*1f910*/  IMAD.MOV.U32 R24, RZ, RZ, R25 ;  /* 0x000000ffff187224 */ /* 0x000fe400078e0019 */
[----:B------:R-:W-:Y:S02]  /*1f920*/  IMAD.MOV.U32 R8, RZ, RZ, R9 ;  /* 0x000000ffff087224 */ /* 0x000fe400078e0009 */
[----:B------:R-:W-:Y:S02]  /*1f930*/  IMAD.MOV.U32 R25, RZ, RZ, R30 ;  /* 0x000000ffff197224 */ /* 0x000fe400078e001e */
[----:B------:R-:W-:-:S07]  /*1f940*/  IMAD.MOV.U32 R9, RZ, RZ, R14 ;  /* 0x000000ffff097224 */ /* 0x000fce00078e000e */
.L_x_16779:
[----:B------:R-:W-:Y:S05]  /*1f950*/  BSYNC B1 ;  /* 0x0000000000017941 */ /* 0x000fea0003800000 */
.L_x_16777:
        /* <DEDUP_REMOVED lines=9> */
.L_x_16781:
[----:B------:R-:W-:Y:S01]  /*1f9f0*/  MOV R14, R24 ;  /* 0x00000018000e7202 */ /* 0x000fe20000000f00 */
[----:B------:R-:W-:Y:S02]  /*1fa00*/  IMAD.MOV.U32 R15, RZ, RZ, R8 ;  /* 0x000000ffff0f7224 */ /* 0x000fe400078e0008 */
[----:B------:R-:W-:Y:S02]  /*1fa10*/  IMAD.MOV.U32 R24, RZ, RZ, R29 ;  /* 0x000000ffff187224 */ /* 0x000fe400078e001d */
[----:B------:R-:W-:-:S07]  /*1fa20*/  IMAD.MOV.U32 R8, RZ, RZ, R13 ;  /* 0x000000ffff087224 */ /* 0x000fce00078e000d */
.L_x_16782:
[----:B------:R-:W-:Y:S05]  /*1fa30*/  BSYNC B1 ;  /* 0x0000000000017941 */ /* 0x000fea0003800000 */
.L_x_16780:
        /* <DEDUP_REMOVED lines=9> */
.L_x_16784:
[----:B------:R-:W-:Y:S01]  /*1fad0*/  IMAD.MOV.U32 R29, RZ, RZ, R14 ;  /* 0x000000ffff1d7224 */ /* 0x000fe200078e000e */
[----:B------:R-:W-:Y:S01]  /*1fae0*/  MOV R13, R15 ;  /* 0x0000000f000d7202 */ /* 0x000fe20000000f00 */
[----:B------:R-:W-:Y:S02]  /*1faf0*/  IMAD.MOV.U32 R14, RZ, RZ, R3 ;  /* 0x000000ffff0e7224 */ /* 0x000fe400078e0003 */
[----:B------:R-:W-:-:S07]  /*1fb00*/  IMAD.MOV.U32 R15, RZ, RZ, R12 ;  /* 0x000000ffff0f7224 */ /* 0x000fce00078e000c */
.L_x_16785:
[----:B------:R-:W-:Y:S05]  /*1fb10*/  BSYNC B1 ;  /* 0x0000000000017941 */ /* 0x000fea0003800000 */
.L_x_16783:
        /* <DEDUP_REMOVED lines=9> */
.L_x_16787:
[----:B------:R-:W-:Y:S01]  /*1fbb0*/  IMAD.MOV.U32 R12, RZ, RZ, R29 ;  /* 0x000000ffff0c7224 */ /* 0x000fe200078e001d */
[----:B------:R-:W-:Y:S01]  /*1fbc0*/  MOV R29, R18 ;  /* 0x00000012001d7202 */ /* 0x000fe20000000f00 */
[----:B------:R-:W-:Y:S02]  /*1fbd0*/  IMAD.MOV.U32 R3, RZ, RZ, R13 ;  /* 0x000000ffff037224 */ /* 0x000fe400078e000d */
[----:B------:R-:W-:-:S07]  /*1fbe0*/  IMAD.MOV.U32 R13, RZ, RZ, R2 ;  /* 0x000000ffff0d7224 */ /* 0x000fce00078e0002 */
.L_x_16788:
[----:B------:R-:W-:Y:S05]  /*1fbf0*/  BSYNC B1 ;  /* 0x0000000000017941 */ /* 0x000fea0003800000 */
.L_x_16786:
        /* <DEDUP_REMOVED lines=16> */
.L_x_16790:
[----:B------:R-:W-:Y:S01]  /*1fd00*/  IMAD.MOV.U32 R63, RZ, RZ, R16 ;  /* 0x000000ffff3f7224 */ /* 0x000fe200078e0010 */
[----:B------:R-:W-:Y:S01]  /*1fd10*/  MOV R31, R64 ;  /* 0x00000040001f7202 */ /* 0x000fe20000000f00 */
[----:B------:R-:W-:Y:S02]  /*1fd20*/  IMAD.MOV.U32 R64, RZ, RZ, R17 ;  /* 0x000000ffff407224 */ /* 0x000fe400078e0011 */
[----:B------:R-:W-:-:S07]  /*1fd30*/  IMAD.MOV.U32 R16, RZ, RZ, R19 ;  /* 0x000000ffff107224 */ /* 0x000fce00078e0013 */
.L_x_16791:
[----:B------:R-:W-:Y:S05]  /*1fd40*/  BSYNC B1 ;  /* 0x0000000000017941 */ /* 0x000fea0003800000 */
.L_x_16789:
        /* <DEDUP_REMOVED lines=9> */
.L_x_16793:
[----:B------:R-:W-:Y:S01]  /*1fde0*/  IMAD.MOV.U32 R18, RZ, RZ, R63 ;  /* 0x000000ffff127224 */ /* 0x000fe200078e003f */
[----:B------:R-:W-:Y:S01]  /*1fdf0*/  MOV R63, R28 ;  /* 0x0000001c003f7202 */ /* 0x000fe20000000f00 */
[----:B------:R-:W-:Y:S02]  /*1fe00*/  IMAD.MOV.U32 R2, RZ, RZ, R31 ;  /* 0x000000ffff027224 */ /* 0x000fe400078e001f */
[----:B------:R-:W-:-:S07]  /*1fe10*/  IMAD.MOV.U32 R31, RZ, RZ, R0 ;  /* 0x000000ffff1f7224 */ /* 0x000fce00078e0000 */
.L_x_16794:
[----:B------:R-:W-:Y:S05]  /*1fe20*/  BSYNC B1 ;  /* 0x0000000000017941 */ /* 0x000fea0003800000 */
.L_x_16792:
        /* <DEDUP_REMOVED lines=9> */
.L_x_16796:
[----:B------:R-:W-:Y:S02]  /*1fec0*/  IMAD.MOV.U32 R19, RZ, RZ, R18 ;  /* 0x000000ffff137224 */ /* 0x000fe400078e0012 */
[----:B------:R-:W-:Y:S01]  /*1fed0*/  IMAD.MOV.U32 R17, RZ, RZ, R2 ;  /* 0x000000ffff117224 */ /* 0x000fe200078e0002 */
[----:B------:R-:W-:Y:S01]  /*1fee0*/  MOV R2, R33 ;  /* 0x0000002100027202 */ /* 0x000fe20000000f00 */
[----:B------:R-:W-:-:S07]  /*1fef0*/  IMAD.MOV.U32 R18, RZ, RZ, R35 ;  /* 0x000000ffff127224 */ /* 0x000fce00078e0023 */
.L_x_16797:
[----:B------:R-:W-:Y:S05]  /*1ff00*/  BSYNC B1 ;  /* 0x0000000000017941 */ /* 0x000fea0003800000 */
.L_x_16795:
        /* <DEDUP_REMOVED lines=9> */
.L_x_16799:
[----:B------:R-:W-:Y:S02]  /*1ffa0*/  IMAD.MOV.U32 R28, RZ, RZ, R19 ;  /* 0x000000ffff1c7224 */ /* 0x000fe400078e0013 */
[----:B------:R-:W-:Y:S02]  /*1ffb0*/  IMAD.MOV.U32 R0, RZ, RZ, R17 ;  /* 0x000000ffff007224 */ /* 0x000fe400078e0011 */
[----:B------:R-:W-:Y:S02]  /*1ffc0*/  IMAD.MOV.U32 R19, RZ, RZ, R58 ;  /* 0x000000ffff137224 */ /* 0x000fe400078e003a */
[----:B------:R-:W-:-:S07]  /*1ffd0*/  IMAD.MOV.U32 R17, RZ, RZ, R56 ;  /* 0x000000ffff117224 */ /* 0x000fce00078e0038 */
.L_x_16800:
[----:B------:R-:W-:Y:S05]  /*1ffe0*/  BSYNC B1 ;  /* 0x0000000000017941 */ /* 0x000fea0003800000 */
.L_x_16798:
        /* <DEDUP_REMOVED lines=9> */
.L_x_16802:
[----:B------:R-:W-:Y:S02]  /*20080*/  IMAD.MOV.U32 R35, RZ, RZ, R28 ;  /* 0x000000ffff237224 */ /* 0x000fe400078e001c */
[----:B------:R-:W-:Y:S02]  /*20090*/  IMAD.MOV.U32 R33, RZ, RZ, R0 ;  /* 0x000000ffff217224 */ /* 0x000fe400078e0000 */
[----:B------:R-:W-:Y:S02]  /*200a0*/  IMAD.MOV.U32 R28, RZ, RZ, R23 ;  /* 0x000000ffff1c7224 */ /* 0x000fe400078e0017 */
[----:B------:R-:W-:-:S07]  /*200b0*/  IMAD.MOV.U32 R0, RZ, RZ, R7 ;  /* 0x000000ffff007224 */ /* 0x000fce00078e0007 */
.L_x_16803:
[----:B------:R-:W-:Y:S05]  /*200c0*/  BSYNC B1 ;  /* 0x0000000000017941 */ /* 0x000fea0003800000 */
.L_x_16801:
        /* <DEDUP_REMOVED lines=9> */
.L_x_16805:
[----:B------:R-:W-:Y:S02]  /*20160*/  IMAD.MOV.U32 R54, RZ, RZ, R35 ;  /* 0x000000ffff367224 */ /* 0x000fe400078e0023 */
[----:B------:R-:W-:Y:S02]  /*20170*/  IMAD.MOV.U32 R30, RZ, RZ, R33 ;  /* 0x000000ffff1e7224 */ /* 0x000fe400078e0021 */
[----:B------:R-:W-:Y:S02]  /*20180*/  IMAD.MOV.U32 R35, RZ, RZ, R22 ;  /* 0x000000ffff237224 */ /* 0x000fe400078e0016 */
[----:B------:R-:W-:-:S07]  /*20190*/  IMAD.MOV.U32 R33, RZ, RZ, R6 ;  /* 0x000000ffff217224 */ /* 0x000fce00078e0006 */
.L_x_16806:
[----:B------:R-:W-:Y:S05]  /*201a0*/  BSYNC B1 ;  /* 0x0000000000017941 */ /* 0x000fea0003800000 */
.L_x_16804:
        /* <DEDUP_REMOVED lines=9> */
.L_x_16808:
[----:B------:R-:W-:Y:S01]  /*20240*/  MOV R23, R54 ;  /* 0x0000003600177202 */ /* 0x000fe20000000f00 */
[----:B------:R-:W-:Y:S02]  /*20250*/  IMAD.MOV.U32 R7, RZ, RZ, R30 ;  /* 0x000000ffff077224 */ /* 0x000fe400078e001e */
[----:B------:R-:W-:Y:S02]  /*20260*/  IMAD.MOV.U32 R54, RZ, RZ, R21 ;  /* 0x000000ffff367224 */ /* 0x000fe400078e0015 */
[----:B------:R-:W-:-:S07]  /*20270*/  IMAD.MOV.U32 R30, RZ, RZ, R5 ;  /* 0x000000ffff1e7224 */ /* 0x000fce00078e0005 */
.L_x_16809:
[----:B------:R-:W-:Y:S05]  /*20280*/  BSYNC B1 ;  /* 0x0000000000017941 */ /* 0x000fea0003800000 */
.L_x_16807:
        /* <DEDUP_REMOVED lines=9> */
.L_x_16811:
[----:B------:R-:W-:Y:S01]  /*20320*/  IMAD.MOV.U32 R22, RZ, RZ, R23 ;  /* 0x000000ffff167224 */ /* 0x000fe200078e0017 */
[----:B------:R-:W-:Y:S01]  /*20330*/  MOV R6, R7 ;  /* 0x0000000700067202 */ /* 0x000fe20000000f00 */
[----:B------:R-:W-:Y:S02]  /*20340*/  IMAD.MOV.U32 R23, RZ, RZ, R20 ;  /* 0x000000ffff177224 */ /* 0x000fe400078e0014 */
[----:B------:R-:W-:-:S07]  /*20350*/  IMAD.MOV.U32 R7, RZ, RZ, R4 ;  /* 0x000000ffff077224 */ /* 0x000fce00078e0004 */
.L_x_16812:
[----:B------:R-:W-:Y:S05]  /*20360*/  BSYNC B1 ;  /* 0x0000000000017941 */ /* 0x000fea0003800000 */
.L_x_16810:
        /* <DEDUP_REMOVED lines=9> */
.L_x_16814:
[----:B------:R-:W-:Y:S01]  /*20400*/  IMAD.MOV.U32 R21, RZ, RZ, R22 ;  /* 0x000000ffff157224 */ /* 0x000fe200078e0016 */
[----:B------:R-:W-:Y:S01]  /*20410*/  MOV R22, R27 ;  /* 0x0000001b00167202 */ /* 0x000fe20000000f00 */
[----:B------:R-:W-:Y:S02]  /*20420*/  IMAD.MOV.U32 R5, RZ, RZ, R6 ;  /* 0x000000ffff057224 */ /* 0x000fe400078e0006 */
[----:B------:R-:W-:-:S07]  /*20430*/  IMAD.MOV.U32 R6, RZ, RZ, R11 ;  /* 0x000000ffff067224 */ /* 0x000fce00078e000b */
.L_x_16815:
[----:B------:R-:W-:Y:S05]  /*20440*/  BSYNC B1 ;  /* 0x0000000000017941 */ /* 0x000fea0003800000 */
.L_x_16813:
        /* <DEDUP_REMOVED lines=9> */
.L_x_16817:
[----:B------:R-:W-:Y:S02]  /*204e0*/  IMAD.MOV.U32 R20, RZ, RZ, R21 ;  /* 0x000000ffff147224 */ /* 0x000fe400078e0015 */
[----:B------:R-:W-:Y:S01]  /*204f0*/  IMAD.MOV.U32 R4, RZ, RZ, R5 ;  /* 0x000000ffff047224 */ /* 0x000fe200078e0005 */
[----:B------:R-:W-:Y:S01]  /*20500*/  MOV R5, R10 ;  /* 0x0000000a00057202 */ /* 0x000fe20000000f00 */
[----:B------:R-:W-:-:S07]  /*20510*/  IMAD.MOV.U32 R21, RZ, RZ, R26 ;  /* 0x000000ffff157224 */ /* 0x000fce00078e001a */
.L_x_16818:
[----:B------:R-:W-:Y:S05]  /*20520*/  BSYNC B1 ;  /* 0x0000000000017941 */ /* 0x000fea0003800000 */
.L_x_16816:
        /* <DEDUP_REMOVED lines=9> */
.L_x_16820:
[----:B------:R-:W-:Y:S02]  /*205c0*/  IMAD.MOV.U32 R27, RZ, RZ, R20 ;  /* 0x000000ffff1b7224 */ /* 0x000fe400078e0014 */
[----:B------:R-:W-:Y:S02]  /*205d0*/  IMAD.MOV.U32 R11, RZ, RZ, R4 ;  /* 0x000000ffff0b7224 */ /* 0x000fe400078e0004 */
[----:B------:R-:W-:Y:S02]  /*205e0*/  IMAD.MOV.U32 R20, RZ, RZ, R25 ;  /* 0x000000ffff147224 */ /* 0x000fe400078e0019 */
[----:B------:R-:W-:-:S07]  /*205f0*/  IMAD.MOV.U32 R4, RZ, RZ, R9 ;  /* 0x000000ffff047224 */ /* 0x000fce00078e0009 */
.L_x_16821:
[----:B------:R-:W-:Y:S05]  /*20600*/  BSYNC B1 ;  /* 0x0000000000017941 */ /* 0x000fea0003800000 */
.L_x_16819:
        /* <DEDUP_REMOVED lines=9> */
.L_x_16823:
[----:B------:R-:W-:Y:S02]  /*206a0*/  IMAD.MOV.U32 R9, RZ, RZ, R27 ;  /* 0x000000ffff097224 */ /* 0x000fe400078e001b */
[----:B------:R-:W-:Y:S02]  /*206b0*/  IMAD.MOV.U32 R10, RZ, RZ, R11 ;  /* 0x000000ffff0a7224 */ /* 0x000fe400078e000b */
[----:B------:R-:W-:Y:S02]  /*206c0*/  IMAD.MOV.U32 R27, RZ, RZ, R24 ;  /* 0x000000ffff1b7224 */ /* 0x000fe400078e0018 */
[----:B------:R-:W-:-:S07]  /*206d0*/  IMAD.MOV.U32 R11, RZ, RZ, R8 ;  /* 0x000000ffff0b7224 */ /* 0x000fce00078e0008 */
.L_x_16824:
[----:B------:R-:W-:Y:S05]  /*206e0*/  BSYNC B1 ;  /* 0x0000000000017941 */ /* 0x000fea0003800000 */
.L_x_16822:
        /* <DEDUP_REMOVED lines=9> */
.L_x_16826:
[----:B------:R-:W-:Y:S02]  /*20780*/  IMAD.MOV.U32 R24, RZ, RZ, R9 ;  /* 0x000000ffff187224 */ /* 0x000fe400078e0009 */
[----:B------:R-:W-:Y:S02]  /*20790*/  IMAD.MOV.U32 R8, RZ, RZ, R10 ;  /* 0x000000ffff087224 */ /* 0x000fe400078e000a */
[----:B------:R-:W-:Y:S02]  /*207a0*/  IMAD.MOV.U32 R9, RZ, RZ, R14 ;  /* 0x000000ffff097224 */ /* 0x000fe400078e000e */
[----:B------:R-:W-:-:S07]  /*207b0*/  IMAD.MOV.U32 R10, RZ, RZ, R15 ;  /* 0x000000ffff0a7224 */ /* 0x000fce00078e000f */
.L_x_16827:
[----:B------:R-:W-:Y:S05]  /*207c0*/  BSYNC B1 ;  /* 0x0000000000017941 */ /* 0x000fea0003800000 */
.L_x_16825:
        /* <DEDUP_REMOVED lines=9> */
.L_x_16829:
[----:B------:R-:W-:Y:S01]  /*20860*/  MOV R15, R24 ;  /* 0x00000018000f7202 */ /* 0x000fe20000000f00 */
[----:B------:R-:W-:Y:S02]  /*20870*/  IMAD.MOV.U32 R14, RZ, RZ, R8 ;  /* 0x000000ffff0e7224 */ /* 0x000fe400078e0008 */
[----:B------:R-:W-:Y:S02]  /*20880*/  IMAD.MOV.U32 R24, RZ, RZ, R29 ;  /* 0x000000ffff187224 */ /* 0x000fe400078e001d */
[----:B------:R-:W-:-:S07]  /*20890*/  IMAD.MOV.U32 R8, RZ, RZ, R13 ;  /* 0x000000ffff087224 */ /* 0x000fce00078e000d */
.L_x_16830:
[----:B------:R-:W-:Y:S05]  /*208a0*/  BSYNC B1 ;  /* 0x0000000000017941 */ /* 0x000fea0003800000 */
.L_x_16828:
        /* <DEDUP_REMOVED lines=9> */
.L_x_16832:
[----:B------:R-:W-:Y:S01]  /*20940*/  IMAD.MOV.U32 R25, RZ, RZ, R15 ;  /* 0x000000ffff197224 */ /* 0x000fe200078e000f */
[----:B------:R-:W-:Y:S01]  /*20950*/  MOV R13, R14 ;  /* 0x0000000e000d7202 */ /* 0x000fe20000000f00 */
[----:B------:R-:W-:Y:S02]  /*20960*/  IMAD.MOV.U32 R15, RZ, RZ, R12 ;  /* 0x000000ffff0f7224 */ /* 0x000fe400078e000c */
[----:B------:R-:W-:-:S07]  /*20970*/  IMAD.MOV.U32 R14, RZ, RZ, R3 ;  /* 0x000000ffff0e7224 */ /* 0x000fce00078e0003 */
.L_x_16833:
[----:B------:R-:W-:Y:S05]  /*20980*/  BSYNC B1 ;  /* 0x0000000000017941 */ /* 0x000fea0003800000 */
.L_x_16831:
        /* <DEDUP_REMOVED lines=16> */
.L_x_16835:
[----:B------:R-:W-:Y:S01]  /*20a90*/  MOV R29, R16 ;  /* 0x00000010001d7202 */ /* 0x000fe20000000f00 */
[----:B------:R-:W-:Y:S02]  /*20aa0*/  IMAD.MOV.U32 R3, RZ, RZ, R64 ;  /* 0x000000ffff037224 */ /* 0x000fe400078e0040 */
[----:B------:R-:W-:Y:S02]  /*20ab0*/  IMAD.MOV.U32 R64, RZ, RZ, R31 ;  /* 0x000000ffff407224 */ /* 0x000fe400078e001f */
[----:B------:R-:W-:-:S07]  /*20ac0*/  IMAD.MOV.U32 R16, RZ, RZ, R63 ;  /* 0x000000ffff107224 */ /* 0x000fce00078e003f */
.L_x_16836:
[----:B------:R-:W-:Y:S05]  /*20ad0*/  BSYNC B1 ;  /* 0x0000000000017941 */ /* 0x000fea0003800000 */
.L_x_16834:
        /* <DEDUP_REMOVED lines=9> */
.L_x_16838:
[----:B------:R-:W-:Y:S01]  /*20b70*/  IMAD.MOV.U32 R26, RZ, RZ, R29 ;  /* 0x000000ffff1a7224 */ /* 0x000fe200078e001d */
[----:B------:R-:W-:Y:S01]  /*20b80*/  MOV R12, R3 ;  /* 0x00000003000c7202 */ /* 0x000fe20000000f00 */
[----:B------:R-:W-:Y:S02]  /*20b90*/  IMAD.MOV.U32 R29, RZ, RZ, R18 ;  /* 0x000000ffff1d7224 */ /* 0x000fe400078e0012 */
[----:B------:R-:W-:-:S07]  /*20ba0*/  IMAD.MOV.U32 R3, RZ, RZ, R2 ;  /* 0x000000ffff037224 */ /* 0x000fce00078e0002 */
.L_x_16839:
[----:B------:R-:W-:Y:S05]  /*20bb0*/  BSYNC B1 ;  /* 0x0000000000017941 */ /* 0x000fea0003800000 */
.L_x_16837:
        /* <DEDUP_REMOVED lines=9> */
.L_x_16841:
[----:B------:R-:W-:Y:S01]  /*20c50*/  IMAD.MOV.U32 R61, RZ, RZ, R26 ;  /* 0x000000ffff3d7224 */ /* 0x000fe200078e001a */
[----:B------:R-:W-:Y:S01]  /*20c60*/  MOV R26, R19 ;  /* 0x00000013001a7202 */ /* 0x000fe20000000f00 */
[----:B------:R-:W-:Y:S02]  /*20c70*/  IMAD.MOV.U32 R31, RZ, RZ, R12 ;  /* 0x000000ffff1f7224 */ /* 0x000fe400078e000c */
[----:B------:R-:W-:-:S07]  /*20c80*/  IMAD.MOV.U32 R12, RZ, RZ, R17 ;  /* 0x000000ffff0c7224 */ /* 0x000fce00078e0011 */
.L_x_16842:
[----:B------:R-:W-:Y:S05]  /*20c90*/  BSYNC B1 ;  /* 0x0000000000017941 */ /* 0x000fea0003800000 */
.L_x_16840:
        /* <DEDUP_REMOVED lines=9> */
.L_x_16844:
[----:B------:R-:W-:Y:S02]  /*20d30*/  IMAD.MOV.U32 R18, RZ, RZ, R61 ;  /* 0x000000ffff127224 */ /* 0x000fe400078e003d */
[----:B------:R-:W-:Y:S01]  /*20d40*/  IMAD.MOV.U32 R2, RZ, RZ, R31 ;  /* 0x000000ffff027224 */ /* 0x000fe200078e001f */
[----:B------:R-:W-:Y:S01]  /*20d50*/  MOV R31, R0 ;  /* 0x00000000001f7202 */ /* 0x000fe20000000f00 */
[----:B------:R-:W-:-:S07]  /*20d60*/  IMAD.MOV.U32 R61, RZ, RZ, R28 ;  /* 0x000000ffff3d7224 */ /* 0x000fce00078e001c */
.L_x_16845:
[----:B------:R-:W-:Y:S05]  /*20d70*/  BSYNC B1 ;  /* 0x0000000000017941 */ /* 0x000fea0003800000 */
.L_x_16843:
        /* <DEDUP_REMOVED lines=9> */
.L_x_16847:
[----:B------:R-:W-:Y:S02]  /*20e10*/  IMAD.MOV.U32 R19, RZ, RZ, R18 ;  /* 0x000000ffff137224 */ /* 0x000fe400078e0012 */
[----:B------:R-:W-:Y:S02]  /*20e20*/  IMAD.MOV.U32 R17, RZ, RZ, R2 ;  /* 0x000000ffff117224 */ /* 0x000fe400078e0002 */
[----:B------:R-:W-:Y:S02]  /*20e30*/  IMAD.MOV.U32 R18, RZ, RZ, R35 ;  /* 0x000000ffff127224 */ /* 0x000fe400078e0023 */
[----:B------:R-:W-:-:S07]  /*20e40*/  IMAD.MOV.U32 R2, RZ, RZ, R33 ;  /* 0x000000ffff027224 */ /* 0x000fce00078e0021 */
.L_x_16848:
[----:B------:R-:W-:Y:S05]  /*20e50*/  BSYNC B1 ;  /* 0x0000000000017941 */ /* 0x000fea0003800000 */
.L_x_16846:
        /* <DEDUP_REMOVED lines=9> */
.L_x_16850:
[----:B------:R-:W-:Y:S02]  /*20ef0*/  IMAD.MOV.U32 R28, RZ, RZ, R19 ;  /* 0x000000ffff1c7224 */ /* 0x000fe400078e0013 */
[----:B------:R-:W-:Y:S02]  /*20f00*/  IMAD.MOV.U32 R0, RZ, RZ, R17 ;  /* 0x000000ffff007224 */ /* 0x000fe400078e0011 */
[----:B------:R-:W-:Y:S02]  /*20f10*/  IMAD.MOV.U32 R19, RZ, RZ, R54 ;  /* 0x000000ffff137224 */ /* 0x000fe400078e0036 */
[----:B------:R-:W-:-:S07]  /*20f20*/  IMAD.MOV.U32 R17, RZ, RZ, R30 ;  /* 0x000000ffff117224 */ /* 0x000fce00078e001e */
.L_x_16851:
[----:B------:R-:W-:Y:S05]  /*20f30*/  BSYNC B1 ;  /* 0x0000000000017941 */ /* 0x000fea0003800000 */
.L_x_16849:
        /* <DEDUP_REMOVED lines=9> */
.L_x_16853:
[----:B------:R-:W-:Y:S02]  /*20fd0*/  IMAD.MOV.U32 R35, RZ, RZ, R28 ;  /* 0x000000ffff237224 */ /* 0x000fe400078e001c */
[----:B------:R-:W-:Y:S02]  /*20fe0*/  IMAD.MOV.U32 R33, RZ, RZ, R0 ;  /* 0x000000ffff217224 */ /* 0x000fe400078e0000 */
[----:B------:R-:W-:Y:S02]  /*20ff0*/  IMAD.MOV.U32 R28, RZ, RZ, R23 ;  /* 0x000000ffff1c7224 */ /* 0x000fe400078e0017 */
[----:B------:R-:W-:-:S07]  /*21000*/  IMAD.MOV.U32 R0, RZ, RZ, R7 ;  /* 0x000000ffff007224 */ /* 0x000fce00078e0007 */
.L_x_16854:
[----:B------:R-:W-:Y:S05]  /*21010*/  BSYNC B1 ;  /* 0x0000000000017941 */ /* 0x000fea0003800000 */
.L_x_16852:
        /* <DEDUP_REMOVED lines=9> */
.L_x_16856:
[----:B------:R-:W-:Y:S01]  /*210b0*/  MOV R52, R35 ;  /* 0x0000002300347202 */ /* 0x000fe20000000f00 */
[----:B------:R-:W-:Y:S02]  /*210c0*/  IMAD.MOV.U32 R30, RZ, RZ, R33 ;  /* 0x000000ffff1e7224 */ /* 0x000fe400078e0021 */
[----:B------:R-:W-:Y:S02]  /*210d0*/  IMAD.MOV.U32 R35, RZ, RZ, R22 ;  /* 0x000000ffff237224 */ /* 0x000fe400078e0016 */
[----:B------:R-:W-:-:S07]  /*210e0*/  IMAD.MOV.U32 R33, RZ, RZ, R6 ;  /* 0x000000ffff217224 */ /* 0x000fce00078e0006 */
.L_x_16857:
[----:B------:R-:W-:Y:S05]  /*210f0*/  BSYNC B1 ;  /* 0x0000000000017941 */ /* 0x000fea0003800000 */
.L_x_16855:
        /* <DEDUP_REMOVED lines=9> */
.L_x_16859:
[----:B------:R-:W-:Y:S01]  /*21190*/  IMAD.MOV.U32 R23, RZ, RZ, R52 ;  /* 0x000000ffff177224 */ /* 0x000fe200078e0034 */
[----:B------:R-:W-:Y:S01]  /*211a0*/  MOV R7, R30 ;  /* 0x0000001e00077202 */ /* 0x000fe20000000f00 */
[----:B------:R-:W-:Y:S02]  /*211b0*/  IMAD.MOV.U32 R52, RZ, RZ, R21 ;  /* 0x000000ffff347224 */ /* 0x000fe400078e0015 */
[----:B------:R-:W-:-:S07]  /*211c0*/  IMAD.MOV.U32 R30, RZ, RZ, R5 ;  /* 0x000000ffff1e7224 */ /* 0x000fce00078e0005 */
.L_x_16860:
[----:B------:R-:W-:Y:S05]  /*211d0*/  BSYNC B1 ;  /* 0x0000000000017941 */ /* 0x000fea0003800000 */
.L_x_16858:
        /* <DEDUP_REMOVED lines=9> */
.L_x_16862:
[----:B------:R-:W-:Y:S01]  /*21270*/  IMAD.MOV.U32 R22, RZ, RZ, R23 ;  /* 0x000000ffff167224 */ /* 0x000fe200078e0017 */
[----:B------:R-:W-:Y:S01]  /*21280*/  MOV R23, R20 ;  /* 0x0000001400177202 */ /* 0x000fe20000000f00 */
[----:B------:R-:W-:Y:S02]  /*21290*/  IMAD.MOV.U32 R6, RZ, RZ, R7 ;  /* 0x000000ffff067224 */ /* 0x000fe400078e0007 */
[----:B------:R-:W-:-:S07]  /*212a0*/  IMAD.MOV.U32 R7, RZ, RZ, R4 ;  /* 0x000000ffff077224 */ /* 0x000fce00078e0004 */
.L_x_16863:
[----:B------:R-:W-:Y:S05]  /*212b0*/  BSYNC B1 ;  /* 0x0000000000017941 */ /* 0x000fea0003800000 */
.L_x_16861:
        /* <DEDUP_REMOVED lines=9> */
.L_x_16865:
[----:B------:R-:W-:Y:S02]  /*21350*/  IMAD.MOV.U32 R4, RZ, RZ, R22 ;  /* 0x000000ffff047224 */ /* 0x000fe400078e0016 */
[----:B------:R-:W-:Y:S01]  /*21360*/  IMAD.MOV.U32 R5, RZ, RZ, R6 ;  /* 0x000000ffff057224 */ /* 0x000fe200078e0006 */
[----:B------:R-:W-:Y:S01]  /*21370*/  MOV R6, R11 ;  /* 0x0000000b00067202 */ /* 0x000fe20000000f00 */
[----:B------:R-:W-:-:S07]  /*21380*/  IMAD.MOV.U32 R22, RZ, RZ, R27 ;  /* 0x000000ffff167224 */ /* 0x000fce00078e001b */
.L_x_16866:
[----:B------:R-:W-:Y:S05]  /*21390*/  BSYNC B1 ;  /* 0x0000000000017941 */ /* 0x000fea0003800000 */
.L_x_16864:
        /* <DEDUP_REMOVED lines=9> */
.L_x_16868:
[----:B------:R-:W-:Y:S02]  /*21430*/  IMAD.MOV.U32 R21, RZ, RZ, R4 ;  /* 0x000000ffff157224 */ /* 0x000fe400078e0004 */
[----:B------:R-:W-:Y:S02]  /*21440*/  IMAD.MOV.U32 R11, RZ, RZ, R5 ;  /* 0x000000ffff0b7224 */ /* 0x000fe400078e0005 */
[----:B------:R-:W-:Y:S02]  /*21450*/  IMAD.MOV.U32 R4, RZ, RZ, R9 ;  /* 0x000000ffff047224 */ /* 0x000fe400078e0009 */
[----:B------:R-:W-:-:S07]  /*21460*/  IMAD.MOV.U32 R5, RZ, RZ, R10 ;  /* 0x000000ffff057224 */ /* 0x000fce00078e000a */
.L_x_16869:
[----:B------:R-:W-:Y:S05]  /*21470*/  BSYNC B1 ;  /* 0x0000000000017941 */ /* 0x000fea0003800000 */
.L_x_16867:
        /* <DEDUP_REMOVED lines=9> */
.L_x_16871:
[----:B------:R-:W-:Y:S02]  /*21510*/  IMAD.MOV.U32 R10, RZ, RZ, R21 ;  /* 0x000000ffff0a7224 */ /* 0x000fe400078e0015 */
[----:B------:R-:W-:Y:S02]  /*21520*/  IMAD.MOV.U32 R9, RZ, RZ, R11 ;  /* 0x000000ffff097224 */ /* 0x000fe400078e000b */
[----:B------:R-:W-:Y:S02]  /*21530*/  IMAD.MOV.U32 R21, RZ, RZ, R24 ;  /* 0x000000ffff157224 */ /* 0x000fe400078e0018 */
[----:B------:R-:W-:-:S07]  /*21540*/  IMAD.MOV.U32 R11, RZ, RZ, R8 ;  /* 0x000000ffff0b7224 */ /* 0x000fce00078e0008 */
.L_x_16872:
[----:B------:R-:W-:Y:S05]  /*21550*/  BSYNC B1 ;  /* 0x0000000000017941 */ /* 0x000fea0003800000 */
.L_x_16870:
        /* <DEDUP_REMOVED lines=9> */
.L_x_16874:
[----:B------:R-:W-:Y:S02]  /*215f0*/  IMAD.MOV.U32 R20, RZ, RZ, R10 ;  /* 0x000000ffff147224 */ /* 0x000fe400078e000a */
[----:B------:R-:W-:Y:S02]  /*21600*/  IMAD.MOV.U32 R8, RZ, RZ, R9 ;  /* 0x000000ffff087224 */ /* 0x000fe400078e0009 */
[----:B------:R-:W-:Y:S02]  /*21610*/  IMAD.MOV.U32 R10, RZ, RZ, R15 ;  /* 0x000000ffff0a7224 */ /* 0x000fe400078e000f */
[----:B------:R-:W-:-:S07]  /*21620*/  IMAD.MOV.U32 R9, RZ, RZ, R14 ;  /* 0x000000ffff097224 */ /* 0x000fce00078e000e */
.L_x_16875:
[----:B------:R-:W-:Y:S05]  /*21630*/  BSYNC B1 ;  /* 0x0000000000017941 */ /* 0x000fea0003800000 */
.L_x_16873:
        /* <DEDUP_REMOVED lines=9> */
.L_x_16877:
[----:B------:R-:W-:Y:S01]  /*216d0*/  MOV R15, R20 ;  /* 0x00000014000f7202 */ /* 0x000fe20000000f00 */
[----:B------:R-:W-:Y:S02]  /*216e0*/  IMAD.MOV.U32 R14, RZ, RZ, R8 ;  /* 0x000000ffff0e7224 */ /* 0x000fe400078e0008 */
[----:B------:R-:W-:Y:S02]  /*216f0*/  IMAD.MOV.U32 R20, RZ, RZ, R25 ;  /* 0x000000ffff147224 */ /* 0x000fe400078e0019 */
[----:B------:R-:W-:-:S07]  /*21700*/  IMAD.MOV.U32 R8, RZ, RZ, R13 ;  /* 0x000000ffff087224 */ /* 0x000fce00078e000d */
.L_x_16878:
[----:B------:R-:W-:Y:S05]  /*21710*/  BSYNC B1 ;  /* 0x0000000000017941 */ /* 0x000fea0003800000 */
.L_x_16876:
        /* <DEDUP_REMOVED lines=16> */
.L_x_16880:
[----:B------:R-:W-:Y:S02]  /*21820*/  IMAD.MOV.U32 R25, RZ, RZ, R16 ;  /* 0x000000ffff197224 */ /* 0x000fe400078e0010 */
[----:B------:R-:W-:Y:S02]  /*21830*/  IMAD.MOV.U32 R13, RZ, RZ, R64 ;  /* 0x000000ffff0d7224 */ /* 0x000fe400078e0040 */
[----:B------:R-:W-:Y:S02]  /*21840*/  IMAD.MOV.U32 R64, RZ, RZ, R3 ;  /* 0x000000ffff407224 */ /* 0x000fe400078e0003 */
[----:B------:R-:W-:-:S07]  /*21850*/  IMAD.MOV.U32 R16, RZ, RZ, R29 ;  /* 0x000000ffff107224 */ /* 0x000fce00078e001d */
.L_x_16881:
[----:B------:R-:W-:Y:S05]  /*21860*/  BSYNC B1 ;  /* 0x0000000000017941 */ /* 0x000fea0003800000 */
.L_x_16879:
        /* <DEDUP_REMOVED lines=9> */
.L_x_16883:
[----:B------:R-:W-:Y:S01]  /*21900*/  MOV R50, R25 ;  /* 0x0000001900327202 */ /* 0x000fe20000000f00 */
[----:B------:R-:W-:Y:S02]  /*21910*/  IMAD.MOV.U32 R24, RZ, RZ, R13 ;  /* 0x000000ffff187224 */ /* 0x000fe400078e000d */
[----:B------:R-:W-:Y:S02]  /*21920*/  IMAD.MOV.U32 R25, RZ, RZ, R26 ;  /* 0x000000ffff197224 */ /* 0x000fe400078e001a */
[----:B------:R-:W-:-:S07]  /*21930*/  IMAD.MOV.U32 R13, RZ, RZ, R12 ;  /* 0x000000ffff0d7224 */ /* 0x000fce00078e000c */
.L_x_16884:
[----:B------:R-:W-:Y:S05]  /*21940*/  BSYNC B1 ;  /* 0x0000000000017941 */ /* 0x000fea0003800000 */
.L_x_16882:
        /* <DEDUP_REMOVED lines=9> */
.L_x_16886:
[----:B------:R-:W-:Y:S01]  /*219e0*/  IMAD.MOV.U32 R27, RZ, RZ, R50 ;  /* 0x000000ffff1b7224 */ /* 0x000fe200078e0032 */
[----:B------:R-:W-:Y:S01]  /*219f0*/  MOV R3, R24 ;  /* 0x0000001800037202 */ /* 0x000fe20000000f00 */
[----:B------:R-:W-:Y:S02]  /*21a00*/  IMAD.MOV.U32 R50, RZ, RZ, R61 ;  /* 0x000000ffff327224 */ /* 0x000fe400078e003d */
[----:B------:R-:W-:-:S07]  /*21a10*/  IMAD.MOV.U32 R24, RZ, RZ, R31 ;  /* 0x000000ffff187224 */ /* 0x000fce00078e001f */
.L_x_16887:
[----:B------:R-:W-:Y:S05]  /*21a20*/  BSYNC B1 ;  /* 0x0000000000017941 */ /* 0x000fea0003800000 */
.L_x_16885:
        /* <DEDUP_REMOVED lines=9> */
.L_x_16889:
[----:B------:R-:W-:Y:S01]  /*21ac0*/  IMAD.MOV.U32 R26, RZ, RZ, R27 ;  /* 0x000000ffff1a7224 */ /* 0x000fe200078e001b */
[----:B------:R-:W-:Y:S01]  /*21ad0*/  MOV R27, R18 ;  /* 0x00000012001b7202 */ /* 0x000fe20000000f00 */
[----:B------:R-:W-:Y:S02]  /*21ae0*/  IMAD.MOV.U32 R12, RZ, RZ, R3 ;  /* 0x000000ffff0c7224 */ /* 0x000fe400078e0003 */
[----:B------:R-:W-:-:S07]  /*21af0*/  IMAD.MOV.U32 R3, RZ, RZ, R2 ;  /* 0x000000ffff037224 */ /* 0x000fce00078e0002 */
.L_x_16890:
[----:B------:R-:W-:Y:S05]  /*21b00*/  BSYNC B1 ;  /* 0x0000000000017941 */ /* 0x000fea0003800000 */
.L_x_16888:
        /* <DEDUP_REMOVED lines=9> */
.L_x_16892:
[----:B------:R-:W-:Y:S02]  /*21ba0*/  IMAD.MOV.U32 R31, RZ, RZ, R26 ;  /* 0x000000ffff1f7224 */ /* 0x000fe400078e001a */
[----:B------:R-:W-:Y:S01]  /*21bb0*/  IMAD.MOV.U32 R29, RZ, RZ, R12 ;  /* 0x000000ffff1d7224 */ /* 0x000fe200078e000c */
[----:B------:R-:W-:Y:S01]  /*21bc0*/  MOV R12, R17 ;  /* 0x00000011000c7202 */ /* 0x000fe20000000f00 */
[----:B------:R-:W-:-:S07]  /*21bd0*/  IMAD.MOV.U32 R26, RZ, RZ, R19 ;  /* 0x000000ffff1a7224 */ /* 0x000fce00078e0013 */
.L_x_16893:
[----:B------:R-:W-:Y:S05]  /*21be0*/  BSYNC B1 ;  /* 0x0000000000017941 */ /* 0x000fea0003800000 */
.L_x_16891:
        /* <DEDUP_REMOVED lines=9> */
.L_x_16895:
[----:B------:R-:W-:Y:S02]  /*21c80*/  IMAD.MOV.U32 R18, RZ, RZ, R31 ;  /* 0x000000ffff127224 */ /* 0x000fe400078e001f */
[----:B------:R-:W-:Y:S02]  /*21c90*/  IMAD.MOV.U32 R2, RZ, RZ, R29 ;  /* 0x000000ffff027224 */ /* 0x000fe400078e001d */
[----:B------:R-:W-:Y:S02]  /*21ca0*/  IMAD.MOV.U32 R31, RZ, RZ, R28 ;  /* 0x000000ffff1f7224 */ /* 0x000fe400078e001c */
[----:B------:R-:W-:-:S07]  /*21cb0*/  IMAD.MOV.U32 R29, RZ, RZ, R0 ;  /* 0x000000ffff1d7224 */ /* 0x000fce00078e0000 */
.L_x_16896:
[----:B------:R-:W-:Y:S05]  /*21cc0*/  BSYNC B1 ;  /* 0x0000000000017941 */ /* 0x000fea0003800000 */
.L_x_16894:
        /* <DEDUP_REMOVED lines=9> */
.L_x_16898:
[----:B------:R-:W-:Y:S02]  /*21d60*/  IMAD.MOV.U32 R19, RZ, RZ, R18 ;  /* 0x000000ffff137224 */ /* 0x000fe400078e0012 */
[----:B------:R-:W-:Y:S02]  /*21d70*/  IMAD.MOV.U32 R17, RZ, RZ, R2 ;  /* 0x000000ffff117224 */ /* 0x000fe400078e0002 */
[----:B------:R-:W-:Y:S02]  /*21d80*/  IMAD.MOV.U32 R18, RZ, RZ, R35 ;  /* 0x000000ffff127224 */ /* 0x000fe400078e0023 */
[----:B------:R-:W-:-:S07]  /*21d90*/  IMAD.MOV.U32 R2, RZ, RZ, R33 ;  /* 0x000000ffff027224 */ /* 0x000fce00078e0021 */
.L_x_16899:
[----:B------:R-:W-:Y:S05]  /*21da0*/  BSYNC B1 ;  /* 0x0000000000017941 */ /* 0x000fea0003800000 */
.L_x_16897:
        /* <DEDUP_REMOVED lines=9> */
.L_x_16901:
[----:B------:R-:W-:Y:S02]  /*21e40*/  IMAD.MOV.U32 R28, RZ, RZ, R19 ;  /* 0x000000ffff1c7224 */ /* 0x000fe400078e0013 */
[----:B------:R-:W-:Y:S02]  /*21e50*/  IMAD.MOV.U32 R0, RZ, RZ, R17 ;  /* 0x000000ffff007224 */ /* 0x000fe400078e0011 */
[----:B------:R-:W-:Y:S02]  /*21e60*/  IMAD.MOV.U32 R19, RZ, RZ, R52 ;  /* 0x000000ffff137224 */ /* 0x000fe400078e0034 */
[----:B------:R-:W-:-:S07]  /*21e70*/  IMAD.MOV.U32 R17, RZ, RZ, R30 ;  /* 0x000000ffff117224 */ /* 0x000fce00078e001e */
.L_x_16902:
[----:B------:R-:W-:Y:S05]  /*21e80*/  BSYNC B1 ;  /* 0x0000000000017941 */ /* 0x000fea0003800000 */
.L_x_16900:
        /* <DEDUP_REMOVED lines=9> */
.L_x_16904:
[----:B------:R-:W-:Y:S01]  /*21f20*/  MOV R35, R28 ;  /* 0x0000001c00237202 */ /* 0x000fe20000000f00 */
[----:B------:R-:W-:Y:S02]  /*21f30*/  IMAD.MOV.U32 R33, RZ, RZ, R0 ;  /* 0x000000ffff217224 */ /* 0x000fe400078e0000 */
[----:B------:R-:W-:Y:S02]  /*21f40*/  IMAD.MOV.U32 R28, RZ, RZ, R23 ;  /* 0x000000ffff1c7224 */ /* 0x000fe400078e0017 */
[----:B------:R-:W-:-:S07]  /*21f50*/  IMAD.MOV.U32 R0, RZ, RZ, R7 ;  /* 0x000000ffff007224 */ /* 0x000fce00078e0007 */
.L_x_16905:
[----:B------:R-:W-:Y:S05]  /*21f60*/  BSYNC B1 ;  /* 0x0000000000017941 */ /* 0x000fea0003800000 */
.L_x_16903:
        /* <DEDUP_REMOVED lines=9> */
.L_x_16907:
[----:B------:R-:W-:Y:S01]  /*22000*/  IMAD.MOV.U32 R7, RZ, RZ, R35 ;  /* 0x000000ffff077224 */ /* 0x000fe200078e0023 */
[----:B------:R-:W-:Y:S01]  /*22010*/  MOV R30, R33 ;  /* 0x00000021001e7202 */ /* 0x000fe20000000f00 */
[----:B------:R-:W-:Y:S02]  /*22020*/  IMAD.MOV.U32 R35, RZ, RZ, R22 ;  /* 0x000000ffff237224 */ /* 0x000fe400078e0016 */
[----:B------:R-:W-:-:S07]  /*22030*/  IMAD.MOV.U32 R33, RZ, RZ, R6 ;  /* 0x000000ffff217224 */ /* 0x000fce00078e0006 */
.L_x_16908:
[----:B------:R-:W-:Y:S05]  /*22040*/  BSYNC B1 ;  /* 0x0000000000017941 */ /* 0x000fea0003800000 */
.L_x_16906:
        /* <DEDUP_REMOVED lines=9> */
.L_x_16910:
[----:B------:R-:W-:Y:S01]  /*220e0*/  IMAD.MOV.U32 R22, RZ, RZ, R7 ;  /* 0x000000ffff167224 */ /* 0x000fe200078e0007 */
[----:B------:R-:W-:Y:S01]  /*220f0*/  MOV R7, R4 ;  /* 0x0000000400077202 */ /* 0x000fe20000000f00 */
[----:B------:R-:W-:Y:S02]  /*22100*/  IMAD.MOV.U32 R6, RZ, RZ, R30 ;  /* 0x000000ffff067224 */ /* 0x000fe400078e001e */
[----:B------:R-:W-:-:S07]  /*22110*/  IMAD.MOV.U32 R30, RZ, RZ, R5 ;  /* 0x000000ffff1e7224 */ /* 0x000fce00078e0005 */
.L_x_16911:
[----:B------:R-:W-:Y:S05]  /*22120*/  BSYNC B1 ;  /* 0x0000000000017941 */ /* 0x000fea0003800000 */
.L_x_16909:
        /* <DEDUP_REMOVED lines=9> */
.L_x_16913:
[----:B------:R-:W-:Y:S02]  /*221c0*/  IMAD.MOV.U32 R5, RZ, RZ, R22 ;  /* 0x000000ffff057224 */ /* 0x000fe400078e0016 */
[----:B------:R-:W-:Y:S01]  /*221d0*/  IMAD.MOV.U32 R4, RZ, RZ, R6 ;  /* 0x000000ffff047224 */ /* 0x000fe200078e0006 */
[----:B------:R-:W-:Y:S01]  /*221e0*/  MOV R6, R11 ;  /* 0x0000000b00067202 */ /* 0x000fe20000000f00 */
[----:B------:R-:W-:-:S07]  /*221f0*/  IMAD.MOV.U32 R22, RZ, RZ, R21 ;  /* 0x000000ffff167224 */ /* 0x000fce00078e0015 */
.L_x_16914:
[----:B------:R-:W-:Y:S05]  /*22200*/  BSYNC B1 ;  /* 0x0000000000017941 */ /* 0x000fea0003800000 */
.L_x_16912:
        /* <DEDUP_REMOVED lines=9> */
.L_x_16916:
[----:B------:R-:W-:Y:S02]  /*222a0*/  IMAD.MOV.U32 R21, RZ, RZ, R5 ;  /* 0x000000ffff157224 */ /* 0x000fe400078e0005 */
[----:B------:R-:W-:Y:S02]  /*222b0*/  IMAD.MOV.U32 R11, RZ, RZ, R4 ;  /* 0x000000ffff0b7224 */ /* 0x000fe400078e0004 */
[----:B------:R-:W-:Y:S02]  /*222c0*/  IMAD.MOV.U32 R5, RZ, RZ, R10 ;  /* 0x000000ffff057224 */ /* 0x000fe400078e000a */
[----:B------:R-:W-:-:S07]  /*222d0*/  IMAD.MOV.U32 R4, RZ, RZ, R9 ;  /* 0x000000ffff047224 */ /* 0x000fce00078e0009 */
.L_x_16917:
[----:B------:R-:W-:Y:S05]  /*222e0*/  BSYNC B1 ;  /* 0x0000000000017941 */ /* 0x000fea0003800000 */
.L_x_16915:
        /* <DEDUP_REMOVED lines=9> */
.L_x_16919:
[----:B------:R-:W-:Y:S02]  /*22380*/  IMAD.MOV.U32 R10, RZ, RZ, R21 ;  /* 0x000000ffff0a7224 */ /* 0x000fe400078e0015 */
[----:B------:R-:W-:Y:S02]  /*22390*/  IMAD.MOV.U32 R9, RZ, RZ, R11 ;  /* 0x000000ffff097224 */ /* 0x000fe400078e000b */
[----:B------:R-:W-:Y:S02]  /*223a0*/  IMAD.MOV.U32 R21, RZ, RZ, R20 ;  /* 0x000000ffff157224 */ /* 0x000fe400078e0014 */
[----:B------:R-:W-:-:S07]  /*223b0*/  IMAD.MOV.U32 R11, RZ, RZ, R8 ;  /* 0x000000ffff0b7224 */ /* 0x000fce00078e0008 */
.L_x_16920:
[----:B------:R-:W-:Y:S05]  /*223c0*/  BSYNC B1 ;  /* 0x0000000000017941 */ /* 0x000fea0003800000 */
.L_x_16918:
        /* <DEDUP_REMOVED lines=9> */
.L_x_16922:
[----:B------:R-:W-:Y:S02]  /*22460*/  IMAD.MOV.U32 R20, RZ, RZ, R10 ;  /* 0x000000ffff147224 */ /* 0x000fe400078e000a */
[----:B------:R-:W-:Y:S02]  /*22470*/  IMAD.MOV.U32 R8, RZ, RZ, R9 ;  /* 0x000000ffff087224 */ /* 0x000fe400078e0009 */
[----:B------:R-:W-:Y:S02]  /*22480*/  IMAD.MOV.U32 R10, RZ, RZ, R15 ;  /* 0x000000ffff0a7224 */ /* 0x000fe400078e000f */
[----:B------:R-:W-:-:S07]  /*22490*/  IMAD.MOV.U32 R9, RZ, RZ, R14 ;  /* 0x000000ffff097224 */ /* 0x000fce00078e000e */
.L_x_16923:
[----:B------:R-:W-:Y:S05]  /*224a0*/  BSYNC B1 ;  /* 0x0000000000017941 */ /* 0x000fea0003800000 */
.L_x_16921:
        /* <DEDUP_REMOVED lines=16> */
.L_x_16925:
[----:B------:R-:W-:Y:S02]  /*225b0*/  IMAD.MOV.U32 R23, RZ, RZ, R16 ;  /* 0x000000ffff177224 */ /* 0x000fe400078e0010 */
[----:B------:R-:W-:Y:S02]  /*225c0*/  IMAD.MOV.U32 R15, RZ, RZ, R64 ;  /* 0x000000ffff0f7224 */ /* 0x000fe400078e0040 */
[----:B------:R-:W-:Y:S02]  /*225d0*/  IMAD.MOV.U32 R64, RZ, RZ, R13 ;  /* 0x000000ffff407224 */ /* 0x000fe400078e000d */
[----:B------:R-:W-:-:S07]  /*225e0*/  IMAD.MOV.U32 R16, RZ, RZ, R25 ;  /* 0x000000ffff107224 */ /* 0x000fce00078e0019 */
.L_x_16926:
[----:B------:R-:W-:Y:S05]  /*225f0*/  BSYNC B1 ;  /* 0x0000000000017941 */ /* 0x000fea0003800000 */
.L_x_16924:
        /* <DEDUP_REMOVED lines=9> */
.L_x_16928:
[----:B------:R-:W-:Y:S02]  /*22690*/  IMAD.MOV.U32 R48, RZ, RZ, R23 ;  /* 0x000000ffff307224 */ /* 0x000fe400078e0017 */
[----:B------:R-:W-:Y:S02]  /*226a0*/  IMAD.MOV.U32 R14, RZ, RZ, R15 ;  /* 0x000000ffff0e7224 */ /* 0x000fe400078e000f */
[----:B------:R-:W-:Y:S02]  /*226b0*/  IMAD.MOV.U32 R23, RZ, RZ, R50 ;  /* 0x000000ffff177224 */ /* 0x000fe400078e0032 */
[----:B------:R-:W-:-:S07]  /*226c0*/  IMAD.MOV.U32 R15, RZ, RZ, R24 ;  /* 0x000000ffff0f7224 */ /* 0x000fce00078e0018 */
.L_x_16929:
[----:B------:R-:W-:Y:S05]  /*226d0*/  BSYNC B1 ;  /* 0x0000000000017941 */ /* 0x000fea0003800000 */
.L_x_16927:
        /* <DEDUP_REMOVED lines=9> */
.L_x_16931:
[----:B------:R-:W-:Y:S01]  /*22770*/  MOV R25, R48 ;  /* 0x0000003000197202 */ /* 0x000fe20000000f00 */
[----:B------:R-:W-:Y:S02]  /*22780*/  IMAD.MOV.U32 R13, RZ, RZ, R14 ;  /* 0x000000ffff0d7224 */ /* 0x000fe400078e000e */
[----:B------:R-:W-:Y:S02]  /*22790*/  IMAD.MOV.U32 R48, RZ, RZ, R27 ;  /* 0x000000ffff307224 */ /* 0x000fe400078e001b */
[----:B------:R-:W-:-:S07]  /*227a0*/  IMAD.MOV.U32 R14, RZ, RZ, R3 ;  /* 0x000000ffff0e7224 */ /* 0x000fce00078e0003 */
.L_x_16932:
[----:B------:R-:W-:Y:S05]  /*227b0*/  BSYNC B1 ;  /* 0x0000000000017941 */ /* 0x000fea0003800000 */
.L_x_16930:
        /* <DEDUP_REMOVED lines=9> */
.L_x_16934:
[----:B------:R-:W-:Y:S01]  /*22850*/  IMAD.MOV.U32 R50, RZ, RZ, R25 ;  /* 0x000000ffff327224 */ /* 0x000fe200078e0019 */
[----:B------:R-:W-:Y:S01]  /*22860*/  MOV R24, R13 ;  /* 0x0000000d00187202 */ /* 0x000fe20000000f00 */
[----:B------:R-:W-:Y:S02]  /*22870*/  IMAD.MOV.U32 R25, RZ, RZ, R26 ;  /* 0x000000ffff197224 */ /* 0x000fe400078e001a */
[----:B------:R-:W-:-:S07]  /*22880*/  IMAD.MOV.U32 R13, RZ, RZ, R12 ;  /* 0x000000ffff0d7224 */ /* 0x000fce00078e000c */
.L_x_16935:
[----:B------:R-:W-:Y:S05]  /*22890*/  BSYNC B1 ;  /* 0x0000000000017941 */ /* 0x000fea0003800000 */
.L_x_16933:
        /* <DEDUP_REMOVED lines=9> */
.L_x_16937:
[----:B------:R-:W-:Y:S01]  /*22930*/  IMAD.MOV.U32 R27, RZ, RZ, R50 ;  /* 0x000000ffff1b7224 */ /* 0x000fe200078e0032 */
[----:B------:R-:W-:Y:S01]  /*22940*/  MOV R50, R31 ;  /* 0x0000001f00327202 */ /* 0x000fe20000000f00 */
[----:B------:R-:W-:Y:S02]  /*22950*/  IMAD.MOV.U32 R3, RZ, RZ, R24 ;  /* 0x000000ffff037224 */ /* 0x000fe400078e0018 */
[----:B------:R-:W-:-:S07]  /*22960*/  IMAD.MOV.U32 R24, RZ, RZ, R29 ;  /* 0x000000ffff187224 */ /* 0x000fce00078e001d */
.L_x_16938:
[----:B------:R-:W-:Y:S05]  /*22970*/  BSYNC B1 ;  /* 0x0000000000017941 */ /* 0x000fea0003800000 */
.L_x_16936:
        /* <DEDUP_REMOVED lines=9> */
.L_x_16940:
[----:B------:R-:W-:Y:S02]  /*22a10*/  IMAD.MOV.U32 R26, RZ, RZ, R27 ;  /* 0x000000ffff1a7224 */ /* 0x000fe400078e001b */
[----:B------:R-:W-:Y:S01]  /*22a20*/  IMAD.MOV.U32 R12, RZ, RZ, R3 ;  /* 0x000000ffff0c7224 */ /* 0x000fe200078e0003 */
[----:B------:R-:W-:Y:S01]  /*22a30*/  MOV R3, R2 ;  /* 0x0000000200037202 */ /* 0x000fe20000000f00 */
[----:B------:R-:W-:-:S07]  /*22a40*/  IMAD.MOV.U32 R27, RZ, RZ, R18 ;  /* 0x000000ffff1b7224 */ /* 0x000fce00078e0012 */
.L_x_16941:
[----:B------:R-:W-:Y:S05]  /*22a50*/  BSYNC B1 ;  /* 0x0000000000017941 */ /* 0x000fea0003800000 */
.L_x_16939:
        /* <DEDUP_REMOVED lines=9> */
.L_x_16943:
[----:B------:R-:W-:Y:S02]  /*22af0*/  IMAD.MOV.U32 R31, RZ, RZ, R26 ;  /* 0x000000ffff1f7224 */ /* 0x000fe400078e001a */
[----:B------:R-:W-:Y:S02]  /*22b00*/  IMAD.MOV.U32 R29, RZ, RZ, R12 ;  /* 0x000000ffff1d7224 */ /* 0x000fe400078e000c */
[----:B------:R-:W-:Y:S02]  /*22b10*/  IMAD.MOV.U32 R26, RZ, RZ, R19 ;  /* 0x000000ffff1a7224 */ /* 0x000fe400078e0013 */
[----:B------:R-:W-:-:S07]  /*22b20*/  IMAD.MOV.U32 R12, RZ, RZ, R17 ;  /* 0x000000ffff0c7224 */ /* 0x000fce00078e0011 */
.L_x_16944:
[----:B------:R-:W-:Y:S05]  /*22b30*/  BSYNC B1 ;  /* 0x0000000000017941 */ /* 0x000fea0003800000 */
.L_x_16942:
        /* <DEDUP_REMOVED lines=9> */
.L_x_16946:
[----:B------:R-:W-:Y:S02]  /*22bd0*/  IMAD.MOV.U32 R18, RZ, RZ, R31 ;  /* 0x000000ffff127224 */ /* 0x000fe400078e001f */
[----:B------:R-:W-:Y:S02]  /*22be0*/  IMAD.MOV.U32 R2, RZ, RZ, R29 ;  /* 0x000000ffff027224 */ /* 0x000fe400078e001d */
[----:B------:R-:W-:Y:S02]  /*22bf0*/  IMAD.MOV.U32 R31, RZ, RZ, R28 ;  /* 0x000000ffff1f7224 */ /* 0x000fe400078e001c */
[----:B------:R-:W-:-:S07]  /*22c00*/  IMAD.MOV.U32 R29, RZ, RZ, R0 ;  /* 0x000000ffff1d7224 */ /* 0x000fce00078e0000 */
.L_x_16947:
[----:B------:R-:W-:Y:S05]  /*22c10*/  BSYNC B1 ;  /* 0x0000000000017941 */ /* 0x000fea0003800000 */
.L_x_16945:
        /* <DEDUP_REMOVED lines=9> */
.L_x_16949:
[----:B------:R-:W-:Y:S02]  /*22cb0*/  IMAD.MOV.U32 R0, RZ, RZ, R18 ;  /* 0x000000ffff007224 */ /* 0x000fe400078e0012 */
[----:B------:R-:W-:Y:S02]  /*22cc0*/  IMAD.MOV.U32 R17, RZ, RZ, R2 ;  /* 0x000000ffff117224 */ /* 0x000fe400078e0002 */
[----:B------:R-:W-:Y:S02]  /*22cd0*/  IMAD.MOV.U32 R18, RZ, RZ, R35 ;  /* 0x000000ffff127224 */ /* 0x000fe400078e0023 */
[----:B------:R-:W-:-:S07]  /*22ce0*/  IMAD.MOV.U32 R2, RZ, RZ, R33 ;  /* 0x000000ffff027224 */ /* 0x000fce00078e0021 */
.L_x_16950:
[----:B------:R-:W-:Y:S05]  /*22cf0*/  BSYNC B1 ;  /* 0x0000000000017941 */ /* 0x000fea0003800000 */
.L_x_16948:
        /* <DEDUP_REMOVED lines=9> */
.L_x_16952:
[----:B------:R-:W-:Y:S01]  /*22d90*/  MOV R33, R0 ;  /* 0x0000000000217202 */ /* 0x000fe20000000f00 */
[----:B------:R-:W-:Y:S02]  /*22da0*/  IMAD.MOV.U32 R19, RZ, RZ, R17 ;  /* 0x000000ffff137224 */ /* 0x000fe400078e0011 */
[----:B------:R-:W-:Y:S02]  /*22db0*/  IMAD.MOV.U32 R0, RZ, RZ, R7 ;  /* 0x000000ffff007224 */ /* 0x000fe400078e0007 */
[----:B------:R-:W-:-:S07]  /*22dc0*/  IMAD.MOV.U32 R17, RZ, RZ, R30 ;  /* 0x000000ffff117224 */ /* 0x000fce00078e001e */
.L_x_16953:
[----:B------:R-:W-:Y:S05]  /*22dd0*/  BSYNC B1 ;  /* 0x0000000000017941 */ /* 0x000fea0003800000 */
.L_x_16951:
        /* <DEDUP_REMOVED lines=9> */
.L_x_16955:
[----:B------:R-:W-:Y:S01]  /*22e70*/  IMAD.MOV.U32 R28, RZ, RZ, R33 ;  /* 0x000000ffff1c7224 */ /* 0x000fe200078e0021 */
[----:B------:R-:W-:Y:S01]  /*22e80*/  MOV R7, R19 ;  /* 0x0000001300077202 */ /* 0x000fe20000000f00 */
[----:B------:R-:W-:Y:S02]  /*22e90*/  IMAD.MOV.U32 R33, RZ, RZ, R22 ;  /* 0x000000ffff217224 */ /* 0x000fe400078e0016 */
[----:B------:R-:W-:-:S07]  /*22ea0*/  IMAD.MOV.U32 R19, RZ, RZ, R6 ;  /* 0x000000ffff137224 */ /* 0x000fce00078e0006 */
.L_x_16956:
[----:B------:R-:W-:Y:S05]  /*22eb0*/  BSYNC B1 ;  /* 0x0000000000017941 */ /* 0x000fea0003800000 */
.L_x_16954:
        /* <DEDUP_REMOVED lines=9> */
.L_x_16958:
[----:B------:R-:W-:Y:S01]  /*22f50*/  IMAD.MOV.U32 R22, RZ, RZ, R28 ;  /* 0x000000ffff167224 */ /* 0x000fe200078e001c */
[----:B------:R-:W-:Y:S01]  /*22f60*/  MOV R28, R5 ;  /* 0x00000005001c7202 */ /* 0x000fe20000000f00 */
[----:B------:R-:W-:Y:S02]  /*22f70*/  IMAD.MOV.U32 R6, RZ, RZ, R7 ;  /* 0x000000ffff067224 */ /* 0x000fe400078e0007 */
[----:B------:R-:W-:-:S07]  /*22f80*/  IMAD.MOV.U32 R7, RZ, RZ, R4 ;  /* 0x000000ffff077224 */ /* 0x000fce00078e0004 */
.L_x_16959:
[----:B------:R-:W-:Y:S05]  /*22f90*/  BSYNC B1 ;  /* 0x0000000000017941 */ /* 0x000fea0003800000 */
.L_x_16957:
        /* <DEDUP_REMOVED lines=9> */
.L_x_16961:
[----:B------:R-:W-:Y:S02]  /*23030*/  IMAD.MOV.U32 R5, RZ, RZ, R22 ;  /* 0x000000ffff057224 */ /* 0x000fe400078e0016 */
[----:B------:R-:W-:Y:S01]  /*23040*/  IMAD.MOV.U32 R4, RZ, RZ, R6 ;  /* 0x000000ffff047224 */ /* 0x000fe200078e0006 */
[----:B------:R-:W-:Y:S01]  /*23050*/  MOV R6, R11 ;  /* 0x0000000b00067202 */ /* 0x000fe20000000f00 */
[----:B------:R-:W-:-:S07]  /*23060*/  IMAD.MOV.U32 R22, RZ, RZ, R21 ;  /* 0x000000ffff167224 */ /* 0x000fce00078e0015 */
.L_x_16962:
[----:B------:R-:W-:Y:S05]  /*23070*/  BSYNC B1 ;  /* 0x0000000000017941 */ /* 0x000fea0003800000 */
.L_x_16960:
        /* <DEDUP_REMOVED lines=9> */
.L_x_16964:
[----:B------:R-:W-:Y:S02]  /*23110*/  IMAD.MOV.U32 R21, RZ, RZ, R5 ;  /* 0x000000ffff157224 */ /* 0x000fe400078e0005 */
[----:B------:R-:W-:Y:S02]  /*23120*/  IMAD.MOV.U32 R11, RZ, RZ, R4 ;  /* 0x000000ffff0b7224 */ /* 0x000fe400078e0004 */
[----:B------:R-:W-:Y:S02]  /*23130*/  IMAD.MOV.U32 R5, RZ, RZ, R10 ;  /* 0x000000ffff057224 */ /* 0x000fe400078e000a */
[----:B------:R-:W-:-:S07]  /*23140*/  IMAD.MOV.U32 R4, RZ, RZ, R9 ;  /* 0x000000ffff047224 */ /* 0x000fce00078e0009 */
.L_x_16965:
[----:B------:R-:W-:Y:S05]  /*23150*/  BSYNC B1 ;  /* 0x0000000000017941 */ /* 0x000fea0003800000 */
.L_x_16963:
        /* <DEDUP_REMOVED lines=9> */
.L_x_16967:
[----:B------:R-:W-:Y:S02]  /*231f0*/  IMAD.MOV.U32 R10, RZ, RZ, R21 ;  /* 0x000000ffff0a7224 */ /* 0x000fe400078e0015 */
[----:B------:R-:W-:Y:S02]  /*23200*/  IMAD.MOV.U32 R9, RZ, RZ, R11 ;  /* 0x000000ffff097224 */ /* 0x000fe400078e000b */
[----:B------:R-:W-:Y:S02]  /*23210*/  IMAD.MOV.U32 R21, RZ, RZ, R20 ;  /* 0x000000ffff157224 */ /* 0x000fe400078e0014 */
[----:B------:R-:W-:-:S07]  /*23220*/  IMAD.MOV.U32 R11, RZ, RZ, R8 ;  /* 0x000000ffff0b7224 */ /* 0x000fce00078e0008 */
.L_x_16968:
[----:B------:R-:W-:Y:S05]  /*23230*/  BSYNC B1 ;  /* 0x0000000000017941 */ /* 0x000fea0003800000 */
.L_x_16966:
        /* <DEDUP_REMOVED lines=16> */
.L_x_16970:
[----:B------:R-:W-:Y:S02]  /*23340*/  IMAD.MOV.U32 R55, RZ, RZ, R16 ;  /* 0x000000ffff377224 */ /* 0x000fe400078e0010 */
[----:B------:R-:W-:Y:S02]  /*23350*/  IMAD.MOV.U32 R35, RZ, RZ, R64 ;  /* 0x000000ffff237224 */ /* 0x000fe400078e0040 */
[----:B------:R-:W-:Y:S02]  /*23360*/  IMAD.MOV.U32 R64, RZ, RZ, R15 ;  /* 0x000000ffff407224 */ /* 0x000fe400078e000f */
[----:B------:R-:W-:-:S07]  /*23370*/  IMAD.MOV.U32 R16, RZ, RZ, R23 ;  /* 0x000000ffff107224 */ /* 0x000fce00078e0017 */
.L_x_16971:
[----:B------:R-:W-:Y:S05]  /*23380*/  BSYNC B1 ;  /* 0x0000000000017941 */ /* 0x000fea0003800000 */
.L_x_16969:
        /* <DEDUP_REMOVED lines=9> */
.L_x_16973:
[----:B------:R-:W-:Y:S02]  /*23420*/  IMAD.MOV.U32 R20, RZ, RZ, R55 ;  /* 0x000000ffff147224 */ /* 0x000fe400078e0037 */
[----:B------:R-:W-:Y:S02]  /*23430*/  IMAD.MOV.U32 R8, RZ, RZ, R35 ;  /* 0x000000ffff087224 */ /* 0x000fe400078e0023 */
[----:B------:R-:W-:Y:S02]  /*23440*/  IMAD.MOV.U32 R55, RZ, RZ, R48 ;  /* 0x000000ffff377224 */ /* 0x000fe400078e0030 */
[----:B------:R-:W-:-:S07]  /*23450*/  IMAD.MOV.U32 R35, RZ, RZ, R14 ;  /* 0x000000ffff237224 */ /* 0x000fce00078e000e */
.L_x_16974:
[----:B------:R-:W-:Y:S05]  /*23460*/  BSYNC B1 ;  /* 0x0000000000017941 */ /* 0x000fea0003800000 */
.L_x_16972:
        /* <DEDUP_REMOVED lines=9> */
.L_x_16976:
[----:B------:R-:W-:Y:S02]  /*23500*/  IMAD.MOV.U32 R23, RZ, RZ, R20 ;  /* 0x000000ffff177224 */ /* 0x000fe400078e0014 */
[----:B------:R-:W-:Y:S02]  /*23510*/  IMAD.MOV.U32 R15, RZ, RZ, R8 ;  /* 0x000000ffff0f7224 */ /* 0x000fe400078e0008 */
[----:B------:R-:W-:Y:S02]  /*23520*/  IMAD.MOV.U32 R20, RZ, RZ, R25 ;  /* 0x000000ffff147224 */ /* 0x000fe400078e0019 */
[----:B------:R-:W-:-:S07]  /*23530*/  IMAD.MOV.U32 R8, RZ, RZ, R13 ;  /* 0x000000ffff087224 */ /* 0x000fce00078e000d */
.L_x_16977:
[----:B------:R-:W-:Y:S05]  /*23540*/  BSYNC B1 ;  /* 0x0000000000017941 */ /* 0x000fea0003800000 */
.L_x_16975:
        /* <DEDUP_REMOVED lines=9> */
.L_x_16979:
[----:B------:R-:W-:Y:S01]  /*235e0*/  MOV R30, R23 ;  /* 0x00000017001e7202 */ /* 0x000fe20000000f00 */
[----:B------:R-:W-:Y:S02]  /*235f0*/  IMAD.MOV.U32 R14, RZ, RZ, R15 ;  /* 0x000000ffff0e7224 */ /* 0x000fe400078e000f */
[----:B------:R-:W-:Y:S02]  /*23600*/  IMAD.MOV.U32 R23, RZ, RZ, R50 ;  /* 0x000000ffff177224 */ /* 0x000fe400078e0032 */
[----:B------:R-:W-:-:S07]  /*23610*/  IMAD.MOV.U32 R15, RZ, RZ, R24 ;  /* 0x000000ffff0f7224 */ /* 0x000fce00078e0018 */
.L_x_16980:
[----:B------:R-:W-:Y:S05]  /*23620*/  BSYNC B1 ;  /* 0x0000000000017941 */ /* 0x000fea0003800000 */
.L_x_16978:
        /* <DEDUP_REMOVED lines=9> */
.L_x_16982:
[----:B------:R-:W-:Y:S01]  /*236c0*/  IMAD.MOV.U32 R25, RZ, RZ, R30 ;  /* 0x000000ffff197224 */ /* 0x000fe200078e001e */
[----:B------:R-:W-:Y:S01]  /*236d0*/  MOV R13, R14 ;  /* 0x0000000e000d7202 */ /* 0x000fe20000000f00 */
[----:B------:R-:W-:Y:S02]  /*236e0*/  IMAD.MOV.U32 R30, RZ, RZ, R27 ;  /* 0x000000ffff1e7224 */ /* 0x000fe400078e001b */
[----:B------:R-:W-:-:S07]  /*236f0*/  IMAD.MOV.U32 R14, RZ, RZ, R3 ;  /* 0x000000ffff0e7224 */ /* 0x000fce00078e0003 */
.L_x_16983:
[----:B------:R-:W-:Y:S05]  /*23700*/  BSYNC B1 ;  /* 0x0000000000017941 */ /* 0x000fea0003800000 */
.L_x_16981:
        /* <DEDUP_REMOVED lines=9> */
.L_x_16985:
[----:B------:R-:W-:Y:S01]  /*237a0*/  IMAD.MOV.U32 R46, RZ, RZ, R25 ;  /* 0x000000ffff2e7224 */ /* 0x000fe200078e0019 */
[----:B------:R-:W-:Y:S01]  /*237b0*/  MOV R25, R26 ;  /* 0x0000001a00197202 */ /* 0x000fe20000000f00 */
[----:B------:R-:W-:Y:S02]  /*237c0*/  IMAD.MOV.U32 R24, RZ, RZ, R13 ;  /* 0x000000ffff187224 */ /* 0x000fe400078e000d */
[----:B------:R-:W-:-:S07]  /*237d0*/  IMAD.MOV.U32 R13, RZ, RZ, R12 ;  /* 0x000000ffff0d7224 */ /* 0x000fce00078e000c */
.L_x_16986:
[----:B------:R-:W-:Y:S05]  /*237e0*/  BSYNC B1 ;  /* 0x0000000000017941 */ /* 0x000fea0003800000 */
.L_x_16984:
        /* <DEDUP_REMOVED lines=9> */
.L_x_16988:
[----:B------:R-:W-:Y:S02]  /*23880*/  IMAD.MOV.U32 R27, RZ, RZ, R46 ;  /* 0x000000ffff1b7224 */ /* 0x000fe400078e002e */
[----:B------:R-:W-:Y:S01]  /*23890*/  IMAD.MOV.U32 R3, RZ, RZ, R24 ;  /* 0x000000ffff037224 */ /* 0x000fe200078e0018 */
[----:B------:R-:W-:Y:S01]  /*238a0*/  MOV R24, R29 ;  /* 0x0000001d00187202 */ /* 0x000fe20000000f00 */
[----:B------:R-:W-:-:S07]  /*238b0*/  IMAD.MOV.U32 R46, RZ, RZ, R31 ;  /* 0x000000ffff2e7224 */ /* 0x000fce00078e001f */
.L_x_16989:
[----:B------:R-:W-:Y:S05]  /*238c0*/  BSYNC B1 ;  /* 0x0000000000017941 */ /* 0x000fea0003800000 */
.L_x_16987:
        /* <DEDUP_REMOVED lines=9> */
.L_x_16991:
[----:B------:R-:W-:Y:S02]  /*23960*/  IMAD.MOV.U32 R29, RZ, RZ, R27 ;  /* 0x000000ffff1d7224 */ /* 0x000fe400078e001b */
[----:B------:R-:W-:Y:S02]  /*23970*/  IMAD.MOV.U32 R12, RZ, RZ, R3 ;  /* 0x000000ffff0c7224 */ /* 0x000fe400078e0003 */
[----:B------:R-:W-:Y:S02]  /*23980*/  IMAD.MOV.U32 R27, RZ, RZ, R18 ;  /* 0x000000ffff1b7224 */ /* 0x000fe400078e0012 */
[----:B------:R-:W-:-:S07]  /*23990*/  IMAD.MOV.U32 R3, RZ, RZ, R2 ;  /* 0x000000ffff037224 */ /* 0x000fce00078e0002 */
.L_x_16992:
[----:B------:R-:W-:Y:S05]  /*239a0*/  BSYNC B1 ;  /* 0x0000000000017941 */ /* 0x000fea0003800000 */
.L_x_16990:
        /* <DEDUP_REMOVED lines=9> */
.L_x_16994:
[----:B------:R-:W-:Y:S02]  /*23a40*/  IMAD.MOV.U32 R18, RZ, RZ, R29 ;  /* 0x000000ffff127224 */ /* 0x000fe400078e001d */
[----:B------:R-:W-:Y:S02]  /*23a50*/  IMAD.MOV.U32 R2, RZ, RZ, R12 ;  /* 0x000000ffff027224 */ /* 0x000fe400078e000c */
[----:B------:R-:W-:Y:S02]  /*23a60*/  IMAD.MOV.U32 R29, RZ, RZ, R0 ;  /* 0x000000ffff1d7224 */ /* 0x000fe400078e0000 */
[----:B------:R-:W-:-:S07]  /*23a70*/  IMAD.MOV.U32 R12, RZ, RZ, R17 ;  /* 0x000000ffff0c7224 */ /* 0x000fce00078e0011 */
.L_x_16995:
[----:B------:R-:W-:Y:S05]  /*23a80*/  BSYNC B1 ;  /* 0x0000000000017941 */ /* 0x000fea0003800000 */
.L_x_16993:
        /* <DEDUP_REMOVED lines=9> */
.L_x_16997:
[----:B------:R-:W-:Y:S02]  /*23b20*/  IMAD.MOV.U32 R17, RZ, RZ, R18 ;  /* 0x000000ffff117224 */ /* 0x000fe400078e0012 */
[----:B------:R-:W-:Y:S02]  /*23b30*/  IMAD.MOV.U32 R0, RZ, RZ, R2 ;  /* 0x000000ffff007224 */ /* 0x000fe400078e0002 */
[----:B------:R-:W-:Y:S02]  /*23b40*/  IMAD.MOV.U32 R18, RZ, RZ, R33 ;  /* 0x000000ffff127224 */ /* 0x000fe400078e0021 */
[----:B------:R-:W-:-:S07]  /*23b50*/  IMAD.MOV.U32 R2, RZ, RZ, R19 ;  /* 0x000000ffff027224 */ /* 0x000fce00078e0013 */
.L_x_16998:
[----:B------:R-:W-:Y:S05]  /*23b60*/  BSYNC B1 ;  /* 0x0000000000017941 */ /* 0x000fea0003800000 */
.L_x_16996:
        /* <DEDUP_REMOVED lines=9> */
.L_x_17000:
[----:B------:R-:W-:Y:S01]  /*23c00*/  MOV R31, R17 ;  /* 0x00000011001f7202 */ /* 0x000fe20000000f00 */
[----:B------:R-:W-:Y:S02]  /*23c10*/  IMAD.MOV.U32 R19, RZ, RZ, R0 ;  /* 0x000000ffff137224 */ /* 0x000fe400078e0000 */
[----:B------:R-:W-:Y:S02]  /*23c20*/  IMAD.MOV.U32 R17, RZ, RZ, R28 ;  /* 0x000000ffff117224 */ /* 0x000fe400078e001c */
[----:B------:R-:W-:-:S07]  /*23c30*/  IMAD.MOV.U32 R0, RZ, RZ, R7 ;  /* 0x000000ffff007224 */ /* 0x000fce00078e0007 */
.L_x_17001:
[----:B------:R-:W-:Y:S05]  /*23c40*/  BSYNC B1 ;  /* 0x0000000000017941 */ /* 0x000fea0003800000 */
.L_x_16999:
        /* <DEDUP_REMOVED lines=9> */
.L_x_17003:
[----:B------:R-:W-:Y:S01]  /*23ce0*/  IMAD.MOV.U32 R26, RZ, RZ, R31 ;  /* 0x000000ffff1a7224 */ /* 0x000fe200078e001f */
[----:B------:R-:W-:Y:S01]  /*23cf0*/  MOV R7, R19 ;  /* 0x0000001300077202 */ /* 0x000fe20000000f00 */
[----:B------:R-:W-:Y:S02]  /*23d00*/  IMAD.MOV.U32 R31, RZ, RZ, R22 ;  /* 0x000000ffff1f7224 */ /* 0x000fe400078e0016 */
[----:B------:R-:W-:-:S07]  /*23d10*/  IMAD.MOV.U32 R19, RZ, RZ, R6 ;  /* 0x000000ffff137224 */ /* 0x000fce00078e0006 */
.L_x_17004:
[----:B------:R-:W-:Y:S05]  /*23d20*/  BSYNC B1 ;  /* 0x0000000000017941 */ /* 0x000fea0003800000 */
.L_x_17002:
        /* <DEDUP_REMOVED lines=9> */
.L_x_17006:
[----:B------:R-:W-:Y:S01]  /*23dc0*/  IMAD.MOV.U32 R22, RZ, RZ, R26 ;  /* 0x000000ffff167224 */ /* 0x000fe200078e001a */
[----:B------:R-:W-:Y:S01]  /*23dd0*/  MOV R26, R5 ;  /* 0x00000005001a7202 */ /* 0x000fe20000000f00 */
[----:B------:R-:W-:Y:S02]  /*23de0*/  IMAD.MOV.U32 R6, RZ, RZ, R7 ;  /* 0x000000ffff067224 */ /* 0x000fe400078e0007 */
[----:B------:R-:W-:-:S07]  /*23df0*/  IMAD.MOV.U32 R7, RZ, RZ, R4 ;  /* 0x000000ffff077224 */ /* 0x000fce00078e0004 */
.L_x_17007:
[----:B------:R-:W-:Y:S05]  /*23e00*/  BSYNC B1 ;  /* 0x0000000000017941 */ /* 0x000fea0003800000 */
.L_x_17005:
        /* <DEDUP_REMOVED lines=9> */
.L_x_17009:
[----:B------:R-:W-:Y:S02]  /*23ea0*/  IMAD.MOV.U32 R5, RZ, RZ, R22 ;  /* 0x000000ffff057224 */ /* 0x000fe400078e0016 */
[----:B------:R-:W-:Y:S01]  /*23eb0*/  IMAD.MOV.U32 R4, RZ, RZ, R6 ;  /* 0x000000ffff047224 */ /* 0x000fe200078e0006 */
[----:B------:R-:W-:Y:S01]  /*23ec0*/  MOV R6, R11 ;  /* 0x0000000b00067202 */ /* 0x000fe20000000f00 */
[----:B------:R-:W-:-:S07]  /*23ed0*/  IMAD.MOV.U32 R22, RZ, RZ, R21 ;  /* 0x000000ffff167224 */ /* 0x000fce00078e0015 */
.L_x_17010:
[----:B------:R-:W-:Y:S05]  /*23ee0*/  BSYNC B1 ;  /* 0x0000000000017941 */ /* 0x000fea0003800000 */
.L_x_17008:
        /* <DEDUP_REMOVED lines=9> */
.L_x_17012:
[----:B------:R-:W-:Y:S02]  /*23f80*/  IMAD.MOV.U32 R21, RZ, RZ, R5 ;  /* 0x000000ffff157224 */ /* 0x000fe400078e0005 */
[----:B------:R-:W-:Y:S02]  /*23f90*/  IMAD.MOV.U32 R11, RZ, RZ, R4 ;  /* 0x000000ffff0b7224 */ /* 0x000fe400078e0004 */
[----:B------:R-:W-:Y:S02]  /*23fa0*/  IMAD.MOV.U32 R5, RZ, RZ, R10 ;  /* 0x000000ffff057224 */ /* 0x000fe400078e000a */
[----:B------:R-:W-:-:S07]  /*23fb0*/  IMAD.MOV.U32 R4, RZ, RZ, R9 ;  /* 0x000000ffff047224 */ /* 0x000fce00078e0009 */
.L_x_17013:
[----:B------:R-:W-:Y:S05]  /*23fc0*/  BSYNC B1 ;  /* 0x0000000000017941 */ /* 0x000fea0003800000 */
.L_x_17011:
        /* <DEDUP_REMOVED lines=16> */
.L_x_17015:
[----:B------:R-:W-:Y:S01]  /*240d0*/  IMAD.MOV.U32 R33, RZ, RZ, R16 ;  /* 0x000000ffff217224 */ /* 0x000fe200078e0010 */
[----:B------:R-:W-:Y:S01]  /*240e0*/  MOV R16, R55 ;  /* 0x0000003700107202 */ /* 0x000fe20000000f00 */
[----:B------:R-:W-:Y:S02]  /*240f0*/  IMAD.MOV.U32 R9, RZ, RZ, R64 ;  /* 0x000000ffff097224 */ /* 0x000fe400078e0040 */
[----:B------:R-:W-:-:S07]  /*24100*/  IMAD.MOV.U32 R64, RZ, RZ, R35 ;  /* 0x000000ffff407224 */ /* 0x000fce00078e0023 */
.L_x_17016:
[----:B------:R-:W-:Y:S05]  /*24110*/  BSYNC B1 ;  /* 0x0000000000017941 */ /* 0x000fea0003800000 */
.L_x_17014:
        /* <DEDUP_REMOVED lines=9> */
.L_x_17018:
[----:B------:R-:W-:Y:S02]  /*241b0*/  IMAD.MOV.U32 R28, RZ, RZ, R33 ;  /* 0x000000ffff1c7224 */ /* 0x000fe400078e0021 */
[----:B------:R-:W-:Y:S02]  /*241c0*/  IMAD.MOV.U32 R10, RZ, RZ, R9 ;  /* 0x000000ffff0a7224 */ /* 0x000fe400078e0009 */
[----:B------:R-:W-:Y:S02]  /*241d0*/  IMAD.MOV.U32 R33, RZ, RZ, R20 ;  /* 0x000000ffff217224 */ /* 0x000fe400078e0014 */
[----:B------:R-:W-:-:S07]  /*241e0*/  IMAD.MOV.U32 R9, RZ, RZ, R8 ;  /* 0x000000ffff097224 */ /* 0x000fce00078e0008 */
.L_x_17019:
[----:B------:R-:W-:Y:S05]  /*241f0*/  BSYNC B1 ;  /* 0x0000000000017941 */ /* 0x000fea0003800000 */
.L_x_17017:
        /* <DEDUP_REMOVED lines=9> */
.L_x_17021:
[----:B------:R-:W-:Y:S02]  /*24290*/  IMAD.MOV.U32 R53, RZ, RZ, R28 ;  /* 0x000000ffff357224 */ /* 0x000fe400078e001c */
[----:B------:R-:W-:Y:S02]  /*242a0*/  IMAD.MOV.U32 R35, RZ, RZ, R10 ;  /* 0x000000ffff237224 */ /* 0x000fe400078e000a */
[----:B------:R-:W-:Y:S02]  /*242b0*/  IMAD.MOV.U32 R28, RZ, RZ, R23 ;  /* 0x000000ffff1c7224 */ /* 0x000fe400078e0017 */
[----:B------:R-:W-:-:S07]  /*242c0*/  IMAD.MOV.U32 R10, RZ, RZ, R15 ;  /* 0x000000ffff0a7224 */ /* 0x000fce00078e000f */
.L_x_17022:
[----:B------:R-:W-:Y:S05]  /*242d0*/  BSYNC B1 ;  /* 0x0000000000017941 */ /* 0x000fea0003800000 */
.L_x_17020:
        /* <DEDUP_REMOVED lines=9> */
.L_x_17024:
[----:B------:R-:W-:Y:S02]  /*24370*/  IMAD.MOV.U32 R20, RZ, RZ, R53 ;  /* 0x000000ffff147224 */ /* 0x000fe400078e0035 */
[----:B------:R-:W-:Y:S02]  /*24380*/  IMAD.MOV.U32 R8, RZ, RZ, R35 ;  /* 0x000000ffff087224 */ /* 0x000fe400078e0023 */
[----:B------:R-:W-:Y:S02]  /*24390*/  IMAD.MOV.U32 R53, RZ, RZ, R30 ;  /* 0x000000ffff357224 */ /* 0x000fe400078e001e */
[----:B------:R-:W-:-:S07]  /*243a0*/  IMAD.MOV.U32 R35, RZ, RZ, R14 ;  /* 0x000000ffff237224 */ /* 0x000fce00078e000e */
.L_x_17025:
[----:B------:R-:W-:Y:S05]  /*243b0*/  BSYNC B1 ;  /* 0x0000000000017941 */ /* 0x000fea0003800000 */
.L_x_17023:
        /* <DEDUP_REMOVED lines=9> */
.L_x_17027:
[----:B------:R-:W-:Y:S01]  /*24450*/  MOV R23, R20 ;  /* 0x0000001400177202 */ /* 0x000fe20000000f00 */
[----:B------:R-:W-:Y:S02]  /*24460*/  IMAD.MOV.U32 R15, RZ, RZ, R8 ;  /* 0x000000ffff0f7224 */ /* 0x000fe400078e0008 */
[----:B------:R-:W-:Y:S02]  /*24470*/  IMAD.MOV.U32 R20, RZ, RZ, R25 ;  /* 0x000000ffff147224 */ /* 0x000fe400078e0019 */
[----:B------:R-:W-:-:S07]  /*24480*/  IMAD.MOV.U32 R8, RZ, RZ, R13 ;  /* 0x000000ffff087224 */ /* 0x000fce00078e000d */
.L_x_17028:
[----:B------:R-:W-:Y:S05]  /*24490*/  BSYNC B1 ;  /* 0x0000000000017941 */ /* 0x000fea0003800000 */
.L_x_17026:
        /* <DEDUP_REMOVED lines=9> */
.L_x_17030:
[----:B------:R-:W-:Y:S01]  /*24530*/  IMAD.MOV.U32 R30, RZ, RZ, R23 ;  /* 0x000000ffff1e7224 */ /* 0x000fe200078e0017 */
[----:B------:R-:W-:Y:S01]  /*24540*/  MOV R14, R15 ;  /* 0x0000000f000e7202 */ /* 0x000fe20000000f00 */
[----:B------:R-:W-:Y:S02]  /*24550*/  IMAD.MOV.U32 R23, RZ, RZ, R46 ;  /* 0x000000ffff177224 */ /* 0x000fe400078e002e */
[----:B------:R-:W-:-:S07]  /*24560*/  IMAD.MOV.U32 R15, RZ, RZ, R24 ;  /* 0x000000ffff0f7224 */ /* 0x000fce00078e0018 */
.L_x_17031:
[----:B------:R-:W-:Y:S05]  /*24570*/  BSYNC B1 ;  /* 0x0000000000017941 */ /* 0x000fea0003800000 */
.L_x_17029:
        /* <DEDUP_REMOVED lines=9> */
.L_x_17033:
[----:B------:R-:W-:Y:S01]  /*24610*/  IMAD.MOV.U32 R24, RZ, RZ, R30 ;  /* 0x000000ffff187224 */ /* 0x000fe200078e001e */
[----:B------:R-:W-:Y:S01]  /*24620*/  MOV R30, R27 ;  /* 0x0000001b001e7202 */ /* 0x000fe20000000f00 */
[----:B------:R-:W-:Y:S02]  /*24630*/  IMAD.MOV.U32 R13, RZ, RZ, R14 ;  /* 0x000000ffff0d7224 */ /* 0x000fe400078e000e */
[----:B------:R-:W-:-:S07]  /*24640*/  IMAD.MOV.U32 R14, RZ, RZ, R3 ;  /* 0x000000ffff0e7224 */ /* 0x000fce00078e0003 */
.L_x_17034:
[----:B------:R-:W-:Y:S05]  /*24650*/  BSYNC B1 ;  /* 0x0000000000017941 */ /* 0x000fea0003800000 */
.L_x_17032:
        /* <DEDUP_REMOVED lines=9> */
.L_x_17036:
[----:B------:R-:W-:Y:S02]  /*246f0*/  IMAD.MOV.U32 R25, RZ, RZ, R24 ;  /* 0x000000ffff197224 */ /* 0x000fe400078e0018 */
[----:B------:R-:W-:Y:S01]  /*24700*/  IMAD.MOV.U32 R3, RZ, RZ, R13 ;  /* 0x000000ffff037224 */ /* 0x000fe200078e000d */
[----:B------:R-:W-:Y:S01]  /*24710*/  MOV R13, R12 ;  /* 0x0000000c000d7202 */ /* 0x000fe20000000f00 */
[----:B------:R-:W-:-:S07]  /*24720*/  IMAD.MOV.U32 R24, RZ, RZ, R29 ;  /* 0x000000ffff187224 */ /* 0x000fce00078e001d */
.L_x_17037:
[----:B------:R-:W-:Y:S05]  /*24730*/  BSYNC B1 ;  /* 0x0000000000017941 */ /* 0x000fea0003800000 */
.L_x_17035:
        /* <DEDUP_REMOVED lines=9> */
.L_x_17039:
[----:B------:R-:W-:Y:S02]  /*247d0*/  IMAD.MOV.U32 R12, RZ, RZ, R25 ;  /* 0x000000ffff0c7224 */ /* 0x000fe400078e0019 */
[----:B------:R-:W-:Y:S02]  /*247e0*/  IMAD.MOV.U32 R27, RZ, RZ, R3 ;  /* 0x000000ffff1b7224 */ /* 0x000fe400078e0003 */
[----:B------:R-:W-:Y:S02]  /*247f0*/  IMAD.MOV.U32 R25, RZ, RZ, R18 ;  /* 0x000000ffff197224 */ /* 0x000fe400078e0012 */
[----:B------:R-:W-:-:S07]  /*24800*/  IMAD.MOV.U32 R3, RZ, RZ, R2 ;  /* 0x000000ffff037224 */ /* 0x000fce00078e0002 */
.L_x_17040:
[----:B------:R-:W-:Y:S05]  /*24810*/  BSYNC B1 ;  /* 0x0000000000017941 */ /* 0x000fea0003800000 */
.L_x_17038:
        /* <DEDUP_REMOVED lines=9> */
.L_x_17042:
[----:B------:R-:W-:Y:S02]  /*248b0*/  IMAD.MOV.U32 R18, RZ, RZ, R12 ;  /* 0x000000ffff127224 */ /* 0x000fe400078e000c */
[----:B------:R-:W-:Y:S02]  /*248c0*/  IMAD.MOV.U32 R2, RZ, RZ, R27 ;  /* 0x000000ffff027224 */ /* 0x000fe400078e001b */
[----:B------:R-:W-:Y:S02]  /*248d0*/  IMAD.MOV.U32 R12, RZ, RZ, R17 ;  /* 0x000000ffff0c7224 */ /* 0x000fe400078e0011 */
[----:B------:R-:W-:-:S07]  /*248e0*/  IMAD.MOV.U32 R27, RZ, RZ, R0 ;  /* 0x000000ffff1b7224 */ /* 0x000fce00078e0000 */
.L_x_17043:
[----:B------:R-:W-:Y:S05]  /*248f0*/  BSYNC B1 ;  /* 0x0000000000017941 */ /* 0x000fea0003800000 */
.L_x_17041:
        /* <DEDUP_REMOVED lines=9> */
.L_x_17045:
[----:B------:R-:W-:Y:S02]  /*24990*/  IMAD.MOV.U32 R17, RZ, RZ, R18 ;  /* 0x000000ffff117224 */ /* 0x000fe400078e0012 */
[----:B------:R-:W-:Y:S02]  /*249a0*/  IMAD.MOV.U32 R0, RZ, RZ, R2 ;  /* 0x000000ffff007224 */ /* 0x000fe400078e0002 */
[----:B------:R-:W-:Y:S02]  /*249b0*/  IMAD.MOV.U32 R18, RZ, RZ, R31 ;  /* 0x000000ffff127224 */ /* 0x000fe400078e001f */
[----:B------:R-:W-:-:S07]  /*249c0*/  IMAD.MOV.U32 R2, RZ, RZ, R19 ;  /* 0x000000ffff027224 */ /* 0x000fce00078e0013 */
.L_x_17046:
[----:B------:R-:W-:Y:S05]  /*249d0*/  BSYNC B1 ;  /* 0x0000000000017941 */ /* 0x000fea0003800000 */
.L_x_17044:
        /* <DEDUP_REMOVED lines=9> */
.L_x_17048:
[----:B------:R-:W-:Y:S01]  /*24a70*/  MOV R29, R17 ;  /* 0x00000011001d7202 */ /* 0x000fe20000000f00 */
[----:B------:R-:W-:Y:S02]  /*24a80*/  IMAD.MOV.U32 R19, RZ, RZ, R0 ;  /* 0x000000ffff137224 */ /* 0x000fe400078e0000 */
[----:B------:R-:W-:Y:S02]  /*24a90*/  IMAD.MOV.U32 R17, RZ, RZ, R26 ;  /* 0x000000ffff117224 */ /* 0x000fe400078e001a */
[----:B------:R-:W-:-:S07]  /*24aa0*/  IMAD.MOV.U32 R0, RZ, RZ, R7 ;  /* 0x000000ffff007224 */ /* 0x000fce00078e0007 */
.L_x_17049:
[----:B------:R-:W-:Y:S05]  /*24ab0*/  BSYNC B1 ;  /* 0x0000000000017941 */ /* 0x000fea0003800000 */
.L_x_17047:
        /* <DEDUP_REMOVED lines=9> */
.L_x_17051:
[----:B------:R-:W-:Y:S01]  /*24b50*/  IMAD.MOV.U32 R26, RZ, RZ, R29 ;  /* 0x000000ffff1a7224 */ /* 0x000fe200078e001d */
[----:B------:R-:W-:Y:S01]  /*24b60*/  MOV R7, R19 ;  /* 0x0000001300077202 */ /* 0x000fe20000000f00 */
[----:B------:R-:W-:Y:S02]  /*24b70*/  IMAD.MOV.U32 R29, RZ, RZ, R22 ;  /* 0x000000ffff1d7224 */ /* 0x000fe400078e0016 */
[----:B------:R-:W-:-:S07]  /*24b80*/  IMAD.MOV.U32 R19, RZ, RZ, R6 ;  /* 0x000000ffff137224 */ /* 0x000fce00078e0006 */
.L_x_17052:
[----:B------:R-:W-:Y:S05]  /*24b90*/  BSYNC B1 ;  /* 0x0000000000017941 */ /* 0x000fea0003800000 */
.L_x_17050:
        /* <DEDUP_REMOVED lines=9> */
.L_x_17054:
[----:B------:R-:W-:Y:S01]  /*24c30*/  IMAD.MOV.U32 R22, RZ, RZ, R26 ;  /* 0x000000ffff167224 */ /* 0x000fe200078e001a */
[----:B------:R-:W-:Y:S01]  /*24c40*/  MOV R26, R5 ;  /* 0x00000005001a7202 */ /* 0x000fe20000000f00 */
[----:B------:R-:W-:Y:S02]  /*24c50*/  IMAD.MOV.U32 R6, RZ, RZ, R7 ;  /* 0x000000ffff067224 */ /* 0x000fe400078e0007 */
[----:B------:R-:W-:-:S07]  /*24c60*/  IMAD.MOV.U32 R7, RZ, RZ, R4 ;  /* 0x000000ffff077224 */ /* 0x000fce00078e0004 */
.L_x_17055:
[----:B------:R-:W-:Y:S05]  /*24c70*/  BSYNC B1 ;  /* 0x0000000000017941 */ /* 0x000fea0003800000 */
.L_x_17053:
        /* <DEDUP_REMOVED lines=9> */
.L_x_17057:
[----:B------:R-:W-:Y:S02]  /*24d10*/  IMAD.MOV.U32 R5, RZ, RZ, R22 ;  /* 0x000000ffff057224 */ /* 0x000fe400078e0016 */
[----:B------:R-:W-:Y:S01]  /*24d20*/  IMAD.MOV.U32 R4, RZ, RZ, R6 ;  /* 0x000000ffff047224 */ /* 0x000fe200078e0006 */
[----:B------:R-:W-:Y:S01]  /*24d30*/  MOV R6, R11 ;  /* 0x0000000b00067202 */ /* 0x000fe20000000f00 */
[----:B------:R-:W-:-:S07]  /*24d40*/  IMAD.MOV.U32 R22, RZ, RZ, R21 ;  /* 0x000000ffff167224 */ /* 0x000fce00078e0015 */
.L_x_17058:
[----:B------:R-:W-:Y:S05]  /*24d50*/  BSYNC B1 ;  /* 0x0000000000017941 */ /* 0x000fea0003800000 */
.L_x_17056:
        /* <DEDUP_REMOVED lines=16> */
.L_x_17060:
[----:B------:R-:W-:Y:S02]  /*24e60*/  IMAD.MOV.U32 R21, RZ, RZ, R16 ;  /* 0x000000ffff157224 */ /* 0x000fe400078e0010 */
[----:B------:R-:W-:Y:S01]  /*24e70*/  IMAD.MOV.U32 R11, RZ, RZ, R64 ;  /* 0x000000ffff0b7224 */ /* 0x000fe200078e0040 */
[----:B------:R-:W-:Y:S01]  /*24e80*/  MOV R64, R9 ;  /* 0x0000000900407202 */ /* 0x000fe20000000f00 */
[----:B------:R-:W-:-:S07]  /*24e90*/  IMAD.MOV.U32 R16, RZ, RZ, R33 ;  /* 0x000000ffff107224 */ /* 0x000fce00078e0021 */
.L_x_17061:
[----:B------:R-:W-:Y:S05]  /*24ea0*/  BSYNC B1 ;  /* 0x0000000000017941 */ /* 0x000fea0003800000 */
.L_x_17059:
        /* <DEDUP_REMOVED lines=9> */
.L_x_17063:
[----:B------:R-:W-:Y:S02]  /*24f40*/  IMAD.MOV.U32 R44, RZ, RZ, R21 ;  /* 0x000000ffff2c7224 */ /* 0x000fe400078e0015 */
[----:B------:R-:W-:Y:S01]  /*24f50*/  IMAD.MOV.U32 R42, RZ, RZ, R11 ;  /* 0x000000ffff2a7224 */ /* 0x000fe200078e000b */
[----:B------:R-:W-:Y:S01]  /*24f60*/  MOV R11, R10 ;  /* 0x0000000a000b7202 */ /* 0x000fe20000000f00 */
[----:B------:R-:W-:-:S07]  /*24f70*/  IMAD.MOV.U32 R21, RZ, RZ, R28 ;  /* 0x000000ffff157224 */ /* 0x000fce00078e001c */
.L_x_17064:
[----:B------:R-:W-:Y:S05]  /*24f80*/  BSYNC B1 ;  /* 0x0000000000017941 */ /* 0x000fea0003800000 */
.L_x_17062:
        /* <DEDUP_REMOVED lines=9> */
.L_x_17066:
[----:B------:R-:W-:Y:S02]  /*25020*/  IMAD.MOV.U32 R31, RZ, RZ, R44 ;  /* 0x000000ffff1f7224 */ /* 0x000fe400078e002c */
[----:B------:R-:W-:Y:S02]  /*25030*/  IMAD.MOV.U32 R9, RZ, RZ, R42 ;  /* 0x000000ffff097224 */ /* 0x000fe400078e002a */
[----:B------:R-:W-:Y:S02]  /*25040*/  IMAD.MOV.U32 R44, RZ, RZ, R53 ;  /* 0x000000ffff2c7224 */ /* 0x000fe400078e0035 */
[----:B------:R-:W-:-:S07]  /*25050*/  IMAD.MOV.U32 R42, RZ, RZ, R35 ;  /* 0x000000ffff2a7224 */ /* 0x000fce00078e0023 */
.L_x_17067:
[----:B------:R-:W-:Y:S05]  /*25060*/  BSYNC B1 ;  /* 0x0000000000017941 */ /* 0x000fea0003800000 */
.L_x_17065:
        /* <DEDUP_REMOVED lines=9> */
.L_x_17069:
[----:B------:R-:W-:Y:S02]  /*25100*/  IMAD.MOV.U32 R28, RZ, RZ, R31 ;  /* 0x000000ffff1c7224 */ /* 0x000fe400078e001f */
[----:B------:R-:W-:Y:S02]  /*25110*/  IMAD.MOV.U32 R10, RZ, RZ, R9 ;  /* 0x000000ffff0a7224 */ /* 0x000fe400078e0009 */
[----:B------:R-:W-:Y:S02]  /*25120*/  IMAD.MOV.U32 R31, RZ, RZ, R20 ;  /* 0x000000ffff1f7224 */ /* 0x000fe400078e0014 */
[----:B------:R-:W-:-:S07]  /*25130*/  IMAD.MOV.U32 R9, RZ, RZ, R8 ;  /* 0x000000ffff097224 */ /* 0x000fce00078e0008 */
.L_x_17070:
[----:B------:R-:W-:Y:S05]  /*25140*/  BSYNC B1 ;  /* 0x0000000000017941 */ /* 0x000fea0003800000 */
.L_x_17068:
        /* <DEDUP_REMOVED lines=9> */
.L_x_17072:
[----:B------:R-:W-:Y:S02]  /*251e0*/  IMAD.MOV.U32 R35, RZ, RZ, R28 ;  /* 0x000000ffff237224 */ /* 0x000fe400078e001c */
[----:B------:R-:W-:Y:S02]  /*251f0*/  IMAD.MOV.U32 R33, RZ, RZ, R10 ;  /* 0x000000ffff217224 */ /* 0x000fe400078e000a */
[----:B------:R-:W-:Y:S02]  /*25200*/  IMAD.MOV.U32 R28, RZ, RZ, R23 ;  /* 0x000000ffff1c7224 */ /* 0x000fe400078e0017 */
[----:B------:R-:W-:-:S07]  /*25210*/  IMAD.MOV.U32 R10, RZ, RZ, R15 ;  /* 0x000000ffff0a7224 */ /* 0x000fce00078e000f */
.L_x_17073:
[----:B------:R-:W-:Y:S05]  /*25220*/  BSYNC B1 ;  /* 0x0000000000017941 */ /* 0x000fea0003800000 */
.L_x_17071:
        /* <DEDUP_REMOVED lines=9> */
.L_x_17075:
[----:B------:R-:W-:Y:S01]  /*252c0*/  MOV R15, R35 ;  /* 0x00000023000f7202 */ /* 0x000fe20000000f00 */
[----:B------:R-:W-:Y:S02]  /*252d0*/  IMAD.MOV.U32 R8, RZ, RZ, R33 ;  /* 0x000000ffff087224 */ /* 0x000fe400078e0021 */
[----:B------:R-:W-:Y:S02]  /*252e0*/  IMAD.MOV.U32 R35, RZ, RZ, R30 ;  /* 0x000000ffff237224 */ /* 0x000fe400078e001e */
[----:B------:R-:W-:-:S07]  /*252f0*/  IMAD.MOV.U32 R33, RZ, RZ, R14 ;  /* 0x000000ffff217224 */ /* 0x000fce00078e000e */
.L_x_17076:
[----:B------:R-:W-:Y:S05]  /*25300*/  BSYNC B1 ;  /* 0x0000000000017941 */ /* 0x000fea0003800000 */
.L_x_17074:
        /* <DEDUP_REMOVED lines=9> */
.L_x_17078:
[----:B------:R-:W-:Y:S01]  /*253a0*/  IMAD.MOV.U32 R20, RZ, RZ, R15 ;  /* 0x000000ffff147224 */ /* 0x000fe200078e000f */
[----:B------:R-:W-:Y:S01]  /*253b0*/  MOV R14, R8 ;  /* 0x00000008000e7202 */ /* 0x000fe20000000f00 */
[----:B------:R-:W-:Y:S02]  /*253c0*/  IMAD.MOV.U32 R15, RZ, RZ, R24 ;  /* 0x000000ffff0f7224 */ /* 0x000fe400078e0018 */
[----:B------:R-:W-:-:S07]  /*253d0*/  IMAD.MOV.U32 R8, RZ, RZ, R13 ;  /* 0x000000ffff087224 */ /* 0x000fce00078e000d */
.L_x_17079:
[----:B------:R-:W-:Y:S05]  /*253e0*/  BSYNC B1 ;  /* 0x0000000000017941 */ /* 0x000fea0003800000 */
.L_x_17077:
        /* <DEDUP_REMOVED lines=9> */
.L_x_17081:
[----:B------:R-:W-:Y:S01]  /*25480*/  IMAD.MOV.U32 R13, RZ, RZ, R20 ;  /* 0x000000ffff0d7224 */ /* 0x000fe200078e0014 */
[----:B------:R-:W-:Y:S01]  /*25490*/  MOV R20, R25 ;  /* 0x0000001900147202 */ /* 0x000fe20000000f00 */
[----:B------:R-:W-:Y:S02]  /*254a0*/  IMAD.MOV.U32 R24, RZ, RZ, R14 ;  /* 0x000000ffff187224 */ /* 0x000fe400078e000e */
[----:B------:R-:W-:-:S07]  /*254b0*/  IMAD.MOV.U32 R14, RZ, RZ, R3 ;  /* 0x000000ffff0e7224 */ /* 0x000fce00078e0003 */
.L_x_17082:
[----:B------:R-:W-:Y:S05]  /*254c0*/  BSYNC B1 ;  /* 0x0000000000017941 */ /* 0x000fea0003800000 */
.L_x_17080:
        /* <DEDUP_REMOVED lines=9> */
.L_x_17084:
[----:B------:R-:W-:Y:S02]  /*25560*/  IMAD.MOV.U32 R23, RZ, RZ, R13 ;  /* 0x000000ffff177224 */ /* 0x000fe400078e000d */
[----:B------:R-:W-:Y:S01]  /*25570*/  IMAD.MOV.U32 R3, RZ, RZ, R24 ;  /* 0x000000ffff037224 */ /* 0x000fe200078e0018 */
[----:B------:R-:W-:Y:S01]  /*25580*/  MOV R24, R27 ;  /* 0x0000001b00187202 */ /* 0x000fe20000000f00 */
[----:B------:R-:W-:-:S07]  /*25590*/  IMAD.MOV.U32 R13, RZ, RZ, R12 ;  /* 0x000000ffff0d7224 */ /* 0x000fce00078e000c */
.L_x_17085:
[----:B------:R-:W-:Y:S05]  /*255a0*/  BSYNC B1 ;  /* 0x0000000000017941 */ /* 0x000fea0003800000 */
.L_x_17083:
        /* <DEDUP_REMOVED lines=9> */
.L_x_17087:
[----:B------:R-:W-:Y:S02]  /*25640*/  IMAD.MOV.U32 R12, RZ, RZ, R23 ;  /* 0x000000ffff0c7224 */ /* 0x000fe400078e0017 */
[----:B------:R-:W-:Y:S02]  /*25650*/  IMAD.MOV.U32 R25, RZ, RZ, R3 ;  /* 0x000000ffff197224 */ /* 0x000fe400078e0003 */
[----:B------:R-:W-:Y:S02]  /*25660*/  IMAD.MOV.U32 R23, RZ, RZ, R18 ;  /* 0x000000ffff177224 */ /* 0x000fe400078e0012 */
[----:B------:R-:W-:-:S07]  /*25670*/  IMAD.MOV.U32 R3, RZ, RZ, R2 ;  /* 0x000000ffff037224 */ /* 0x000fce00078e0002 */
.L_x_17088:
[----:B------:R-:W-:Y:S05]  /*25680*/  BSYNC B1 ;  /* 0x0000000000017941 */ /* 0x000fea0003800000 */
.L_x_17086:
        /* <DEDUP_REMOVED lines=9> */
.L_x_17090:
[----:B------:R-:W-:Y:S02]  /*25720*/  IMAD.MOV.U32 R18, RZ, RZ, R12 ;  /* 0x000000ffff127224 */ /* 0x000fe400078e000c */
[----:B------:R-:W-:Y:S02]  /*25730*/  IMAD.MOV.U32 R2, RZ, RZ, R25 ;  /* 0x000000ffff027224 */ /* 0x000fe400078e0019 */
[----:B------:R-:W-:Y:S02]  /*25740*/  IMAD.MOV.U32 R12, RZ, RZ, R17 ;  /* 0x000000ffff0c7224 */ /* 0x000fe400078e0011 */
[----:B------:R-:W-:-:S07]  /*25750*/  IMAD.MOV.U32 R25, RZ, RZ, R0 ;  /* 0x000000ffff197224 */ /* 0x000fce00078e0000 */
.L_x_17091:
[----:B------:R-:W-:Y:S05]  /*25760*/  BSYNC B1 ;  /* 0x0000000000017941 */ /* 0x000fea0003800000 */
.L_x_17089:
        /* <DEDUP_REMOVED lines=9> */
.L_x_17093:
[----:B------:R-:W-:Y:S02]  /*25800*/  IMAD.MOV.U32 R17, RZ, RZ, R18 ;  /* 0x000000ffff117224 */ /* 0x000fe400078e0012 */
[----:B------:R-:W-:Y:S02]  /*25810*/  IMAD.MOV.U32 R0, RZ, RZ, R2 ;  /* 0x000000ffff007224 */ /* 0x000fe400078e0002 */
[----:B------:R-:W-:Y:S02]  /*25820*/  IMAD.MOV.U32 R18, RZ, RZ, R29 ;  /* 0x000000ffff127224 */ /* 0x000fe400078e001d */
[----:B------:R-:W-:-:S07]  /*25830*/  IMAD.MOV.U32 R2, RZ, RZ, R19 ;  /* 0x000000ffff027224 */ /* 0x000fce00078e0013 */
.L_x_17094:
[----:B------:R-:W-:Y:S05]  /*25840*/  BSYNC B1 ;  /* 0x0000000000017941 */ /* 0x000fea0003800000 */
.L_x_17092:
        /* <DEDUP_REMOVED lines=9> */
.L_x_17096:
[----:B------:R-:W-:Y:S01]  /*258e0*/  MOV R27, R17 ;  /* 0x00000011001b7202 */ /* 0x000fe20000000f00 */
[----:B------:R-:W-:Y:S02]  /*258f0*/  IMAD.MOV.U32 R19, RZ, RZ, R0 ;  /* 0x000000ffff137224 */ /* 0x000fe400078e0000 */
[----:B------:R-:W-:Y:S02]  /*25900*/  IMAD.MOV.U32 R17, RZ, RZ, R26 ;  /* 0x000000ffff117224 */ /* 0x000fe400078e001a */
[----:B------:R-:W-:-:S07]  /*25910*/  IMAD.MOV.U32 R0, RZ, RZ, R7 ;  /* 0x000000ffff007224 */ /* 0x000fce00078e0007 */
.L_x_17097:
[----:B------:R-:W-:Y:S05]  /*25920*/  BSYNC B1 ;  /* 0x0000000000017941 */ /* 0x000fea0003800000 */
.L_x_17095:
        /* <DEDUP_REMOVED lines=9> */
.L_x_17099:
[----:B------:R-:W-:Y:S01]  /*259c0*/  IMAD.MOV.U32 R26, RZ, RZ, R27 ;  /* 0x000000ffff1a7224 */ /* 0x000fe200078e001b */
[----:B------:R-:W-:Y:S01]  /*259d0*/  MOV R7, R19 ;  /* 0x0000001300077202 */ /* 0x000fe20000000f00 */
[----:B------:R-:W-:Y:S02]  /*259e0*/  IMAD.MOV.U32 R27, RZ, RZ, R22 ;  /* 0x000000ffff1b7224 */ /* 0x000fe400078e0016 */
[----:B------:R-:W-:-:S07]  /*259f0*/  IMAD.MOV.U32 R19, RZ, RZ, R6 ;  /* 0x000000ffff137224 */ /* 0x000fce00078e0006 */
.L_x_17100:
[----:B------:R-:W-:Y:S05]  /*25a00*/  BSYNC B1 ;  /* 0x0000000000017941 */ /* 0x000fea0003800000 */
.L_x_17098:
        /* <DEDUP_REMOVED lines=9> */
.L_x_17102:
[----:B------:R-:W-:Y:S01]  /*25aa0*/  IMAD.MOV.U32 R22, RZ, RZ, R26 ;  /* 0x000000ffff167224 */ /* 0x000fe200078e001a */
[----:B------:R-:W-:Y:S01]  /*25ab0*/  MOV R26, R5 ;  /* 0x00000005001a7202 */ /* 0x000fe20000000f00 */
[----:B------:R-:W-:Y:S02]  /*25ac0*/  IMAD.MOV.U32 R6, RZ, RZ, R7 ;  /* 0x000000ffff067224 */ /* 0x000fe400078e0007 */
[----:B------:R-:W-:-:S07]  /*25ad0*/  IMAD.MOV.U32 R7, RZ, RZ, R4 ;  /* 0x000000ffff077224 */ /* 0x000fce00078e0004 */
.L_x_17103:
[----:B------:R-:W-:Y:S05]  /*25ae0*/  BSYNC B1 ;  /* 0x0000000000017941 */ /* 0x000fea0003800000 */
.L_x_17101:
        /* <DEDUP_REMOVED lines=16> */
.L_x_17105:
[----:B------:R-:W-:Y:S01]  /*25bf0*/  IMAD.MOV.U32 R29, RZ, RZ, R16 ;  /* 0x000000ffff1d7224 */ /* 0x000fe200078e0010 */
[----:B------:R-:W-:Y:S01]  /*25c00*/  MOV R5, R64 ;  /* 0x0000004000057202 */ /* 0x000fe20000000f00 */
[----:B------:R-:W-:Y:S02]  /*25c10*/  IMAD.MOV.U32 R64, RZ, RZ, R11 ;  /* 0x000000ffff407224 */ /* 0x000fe400078e000b */
[----:B------:R-:W-:-:S07]  /*25c20*/  IMAD.MOV.U32 R16, RZ, RZ, R21 ;  /* 0x000000ffff107224 */ /* 0x000fce00078e0015 */
.L_x_17106:
[----:B------:R-:W-:Y:S05]  /*25c30*/  BSYNC B1 ;  /* 0x0000000000017941 */ /* 0x000fea0003800000 */
.L_x_17104:
        /* <DEDUP_REMOVED lines=9> */
.L_x_17108:
[----:B------:R-:W-:Y:S01]  /*25cd0*/  IMAD.MOV.U32 R30, RZ, RZ, R29 ;  /* 0x000000ffff1e7224 */ /* 0x000fe200078e001d */
[----:B------:R-:W-:Y:S01]  /*25ce0*/  MOV R29, R44 ;  /* 0x0000002c001d7202 */ /* 0x000fe20000000f00 */
[----:B------:R-:W-:Y:S02]  /*25cf0*/  IMAD.MOV.U32 R4, RZ, RZ, R5 ;  /* 0x000000ffff047224 */ /* 0x000fe400078e0005 */
[----:B------:R-:W-:-:S07]  /*25d00*/  IMAD.MOV.U32 R5, RZ, RZ, R42 ;  /* 0x000000ffff057224 */ /* 0x000fce00078e002a */
.L_x_17109:
[----:B------:R-:W-:Y:S05]  /*25d10*/  BSYNC B1 ;  /* 0x0000000000017941 */ /* 0x000fea0003800000 */
.L_x_17107:
        /* <DEDUP_REMOVED lines=9> */
.L_x_17111:
[----:B------:R-:W-:Y:S02]  /*25db0*/  IMAD.MOV.U32 R21, RZ, RZ, R30 ;  /* 0x000000ffff157224 */ /* 0x000fe400078e001e */
[----:B------:R-:W-:Y:S01]  /*25dc0*/  IMAD.MOV.U32 R11, RZ, RZ, R4 ;  /* 0x000000ffff0b7224 */ /* 0x000fe200078e0004 */
[----:B------:R-:W-:Y:S01]  /*25dd0*/  MOV R4, R9 ;  /* 0x0000000900047202 */ /* 0x000fe20000000f00 */
[----:B------:R-:W-:-:S07]  /*25de0*/  IMAD.MOV.U32 R30, RZ, RZ, R31 ;  /* 0x000000ffff1e7224 */ /* 0x000fce00078e001f */
.L_x_17112:
[----:B------:R-:W-:Y:S05]  /*25df0*/  BSYNC B1 ;  /* 0x0000000000017941 */ /* 0x000fea0003800000 */
.L_x_17110:
        /* <DEDUP_REMOVED lines=9> */
.L_x_17114:
[----:B------:R-:W-:Y:S02]  /*25e90*/  IMAD.MOV.U32 R42, RZ, RZ, R21 ;  /* 0x000000ffff2a7224 */ /* 0x000fe400078e0015 */
[----:B------:R-:W-:Y:S02]  /*25ea0*/  IMAD.MOV.U32 R40, RZ, RZ, R11 ;  /* 0x000000ffff287224 */ /* 0x000fe400078e000b */
[----:B------:R-:W-:Y:S02]  /*25eb0*/  IMAD.MOV.U32 R21, RZ, RZ, R28 ;  /* 0x000000ffff157224 */ /* 0x000fe400078e001c */
[----:B------:R-:W-:-:S07]  /*25ec0*/  IMAD.MOV.U32 R11, RZ, RZ, R10 ;  /* 0x000000ffff0b7224 */ /* 0x000fce00078e000a */
.L_x_17115:
[----:B------:R-:W-:Y:S05]  /*25ed0*/  BSYNC B1 ;  /* 0x0000000000017941 */ /* 0x000fea0003800000 */
.L_x_17113:
        /* <DEDUP_REMOVED lines=9> */
.L_x_17117:
[----:B------:R-:W-:Y:S02]  /*25f70*/  IMAD.MOV.U32 R10, RZ, RZ, R42 ;  /* 0x000000ffff0a7224 */ /* 0x000fe400078e002a */
[----:B------:R-:W-:Y:S02]  /*25f80*/  IMAD.MOV.U32 R9, RZ, RZ, R40 ;  /* 0x000000ffff097224 */ /* 0x000fe400078e0028 */
[----:B------:R-:W-:Y:S02]  /*25f90*/  IMAD.MOV.U32 R42, RZ, RZ, R35 ;  /* 0x000000ffff2a7224 */ /* 0x000fe400078e0023 */
[----:B------:R-:W-:-:S07]  /*25fa0*/  IMAD.MOV.U32 R40, RZ, RZ, R33 ;  /* 0x000000ffff287224 */ /* 0x000fce00078e0021 */
.L_x_17118:
[----:B------:R-:W-:Y:S05]  /*25fb0*/  BSYNC B1 ;  /* 0x0000000000017941 */ /* 0x000fea0003800000 */
.L_x_17116:
        /* <DEDUP_REMOVED lines=9> */
.L_x_17120:
[----:B------:R-:W-:Y:S02]  /*26050*/  IMAD.MOV.U32 R33, RZ, RZ, R10 ;  /* 0x000000ffff217224 */ /* 0x000fe400078e000a */
[----:B------:R-:W-:Y:S02]  /*26060*/  IMAD.MOV.U32 R31, RZ, RZ, R9 ;  /* 0x000000ffff1f7224 */ /* 0x000fe400078e0009 */
[----:B------:R-:W-:Y:S02]  /*26070*/  IMAD.MOV.U32 R10, RZ, RZ, R15 ;  /* 0x000000ffff0a7224 */ /* 0x000fe400078e000f */
[----:B------:R-:W-:-:S07]  /*26080*/  IMAD.MOV.U32 R9, RZ, RZ, R8 ;  /* 0x000000ffff097224 */ /* 0x000fce00078e0008 */
.L_x_17121:
[----:B------:R-:W-:Y:S05]  /*26090*/  BSYNC B1 ;  /* 0x0000000000017941 */ /* 0x000fea0003800000 */
.L_x_17119:
        /* <DEDUP_REMOVED lines=9> */
.L_x_17123:
[----:B------:R-:W-:Y:S01]  /*26130*/  MOV R8, R33 ;  /* 0x0000002100087202 */ /* 0x000fe20000000f00 */
[----:B------:R-:W-:Y:S02]  /*26140*/  IMAD.MOV.U32 R15, RZ, RZ, R31 ;  /* 0x000000ffff0f7224 */ /* 0x000fe400078e001f */
[----:B------:R-:W-:Y:S02]  /*26150*/  IMAD.MOV.U32 R33, RZ, RZ, R20 ;  /* 0x000000ffff217224 */ /* 0x000fe400078e0014 */
[----:B------:R-:W-:-:S07]  /*26160*/  IMAD.MOV.U32 R31, RZ, RZ, R14 ;  /* 0x000000ffff1f7224 */ /* 0x000fce00078e000e */
.L_x_17124:
[----:B------:R-:W-:Y:S05]  /*26170*/  BSYNC B1 ;  /* 0x0000000000017941 */ /* 0x000fea0003800000 */
.L_x_17122:
        /* <DEDUP_REMOVED lines=9> */
.L_x_17126:
[----:B------:R-:W-:Y:S01]  /*26210*/  IMAD.MOV.U32 R20, RZ, RZ, R8 ;  /* 0x000000ffff147224 */ /* 0x000fe200078e0008 */
[----:B------:R-:W-:Y:S01]  /*26220*/  MOV R14, R15 ;  /* 0x0000000f000e7202 */ /* 0x000fe20000000f00 */
[----:B------:R-:W-:Y:S02]  /*26230*/  IMAD.MOV.U32 R8, RZ, RZ, R13 ;  /* 0x000000ffff087224 */ /* 0x000fe400078e000d */
[----:B------:R-:W-:-:S07]  /*26240*/  IMAD.MOV.U32 R15, RZ, RZ, R24 ;  /* 0x000000ffff0f7224 */ /* 0x000fce00078e0018 */
.L_x_17127:
[----:B------:R-:W-:Y:S05]  /*26250*/  BSYNC B1 ;  /* 0x0000000000017941 */ /* 0x000fea0003800000 */
.L_x_17125:
        /* <DEDUP_REMOVED lines=9> */
.L_x_17129:
[----:B------:R-:W-:Y:S01]  /*262f0*/  IMAD.MOV.U32 R13, RZ, RZ, R20 ;  /* 0x000000ffff0d7224 */ /* 0x000fe200078e0014 */
[----:B------:R-:W-:Y:S01]  /*26300*/  MOV R20, R23 ;  /* 0x0000001700147202 */ /* 0x000fe20000000f00 */
[----:B------:R-:W-:Y:S02]  /*26310*/  IMAD.MOV.U32 R24, RZ, RZ, R14 ;  /* 0x000000ffff187224 */ /* 0x000fe400078e000e */
[----:B------:R-:W-:-:S07]  /*26320*/  IMAD.MOV.U32 R14, RZ, RZ, R3 ;  /* 0x000000ffff0e7224 */ /* 0x000fce00078e0003 */
.L_x_17130:
[----:B------:R-:W-:Y:S05]  /*26330*/  BSYNC B1 ;  /* 0x0000000000017941 */ /* 0x000fea0003800000 */
.L_x_17128:
        /* <DEDUP_REMOVED lines=9> */
.L_x_17132:
[----:B------:R-:W-:Y:S02]  /*263d0*/  IMAD.MOV.U32 R23, RZ, RZ, R13 ;  /* 0x000000ffff177224 */ /* 0x000fe400078e000d */
[----:B------:R-:W-:Y:S01]  /*263e0*/  IMAD.MOV.U32 R3, RZ, RZ, R24 ;  /* 0x000000ffff037224 */ /* 0x000fe200078e0018 */
[----:B------:R-:W-:Y:S01]  /*263f0*/  MOV R24, R25 ;  /* 0x0000001900187202 */ /* 0x000fe20000000f00 */
[----:B------:R-:W-:-:S07]  /*26400*/  IMAD.MOV.U32 R13, RZ, RZ, R12 ;  /* 0x000000ffff0d7224 */ /* 0x000fce00078e000c */
.L_x_17133:
[----:B------:R-:W-:Y:S05]  /*26410*/  BSYNC B1 ;  /* 0x0000000000017941 */ /* 0x000fea0003800000 */
.L_x_17131:
        /* <DEDUP_REMOVED lines=9> */
.L_x_17135:
[----:B------:R-:W-:Y:S02]  /*264b0*/  IMAD.MOV.U32 R12, RZ, RZ, R23 ;  /* 0x000000ffff0c7224 */ /* 0x000fe400078e0017 */
[----:B------:R-:W-:Y:S02]  /*264c0*/  IMAD.MOV.U32 R25, RZ, RZ, R3 ;  /* 0x000000ffff197224 */ /* 0x000fe400078e0003 */
[----:B------:R-:W-:Y:S02]  /*264d0*/  IMAD.MOV.U32 R23, RZ, RZ, R18 ;  /* 0x000000ffff177224 */ /* 0x000fe400078e0012 */
[----:B------:R-:W-:-:S07]  /*264e0*/  IMAD.MOV.U32 R3, RZ, RZ, R2 ;  /* 0x000000ffff037224 */ /* 0x000fce00078e0002 */
.L_x_17136:
[----:B------:R-:W-:Y:S05]  /*264f0*/  BSYNC B1 ;  /* 0x0000000000017941 */ /* 0x000fea0003800000 */
.L_x_17134:
        /* <DEDUP_REMOVED lines=9> */
.L_x_17138:
[----:B------:R-:W-:Y:S02]  /*26590*/  IMAD.MOV.U32 R18, RZ, RZ, R12 ;  /* 0x000000ffff127224 */ /* 0x000fe400078e000c */
[----:B------:R-:W-:Y:S02]  /*265a0*/  IMAD.MOV.U32 R2, RZ, RZ, R25 ;  /* 0x000000ffff027224 */ /* 0x000fe400078e0019 */
[----:B------:R-:W-:Y:S02]  /*265b0*/  IMAD.MOV.U32 R12, RZ, RZ, R17 ;  /* 0x000000ffff0c7224 */ /* 0x000fe400078e0011 */
[----:B------:R-:W-:-:S07]  /*265c0*/  IMAD.MOV.U32 R25, RZ, RZ, R0 ;  /* 0x000000ffff197224 */ /* 0x000fce00078e0000 */
.L_x_17139:
[----:B------:R-:W-:Y:S05]  /*265d0*/  BSYNC B1 ;  /* 0x0000000000017941 */ /* 0x000fea0003800000 */
.L_x_17137:
        /* <DEDUP_REMOVED lines=9> */
.L_x_17141:
[----:B------:R-:W-:Y:S02]  /*26670*/  IMAD.MOV.U32 R17, RZ, RZ, R18 ;  /* 0x000000ffff117224 */ /* 0x000fe400078e0012 */
[----:B------:R-:W-:Y:S02]  /*26680*/  IMAD.MOV.U32 R0, RZ, RZ, R2 ;  /* 0x000000ffff007224 */ /* 0x000fe400078e0002 */
[----:B------:R-:W-:Y:S02]  /*26690*/  IMAD.MOV.U32 R18, RZ, RZ, R27 ;  /* 0x000000ffff127224 */ /* 0x000fe400078e001b */
[----:B------:R-:W-:-:S07]  /*266a0*/  IMAD.MOV.U32 R2, RZ, RZ, R19 ;  /* 0x000000ffff027224 */ /* 0x000fce00078e0013 */
.L_x_17142:
[----:B------:R-:W-:Y:S05]  /*266b0*/  BSYNC B1 ;  /* 0x0000000000017941 */ /* 0x000fea0003800000 */
.L_x_17140:
        /* <DEDUP_REMOVED lines=9> */
.L_x_17144:
[----:B------:R-:W-:Y:S01]  /*26750*/  MOV R27, R17 ;  /* 0x00000011001b7202 */ /* 0x000fe20000000f00 */
[----:B------:R-:W-:Y:S02]  /*26760*/  IMAD.MOV.U32 R19, RZ, RZ, R0 ;  /* 0x000000ffff137224 */ /* 0x000fe400078e0000 */
[----:B------:R-:W-:Y:S02]  /*26770*/  IMAD.MOV.U32 R17, RZ, RZ, R26 ;  /* 0x000000ffff117224 */ /* 0x000fe400078e001a */
[----:B------:R-:W-:-:S07]  /*26780*/  IMAD.MOV.U32 R0, RZ, RZ, R7 ;  /* 0x000000ffff007224 */ /* 0x000fce00078e0007 */
.L_x_17145:
[----:B------:R-:W-:Y:S05]  /*26790*/  BSYNC B1 ;  /* 0x0000000000017941 */ /* 0x000fea0003800000 */
.L_x_17143:
        /* <DEDUP_REMOVED lines=9> */
.L_x_17147:
[----:B------:R-:W-:Y:S01]  /*26830*/  IMAD.MOV.U32 R26, RZ, RZ, R27 ;  /* 0x000000ffff1a7224 */ /* 0x000fe200078e001b */
[----:B------:R-:W-:Y:S01]  /*26840*/  MOV R7, R19 ;  /* 0x0000001300077202 */ /* 0x000fe20000000f00 */
[----:B------:R-:W-:Y:S02]  /*26850*/  IMAD.MOV.U32 R27, RZ, RZ, R22 ;  /* 0x000000ffff1b7224 */ /* 0x000fe400078e0016 */
[----:B------:R-:W-:-:S07]  /*26860*/  IMAD.MOV.U32 R19, RZ, RZ, R6 ;  /* 0x000000ffff137224 */ /* 0x000fce00078e0006 */
.L_x_17148:
[----:B------:R-:W-:Y:S05]  /*26870*/  BSYNC B1 ;  /* 0x0000000000017941 */ /* 0x000fea0003800000 */
.L_x_17146:
        /* <DEDUP_REMOVED lines=16> */
.L_x_17150:
[----:B------:R-:W-:Y:S01]  /*26980*/  MOV R47, R16 ;  /* 0x00000010002f7202 */ /* 0x000fe20000000f00 */
[----:B------:R-:W-:Y:S02]  /*26990*/  IMAD.MOV.U32 R35, RZ, RZ, R64 ;  /* 0x000000ffff237224 */ /* 0x000fe400078e0040 */
[----:B------:R-:W-:Y:S02]  /*269a0*/  IMAD.MOV.U32 R64, RZ, RZ, R5 ;  /* 0x000000ffff407224 */ /* 0x000fe400078e0005 */
[----:B------:R-:W-:-:S07]  /*269b0*/  IMAD.MOV.U32 R16, RZ, RZ, R29 ;  /* 0x000000ffff107224 */ /* 0x000fce00078e001d */
.L_x_17151:
[----:B------:R-:W-:Y:S05]  /*269c0*/  BSYNC B1 ;  /* 0x0000000000017941 */ /* 0x000fea0003800000 */
.L_x_17149:
        /* <DEDUP_REMOVED lines=9> */
.L_x_17153:
[----:B------:R-:W-:Y:S01]  /*26a60*/  IMAD.MOV.U32 R22, RZ, RZ, R47 ;  /* 0x000000ffff167224 */ /* 0x000fe200078e002f */
[----:B------:R-:W-:Y:S01]  /*26a70*/  MOV R6, R35 ;  /* 0x0000002300067202 */ /* 0x000fe20000000f00 */
[----:B------:R-:W-:Y:S02]  /*26a80*/  IMAD.MOV.U32 R47, RZ, RZ, R30 ;  /* 0x000000ffff2f7224 */ /* 0x000fe400078e001e */
[----:B------:R-:W-:-:S07]  /*26a90*/  IMAD.MOV.U32 R35, RZ, RZ, R4 ;  /* 0x000000ffff237224 */ /* 0x000fce00078e0004 */
.L_x_17154:
[----:B------:R-:W-:Y:S05]  /*26aa0*/  BSYNC B1 ;  /* 0x0000000000017941 */ /* 0x000fea0003800000 */
.L_x_17152:
        /* <DEDUP_REMOVED lines=9> */
.L_x_17156:
[----:B------:R-:W-:Y:S01]  /*26b40*/  IMAD.MOV.U32 R29, RZ, RZ, R22 ;  /* 0x000000ffff1d7224 */ /* 0x000fe200078e0016 */
[----:B------:R-:W-:Y:S01]  /*26b50*/  MOV R22, R21 ;  /* 0x0000001500167202 */ /* 0x000fe20000000f00 */
[----:B------:R-:W-:Y:S02]  /*26b60*/  IMAD.MOV.U32 R5, RZ, RZ, R6 ;  /* 0x000000ffff057224 */ /* 0x000fe400078e0006 */
[----:B------:R-:W-:-:S07]  /*26b70*/  IMAD.MOV.U32 R6, RZ, RZ, R11 ;  /* 0x000000ffff067224 */ /* 0x000fce00078e000b */
.L_x_17157:
[----:B------:R-:W-:Y:S05]  /*26b80*/  BSYNC B1 ;  /* 0x0000000000017941 */ /* 0x000fea0003800000 */
.L_x_17155:
        /* <DEDUP_REMOVED lines=9> */
.L_x_17159:
[----:B------:R-:W-:Y:S02]  /*26c20*/  IMAD.MOV.U32 R11, RZ, RZ, R29 ;  /* 0x000000ffff0b7224 */ /* 0x000fe400078e001d */
[----:B------:R-:W-:Y:S01]  /*26c30*/  IMAD.MOV.U32 R4, RZ, RZ, R5 ;  /* 0x000000ffff047224 */ /* 0x000fe200078e0005 */
[----:B------:R-:W-:Y:S01]  /*26c40*/  MOV R5, R40 ;  /* 0x0000002800057202 */ /* 0x000fe20000000f00 */
[----:B------:R-:W-:-:S07]  /*26c50*/  IMAD.MOV.U32 R29, RZ, RZ, R42 ;  /* 0x000000ffff1d7224 */ /* 0x000fce00078e002a */
.L_x_17160:
[----:B------:R-:W-:Y:S05]  /*26c60*/  BSYNC B1 ;  /* 0x0000000000017941 */ /* 0x000fea0003800000 */
.L_x_17158:
        /* <DEDUP_REMOVED lines=9> */
.L_x_17162:
[----:B------:R-:W-:Y:S02]  /*26d00*/  IMAD.MOV.U32 R30, RZ, RZ, R11 ;  /* 0x000000ffff1e7224 */ /* 0x000fe400078e000b */
[----:B------:R-:W-:Y:S02]  /*26d10*/  IMAD.MOV.U32 R28, RZ, RZ, R4 ;  /* 0x000000ffff1c7224 */ /* 0x000fe400078e0004 */
[----:B------:R-:W-:Y:S02]  /*26d20*/  IMAD.MOV.U32 R11, RZ, RZ, R10 ;  /* 0x000000ffff0b7224 */ /* 0x000fe400078e000a */
[----:B------:R-:W-:-:S07]  /*26d30*/  IMAD.MOV.U32 R4, RZ, RZ, R9 ;  /* 0x000000ffff047224 */ /* 0x000fce00078e0009 */
.L_x_17163:
[----:B------:R-:W-:Y:S05]  /*26d40*/  BSYNC B1 ;  /* 0x0000000000017941 */ /* 0x000fea0003800000 */
.L_x_17161:
        /* <DEDUP_REMOVED lines=9> */
.L_x_17165:
[----:B------:R-:W-:Y:S02]  /*26de0*/  IMAD.MOV.U32 R9, RZ, RZ, R30 ;  /* 0x000000ffff097224 */ /* 0x000fe400078e001e */
[----:B------:R-:W-:Y:S02]  /*26df0*/  IMAD.MOV.U32 R10, RZ, RZ, R28 ;  /* 0x000000ffff0a7224 */ /* 0x000fe400078e001c */
[----:B------:R-:W-:Y:S02]  /*26e00*/  IMAD.MOV.U32 R30, RZ, RZ, R33 ;  /* 0x000000ffff1e7224 */ /* 0x000fe400078e0021 */
[----:B------:R-:W-:-:S07]  /*26e10*/  IMAD.MOV.U32 R28, RZ, RZ, R31 ;  /* 0x000000ffff1c7224 */ /* 0x000fce00078e001f */
.L_x_17166:
[----:B------:R-:W-:Y:S05]  /*26e20*/  BSYNC B1 ;  /* 0x0000000000017941 */ /* 0x000fea0003800000 */
.L_x_17164:
        /* <DEDUP_REMOVED lines=9> */
.L_x_17168:
[----:B------:R-:W-:Y:S02]  /*26ec0*/  IMAD.MOV.U32 R31, RZ, RZ, R9 ;  /* 0x000000ffff1f7224 */ /* 0x000fe400078e0009 */
[----:B------:R-:W-:Y:S02]  /*26ed0*/  IMAD.MOV.U32 R21, RZ, RZ, R10 ;  /* 0x000000ffff157224 */ /* 0x000fe400078e000a */
[----:B------:R-:W-:Y:S02]  /*26ee0*/  IMAD.MOV.U32 R9, RZ, RZ, R8 ;  /* 0x000000ffff097224 */ /* 0x000fe400078e0008 */
[----:B------:R-:W-:-:S07]  /*26ef0*/  IMAD.MOV.U32 R10, RZ, RZ, R15 ;  /* 0x000000ffff0a7224 */ /* 0x000fce00078e000f */
.L_x_17169:
[----:B------:R-:W-:Y:S05]  /*26f00*/  BSYNC B1 ;  /* 0x0000000000017941 */ /* 0x000fea0003800000 */
.L_x_17167:
        /* <DEDUP_REMOVED lines=9> */
.L_x_17171:
[----:B------:R-:W-:Y:S01]  /*26fa0*/  MOV R8, R31 ;  /* 0x0000001f00087202 */ /* 0x000fe20000000f00 */
[----:B------:R-:W-:Y:S02]  /*26fb0*/  IMAD.MOV.U32 R15, RZ, RZ, R21 ;  /* 0x000000ffff0f7224 */ /* 0x000fe400078e0015 */
[----:B------:R-:W-:Y:S02]  /*26fc0*/  IMAD.MOV.U32 R31, RZ, RZ, R20 ;  /* 0x000000ffff1f7224 */ /* 0x000fe400078e0014 */
[----:B------:R-:W-:-:S07]  /*26fd0*/  IMAD.MOV.U32 R21, RZ, RZ, R14 ;  /* 0x000000ffff157224 */ /* 0x000fce00078e000e */
.L_x_17172:
[----:B------:R-:W-:Y:S05]  /*26fe0*/  BSYNC B1 ;  /* 0x0000000000017941 */ /* 0x000fea0003800000 */
.L_x_17170:
        /* <DEDUP_REMOVED lines=9> */
.L_x_17174:
[----:B------:R-:W-:Y:S01]  /*27080*/  IMAD.MOV.U32 R20, RZ, RZ, R8 ;  /* 0x000000ffff147224 */ /* 0x000fe200078e0008 */
[----:B------:R-:W-:Y:S01]  /*27090*/  MOV R14, R15 ;  /* 0x0000000f000e7202 */ /* 0x000fe20000000f00 */
[----:B------:R-:W-:Y:S02]  /*270a0*/  IMAD.MOV.U32 R8, RZ, RZ, R13 ;  /* 0x000000ffff087224 */ /* 0x000fe400078e000d */
[----:B------:R-:W-:-:S07]  /*270b0*/  IMAD.MOV.U32 R15, RZ, RZ, R24 ;  /* 0x000000ffff0f7224 */ /* 0x000fce00078e0018 */
.L_x_17175:
[----:B------:R-:W-:Y:S05]  /*270c0*/  BSYNC B1 ;  /* 0x0000000000017941 */ /* 0x000fea0003800000 */
.L_x_17173:
        /* <DEDUP_REMOVED lines=9> */
.L_x_17177:
[----:B------:R-:W-:Y:S01]  /*27160*/  IMAD.MOV.U32 R13, RZ, RZ, R20 ;  /* 0x000000ffff0d7224 */ /* 0x000fe200078e0014 */
[----:B------:R-:W-:Y:S01]  /*27170*/  MOV R20, R23 ;  /* 0x0000001700147202 */ /* 0x000fe20000000f00 */
[----:B------:R-:W-:Y:S02]  /*27180*/  IMAD.MOV.U32 R24, RZ, RZ, R14 ;  /* 0x000000ffff187224 */ /* 0x000fe400078e000e */
[----:B------:R-:W-:-:S07]  /*27190*/  IMAD.MOV.U32 R14, RZ, RZ, R3 ;  /* 0x000000ffff0e7224 */ /* 0x000fce00078e0003 */
.L_x_17178:
[----:B------:R-:W-:Y:S05]  /*271a0*/  BSYNC B1 ;  /* 0x0000000000017941 */ /* 0x000fea0003800000 */
.L_x_17176:
        /* <DEDUP_REMOVED lines=9> */
.L_x_17180:
[----:B------:R-:W-:Y:S02]  /*27240*/  IMAD.MOV.U32 R23, RZ, RZ, R13 ;  /* 0x000000ffff177224 */ /* 0x000fe400078e000d */
[----:B------:R-:W-:Y:S01]  /*27250*/  IMAD.MOV.U32 R3, RZ, RZ, R24 ;  /* 0x000000ffff037224 */ /* 0x000fe200078e0018 */
[----:B------:R-:W-:Y:S01]  /*27260*/  MOV R24, R25 ;  /* 0x0000001900187202 */ /* 0x000fe20000000f00 */
[----:B------:R-:W-:-:S07]  /*27270*/  IMAD.MOV.U32 R13, RZ, RZ, R12 ;  /* 0x000000ffff0d7224 */ /* 0x000fce00078e000c */
.L_x_17181:
[----:B------:R-:W-:Y:S05]  /*27280*/  BSYNC B1 ;  /* 0x0000000000017941 */ /* 0x000fea0003800000 */
.L_x_17179:
        /* <DEDUP_REMOVED lines=9> */
.L_x_17183:
[----:B------:R-:W-:Y:S02]  /*27320*/  IMAD.MOV.U32 R12, RZ, RZ, R23 ;  /* 0x000000ffff0c7224 */ /* 0x000fe400078e0017 */
[----:B------:R-:W-:Y:S02]  /*27330*/  IMAD.MOV.U32 R25, RZ, RZ, R3 ;  /* 0x000000ffff197224 */ /* 0x000fe400078e0003 */
[----:B------:R-:W-:Y:S02]  /*27340*/  IMAD.MOV.U32 R23, RZ, RZ, R18 ;  /* 0x000000ffff177224 */ /* 0x000fe400078e0012 */
[----:B------:R-:W-:-:S07]  /*27350*/  IMAD.MOV.U32 R3, RZ, RZ, R2 ;  /* 0x000000ffff037224 */ /* 0x000fce00078e0002 */
.L_x_17184:
[----:B------:R-:W-:Y:S05]  /*27360*/  BSYNC B1 ;  /* 0x0000000000017941 */ /* 0x000fea0003800000 */
.L_x_17182:
        /* <DEDUP_REMOVED lines=9> */
.L_x_17186:
[----:B------:R-:W-:Y:S02]  /*27400*/  IMAD.MOV.U32 R18, RZ, RZ, R12 ;  /* 0x000000ffff127224 */ /* 0x000fe400078e000c */
[----:B------:R-:W-:Y:S02]  /*27410*/  IMAD.MOV.U32 R2, RZ, RZ, R25 ;  /* 0x000000ffff027224 */ /* 0x000fe400078e0019 */
[----:B------:R-:W-:Y:S02]  /*27420*/  IMAD.MOV.U32 R12, RZ, RZ, R17 ;  /* 0x000000ffff0c7224 */ /* 0x000fe400078e0011 */
[----:B------:R-:W-:-:S07]  /*27430*/  IMAD.MOV.U32 R25, RZ, RZ, R0 ;  /* 0x000000ffff197224 */ /* 0x000fce00078e0000 */
.L_x_17187:
[----:B------:R-:W-:Y:S05]  /*27440*/  BSYNC B1 ;  /* 0x0000000000017941 */ /* 0x000fea0003800000 */
.L_x_17185:
        /* <DEDUP_REMOVED lines=9> */
.L_x_17189:
[----:B------:R-:W-:Y:S02]  /*274e0*/  IMAD.MOV.U32 R17, RZ, RZ, R18 ;  /* 0x000000ffff117224 */ /* 0x000fe400078e0012 */
[----:B------:R-:W-:Y:S02]  /*274f0*/  IMAD.MOV.U32 R0, RZ, RZ, R2 ;  /* 0x000000ffff007224 */ /* 0x000fe400078e0002 */
[----:B------:R-:W-:Y:S02]  /*27500*/  IMAD.MOV.U32 R18, RZ, RZ, R27 ;  /* 0x000000ffff127224 */ /* 0x000fe400078e001b */
[----:B------:R-:W-:-:S07]  /*27510*/  IMAD.MOV.U32 R2, RZ, RZ, R19 ;  /* 0x000000ffff027224 */ /* 0x000fce00078e0013 */
.L_x_17190:
[----:B------:R-:W-:Y:S05]  /*27520*/  BSYNC B1 ;  /* 0x0000000000017941 */ /* 0x000fea0003800000 */
.L_x_17188:
        /* <DEDUP_REMOVED lines=9> */
.L_x_17192:
[----:B------:R-:W-:Y:S01]  /*275c0*/  MOV R27, R17 ;  /* 0x00000011001b7202 */ /* 0x000fe20000000f00 */
[----:B------:R-:W-:Y:S02]  /*275d0*/  IMAD.MOV.U32 R19, RZ, RZ, R0 ;  /* 0x000000ffff137224 */ /* 0x000fe400078e0000 */
[----:B------:R-:W-:Y:S02]  /*275e0*/  IMAD.MOV.U32 R17, RZ, RZ, R26 ;  /* 0x000000ffff117224 */ /* 0x000fe400078e001a */
[----:B------:R-:W-:-:S07]  /*275f0*/  IMAD.MOV.U32 R0, RZ, RZ, R7 ;  /* 0x000000ffff007224 */ /* 0x000fce00078e0007 */
.L_x_17193:
[----:B------:R-:W-:Y:S05]  /*27600*/  BSYNC B1 ;  /* 0x0000000000017941 */ /* 0x000fea0003800000 */
.L_x_17191:
        /* <DEDUP_REMOVED lines=16> */
.L_x_17195:
[----:B------:R-:W-:Y:S02]  /*27710*/  IMAD.MOV.U32 R33, RZ, RZ, R16 ;  /* 0x000000ffff217224 */ /* 0x000fe400078e0010 */
[----:B------:R-:W-:Y:S02]  /*27720*/  IMAD.MOV.U32 R7, RZ, RZ, R64 ;  /* 0x000000ffff077224 */ /* 0x000fe400078e0040 */
[----:B------:R-:W-:Y:S02]  /*27730*/  IMAD.MOV.U32 R64, RZ, RZ, R35 ;  /* 0x000000ffff407224 */ /* 0x000fe400078e0023 */
[----:B------:R-:W-:-:S07]  /*27740*/  IMAD.MOV.U32 R16, RZ, RZ, R47 ;  /* 0x000000ffff107224 */ /* 0x000fce00078e002f */
.L_x_17196:
[----:B------:R-:W-:Y:S05]  /*27750*/  BSYNC B1 ;  /* 0x0000000000017941 */ /* 0x000fea0003800000 */
.L_x_17194:
        /* <DEDUP_REMOVED lines=9> */
.L_x_17198:
[----:B------:R-:W-:Y:S01]  /*277f0*/  MOV R36, R33 ;  /* 0x0000002100247202 */ /* 0x000fe20000000f00 */
[----:B------:R-:W-:Y:S02]  /*27800*/  IMAD.MOV.U32 R26, RZ, RZ, R7 ;  /* 0x000000ffff1a7224 */ /* 0x000fe400078e0007 */
[----:B------:R-:W-:Y:S02]  /*27810*/  IMAD.MOV.U32 R33, RZ, RZ, R22 ;  /* 0x000000ffff217224 */ /* 0x000fe400078e0016 */
[----:B------:R-:W-:-:S07]  /*27820*/  IMAD.MOV.U32 R7, RZ, RZ, R6 ;  /* 0x000000ffff077224 */ /* 0x000fce00078e0006 */
.L_x_17199:
[----:B------:R-:W-:Y:S05]  /*27830*/  BSYNC B1 ;  /* 0x0000000000017941 */ /* 0x000fea0003800000 */
.L_x_17197:
        /* <DEDUP_REMOVED lines=9> */
.L_x_17201:
[----:B------:R-:W-:Y:S01]  /*278d0*/  IMAD.MOV.U32 R6, RZ, RZ, R36 ;  /* 0x000000ffff067224 */ /* 0x000fe200078e0024 */
[----:B------:R-:W-:Y:S01]  /*278e0*/  MOV R35, R26 ;  /* 0x0000001a00237202 */ /* 0x000fe20000000f00 */
[----:B------:R-:W-:Y:S02]  /*278f0*/  IMAD.MOV.U32 R36, RZ, RZ, R29 ;  /* 0x000000ffff247224 */ /* 0x000fe400078e001d */
[----:B------:R-:W-:-:S07]  /*27900*/  IMAD.MOV.U32 R26, RZ, RZ, R5 ;  /* 0x000000ffff1a7224 */ /* 0x000fce00078e0005 */
.L_x_17202:
[----:B------:R-:W-:Y:S05]  /*27910*/  BSYNC B1 ;  /* 0x0000000000017941 */ /* 0x000fea0003800000 */
.L_x_17200:
        /* <DEDUP_REMOVED lines=9> */
.L_x_17204:
[----:B------:R-:W-:Y:S01]  /*279b0*/  IMAD.MOV.U32 R29, RZ, RZ, R6 ;  /* 0x000000ffff1d7224 */ /* 0x000fe200078e0006 */
[----:B------:R-:W-:Y:S01]  /*279c0*/  MOV R6, R11 ;  /* 0x0000000b00067202 */ /* 0x000fe20000000f00 */
[----:B------:R-:W-:Y:S02]  /*279d0*/  IMAD.MOV.U32 R5, RZ, RZ, R35 ;  /* 0x000000ffff057224 */ /* 0x000fe400078e0023 */
[----:B------:R-:W-:-:S07]  /*279e0*/  IMAD.MOV.U32 R35, RZ, RZ, R4 ;  /* 0x000000ffff237224 */ /* 0x000fce00078e0004 */
.L_x_17205:
[----:B------:R-:W-:Y:S05]  /*279f0*/  BSYNC B1 ;  /* 0x0000000000017941 */ /* 0x000fea0003800000 */
.L_x_17203:
        /* <DEDUP_REMOVED lines=9> */
.L_x_17207:
[----:B------:R-:W-:Y:S02]  /*27a90*/  IMAD.MOV.U32 R4, RZ, RZ, R29 ;  /* 0x000000ffff047224 */ /* 0x000fe400078e001d */
[----:B------:R-:W-:Y:S01]  /*27aa0*/  IMAD.MOV.U32 R11, RZ, RZ, R5 ;  /* 0x000000ffff0b7224 */ /* 0x000fe200078e0005 */
[----:B------:R-:W-:Y:S01]  /*27ab0*/  MOV R5, R28 ;  /* 0x0000001c00057202 */ /* 0x000fe20000000f00 */
[----:B------:R-:W-:-:S07]  /*27ac0*/  IMAD.MOV.U32 R29, RZ, RZ, R30 ;  /* 0x000000ffff1d7224 */ /* 0x000fce00078e001e */
.L_x_17208:
[----:B------:R-:W-:Y:S05]  /*27ad0*/  BSYNC B1 ;  /* 0x0000000000017941 */ /* 0x000fea0003800000 */
.L_x_17206:
        /* <DEDUP_REMOVED lines=9> */
.L_x_17210:
[----:B------:R-:W-:Y:S02]  /*27b70*/  IMAD.MOV.U32 R28, RZ, RZ, R4 ;  /* 0x000000ffff1c7224 */ /* 0x000fe400078e0004 */
[----:B------:R-:W-:Y:S02]  /*27b80*/  IMAD.MOV.U32 R22, RZ, RZ, R11 ;  /* 0x000000ffff167224 */ /* 0x000fe400078e000b */
[----:B------:R-:W-:Y:S02]  /*27b90*/  IMAD.MOV.U32 R4, RZ, RZ, R9 ;  /* 0x000000ffff047224 */ /* 0x000fe400078e0009 */
[----:B------:R-:W-:-:S07]  /*27ba0*/  IMAD.MOV.U32 R11, RZ, RZ, R10 ;  /* 0x000000ffff0b7224 */ /* 0x000fce00078e000a */
.L_x_17211:
[----:B------:R-:W-:Y:S05]  /*27bb0*/  BSYNC B1 ;  /* 0x0000000000017941 */ /* 0x000fea0003800000 */
.L_x_17209:
        /* <DEDUP_REMOVED lines=9> */
.L_x_17213:
[----:B------:R-:W-:Y:S02]  /*27c50*/  IMAD.MOV.U32 R9, RZ, RZ, R28 ;  /* 0x000000ffff097224 */ /* 0x000fe400078e001c */
[----:B------:R-:W-:Y:S02]  /*27c60*/  IMAD.MOV.U32 R10, RZ, RZ, R22 ;  /* 0x000000ffff0a7224 */ /* 0x000fe400078e0016 */
[----:B------:R-:W-:Y:S02]  /*27c70*/  IMAD.MOV.U32 R28, RZ, RZ, R31 ;  /* 0x000000ffff1c7224 */ /* 0x000fe400078e001f */
[----:B------:R-:W-:-:S07]  /*27c80*/  IMAD.MOV.U32 R22, RZ, RZ, R21 ;  /* 0x000000ffff167224 */ /* 0x000fce00078e0015 */
.L_x_17214:
[----:B------:R-:W-:Y:S05]  /*27c90*/  BSYNC B1 ;  /* 0x0000000000017941 */ /* 0x000fea0003800000 */
.L_x_17212:
        /* <DEDUP_REMOVED lines=9> */
.L_x_17216:
[----:B------:R-:W-:Y:S02]  /*27d30*/  IMAD.MOV.U32 R31, RZ, RZ, R9 ;  /* 0x000000ffff1f7224 */ /* 0x000fe400078e0009 */
[----:B------:R-:W-:Y:S02]  /*27d40*/  IMAD.MOV.U32 R21, RZ, RZ, R10 ;  /* 0x000000ffff157224 */ /* 0x000fe400078e000a */
[----:B------:R-:W-:Y:S02]  /*27d50*/  IMAD.MOV.U32 R9, RZ, RZ, R8 ;  /* 0x000000ffff097224 */ /* 0x000fe400078e0008 */
[----:B------:R-:W-:-:S07]  /*27d60*/  IMAD.MOV.U32 R10, RZ, RZ, R15 ;  /* 0x000000ffff0a7224 */ /* 0x000fce00078e000f */
.L_x_17217:
[----:B------:R-:W-:Y:S05]  /*27d70*/  BSYNC B1 ;  /* 0x0000000000017941 */ /* 0x000fea0003800000 */
.L_x_17215:
        /* <DEDUP_REMOVED lines=9> */
.L_x_17219:
[----:B------:R-:W-:Y:S01]  /*27e10*/  MOV R8, R31 ;  /* 0x0000001f00087202 */ /* 0x000fe20000000f00 */
[----:B------:R-:W-:Y:S02]  /*27e20*/  IMAD.MOV.U32 R15, RZ, RZ, R21 ;  /* 0x000000ffff0f7224 */ /* 0x000fe400078e0015 */
[----:B------:R-:W-:Y:S02]  /*27e30*/  IMAD.MOV.U32 R31, RZ, RZ, R20 ;  /* 0x000000ffff1f7224 */ /* 0x000fe400078e0014 */
[----:B------:R-:W-:-:S07]  /*27e40*/  IMAD.MOV.U32 R21, RZ, RZ, R14 ;  /* 0x000000ffff157224 */ /* 0x000fce00078e000e */
.L_x_17220:
[----:B------:R-:W-:Y:S05]  /*27e50*/  BSYNC B1 ;  /* 0x0000000000017941 */ /* 0x000fea0003800000 */
.L_x_17218:
        /* <DEDUP_REMOVED lines=9> */
.L_x_17222:
[----:B------:R-:W-:Y:S01]  /*27ef0*/  IMAD.MOV.U32 R20, RZ, RZ, R8 ;  /* 0x000000ffff147224 */ /* 0x000fe200078e0008 */
[----:B------:R-:W-:Y:S01]  /*27f00*/  MOV R14, R15 ;  /* 0x0000000f000e7202 */ /* 0x000fe20000000f00 */
[----:B------:R-:W-:Y:S02]  /*27f10*/  IMAD.MOV.U32 R8, RZ, RZ, R13 ;  /* 0x000000ffff087224 */ /* 0x000fe400078e000d */
[----:B------:R-:W-:-:S07]  /*27f20*/  IMAD.MOV.U32 R15, RZ, RZ, R24 ;  /* 0x000000ffff0f7224 */ /* 0x000fce00078e0018 */
.L_x_17223:
[----:B------:R-:W-:Y:S05]  /*27f30*/  BSYNC B1 ;  /* 0x0000000000017941 */ /* 0x000fea0003800000 */
.L_x_17221:
        /* <DEDUP_REMOVED lines=9> */
.L_x_17225:
[----:B------:R-:W-:Y:S01]  /*27fd0*/  IMAD.MOV.U32 R13, RZ, RZ, R20 ;  /* 0x000000ffff0d7224 */ /* 0x000fe200078e0014 */
[----:B------:R-:W-:Y:S01]  /*27fe0*/  MOV R20, R23 ;  /* 0x0000001700147202 */ /* 0x000fe20000000f00 */
[----:B------:R-:W-:Y:S02]  /*27ff0*/  IMAD.MOV.U32 R24, RZ, RZ, R14 ;  /* 0x000000ffff187224 */ /* 0x000fe400078e000e */
[----:B------:R-:W-:-:S07]  /*28000*/  IMAD.MOV.U32 R14, RZ, RZ, R3 ;  /* 0x000000ffff0e7224 */ /* 0x000fce00078e0003 */
.L_x_17226:
[----:B------:R-:W-:Y:S05]  /*28010*/  BSYNC B1 ;  /* 0x0000000000017941 */ /* 0x000fea0003800000 */
.L_x_17224:
        /* <DEDUP_REMOVED lines=9> */
.L_x_17228:
[----:B------:R-:W-:Y:S02]  /*280b0*/  IMAD.MOV.U32 R23, RZ, RZ, R13 ;  /* 0x000000ffff177224 */ /* 0x000fe400078e000d */
[----:B------:R-:W-:Y:S01]  /*280c0*/  IMAD.MOV.U32 R3, RZ, RZ, R24 ;  /* 0x000000ffff037224 */ /* 0x000fe200078e0018 */
[----:B------:R-:W-:Y:S01]  /*280d0*/  MOV R24, R25 ;  /* 0x0000001900187202 */ /* 0x000fe20000000f00 */
[----:B------:R-:W-:-:S07]  /*280e0*/  IMAD.MOV.U32 R13, RZ, RZ, R12 ;  /* 0x000000ffff0d7224 */ /* 0x000fce00078e000c */
.L_x_17229:
[----:B------:R-:W-:Y:S05]  /*280f0*/  BSYNC B1 ;  /* 0x0000000000017941 */ /* 0x000fea0003800000 */
.L_x_17227:
        /* <DEDUP_REMOVED lines=9> */
.L_x_17231:
[----:B------:R-:W-:Y:S02]  /*28190*/  IMAD.MOV.U32 R12, RZ, RZ, R23 ;  /* 0x000000ffff0c7224 */ /* 0x000fe400078e0017 */
[----:B------:R-:W-:Y:S02]  /*281a0*/  IMAD.MOV.U32 R25, RZ, RZ, R3 ;  /* 0x000000ffff197224 */ /* 0x000fe400078e0003 */
[----:B------:R-:W-:Y:S02]  /*281b0*/  IMAD.MOV.U32 R23, RZ, RZ, R18 ;  /* 0x000000ffff177224 */ /* 0x000fe400078e0012 */
[----:B------:R-:W-:-:S07]  /*281c0*/  IMAD.MOV.U32 R3, RZ, RZ, R2 ;  /* 0x000000ffff037224 */ /* 0x000fce00078e0002 */
.L_x_17232:
[----:B------:R-:W-:Y:S05]  /*281d0*/  BSYNC B1 ;  /* 0x0000000000017941 */ /* 0x000fea0003800000 */
.L_x_17230:
        /* <DEDUP_REMOVED lines=9> */
.L_x_17234:
[----:B------:R-:W-:Y:S02]  /*28270*/  IMAD.MOV.U32 R18, RZ, RZ, R12 ;  /* 0x000000ffff127224 */ /* 0x000fe400078e000c */
[----:B------:R-:W-:Y:S02]  /*28280*/  IMAD.MOV.U32 R2, RZ, RZ, R25 ;  /* 0x000000ffff027224 */ /* 0x000fe400078e0019 */
[----:B------:R-:W-:Y:S02]  /*28290*/  IMAD.MOV.U32 R12, RZ, RZ, R17 ;  /* 0x000000ffff0c7224 */ /* 0x000fe400078e0011 */
[----:B------:R-:W-:-:S07]  /*282a0*/  IMAD.MOV.U32 R25, RZ, RZ, R0 ;  /* 0x000000ffff197224 */ /* 0x000fce00078e0000 */
.L_x_17235:
[----:B------:R-:W-:Y:S05]  /*282b0*/  BSYNC B1 ;  /* 0x0000000000017941 */ /* 0x000fea0003800000 */
.L_x_17233:
        /* <DEDUP_REMOVED lines=9> */
.L_x_17237:
[----:B------:R-:W-:Y:S02]  /*28350*/  IMAD.MOV.U32 R17, RZ, RZ, R18 ;  /* 0x000000ffff117224 */ /* 0x000fe400078e0012 */
[----:B------:R-:W-:Y:S02]  /*28360*/  IMAD.MOV.U32 R0, RZ, RZ, R2 ;  /* 0x000000ffff007224 */ /* 0x000fe400078e0002 */
[----:B------:R-:W-:Y:S02]  /*28370*/  IMAD.MOV.U32 R18, RZ, RZ, R27 ;  /* 0x000000ffff127224 */ /* 0x000fe400078e001b */
[----:B------:R-:W-:-:S07]  /*28380*/  IMAD.MOV.U32 R2, RZ, RZ, R19 ;  /* 0x000000ffff027224 */ /* 0x000fce00078e0013 */
.L_x_17238:
[----:B------:R-:W-:Y:S05]  /*28390*/  BSYNC B1 ;  /* 0x0000000000017941 */ /* 0x000fea0003800000 */
.L_x_17236:
        /* <DEDUP_REMOVED lines=16> */
.L_x_17240:
[----:B------:R-:W-:Y:S02]  /*284a0*/  IMAD.MOV.U32 R27, RZ, RZ, R16 ;  /* 0x000000ffff1b7224 */ /* 0x000fe400078e0010 */
[----:B------:R-:W-:Y:S02]  /*284b0*/  IMAD.MOV.U32 R19, RZ, RZ, R64 ;  /* 0x000000ffff137224 */ /* 0x000fe400078e0040 */
[----:B------:R-:W-:Y:S02]  /*284c0*/  IMAD.MOV.U32 R64, RZ, RZ, R7 ;  /* 0x000000ffff407224 */ /* 0x000fe400078e0007 */
[----:B------:R-:W-:-:S07]  /*284d0*/  IMAD.MOV.U32 R16, RZ, RZ, R33 ;  /* 0x000000ffff107224 */ /* 0x000fce00078e0021 */
.L_x_17241:
[----:B------:R-:W-:Y:S05]  /*284e0*/  BSYNC B1 ;  /* 0x0000000000017941 */ /* 0x000fea0003800000 */
.L_x_17239:
        /* <DEDUP_REMOVED lines=9> */
.L_x_17243:
[----:B------:R-:W-:Y:S02]  /*28580*/  IMAD.MOV.U32 R7, RZ, RZ, R27 ;  /* 0x000000ffff077224 */ /* 0x000fe400078e001b */
[----:B------:R-:W-:Y:S02]  /*28590*/  IMAD.MOV.U32 R30, RZ, RZ, R19 ;  /* 0x000000ffff1e7224 */ /* 0x000fe400078e0013 */
[----:B------:R-:W-:Y:S02]  /*285a0*/  IMAD.MOV.U32 R27, RZ, RZ, R36 ;  /* 0x000000ffff1b7224 */ /* 0x000fe400078e0024 */
[----:B------:R-:W-:-:S07]  /*285b0*/  IMAD.MOV.U32 R19, RZ, RZ, R26 ;  /* 0x000000ffff137224 */ /* 0x000fce00078e001a */
.L_x_17244:
[----:B------:R-:W-:Y:S05]  /*285c0*/  BSYNC B1 ;  /* 0x0000000000017941 */ /* 0x000fea0003800000 */
.L_x_17242:
        /* <DEDUP_REMOVED lines=9> */
.L_x_17246:
[----:B------:R-:W-:Y:S01]  /*28660*/  MOV R34, R7 ;  /* 0x0000000700227202 */ /* 0x000fe20000000f00 */
[----:B------:R-:W-:Y:S02]  /*28670*/  IMAD.MOV.U32 R26, RZ, RZ, R30 ;  /* 0x000000ffff1a7224 */ /* 0x000fe400078e001e */
[----:B------:R-:W-:Y:S02]  /*28680*/  IMAD.MOV.U32 R7, RZ, RZ, R6 ;  /* 0x000000ffff077224 */ /* 0x000fe400078e0006 */
[----:B------:R-:W-:-:S07]  /*28690*/  IMAD.MOV.U32 R30, RZ, RZ, R35 ;  /* 0x000000ffff1e7224 */ /* 0x000fce00078e0023 */
.L_x_17247:
[----:B------:R-:W-:Y:S05]  /*286a0*/  BSYNC B1 ;  /* 0x0000000000017941 */ /* 0x000fea0003800000 */
.L_x_17245:
        /* <DEDUP_REMOVED lines=9> */
.L_x_17249:
[----:B------:R-:W-:Y:S01]  /*28740*/  IMAD.MOV.U32 R33, RZ, RZ, R34 ;  /* 0x000000ffff217224 */ /* 0x000fe200078e0022 */
[----:B------:R-:W-:Y:S01]  /*28750*/  MOV R6, R26 ;  /* 0x0000001a00067202 */ /* 0x000fe20000000f00 */
[----:B------:R-:W-:Y:S02]  /*28760*/  IMAD.MOV.U32 R34, RZ, RZ, R29 ;  /* 0x000000ffff227224 */ /* 0x000fe400078e001d */
[----:B------:R-:W-:-:S07]  /*28770*/  IMAD.MOV.U32 R26, RZ, RZ, R5 ;  /* 0x000000ffff1a7224 */ /* 0x000fce00078e0005 */
.L_x_17250:
[----:B------:R-:W-:Y:S05]  /*28780*/  BSYNC B1 ;  /* 0x0000000000017941 */ /* 0x000fea0003800000 */
.L_x_17248:
        /* <DEDUP_REMOVED lines=9> */
.L_x_17252:
[----:B------:R-:W-:Y:S01]  /*28820*/  IMAD.MOV.U32 R29, RZ, RZ, R33 ;  /* 0x000000ffff1d7224 */ /* 0x000fe200078e0021 */
[----:B------:R-:W-:Y:S01]  /*28830*/  MOV R33, R4 ;  /* 0x0000000400217202 */ /* 0x000fe20000000f00 */
[----:B------:R-:W-:Y:S02]  /*28840*/  IMAD.MOV.U32 R5, RZ, RZ, R6 ;  /* 0x000000ffff057224 */ /* 0x000fe400078e0006 */
[----:B------:R-:W-:-:S07]  /*28850*/  IMAD.MOV.U32 R6, RZ, RZ, R11 ;  /* 0x000000ffff067224 */ /* 0x000fce00078e000b */
.L_x_17253:
[----:B------:R-:W-:Y:S05]  /*28860*/  BSYNC B1 ;  /* 0x0000000000017941 */ /* 0x000fea0003800000 */
.L_x_17251:
        /* <DEDUP_REMOVED lines=9> */
.L_x_17255:
[----:B------:R-:W-:Y:S02]  /*28900*/  IMAD.MOV.U32 R4, RZ, RZ, R29 ;  /* 0x000000ffff047224 */ /* 0x000fe400078e001d */
[----:B------:R-:W-:Y:S01]  /*28910*/  IMAD.MOV.U32 R11, RZ, RZ, R5 ;  /* 0x000000ffff0b7224 */ /* 0x000fe200078e0005 */
[----:B------:R-:W-:Y:S01]  /*28920*/  MOV R5, R22 ;  /* 0x0000001600057202 */ /* 0x000fe20000000f00 */
[----:B------:R-:W-:-:S07]  /*28930*/  IMAD.MOV.U32 R29, RZ, RZ, R28 ;  /* 0x000000ffff1d7224 */ /* 0x000fce00078e001c */
.L_x_17256:
[----:B------:R-:W-:Y:S05]  /*28940*/  BSYNC B1 ;  /* 0x0000000000017941 */ /* 0x000fea0003800000 */
.L_x_17254:
        /* <DEDUP_REMOVED lines=9> */
.L_x_17258:
[----:B------:R-:W-:Y:S02]  /*289e0*/  IMAD.MOV.U32 R28, RZ, RZ, R4 ;  /* 0x000000ffff1c7224 */ /* 0x000fe400078e0004 */
[----:B------:R-:W-:Y:S02]  /*289f0*/  IMAD.MOV.U32 R22, RZ, RZ, R11 ;  /* 0x000000ffff167224 */ /* 0x000fe400078e000b */
[----:B------:R-:W-:Y:S02]  /*28a00*/  IMAD.MOV.U32 R4, RZ, RZ, R9 ;  /* 0x000000ffff047224 */ /* 0x000fe400078e0009 */
[----:B------:R-:W-:-:S07]  /*28a10*/  IMAD.MOV.U32 R11, RZ, RZ, R10 ;  /* 0x000000ffff0b7224 */ /* 0x000fce00078e000a */
.L_x_17259:
[----:B------:R-:W-:Y:S05]  /*28a20*/  BSYNC B1 ;  /* 0x0000000000017941 */ /* 0x000fea0003800000 */
.L_x_17257:
        /* <DEDUP_REMOVED lines=9> */
.L_x_17261:
[----:B------:R-:W-:Y:S02]  /*28ac0*/  IMAD.MOV.U32 R9, RZ, RZ, R28 ;  /* 0x000000ffff097224 */ /* 0x000fe400078e001c */
[----:B------:R-:W-:Y:S02]  /*28ad0*/  IMAD.MOV.U32 R10, RZ, RZ, R22 ;  /* 0x000000ffff0a7224 */ /* 0x000fe400078e0016 */
[----:B------:R-:W-:Y:S02]  /*28ae0*/  IMAD.MOV.U32 R28, RZ, RZ, R31 ;  /* 0x000000ffff1c7224 */ /* 0x000fe400078e001f */
[----:B------:R-:W-:-:S07]  /*28af0*/  IMAD.MOV.U32 R22, RZ, RZ, R21 ;  /* 0x000000ffff167224 */ /* 0x000fce00078e0015 */
.L_x_17262:
[----:B------:R-:W-:Y:S05]  /*28b00*/  BSYNC B1 ;  /* 0x0000000000017941 */ /* 0x000fea0003800000 */
.L_x_17260:
        /* <DEDUP_REMOVED lines=9> */
.L_x_17264:
[----:B------:R-:W-:Y:S02]  /*28ba0*/  IMAD.MOV.U32 R31, RZ, RZ, R9 ;  /* 0x000000ffff1f7224 */ /* 0x000fe400078e0009 */
[----:B------:R-:W-:Y:S02]  /*28bb0*/  IMAD.MOV.U32 R21, RZ, RZ, R10 ;  /* 0x000000ffff157224 */ /* 0x000fe400078e000a */
[----:B------:R-:W-:Y:S02]  /*28bc0*/  IMAD.MOV.U32 R9, RZ, RZ, R8 ;  /* 0x000000ffff097224 */ /* 0x000fe400078e0008 */
[----:B------:R-:W-:-:S07]  /*28bd0*/  IMAD.MOV.U32 R10, RZ, RZ, R15 ;  /* 0x000000ffff0a7224 */ /* 0x000fce00078e000f */
.L_x_17265:
[----:B------:R-:W-:Y:S05]  /*28be0*/  BSYNC B1 ;  /* 0x0000000000017941 */ /* 0x000fea0003800000 */
.L_x_17263:
        /* <DEDUP_REMOVED lines=9> */
.L_x_17267:
[----:B------:R-:W-:Y:S01]  /*28c80*/  MOV R8, R31 ;  /* 0x0000001f00087202 */ /* 0x000fe20000000f00 */
[----:B------:R-:W-:Y:S02]  /*28c90*/  IMAD.MOV.U32 R15, RZ, RZ, R21 ;  /* 0x000000ffff0f7224 */ /* 0x000fe400078e0015 */
[----:B------:R-:W-:Y:S02]  /*28ca0*/  IMAD.MOV.U32 R31, RZ, RZ, R20 ;  /* 0x000000ffff1f7224 */ /* 0x000fe400078e0014 */
[----:B------:R-:W-:-:S07]  /*28cb0*/  IMAD.MOV.U32 R21, RZ, RZ, R14 ;  /* 0x000000ffff157224 */ /* 0x000fce00078e000e */
.L_x_17268:
[----:B------:R-:W-:Y:S05]  /*28cc0*/  BSYNC B1 ;  /* 0x0000000000017941 */ /* 0x000fea0003800000 */
.L_x_17266:
        /* <DEDUP_REMOVED lines=9> */
.L_x_17270:
[----:B------:R-:W-:Y:S01]  /*28d60*/  IMAD.MOV.U32 R20, RZ, RZ, R8 ;  /* 0x000000ffff147224 */ /* 0x000fe200078e0008 */
[----:B------:R-:W-:Y:S01]  /*28d70*/  MOV R14, R15 ;  /* 0x0000000f000e7202 */ /* 0x000fe20000000f00 */
[----:B------:R-:W-:Y:S02]  /*28d80*/  IMAD.MOV.U32 R8, RZ, RZ, R13 ;  /* 0x000000ffff087224 */ /* 0x000fe400078e000d */
[----:B------:R-:W-:-:S07]  /*28d90*/  IMAD.MOV.U32 R15, RZ, RZ, R24 ;  /* 0x000000ffff0f7224 */ /* 0x000fce00078e0018 */
.L_x_17271:
[----:B------:R-:W-:Y:S05]  /*28da0*/  BSYNC B1 ;  /* 0x0000000000017941 */ /* 0x000fea0003800000 */
.L_x_17269:
        /* <DEDUP_REMOVED lines=9> */
.L_x_17273:
[----:B------:R-:W-:Y:S01]  /*28e40*/  IMAD.MOV.U32 R13, RZ, RZ, R20 ;  /* 0x000000ffff0d7224 */ /* 0x000fe200078e0014 */
[----:B------:R-:W-:Y:S01]  /*28e50*/  MOV R20, R23 ;  /* 0x0000001700147202 */ /* 0x000fe20000000f00 */
[----:B------:R-:W-:Y:S02]  /*28e60*/  IMAD.MOV.U32 R24, RZ, RZ, R14 ;  /* 0x000000ffff187224 */ /* 0x000fe400078e000e */
[----:B------:R-:W-:-:S07]  /*28e70*/  IMAD.MOV.U32 R14, RZ, RZ, R3 ;  /* 0x000000ffff0e7224 */ /* 0x000fce00078e0003 */
.L_x_17274:
[----:B------:R-:W-:Y:S05]  /*28e80*/  BSYNC B1 ;  /* 0x0000000000017941 */ /* 0x000fea0003800000 */
.L_x_17272:
        /* <DEDUP_REMOVED lines=9> */
.L_x_17276:
[----:B------:R-:W-:Y:S02]  /*28f20*/  IMAD.MOV.U32 R23, RZ, RZ, R13 ;  /* 0x000000ffff177224 */ /* 0x000fe400078e000d */
[----:B------:R-:W-:Y:S01]  /*28f30*/  IMAD.MOV.U32 R3, RZ, RZ, R24 ;  /* 0x000000ffff037224 */ /* 0x000fe200078e0018 */
[----:B------:R-:W-:Y:S01]  /*28f40*/  MOV R24, R25 ;  /* 0x0000001900187202 */ /* 0x000fe20000000f00 */
[----:B------:R-:W-:-:S07]  /*28f50*/  IMAD.MOV.U32 R13, RZ, RZ, R12 ;  /* 0x000000ffff0d7224 */ /* 0x000fce00078e000c */
.L_x_17277:
[----:B------:R-:W-:Y:S05]  /*28f60*/  BSYNC B1 ;  /* 0x0000000000017941 */ /* 0x000fea0003800000 */
.L_x_17275:
        /* <DEDUP_REMOVED lines=9> */
.L_x_17279:
[----:B------:R-:W-:Y:S02]  /*29000*/  IMAD.MOV.U32 R12, RZ, RZ, R23 ;  /* 0x000000ffff0c7224 */ /* 0x000fe400078e0017 */
[----:B------:R-:W-:Y:S02]  /*29010*/  IMAD.MOV.U32 R25, RZ, RZ, R3 ;  /* 0x000000ffff197224 */ /* 0x000fe400078e0003 */
[----:B------:R-:W-:Y:S02]  /*29020*/  IMAD.MOV.U32 R23, RZ, RZ, R18 ;  /* 0x000000ffff177224 */ /* 0x000fe400078e0012 */
[----:B------:R-:W-:-:S07]  /*29030*/  IMAD.MOV.U32 R3, RZ, RZ, R2 ;  /* 0x000000ffff037224 */ /* 0x000fce00078e0002 */
.L_x_17280:
[----:B------:R-:W-:Y:S05]  /*29040*/  BSYNC B1 ;  /* 0x0000000000017941 */ /* 0x000fea0003800000 */
.L_x_17278:
        /* <DEDUP_REMOVED lines=9> */
.L_x_17282:
[----:B------:R-:W-:Y:S02]  /*290e0*/  IMAD.MOV.U32 R18, RZ, RZ, R12 ;  /* 0x000000ffff127224 */ /* 0x000fe400078e000c */
[----:B------:R-:W-:Y:S02]  /*290f0*/  IMAD.MOV.U32 R2, RZ, RZ, R25 ;  /* 0x000000ffff027224 */ /* 0x000fe400078e0019 */
[----:B------:R-:W-:Y:S02]  /*29100*/  IMAD.MOV.U32 R12, RZ, RZ, R17 ;  /* 0x000000ffff0c7224 */ /* 0x000fe400078e0011 */
[----:B------:R-:W-:-:S07]  /*29110*/  IMAD.MOV.U32 R25, RZ, RZ, R0 ;  /* 0x000000ffff197224 */ /* 0x000fce00078e0000 */
.L_x_17283:
[----:B------:R-:W-:Y:S05]  /*29120*/  BSYNC B1 ;  /* 0x0000000000017941 */ /* 0x000fea0003800000 */
.L_x_17281:
        /* <DEDUP_REMOVED lines=16> */
.L_x_17285:
[----:B------:R-:W-:Y:S02]  /*29230*/  IMAD.MOV.U32 R0, RZ, RZ, R16 ;  /* 0x000000ffff007224 */ /* 0x000fe400078e0010 */
[----:B------:R-:W-:Y:S02]  /*29240*/  IMAD.MOV.U32 R17, RZ, RZ, R64 ;  /* 0x000000ffff117224 */ /* 0x000fe400078e0040 */
[----:B------:R-:W-:Y:S02]  /*29250*/  IMAD.MOV.U32 R64, RZ, RZ, R19 ;  /* 0x000000ffff407224 */ /* 0x000fe400078e0013 */
[----:B------:R-:W-:-:S07]  /*29260*/  IMAD.MOV.U32 R16, RZ, RZ, R27 ;  /* 0x000000ffff107224 */ /* 0x000fce00078e001b */
.L_x_17286:
[----:B------:R-:W-:Y:S05]  /*29270*/  BSYNC B1 ;  /* 0x0000000000017941 */ /* 0x000fea0003800000 */
.L_x_17284:
        /* <DEDUP_REMOVED lines=9> */
.L_x_17288:
[----:B------:R-:W-:Y:S02]  /*29310*/  IMAD.MOV.U32 R19, RZ, RZ, R0 ;  /* 0x000000ffff137224 */ /* 0x000fe400078e0000 */
[----:B------:R-:W-:Y:S02]  /*29320*/  IMAD.MOV.U32 R27, RZ, RZ, R17 ;  /* 0x000000ffff1b7224 */ /* 0x000fe400078e0011 */
[----:B------:R-:W-:Y:S02]  /*29330*/  IMAD.MOV.U32 R0, RZ, RZ, R7 ;  /* 0x000000ffff007224 */ /* 0x000fe400078e0007 */
[----:B------:R-:W-:-:S07]  /*29340*/  IMAD.MOV.U32 R17, RZ, RZ, R30 ;  /* 0x000000ffff117224 */ /* 0x000fce00078e001e */
.L_x_17289:
[----:B------:R-:W-:Y:S05]  /*29350*/  BSYNC B1 ;  /* 0x0000000000017941 */ /* 0x000fea0003800000 */
.L_x_17287:
        /* <DEDUP_REMOVED lines=9> */
.L_x_17291:
[----:B------:R-:W-:Y:S02]  /*293f0*/  IMAD.MOV.U32 R30, RZ, RZ, R19 ;  /* 0x000000ffff1e7224 */ /* 0x000fe400078e0013 */
[----:B------:R-:W-:Y:S02]  /*29400*/  IMAD.MOV.U32 R7, RZ, RZ, R27 ;  /* 0x000000ffff077224 */ /* 0x000fe400078e001b */
[----:B------:R-:W-:Y:S02]  /*29410*/  IMAD.MOV.U32 R19, RZ, RZ, R34 ;  /* 0x000000ffff137224 */ /* 0x000fe400078e0022 */
[----:B------:R-:W-:-:S07]  /*29420*/  IMAD.MOV.U32 R27, RZ, RZ, R26 ;  /* 0x000000ffff1b7224 */ /* 0x000fce00078e001a */
.L_x_17292:
[----:B------:R-:W-:Y:S05]  /*29430*/  BSYNC B1 ;  /* 0x0000000000017941 */ /* 0x000fea0003800000 */
.L_x_17290:
        /* <DEDUP_REMOVED lines=9> */
.L_x_17294:
[----:B------:R-:W-:Y:S01]  /*294d0*/  MOV R26, R30 ;  /* 0x0000001e001a7202 */ /* 0x000fe20000000f00 */
[----:B------:R-:W-:Y:S02]  /*294e0*/  IMAD.MOV.U32 R32, RZ, RZ, R7 ;  /* 0x000000ffff207224 */ /* 0x000fe400078e0007 */
[----:B------:R-:W-:Y:S02]  /*294f0*/  IMAD.MOV.U32 R30, RZ, RZ, R33 ;  /* 0x000000ffff1e7224 */ /* 0x000fe400078e0021 */
[----:B------:R-:W-:-:S07]  /*29500*/  IMAD.MOV.U32 R7, RZ, RZ, R6 ;  /* 0x000000ffff077224 */ /* 0x000fce00078e0006 */
.L_x_17295:
[----:B------:R-:W-:Y:S05]  /*29510*/  BSYNC B1 ;  /* 0x0000000000017941 */ /* 0x000fea0003800000 */
.L_x_17293:
        /* <DEDUP_REMOVED lines=9> */
.L_x_17297:
[----:B------:R-:W-:Y:S01]  /*295b0*/  IMAD.MOV.U32 R33, RZ, RZ, R26 ;  /* 0x000000ffff217224 */ /* 0x000fe200078e001a */
[----:B------:R-:W-:Y:S01]  /*295c0*/  MOV R6, R32 ;  /* 0x0000002000067202 */ /* 0x000fe20000000f00 */
[----:B------:R-:W-:Y:S02]  /*295d0*/  IMAD.MOV.U32 R26, RZ, RZ, R29 ;  /* 0x000000ffff1a7224 */ /* 0x000fe400078e001d */
[----:B------:R-:W-:-:S07]  /*295e0*/  IMAD.MOV.U32 R32, RZ, RZ, R5 ;  /* 0x000000ffff207224 */ /* 0x000fce00078e0005 */
.L_x_17298:
[----:B------:R-:W-:Y:S05]  /*295f0*/  BSYNC B1 ;  /* 0x0000000000017941 */ /* 0x000fea0003800000 */
.L_x_17296:
        /* <DEDUP_REMOVED lines=9> */
.L_x_17300:
[----:B------:R-:W-:Y:S01]  /*29690*/  IMAD.MOV.U32 R5, RZ, RZ, R33 ;  /* 0x000000ffff057224 */ /* 0x000fe200078e0021 */
[----:B------:R-:W-:Y:S01]  /*296a0*/  MOV R33, R4 ;  /* 0x0000000400217202 */ /* 0x000fe20000000f00 */
[----:B------:R-:W-:Y:S02]  /*296b0*/  IMAD.MOV.U32 R29, RZ, RZ, R6 ;  /* 0x000000ffff1d7224 */ /* 0x000fe400078e0006 */
[----:B------:R-:W-:-:S07]  /*296c0*/  IMAD.MOV.U32 R6, RZ, RZ, R11 ;  /* 0x000000ffff067224 */ /* 0x000fce00078e000b */
.L_x_17301:
[----:B------:R-:W-:Y:S05]  /*296d0*/  BSYNC B1 ;  /* 0x0000000000017941 */ /* 0x000fea0003800000 */
.L_x_17299:
        /* <DEDUP_REMOVED lines=9> */
.L_x_17303:
[----:B------:R-:W-:Y:S02]  /*29770*/  IMAD.MOV.U32 R4, RZ, RZ, R5 ;  /* 0x000000ffff047224 */ /* 0x000fe400078e0005 */
[----:B------:R-:W-:Y:S01]  /*29780*/  IMAD.MOV.U32 R11, RZ, RZ, R29 ;  /* 0x000000ffff0b7224 */ /* 0x000fe200078e001d */
[----:B------:R-:W-:Y:S01]  /*29790*/  MOV R29, R22 ;  /* 0x00000016001d7202 */ /* 0x000fe20000000f00 */
[----:B------:R-:W-:-:S07]  /*297a0*/  IMAD.MOV.U32 R5, RZ, RZ, R28 ;  /* 0x000000ffff057224 */ /* 0x000fce00078e001c */
.L_x_17304:
[----:B------:R-:W-:Y:S05]  /*297b0*/  BSYNC B1 ;  /* 0x0000000000017941 */ /* 0x000fea0003800000 */
.L_x_17302:
        /* <DEDUP_REMOVED lines=9> */
.L_x_17306:
[----:B------:R-:W-:Y:S02]  /*29850*/  IMAD.MOV.U32 R22, RZ, RZ, R4 ;  /* 0x000000ffff167224 */ /* 0x000fe400078e0004 */
[----:B------:R-:W-:Y:S02]  /*29860*/  IMAD.MOV.U32 R28, RZ, RZ, R11 ;  /* 0x000000ffff1c7224 */ /* 0x000fe400078e000b */
[----:B------:R-:W-:Y:S02]  /*29870*/  IMAD.MOV.U32 R4, RZ, RZ, R9 ;  /* 0x000000ffff047224 */ /* 0x000fe400078e0009 */
[----:B------:R-:W-:-:S07]  /*29880*/  IMAD.MOV.U32 R11, RZ, RZ, R10 ;  /* 0x000000ffff0b7224 */ /* 0x000fce00078e000a */
.L_x_17307:
[----:B------:R-:W-:Y:S05]  /*29890*/  BSYNC B1 ;  /* 0x0000000000017941 */ /* 0x000fea0003800000 */
.L_x_17305:
        /* <DEDUP_REMOVED lines=9> */
.L_x_17309:
[----:B------:R-:W-:Y:S02]  /*29930*/  IMAD.MOV.U32 R9, RZ, RZ, R22 ;  /* 0x000000ffff097224 */ /* 0x000fe400078e0016 */
[----:B------:R-:W-:Y:S02]  /*29940*/  IMAD.MOV.U32 R10, RZ, RZ, R28 ;  /* 0x000000ffff0a7224 */ /* 0x000fe400078e001c */
[----:B------:R-:W-:Y:S02]  /*29950*/  IMAD.MOV.U32 R22, RZ, RZ, R31 ;  /* 0x000000ffff167224 */ /* 0x000fe400078e001f */
[----:B------:R-:W-:-:S07]  /*29960*/  IMAD.MOV.U32 R28, RZ, RZ, R21 ;  /* 0x000000ffff1c7224 */ /* 0x000fce00078e0015 */
.L_x_17310:
[----:B------:R-:W-:Y:S05]  /*29970*/  BSYNC B1 ;  /* 0x0000000000017941 */ /* 0x000fea0003800000 */
.L_x_17308:
        /* <DEDUP_REMOVED lines=9> */
.L_x_17312:
[----:B------:R-:W-:Y:S02]  /*29a10*/  IMAD.MOV.U32 R21, RZ, RZ, R9 ;  /* 0x000000ffff157224 */ /* 0x000fe400078e0009 */
[----:B------:R-:W-:Y:S02]  /*29a20*/  IMAD.MOV.U32 R31, RZ, RZ, R10 ;  /* 0x000000ffff1f7224 */ /* 0x000fe400078e000a */
[----:B------:R-:W-:Y:S02]  /*29a30*/  IMAD.MOV.U32 R9, RZ, RZ, R8 ;  /* 0x000000ffff097224 */ /* 0x000fe400078e0008 */
[----:B------:R-:W-:-:S07]  /*29a40*/  IMAD.MOV.U32 R10, RZ, RZ, R15 ;  /* 0x000000ffff0a7224 */ /* 0x000fce00078e000f */
.L_x_17313:
[----:B------:R-:W-:Y:S05]  /*29a50*/  BSYNC B1 ;  /* 0x0000000000017941 */ /* 0x000fea0003800000 */
.L_x_17311:
        /* <DEDUP_REMOVED lines=9> */
.L_x_17315:
[----:B------:R-:W-:Y:S01]  /*29af0*/  MOV R8, R21 ;  /* 0x0000001500087202 */ /* 0x000fe20000000f00 */
[----:B------:R-:W-:Y:S02]  /*29b00*/  IMAD.MOV.U32 R15, RZ, RZ, R31 ;  /* 0x000000ffff0f7224 */ /* 0x000fe400078e001f */
[----:B------:R-:W-:Y:S02]  /*29b10*/  IMAD.MOV.U32 R21, RZ, RZ, R20 ;  /* 0x000000ffff157224 */ /* 0x000fe400078e0014 */
[----:B------:R-:W-:-:S07]  /*29b20*/  IMAD.MOV.U32 R31, RZ, RZ, R14 ;  /* 0x000000ffff1f7224 */ /* 0x000fce00078e000e */
.L_x_17316:
[----:B------:R-:W-:Y:S05]  /*29b30*/  BSYNC B1 ;  /* 0x0000000000017941 */ /* 0x000fea0003800000 */
.L_x_17314:
        /* <DEDUP_REMOVED lines=9> */
.L_x_17318:
[----:B------:R-:W-:Y:S01]  /*29bd0*/  IMAD.MOV.U32 R14, RZ, RZ, R8 ;  /* 0x000000ffff0e7224 */ /* 0x000fe200078e0008 */
[----:B------:R-:W-:Y:S01]  /*29be0*/  MOV R20, R15 ;  /* 0x0000000f00147202 */ /* 0x000fe20000000f00 */
[----:B------:R-:W-:Y:S02]  /*29bf0*/  IMAD.MOV.U32 R8, RZ, RZ, R13 ;  /* 0x000000ffff087224 */ /* 0x000fe400078e000d */
[----:B------:R-:W-:-:S07]  /*29c00*/  IMAD.MOV.U32 R15, RZ, RZ, R24 ;  /* 0x000000ffff0f7224 */ /* 0x000fce00078e0018 */
.L_x_17319:
[----:B------:R-:W-:Y:S05]  /*29c10*/  BSYNC B1 ;  /* 0x0000000000017941 */ /* 0x000fea0003800000 */
.L_x_17317:
        /* <DEDUP_REMOVED lines=9> */
.L_x_17321:
[----:B------:R-:W-:Y:S01]  /*29cb0*/  IMAD.MOV.U32 R13, RZ, RZ, R14 ;  /* 0x000000ffff0d7224 */ /* 0x000fe200078e000e */
[----:B------:R-:W-:Y:S01]  /*29cc0*/  MOV R14, R23 ;  /* 0x00000017000e7202 */ /* 0x000fe20000000f00 */
[----:B------:R-:W-:Y:S02]  /*29cd0*/  IMAD.MOV.U32 R24, RZ, RZ, R20 ;  /* 0x000000ffff187224 */ /* 0x000fe400078e0014 */
[----:B------:R-:W-:-:S07]  /*29ce0*/  IMAD.MOV.U32 R20, RZ, RZ, R3 ;  /* 0x000000ffff147224 */ /* 0x000fce00078e0003 */
.L_x_17322:
[----:B------:R-:W-:Y:S05]  /*29cf0*/  BSYNC B1 ;  /* 0x0000000000017941 */ /* 0x000fea0003800000 */
.L_x_17320:
        /* <DEDUP_REMOVED lines=9> */
.L_x_17324:
[----:B------:R-:W-:Y:S02]  /*29d90*/  IMAD.MOV.U32 R3, RZ, RZ, R13 ;  /* 0x000000ffff037224 */ /* 0x000fe400078e000d */
[----:B------:R-:W-:Y:S01]  /*29da0*/  IMAD.MOV.U32 R23, RZ, RZ, R24 ;  /* 0x000000ffff177224 */ /* 0x000fe200078e0018 */
[----:B------:R-:W-:Y:S01]  /*29db0*/  MOV R24, R25 ;  /* 0x0000001900187202 */ /* 0x000fe20000000f00 */
[----:B------:R-:W-:-:S07]  /*29dc0*/  IMAD.MOV.U32 R13, RZ, RZ, R12 ;  /* 0x000000ffff0d7224 */ /* 0x000fce00078e000c */
.L_x_17325:
[----:B------:R-:W-:Y:S05]  /*29dd0*/  BSYNC B1 ;  /* 0x0000000000017941 */ /* 0x000fea0003800000 */
.L_x_17323:
        /* <DEDUP_REMOVED lines=9> */
.L_x_17327:
[----:B------:R-:W-:Y:S02]  /*29e70*/  IMAD.MOV.U32 R12, RZ, RZ, R3 ;  /* 0x000000ffff0c7224 */ /* 0x000fe400078e0003 */
[----:B------:R-:W-:Y:S02]  /*29e80*/  IMAD.MOV.U32 R25, RZ, RZ, R23 ;  /* 0x000000ffff197224 */ /* 0x000fe400078e0017 */
[----:B------:R-:W-:Y:S02]  /*29e90*/  IMAD.MOV.U32 R3, RZ, RZ, R18 ;  /* 0x000000ffff037224 */ /* 0x000fe400078e0012 */
[----:B------:R-:W-:-:S07]  /*29ea0*/  IMAD.MOV.U32 R23, RZ, RZ, R2 ;  /* 0x000000ffff177224 */ /* 0x000fce00078e0002 */
.L_x_17328:
[----:B------:R-:W-:Y:S05]  /*29eb0*/  BSYNC B1 ;  /* 0x0000000000017941 */ /* 0x000fea0003800000 */
.L_x_17326:
        /* <DEDUP_REMOVED lines=16> */
.L_x_17330:
[----:B------:R-:W-:Y:S01]  /*29fc0*/  IMAD.MOV.U32 R2, RZ, RZ, R16 ;  /* 0x000000ffff027224 */ /* 0x000fe200078e0010 */
[----:B------:R-:W-:Y:S01]  /*29fd0*/  MOV R16, R0 ;  /* 0x0000000000107202 */ /* 0x000fe20000000f00 */
[----:B------:R-:W-:Y:S02]  /*29fe0*/  IMAD.MOV.U32 R18, RZ, RZ, R64 ;  /* 0x000000ffff127224 */ /* 0x000fe400078e0040 */
[----:B------:R-:W-:-:S07]  /*29ff0*/  IMAD.MOV.U32 R64, RZ, RZ, R17 ;  /* 0x000000ffff407224 */ /* 0x000fce00078e0011 */
.L_x_17331:
[----:B------:R-:W-:Y:S05]  /*2a000*/  BSYNC B1 ;  /* 0x0000000000017941 */ /* 0x000fea0003800000 */
.L_x_17329:
        /* <DEDUP_REMOVED lines=9> */
.L_x_17333:
[----:B------:R-:W-:Y:S02]  /*2a0a0*/  IMAD.MOV.U32 R0, RZ, RZ, R2 ;  /* 0x000000ffff007224 */ /* 0x000fe400078e0002 */
[----:B------:R-:W-:Y:S02]  /*2a0b0*/  IMAD.MOV.U32 R34, RZ, RZ, R18 ;  /* 0x000000ffff227224 */ /* 0x000fe400078e0012 */
[----:B------:R-:W-:Y:S02]  /*2a0c0*/  IMAD.MOV.U32 R2, RZ, RZ, R19 ;  /* 0x000000ffff027224 */ /* 0x000fe400078e0013 */
[----:B------:R-:W-:-:S07]  /*2a0d0*/  IMAD.MOV.U32 R18, RZ, RZ, R27 ;  /* 0x000000ffff127224 */ /* 0x000fce00078e001b */
.L_x_17334:
[----:B------:R-:W-:Y:S05]  /*2a0e0*/  BSYNC B1 ;  /* 0x0000000000017941 */ /* 0x000fea0003800000 */
.L_x_17332:
        /* <DEDUP_REMOVED lines=9> */
.L_x_17336:
[----:B------:R-:W-:Y:S02]  /*2a180*/  IMAD.MOV.U32 R17, RZ, RZ, R0 ;  /* 0x000000ffff117224 */ /* 0x000fe400078e0000 */
[----:B------:R-:W-:Y:S02]  /*2a190*/  IMAD.MOV.U32 R19, RZ, RZ, R34 ;  /* 0x000000ffff137224 */ /* 0x000fe400078e0022 */
[----:B------:R-:W-:Y:S02]  /*2a1a0*/  IMAD.MOV.U32 R0, RZ, RZ, R30 ;  /* 0x000000ffff007224 */ /* 0x000fe400078e001e */
[----:B------:R-:W-:-:S07]  /*2a1b0*/  IMAD.MOV.U32 R34, RZ, RZ, R7 ;  /* 0x000000ffff227224 */ /* 0x000fce00078e0007 */
.L_x_17337:
[----:B------:R-:W-:Y:S05]  /*2a1c0*/  BSYNC B1 ;  /* 0x0000000000017941 */ /* 0x000fea0003800000 */
.L_x_17335:
        /* <DEDUP_REMOVED lines=9> */
.L_x_17339:
[----:B------:R-:W-:Y:S02]  /*2a260*/  IMAD.MOV.U32 R30, RZ, RZ, R17 ;  /* 0x000000ffff1e7224 */ /* 0x000fe400078e0011 */
[----:B------:R-:W-:Y:S02]  /*2a270*/  IMAD.MOV.U32 R27, RZ, RZ, R19 ;  /* 0x000000ffff1b7224 */ /* 0x000fe400078e0013 */
[----:B------:R-:W-:Y:S02]  /*2a280*/  IMAD.MOV.U32 R17, RZ, RZ, R26 ;  /* 0x000000ffff117224 */ /* 0x000fe400078e001a */
[----:B------:R-:W-:-:S07]  /*2a290*/  IMAD.MOV.U32 R19, RZ, RZ, R32 ;  /* 0x000000ffff137224 */ /* 0x000fce00078e0020 */
.L_x_17340:
[----:B------:R-:W-:Y:S05]  /*2a2a0*/  BSYNC B1 ;  /* 0x0000000000017941 */ /* 0x000fea0003800000 */
.L_x_17338:
        /* <DEDUP_REMOVED lines=9> */
.L_x_17342:
[----:B------:R-:W-:Y:S01]  /*2a340*/  MOV R26, R30 ;  /* 0x0000001e001a7202 */ /* 0x000fe20000000f00 */
[----:B------:R-:W-:Y:S02]  /*2a350*/  IMAD.MOV.U32 R32, RZ, RZ, R27 ;  /* 0x000000ffff207224 */ /* 0x000fe400078e001b */
[----:B------:R-:W-:Y:S02]  /*2a360*/  IMAD.MOV.U32 R30, RZ, RZ, R33 ;  /* 0x000000ffff1e7224 */ /* 0x000fe400078e0021 */
[----:B------:R-:W-:-:S07]  /*2a370*/  IMAD.MOV.U32 R27, RZ, RZ, R6 ;  /* 0x000000ffff1b7224 */ /* 0x000fce00078e0006 */
.L_x_17343:
[----:B------:R-:W-:Y:S05]  /*2a380*/  BSYNC B1 ;  /* 0x0000000000017941 */ /* 0x000fea0003800000 */
.L_x_17341:
        /* <DEDUP_REMOVED lines=9> */
.L_x_17345:
[----:B------:R-:W-:Y:S01]  /*2a420*/  IMAD.MOV.U32 R33, RZ, RZ, R26 ;  /* 0x000000ffff217224 */ /* 0x000fe200078e001a */
[----:B------:R-:W-:Y:S01]  /*2a430*/  MOV R36, R32 ;  /* 0x0000002000247202 */ /* 0x000fe20000000f00 */
[----:B------:R-:W-:Y:S02]  /*2a440*/  IMAD.MOV.U32 R26, RZ, RZ, R5 ;  /* 0x000000ffff1a7224 */ /* 0x000fe400078e0005 */
[----:B------:R-:W-:-:S07]  /*2a450*/  IMAD.MOV.U32 R32, RZ, RZ, R29 ;  /* 0x000000ffff207224 */ /* 0x000fce00078e001d */
.L_x_17346:
[----:B------:R-:W-:Y:S05]  /*2a460*/  BSYNC B1 ;  /* 0x0000000000017941 */ /* 0x000fea0003800000 */
.L_x_17344:
        /* <DEDUP_REMOVED lines=9> */
.L_x_17348:
[----:B------:R-:W-:Y:S01]  /*2a500*/  IMAD.MOV.U32 R29, RZ, RZ, R33 ;  /* 0x000000ffff1d7224 */ /* 0x000fe200078e0021 */
[----:B------:R-:W-:Y:S01]  /*2a510*/  MOV R33, R4 ;  /* 0x0000000400217202 */ /* 0x000fe20000000f00 */
[----:B------:R-:W-:Y:S02]  /*2a520*/  IMAD.MOV.U32 R35, RZ, RZ, R36 ;  /* 0x000000ffff237224 */ /* 0x000fe400078e0024 */
[----:B------:R-:W-:-:S07]  /*2a530*/  IMAD.MOV.U32 R36, RZ, RZ, R11 ;  /* 0x000000ffff247224 */ /* 0x000fce00078e000b */
.L_x_17349:
[----:B------:R-:W-:Y:S05]  /*2a540*/  BSYNC B1 ;  /* 0x0000000000017941 */ /* 0x000fea0003800000 */
.L_x_17347:
        /* <DEDUP_REMOVED lines=9> */
.L_x_17351:
[----:B------:R-:W-:Y:S02]  /*2a5e0*/  IMAD.MOV.U32 R38, RZ, RZ, R29 ;  /* 0x000000ffff267224 */ /* 0x000fe400078e001d */
[----:B------:R-:W-:Y:S01]  /*2a5f0*/  IMAD.MOV.U32 R39, RZ, RZ, R35 ;  /* 0x000000ffff277224 */ /* 0x000fe200078e0023 */
[----:B------:R-:W-:Y:S01]  /*2a600*/  MOV R35, R28 ;  /* 0x0000001c00237202 */ /* 0x000fe20000000f00 */
[----:B------:R-:W-:-:S07]  /*2a610*/  IMAD.MOV.U32 R29, RZ, RZ, R22 ;  /* 0x000000ffff1d7224 */ /* 0x000fce00078e0016 */
.L_x_17352:
[----:B------:R-:W-:Y:S05]  /*2a620*/  BSYNC B1 ;  /* 0x0000000000017941 */ /* 0x000fea0003800000 */
.L_x_17350:
        /* <DEDUP_REMOVED lines=9> */
.L_x_17354:
[----:B------:R-:W-:Y:S02]  /*2a6c0*/  IMAD.MOV.U32 R28, RZ, RZ, R38 ;  /* 0x000000ffff1c7224 */ /* 0x000fe400078e0026 */
[----:B------:R-:W-:Y:S02]  /*2a6d0*/  IMAD.MOV.U32 R40, RZ, RZ, R39 ;  /* 0x000000ffff287224 */ /* 0x000fe400078e0027 */
[----:B------:R-:W-:Y:S02]  /*2a6e0*/  IMAD.MOV.U32 R38, RZ, RZ, R9 ;  /* 0x000000ffff267224 */ /* 0x000fe400078e0009 */
[----:B------:R-:W-:-:S07]  /*2a6f0*/  IMAD.MOV.U32 R39, RZ, RZ, R10 ;  /* 0x000000ffff277224 */ /* 0x000fce00078e000a */
.L_x_17355:
[----:B------:R-:W-:Y:S05]  /*2a700*/  BSYNC B1 ;  /* 0x0000000000017941 */ /* 0x000fea0003800000 */
.L_x_17353:
        /* <DEDUP_REMOVED lines=9> */
.L_x_17357:
[----:B------:R-:W-:Y:S02]  /*2a7a0*/  IMAD.MOV.U32 R41, RZ, RZ, R28 ;  /* 0x000000ffff297224 */ /* 0x000fe400078e001c */
[----:B------:R-:W-:Y:S02]  /*2a7b0*/  IMAD.MOV.U32 R42, RZ, RZ, R40 ;  /* 0x000000ffff2a7224 */ /* 0x000fe400078e0028 */
[----:B------:R-:W-:Y:S02]  /*2a7c0*/  IMAD.MOV.U32 R28, RZ, RZ, R21 ;  /* 0x000000ffff1c7224 */ /* 0x000fe400078e0015 */
[----:B------:R-:W-:-:S07]  /*2a7d0*/  IMAD.MOV.U32 R40, RZ, RZ, R31 ;  /* 0x000000ffff287224 */ /* 0x000fce00078e001f */
.L_x_17358:
[----:B------:R-:W-:Y:S05]  /*2a7e0*/  BSYNC B1 ;  /* 0x0000000000017941 */ /* 0x000fea0003800000 */
.L_x_17356:
        /* <DEDUP_REMOVED lines=9> */
.L_x_17360:
[----:B------:R-:W-:Y:S02]  /*2a880*/  IMAD.MOV.U32 R43, RZ, RZ, R41 ;  /* 0x000000ffff2b7224 */ /* 0x000fe400078e0029 */
[----:B------:R-:W-:Y:S02]  /*2a890*/  IMAD.MOV.U32 R45, RZ, RZ, R42 ;  /* 0x000000ffff2d7224 */ /* 0x000fe400078e002a */
[----:B------:R-:W-:Y:S02]  /*2a8a0*/  IMAD.MOV.U32 R41, RZ, RZ, R8 ;  /* 0x000000ffff297224 */ /* 0x000fe400078e0008 */
[----:B------:R-:W-:-:S07]  /*2a8b0*/  IMAD.MOV.U32 R42, RZ, RZ, R15 ;  /* 0x000000ffff2a7224 */ /* 0x000fce00078e000f */
.L_x_17361:
[----:B------:R-:W-:Y:S05]  /*2a8c0*/  BSYNC B1 ;  /* 0x0000000000017941 */ /* 0x000fea0003800000 */
.L_x_17359:
        /* <DEDUP_REMOVED lines=9> */
.L_x_17363:
[----:B------:R-:W-:Y:S01]  /*2a960*/  MOV R44, R43 ;  /* 0x0000002b002c7202 */ /* 0x000fe20000000f00 */
[----:B------:R-:W-:Y:S02]  /*2a970*/  IMAD.MOV.U32 R46, RZ, RZ, R45 ;  /* 0x000000ffff2e7224 */ /* 0x000fe400078e002d */
[----:B------:R-:W-:Y:S02]  /*2a980*/  IMAD.MOV.U32 R43, RZ, RZ, R14 ;  /* 0x000000ffff2b7224 */ /* 0x000fe400078e000e */
[----:B------:R-:W-:-:S07]  /*2a990*/  IMAD.MOV.U32 R45, RZ, RZ, R20 ;  /* 0x000000ffff2d7224 */ /* 0x000fce00078e0014 */
.L_x_17364:
[----:B------:R-:W-:Y:S05]  /*2a9a0*/  BSYNC B1 ;  /* 0x0000000000017941 */ /* 0x000fea0003800000 */
.L_x_17362:
        /* <DEDUP_REMOVED lines=9> */
.L_x_17366:
[----:B------:R-:W-:Y:S01]  /*2aa40*/  IMAD.MOV.U32 R47, RZ, RZ, R44 ;  /* 0x000000ffff2f7224 */ /* 0x000fe200078e002c */
[----:B------:R-:W-:Y:S01]  /*2aa50*/  MOV R48, R46 ;  /* 0x0000002e00307202 */ /* 0x000fe20000000f00 */
[----:B------:R-:W-:Y:S02]  /*2aa60*/  IMAD.MOV.U32 R44, RZ, RZ, R13 ;  /* 0x000000ffff2c7224 */ /* 0x000fe400078e000d */
[----:B------:R-:W-:-:S07]  /*2aa70*/  IMAD.MOV.U32 R46, RZ, RZ, R24 ;  /* 0x000000ffff2e7224 */ /* 0x000fce00078e0018 */
.L_x_17367:
[----:B------:R-:W-:Y:S05]  /*2aa80*/  BSYNC B1 ;  /* 0x0000000000017941 */ /* 0x000fea0003800000 */
.L_x_17365:
        /* <DEDUP_REMOVED lines=9> */
.L_x_17369:
[----:B------:R-:W-:Y:S01]  /*2ab20*/  IMAD.MOV.U32 R49, RZ, RZ, R47 ;  /* 0x000000ffff317224 */ /* 0x000fe200078e002f */
[----:B------:R-:W-:Y:S01]  /*2ab30*/  MOV R47, R3 ;  /* 0x00000003002f7202 */ /* 0x000fe20000000f00 */
[----:B------:R-:W-:Y:S02]  /*2ab40*/  IMAD.MOV.U32 R50, RZ, RZ, R48 ;  /* 0x000000ffff327224 */ /* 0x000fe400078e0030 */
[----:B------:R-:W-:-:S07]  /*2ab50*/  IMAD.MOV.U32 R48, RZ, RZ, R23 ;  /* 0x000000ffff307224 */ /* 0x000fce00078e0017 */
.L_x_17370:
[----:B------:R-:W-:Y:S05]  /*2ab60*/  BSYNC B1 ;  /* 0x0000000000017941 */ /* 0x000fea0003800000 */
.L_x_17368:
        /* <DEDUP_REMOVED lines=9> */
.L_x_17372:
[----:B------:R-:W-:Y:S02]  /*2ac00*/  IMAD.MOV.U32 R51, RZ, RZ, R49 ;  /* 0x000000ffff337224 */ /* 0x000fe400078e0031 */
[----:B------:R-:W-:Y:S01]  /*2ac10*/  IMAD.MOV.U32 R53, RZ, RZ, R50 ;  /* 0x000000ffff357224 */ /* 0x000fe200078e0032 */
[----:B------:R-:W-:Y:S01]  /*2ac20*/  MOV R50, R25 ;  /* 0x0000001900327202 */ /* 0x000fe20000000f00 */
[----:B------:R-:W-:-:S07]  /*2ac30*/  IMAD.MOV.U32 R49, RZ, RZ, R12 ;  /* 0x000000ffff317224 */ /* 0x000fce00078e000c */
.L_x_17373:
[----:B------:R-:W-:Y:S05]  /*2ac40*/  BSYNC B1 ;  /* 0x0000000000017941 */ /* 0x000fea0003800000 */
.L_x_17371:
        /* <DEDUP_REMOVED lines=16> */
.L_x_17375:
[----:B------:R-:W-:Y:S02]  /*2ad50*/  IMAD.MOV.U32 R23, RZ, RZ, R16 ;  /* 0x000000ffff177224 */ /* 0x000fe400078e0010 */
[----:B------:R-:W-:Y:S01]  /*2ad60*/  IMAD.MOV.U32 R7, RZ, RZ, R64 ;  /* 0x000000ffff077224 */ /* 0x000fe200078e0040 */
[----:B------:R-:W-:Y:S01]  /*2ad70*/  MOV R64, R18 ;  /* 0x0000001200407202 */ /* 0x000fe20000000f00 */
[----:B------:R-:W-:-:S07]  /*2ad80*/  IMAD.MOV.U32 R16, RZ, RZ, R2 ;  /* 0x000000ffff107224 */ /* 0x000fce00078e0002 */
.L_x_17376:
[----:B------:R-:W-:Y:S05]  /*2ad90*/  BSYNC B1 ;  /* 0x0000000000017941 */ /* 0x000fea0003800000 */
.L_x_17374:
        /* <DEDUP_REMOVED lines=9> */
.L_x_17378:
[----:B------:R-:W-:Y:S02]  /*2ae30*/  IMAD.MOV.U32 R22, RZ, RZ, R23 ;  /* 0x000000ffff167224 */ /* 0x000fe400078e0017 */
[----:B------:R-:W-:Y:S01]  /*2ae40*/  IMAD.MOV.U32 R6, RZ, RZ, R7 ;  /* 0x000000ffff067224 */ /* 0x000fe200078e0007 */
[----:B------:R-:W-:Y:S01]  /*2ae50*/  MOV R7, R34 ;  /* 0x0000002200077202 */ /* 0x000fe20000000f00 */
[----:B------:R-:W-:-:S07]  /*2ae60*/  IMAD.MOV.U32 R23, RZ, RZ, R0 ;  /* 0x000000ffff177224 */ /* 0x000fce00078e0000 */
.L_x_17379:
[----:B------:R-:W-:Y:S05]  /*2ae70*/  BSYNC B1 ;  /* 0x0000000000017941 */ /* 0x000fea0003800000 */
.L_x_17377:
        /* <DEDUP_REMOVED lines=9> */
.L_x_17381:
[----:B------:R-:W-:Y:S02]  /*2af10*/  IMAD.MOV.U32 R21, RZ, RZ, R22 ;  /* 0x000000ffff157224 */ /* 0x000fe400078e0016 */
[----:B------:R-:W-:Y:S02]  /*2af20*/  IMAD.MOV.U32 R5, RZ, RZ, R6 ;  /* 0x000000ffff057224 */ /* 0x000fe400078e0006 */
[----:B------:R-:W-:Y:S02]  /*2af30*/  IMAD.MOV.U32 R22, RZ, RZ, R17 ;  /* 0x000000ffff167224 */ /* 0x000fe400078e0011 */
[----:B------:R-:W-:-:S07]  /*2af40*/  IMAD.MOV.U32 R6, RZ, RZ, R19 ;  /* 0x000000ffff067224 */ /* 0x000fce00078e0013 */
.L_x_17382:
[----:B------:R-:W-:Y:S05]  /*2af50*/  BSYNC B1 ;  /* 0x0000000000017941 */ /* 0x000fea0003800000 */
.L_x_17380:
        /* <DEDUP_REMOVED lines=9> */
.L_x_17384:
[----:B------:R-:W-:Y:S02]  /*2aff0*/  IMAD.MOV.U32 R20, RZ, RZ, R21 ;  /* 0x000000ffff147224 */ /* 0x000fe400078e0015 */
[----:B------:R-:W-:Y:S02]  /*2b000*/  IMAD.MOV.U32 R4, RZ, RZ, R5 ;  /* 0x000000ffff047224 */ /* 0x000fe400078e0005 */
[----:B------:R-:W-:Y:S02]  /*2b010*/  IMAD.MOV.U32 R21, RZ, RZ, R30 ;  /* 0x000000ffff157224 */ /* 0x000fe400078e001e */
[----:B------:R-:W-:-:S07]  /*2b020*/  IMAD.MOV.U32 R5, RZ, RZ, R27 ;  /* 0x000000ffff057224 */ /* 0x000fce00078e001b */
.L_x_17385:
[----:B------:R-:W-:Y:S05]  /*2b030*/  BSYNC B1 ;  /* 0x0000000000017941 */ /* 0x000fea0003800000 */
.L_x_17383:
        /* <DEDUP_REMOVED lines=9> */
.L_x_17387:
[----:B------:R-:W-:Y:S02]  /*2b0d0*/  IMAD.MOV.U32 R27, RZ, RZ, R20 ;  /* 0x000000ffff1b7224 */ /* 0x000fe400078e0014 */
[----:B------:R-:W-:Y:S02]  /*2b0e0*/  IMAD.MOV.U32 R11, RZ, RZ, R4 ;  /* 0x000000ffff0b7224 */ /* 0x000fe400078e0004 */
[----:B------:R-:W-:Y:S02]  /*2b0f0*/  IMAD.MOV.U32 R20, RZ, RZ, R26 ;  /* 0x000000ffff147224 */ /* 0x000fe400078e001a */
[----:B------:R-:W-:-:S07]  /*2b100*/  IMAD.MOV.U32 R4, RZ, RZ, R32 ;  /* 0x000000ffff047224 */ /* 0x000fce00078e0020 */
.L_x_17388:
[----:B------:R-:W-:Y:S05]  /*2b110*/  BSYNC B1 ;  /* 0x0000000000017941 */ /* 0x000fea0003800000 */
.L_x_17386:
        /* <DEDUP_REMOVED lines=9> */
.L_x_17390:
[----:B------:R-:W-:Y:S01]  /*2b1b0*/  MOV R26, R27 ;  /* 0x0000001b001a7202 */ /* 0x000fe20000000f00 */
[----:B------:R-:W-:Y:S02]  /*2b1c0*/  IMAD.MOV.U32 R10, RZ, RZ, R11 ;  /* 0x000000ffff0a7224 */ /* 0x000fe400078e000b */
[----:B------:R-:W-:Y:S02]  /*2b1d0*/  IMAD.MOV.U32 R27, RZ, RZ, R33 ;  /* 0x000000ffff1b7224 */ /* 0x000fe400078e0021 */
[----:B------:R-:W-:-:S07]  /*2b1e0*/  IMAD.MOV.U32 R11, RZ, RZ, R36 ;  /* 0x000000ffff0b7224 */ /* 0x000fce00078e0024 */
.L_x_17391:
[----:B------:R-:W-:Y:S05]  /*2b1f0*/  BSYNC B1 ;  /* 0x0000000000017941 */ /* 0x000fea0003800000 */
.L_x_17389:
        /* <DEDUP_REMOVED lines=9> */
.L_x_17393:
[----:B------:R-:W-:Y:S01]  /*2b290*/  IMAD.MOV.U32 R25, RZ, RZ, R26 ;  /* 0x000000ffff197224 */ /* 0x000fe200078e001a */
[----:B------:R-:W-:Y:S01]  /*2b2a0*/  MOV R9, R10 ;  /* 0x0000000a00097202 */ /* 0x000fe20000000f00 */
[----:B------:R-:W-:Y:S02]  /*2b2b0*/  IMAD.MOV.U32 R26, RZ, RZ, R29 ;  /* 0x000000ffff1a7224 */ /* 0x000fe400078e001d */
[----:B------:R-:W-:-:S07]  /*2b2c0*/  IMAD.MOV.U32 R10, RZ, RZ, R35 ;  /* 0x000000ffff0a7224 */ /* 0x000fce00078e0023 */
.L_x_17394:
[----:B------:R-:W-:Y:S05]  /*2b2d0*/  BSYNC B1 ;  /* 0x0000000000017941 */ /* 0x000fea0003800000 */
.L_x_17392:
        /* <DEDUP_REMOVED lines=9> */
.L_x_17396:
[----:B------:R-:W-:Y:S01]  /*2b370*/  IMAD.MOV.U32 R24, RZ, RZ, R25 ;  /* 0x000000ffff187224 */ /* 0x000fe200078e0019 */
[----:B------:R-:W-:Y:S01]  /*2b380*/  MOV R25, R38 ;  /* 0x0000002600197202 */ /* 0x000fe20000000f00 */
[----:B------:R-:W-:Y:S02]  /*2b390*/  IMAD.MOV.U32 R8, RZ, RZ, R9 ;  /* 0x000000ffff087224 */ /* 0x000fe400078e0009 */
[----:B------:R-:W-:-:S07]  /*2b3a0*/  IMAD.MOV.U32 R9, RZ, RZ, R39 ;  /* 0x000000ffff097224 */ /* 0x000fce00078e0027 */
.L_x_17397:
[----:B------:R-:W-:Y:S05]  /*2b3b0*/  BSYNC B1 ;  /* 0x0000000000017941 */ /* 0x000fea0003800000 */
.L_x_17395:
        /* <DEDUP_REMOVED lines=9> */
.L_x_17399:
[----:B------:R-:W-:Y:S02]  /*2b450*/  IMAD.MOV.U32 R31, RZ, RZ, R24 ;  /* 0x000000ffff1f7224 */ /* 0x000fe400078e0018 */
[----:B------:R-:W-:Y:S01]  /*2b460*/  IMAD.MOV.U32 R15, RZ, RZ, R8 ;  /* 0x000000ffff0f7224 */ /* 0x000fe200078e0008 */
[----:B------:R-:W-:Y:S01]  /*2b470*/  MOV R8, R40 ;  /* 0x0000002800087202 */ /* 0x000fe20000000f00 */
[----:B------:R-:W-:-:S07]  /*2b480*/  IMAD.MOV.U32 R24, RZ, RZ, R28 ;  /* 0x000000ffff187224 */ /* 0x000fce00078e001c */
.L_x_17400:
[----:B------:R-:W-:Y:S05]  /*2b490*/  BSYNC B1 ;  /* 0x0000000000017941 */ /* 0x000fea0003800000 */
.L_x_17398:
        /* <DEDUP_REMOVED lines=9> */
.L_x_17402:
[----:B------:R-:W-:Y:S02]  /*2b530*/  IMAD.MOV.U32 R30, RZ, RZ, R31 ;  /* 0x000000ffff1e7224 */ /* 0x000fe400078e001f */
[----:B------:R-:W-:Y:S02]  /*2b540*/  IMAD.MOV.U32 R14, RZ, RZ, R15 ;  /* 0x000000ffff0e7224 */ /* 0x000fe400078e000f */
[----:B------:R-:W-:Y:S02]  /*2b550*/  IMAD.MOV.U32 R31, RZ, RZ, R41 ;  /* 0x000000ffff1f7224 */ /* 0x000fe400078e0029 */
[----:B------:R-:W-:-:S07]  /*2b560*/  IMAD.MOV.U32 R15, RZ, RZ, R42 ;  /* 0x000000ffff0f7224 */ /* 0x000fce00078e002a */
.L_x_17403:
[----:B------:R-:W-:Y:S05]  /*2b570*/  BSYNC B1 ;  /* 0x0000000000017941 */ /* 0x000fea0003800000 */
.L_x_17401:
        /* <DEDUP_REMOVED lines=9> */
.L_x_17405:
[----:B------:R-:W-:Y:S02]  /*2b610*/  IMAD.MOV.U32 R29, RZ, RZ, R30 ;  /* 0x000000ffff1d7224 */ /* 0x000fe400078e001e */
[----:B------:R-:W-:Y:S02]  /*2b620*/  IMAD.MOV.U32 R13, RZ, RZ, R14 ;  /* 0x000000ffff0d7224 */ /* 0x000fe400078e000e */
[----:B------:R-:W-:Y:S02]  /*2b630*/  IMAD.MOV.U32 R30, RZ, RZ, R43 ;  /* 0x000000ffff1e7224 */ /* 0x000fe400078e002b */
[----:B------:R-:W-:-:S07]  /*2b640*/  IMAD.MOV.U32 R14, RZ, RZ, R45 ;  /* 0x000000ffff0e7224 */ /* 0x000fce00078e002d */
.L_x_17406:
[----:B------:R-:W-:Y:S05]  /*2b650*/  BSYNC B1 ;  /* 0x0000000000017941 */ /* 0x000fea0003800000 */
.L_x_17404:
        /* <DEDUP_REMOVED lines=9> */
.L_x_17408:
[----:B------:R-:W-:Y:S02]  /*2b6f0*/  IMAD.MOV.U32 R28, RZ, RZ, R29 ;  /* 0x000000ffff1c7224 */ /* 0x000fe400078e001d */
[----:B------:R-:W-:Y:S02]  /*2b700*/  IMAD.MOV.U32 R12, RZ, RZ, R13 ;  /* 0x000000ffff0c7224 */ /* 0x000fe400078e000d */
[----:B------:R-:W-:Y:S02]  /*2b710*/  IMAD.MOV.U32 R29, RZ, RZ, R44 ;  /* 0x000000ffff1d7224 */ /* 0x000fe400078e002c */
[----:B------:R-:W-:-:S07]  /*2b720*/  IMAD.MOV.U32 R13, RZ, RZ, R46 ;  /* 0x000000ffff0d7224 */ /* 0x000fce00078e002e */
.L_x_17409:
[----:B------:R-:W-:Y:S05]  /*2b730*/  BSYNC B1 ;  /* 0x0000000000017941 */ /* 0x000fea0003800000 */
.L_x_17407:
        /* <DEDUP_REMOVED lines=9> */
.L_x_17411:
[----:B------:R-:W-:Y:S01]  /*2b7d0*/  MOV R3, R28 ;  /* 0x0000001c00037202 */ /* 0x000fe20000000f00 */
[----:B------:R-:W-:Y:S02]  /*2b7e0*/  IMAD.MOV.U32 R19, RZ, RZ, R12 ;  /* 0x000000ffff137224 */ /* 0x000fe400078e000c */
[----:B------:R-:W-:Y:S02]  /*2b7f0*/  IMAD.MOV.U32 R28, RZ, RZ, R47 ;  /* 0x000000ffff1c7224 */ /* 0x000fe400078e002f */
[----:B------:R-:W-:-:S07]  /*2b800*/  IMAD.MOV.U32 R12, RZ, RZ, R48 ;  /* 0x000000ffff0c7224 */ /* 0x000fce00078e0030 */
.L_x_17412:
[----:B------:R-:W-:Y:S05]  /*2b810*/  BSYNC B1 ;  /* 0x0000000000017941 */ /* 0x000fea0003800000 */
.L_x_17410:
        /* <DEDUP_REMOVED lines=9> */
.L_x_17414:
[----:B------:R-:W-:Y:S01]  /*2b8b0*/  IMAD.MOV.U32 R2, RZ, RZ, R3 ;  /* 0x000000ffff027224 */ /* 0x000fe200078e0003 */
[----:B------:R-:W-:Y:S01]  /*2b8c0*/  MOV R18, R19 ;  /* 0x0000001300127202 */ /* 0x000fe20000000f00 */
[----:B------:R-:W-:Y:S02]  /*2b8d0*/  IMAD.MOV.U32 R3, RZ, RZ, R49 ;  /* 0x000000ffff037224 */ /* 0x000fe400078e0031 */
[----:B------:R-:W-:-:S07]  /*2b8e0*/  IMAD.MOV.U32 R19, RZ, RZ, R50 ;  /* 0x000000ffff137224 */ /* 0x000fce00078e0032 */
.L_x_17415:
[----:B------:R-:W-:Y:S05]  /*2b8f0*/  BSYNC B1 ;  /* 0x0000000000017941 */ /* 0x000fea0003800000 */
.L_x_17413:
        /* <DEDUP_REMOVED lines=8> */
.L_x_17416:
[----:B------:R-:W-:Y:S01]  /*2b980*/  IMAD.MOV.U32 R0, RZ, RZ, R2 ;  /* 0x000000ffff007224 */ /* 0x000fe200078e0002 */
[----:B------:R-:W-:Y:S01]  /*2b990*/  MOV R2, R51 ;  /* 0x0000003300027202 */ /* 0x000fe20000000f00 */
[----:B------:R-:W-:Y:S02]  /*2b9a0*/  IMAD.MOV.U32 R17, RZ, RZ, R18 ;  /* 0x000000ffff117224 */ /* 0x000fe400078e0012 */
[----:B------:R-:W-:-:S07]  /*2b9b0*/  IMAD.MOV.U32 R18, RZ, RZ, R53 ;  /* 0x000000ffff127224 */ /* 0x000fce00078e0035 */
.L_x_16698:
[----:B------:R-:W-:Y:S05]  /*2b9c0*/  BSYNC B0 ;  /* 0x0000000000007941 */ /* 0x000fea0003800000 */
.L_x_16697:
        /* <DEDUP_REMOVED lines=51> */
.L_x_17420:
[----:B------:R-:W-:Y:S01]  /*2bd00*/  IMAD.MOV.U32 R35, RZ, RZ, R16 ;  /* 0x000000ffff237224 */ /* 0x000fe200078e0010 */
[----:B------:R-:W-:Y:S01]  /*2bd10*/  MOV R33, R64 ;  /* 0x0000004000217202 */ /* 0x000fe20000000f00 */
[----:B------:R-:W-:Y:S02]  /*2bd20*/  IMAD.MOV.U32 R64, RZ, RZ, R7 ;  /* 0x000000ffff407224 */ /* 0x000fe400078e0007 */
[----:B------:R-:W-:-:S07]  /*2bd30*/  IMAD.MOV.U32 R16, RZ, RZ, R23 ;  /* 0x000000ffff107224 */ /* 0x000fce00078e0017 */
.L_x_17421:
[----:B------:R-:W-:Y:S05]  /*2bd40*/  BSYNC B1 ;  /* 0x0000000000017941 */ /* 0x000fea0003800000 */
.L_x_17419:
        /* <DEDUP_REMOVED lines=9> */
.L_x_17423:
[----:B------:R-:W-:Y:S01]  /*2bde0*/  IMAD.MOV.U32 R60, RZ, RZ, R35 ;  /* 0x000000ffff3c7224 */ /* 0x000fe200078e0023 */
[----:B------:R-:W-:Y:S01]  /*2bdf0*/  MOV R35, R22 ;  /* 0x0000001600237202 */ /* 0x000fe20000000f00 */
[----:B------:R-:W-:Y:S02]  /*2be00*/  IMAD.MOV.U32 R58, RZ, RZ, R33 ;  /* 0x000000ffff3a7224 */ /* 0x000fe400078e0021 */
[----:B------:R-:W-:-:S07]  /*2be10*/  IMAD.MOV.U32 R33, RZ, RZ, R6 ;  /* 0x000000ffff217224 */ /* 0x000fce00078e0006 */
.L_x_17424:
[----:B------:R-:W-:Y:S05]  /*2be20*/  BSYNC B1 ;  /* 0x0000000000017941 */ /* 0x000fea0003800000 */
.L_x_17422:
        /* <DEDUP_REMOVED lines=9> */
.L_x_17426:
[----:B------:R-:W-:Y:S02]  /*2bec0*/  IMAD.MOV.U32 R23, RZ, RZ, R60 ;  /* 0x000000ffff177224 */ /* 0x000fe400078e003c */
[----:B------:R-:W-:Y:S01]  /*2bed0*/  IMAD.MOV.U32 R7, RZ, RZ, R58 ;  /* 0x000000ffff077224 */ /* 0x000fe200078e003a */
[----:B------:R-:W-:Y:S01]  /*2bee0*/  MOV R58, R5 ;  /* 0x00000005003a7202 */ /* 0x000fe20000000f00 */
[----:B------:R-:W-:-:S07]  /*2bef0*/  IMAD.MOV.U32 R60, RZ, RZ, R21 ;  /* 0x000000ffff3c7224 */ /* 0x000fce00078e0015 */
.L_x_17427:
[----:B------:R-:W-:Y:S05]  /*2bf00*/  BSYNC B1 ;  /* 0x0000000000017941 */ /* 0x000fea0003800000 */
.L_x_17425:
        /* <DEDUP_REMOVED lines=9> */
.L_x_17429:
[----:B------:R-:W-:Y:S02]  /*2bfa0*/  IMAD.MOV.U32 R22, RZ, RZ, R23 ;  /* 0x000000ffff167224 */ /* 0x000fe400078e0017 */
[----:B------:R-:W-:Y:S02]  /*2bfb0*/  IMAD.MOV.U32 R6, RZ, RZ, R7 ;  /* 0x000000ffff067224 */ /* 0x000fe400078e0007 */
[----:B------:R-:W-:Y:S02]  /*2bfc0*/  IMAD.MOV.U32 R23, RZ, RZ, R20 ;  /* 0x000000ffff177224 */ /* 0x000fe400078e0014 */
[----:B------:R-:W-:-:S07]  /*2bfd0*/  IMAD.MOV.U32 R7, RZ, RZ, R4 ;  /* 0x000000ffff077224 */ /* 0x000fce00078e0004 */
.L_x_17430:
[----:B------:R-:W-:Y:S05]  /*2bfe0*/  BSYNC B1 ;  /* 0x0000000000017941 */ /* 0x000fea0003800000 */
.L_x_17428:
        /* <DEDUP_REMOVED lines=9> */
.L_x_17432:
[----:B------:R-:W-:Y:S02]  /*2c080*/  IMAD.MOV.U32 R21, RZ, RZ, R22 ;  /* 0x000000ffff157224 */ /* 0x000fe400078e0016 */
[----:B------:R-:W-:Y:S02]  /*2c090*/  IMAD.MOV.U32 R5, RZ, RZ, R6 ;  /* 0x000000ffff057224 */ /* 0x000fe400078e0006 */
[----:B------:R-:W-:Y:S02]  /*2c0a0*/  IMAD.MOV.U32 R22, RZ, RZ, R27 ;  /* 0x000000ffff167224 */ /* 0x000fe400078e001b */
[----:B------:R-:W-:-:S07]  /*2c0b0*/  IMAD.MOV.U32 R6, RZ, RZ, R11 ;  /* 0x000000ffff067224 */ /* 0x000fce00078e000b */
.L_x_17433:
[----:B------:R-:W-:Y:S05]  /*2c0c0*/  BSYNC B1 ;  /* 0x0000000000017941 */ /* 0x000fea0003800000 */
.L_x_17431:
        /* <DEDUP_REMOVED lines=9> */
.L_x_17435:
[----:B------:R-:W-:Y:S02]  /*2c160*/  IMAD.MOV.U32 R20, RZ, RZ, R21 ;  /* 0x000000ffff147224 */ /* 0x000fe400078e0015 */
[----:B------:R-:W-:Y:S02]  /*2c170*/  IMAD.MOV.U32 R4, RZ, RZ, R5 ;  /* 0x000000ffff047224 */ /* 0x000fe400078e0005 */
[----:B------:R-:W-:Y:S02]  /*2c180*/  IMAD.MOV.U32 R21, RZ, RZ, R26 ;  /* 0x000000ffff157224 */ /* 0x000fe400078e001a */
[----:B------:R-:W-:-:S07]  /*2c190*/  IMAD.MOV.U32 R5, RZ, RZ, R10 ;  /* 0x000000ffff057224 */ /* 0x000fce00078e000a */
.L_x_17436:
[----:B------:R-:W-:Y:S05]  /*2c1a0*/  BSYNC B1 ;  /* 0x0000000000017941 */ /* 0x000fea0003800000 */
.L_x_17434:
        /* <DEDUP_REMOVED lines=9> */
.L_x_17438:
[----:B------:R-:W-:Y:S01]  /*2c240*/  MOV R27, R20 ;  /* 0x00000014001b7202 */ /* 0x000fe20000000f00 */
[----:B------:R-:W-:Y:S02]  /*2c250*/  IMAD.MOV.U32 R11, RZ, RZ, R4 ;  /* 0x000000ffff0b7224 */ /* 0x000fe400078e0004 */
[----:B------:R-:W-:Y:S02]  /*2c260*/  IMAD.MOV.U32 R20, RZ, RZ, R25 ;  /* 0x000000ffff147224 */ /* 0x000fe400078e0019 */
[----:B------:R-:W-:-:S07]  /*2c270*/  IMAD.MOV.U32 R4, RZ, RZ, R9 ;  /* 0x000000ffff047224 */ /* 0x000fce00078e0009 */
.L_x_17439:
[----:B------:R-:W-:Y:S05]  /*2c280*/  BSYNC B1 ;  /* 0x0000000000017941 */ /* 0x000fea0003800000 */
.L_x_17437:
        /* <DEDUP_REMOVED lines=9> */
.L_x_17441:
[----:B------:R-:W-:Y:S01]  /*2c320*/  IMAD.MOV.U32 R26, RZ, RZ, R27 ;  /* 0x000000ffff1a7224 */ /* 0x000fe200078e001b */
[----:B------:R-:W-:Y:S01]  /*2c330*/  MOV R10, R11 ;  /* 0x0000000b000a7202 */ /* 0x000fe20000000f00 */
[----:B------:R-:W-:Y:S02]  /*2c340*/  IMAD.MOV.U32 R27, RZ, RZ, R24 ;  /* 0x000000ffff1b7224 */ /* 0x000fe400078e0018 */
[----:B------:R-:W-:-:S07]  /*2c350*/  IMAD.MOV.U32 R11, RZ, RZ, R8 ;  /* 0x000000ffff0b7224 */ /* 0x000fce00078e0008 */
.L_x_17442:
[----:B------:R-:W-:Y:S05]  /*2c360*/  BSYNC B1 ;  /* 0x0000000000017941 */ /* 0x000fea0003800000 */
.L_x_17440:
        /* <DEDUP_REMOVED lines=9> */
.L_x_17444:
[----:B------:R-:W-:Y:S01]  /*2c400*/  IMAD.MOV.U32 R25, RZ, RZ, R26 ;  /* 0x000000ffff197224 */ /* 0x000fe200078e001a */
[----:B------:R-:W-:Y:S01]  /*2c410*/  MOV R26, R31 ;  /* 0x0000001f001a7202 */ /* 0x000fe20000000f00 */
[----:B------:R-:W-:Y:S02]  /*2c420*/  IMAD.MOV.U32 R9, RZ, RZ, R10 ;  /* 0x000000ffff097224 */ /* 0x000fe400078e000a */
[----:B------:R-:W-:-:S07]  /*2c430*/  IMAD.MOV.U32 R10, RZ, RZ, R15 ;  /* 0x000000ffff0a7224 */ /* 0x000fce00078e000f */
.L_x_17445:
[----:B------:R-:W-:Y:S05]  /*2c440*/  BSYNC B1 ;  /* 0x0000000000017941 */ /* 0x000fea0003800000 */
.L_x_17443:
        /* <DEDUP_REMOVED lines=9> */
.L_x_17447:
[----:B------:R-:W-:Y:S02]  /*2c4e0*/  IMAD.MOV.U32 R24, RZ, RZ, R25 ;  /* 0x000000ffff187224 */ /* 0x000fe400078e0019 */
[----:B------:R-:W-:Y:S01]  /*2c4f0*/  IMAD.MOV.U32 R8, RZ, RZ, R9 ;  /* 0x000000ffff087224 */ /* 0x000fe200078e0009 */
[----:B------:R-:W-:Y:S01]  /*2c500*/  MOV R9, R14 ;  /* 0x0000000e00097202 */ /* 0x000fe20000000f00 */
[----:B------:R-:W-:-:S07]  /*2c510*/  IMAD.MOV.U32 R25, RZ, RZ, R30 ;  /* 0x000000ffff197224 */ /* 0x000fce00078e001e */
.L_x_17448:
[----:B------:R-:W-:Y:S05]  /*2c520*/  BSYNC B1 ;  /* 0x0000000000017941 */ /* 0x000fea0003800000 */
.L_x_17446:
        /* <DEDUP_REMOVED lines=9> */
.L_x_17450:
[----:B------:R-:W-:Y:S02]  /*2c5c0*/  IMAD.MOV.U32 R31, RZ, RZ, R24 ;  /* 0x000000ffff1f7224 */ /* 0x000fe400078e0018 */
[----:B------:R-:W-:Y:S02]  /*2c5d0*/  IMAD.MOV.U32 R15, RZ, RZ, R8 ;  /* 0x000000ffff0f7224 */ /* 0x000fe400078e0008 */
[----:B------:R-:W-:Y:S02]  /*2c5e0*/  IMAD.MOV.U32 R24, RZ, RZ, R29 ;  /* 0x000000ffff187224 */ /* 0x000fe400078e001d */
[----:B------:R-:W-:-:S07]  /*2c5f0*/  IMAD.MOV.U32 R8, RZ, RZ, R13 ;  /* 0x000000ffff087224 */ /* 0x000fce00078e000d */
.L_x_17451:
[----:B------:R-:W-:Y:S05]  /*2c600*/  BSYNC B1 ;  /* 0x0000000000017941 */ /* 0x000fea0003800000 */
.L_x_17449:
        /* <DEDUP_REMOVED lines=9> */
.L_x_17453:
[----:B------:R-:W-:Y:S02]  /*2c6a0*/  IMAD.MOV.U32 R30, RZ, RZ, R31 ;  /* 0x000000ffff1e7224 */ /* 0x000fe400078e001f */
[----:B------:R-:W-:Y:S02]  /*2c6b0*/  IMAD.MOV.U32 R14, RZ, RZ, R15 ;  /* 0x000000ffff0e7224 */ /* 0x000fe400078e000f */
[----:B------:R-:W-:Y:S02]  /*2c6c0*/  IMAD.MOV.U32 R31, RZ, RZ, R28 ;  /* 0x000000ffff1f7224 */ /* 0x000fe400078e001c */
[----:B------:R-:W-:-:S07]  /*2c6d0*/  IMAD.MOV.U32 R15, RZ, RZ, R12 ;  /* 0x000000ffff0f7224 */ /* 0x000fce00078e000c */
.L_x_17454:
[----:B------:R-:W-:Y:S05]  /*2c6e0*/  BSYNC B1 ;  /* 0x0000000000017941 */ /* 0x000fea0003800000 */
.L_x_17452:
        /* <DEDUP_REMOVED lines=9> */
.L_x_17456:
[----:B------:R-:W-:Y:S02]  /*2c780*/  IMAD.MOV.U32 R29, RZ, RZ, R30 ;  /* 0x000000ffff1d7224 */ /* 0x000fe400078e001e */
[----:B------:R-:W-:Y:S02]  /*2c790*/  IMAD.MOV.U32 R13, RZ, RZ, R14 ;  /* 0x000000ffff0d7224 */ /* 0x000fe400078e000e */
[----:B------:R-:W-:Y:S02]  /*2c7a0*/  IMAD.MOV.U32 R14, RZ, RZ, R19 ;  /* 0x000000ffff0e7224 */ /* 0x000fe400078e0013 */
[----:B------:R-:W-:-:S07]  /*2c7b0*/  IMAD.MOV.U32 R30, RZ, RZ, R3 ;  /* 0x000000ffff1e7224 */ /* 0x000fce00078e0003 */
.L_x_17457:
[----:B------:R-:W-:Y:S05]  /*2c7c0*/  BSYNC B1 ;  /* 0x0000000000017941 */ /* 0x000fea0003800000 */
.L_x_17455:
        /* <DEDUP_REMOVED lines=9> */
.L_x_17459:
[----:B------:R-:W-:Y:S01]  /*2c860*/  MOV R3, R29 ;  /* 0x0000001d00037202 */ /* 0x000fe20000000f00 */
[----:B------:R-:W-:Y:S02]  /*2c870*/  IMAD.MOV.U32 R12, RZ, RZ, R13 ;  /* 0x000000ffff0c7224 */ /* 0x000fe400078e000d */
[----:B------:R-:W-:Y:S02]  /*2c880*/  IMAD.MOV.U32 R29, RZ, RZ, R2 ;  /* 0x000000ffff1d7224 */ /* 0x000fe400078e0002 */
[----:B------:R-:W-:-:S07]  /*2c890*/  IMAD.MOV.U32 R13, RZ, RZ, R18 ;  /* 0x000000ffff0d7224 */ /* 0x000fce00078e0012 */
.L_x_17460:
[----:B------:R-:W-:Y:S05]  /*2c8a0*/  BSYNC B1 ;  /* 0x0000000000017941 */ /* 0x000fea0003800000 */
.L_x_17458:
        /* <DEDUP_REMOVED lines=9> */
.L_x_17462:
[----:B------:R-:W-:Y:S01]  /*2c940*/  IMAD.MOV.U32 R18, RZ, RZ, R3 ;  /* 0x000000ffff127224 */ /* 0x000fe200078e0003 */
[----:B------:R-:W-:Y:S01]  /*2c950*/  MOV R2, R12 ;  /* 0x0000000c00027202 */ /* 0x000fe20000000f00 */
[----:B------:R-:W-:Y:S02]  /*2c960*/  IMAD.MOV.U32 R12, RZ, RZ, R17 ;  /* 0x000000ffff0c7224 */ /* 0x000fe400078e0011 */
[----:B------:R-:W-:-:S07]  /*2c970*/  IMAD.MOV.U32 R3, RZ, RZ, R0 ;  /* 0x000000ffff037224 */ /* 0x000fce00078e0000 */
.L_x_17463:
[----:B------:R-:W-:Y:S05]  /*2c980*/  BSYNC B1 ;  /* 0x0000000000017941 */ /* 0x000fea0003800000 */
.L_x_17461:
        /* <DEDUP_REMOVED lines=16> */
.L_x_17465:
[----:B------:R-:W-:Y:S01]  /*2ca90*/  MOV R19, R16 ;  /* 0x0000001000137202 */ /* 0x000fe20000000f00 */
[----:B------:R-:W-:Y:S02]  /*2caa0*/  IMAD.MOV.U32 R17, RZ, RZ, R64 ;  /* 0x000000ffff117224 */ /* 0x000fe400078e0040 */
[----:B------:R-:W-:Y:S02]  /*2cab0*/  IMAD.MOV.U32 R64, RZ, RZ, R33 ;  /* 0x000000ffff407224 */ /* 0x000fe400078e0021 */
[----:B------:R-:W-:-:S07]  /*2cac0*/  IMAD.MOV.U32 R16, RZ, RZ, R35 ;  /* 0x000000ffff107224 */ /* 0x000fce00078e0023 */
.L_x_17466:
[----:B------:R-:W-:Y:S05]  /*2cad0*/  BSYNC B1 ;  /* 0x0000000000017941 */ /* 0x000fea0003800000 */
.L_x_17464:
        /* <DEDUP_REMOVED lines=9> */
.L_x_17468:
[----:B------:R-:W-:Y:S01]  /*2cb70*/  IMAD.MOV.U32 R28, RZ, RZ, R19 ;  /* 0x000000ffff1c7224 */ /* 0x000fe200078e0013 */
[----:B------:R-:W-:Y:S01]  /*2cb80*/  MOV R0, R17 ;  /* 0x0000001100007202 */ /* 0x000fe20000000f00 */
[----:B------:R-:W-:Y:S02]  /*2cb90*/  IMAD.MOV.U32 R19, RZ, RZ, R60 ;  /* 0x000000ffff137224 */ /* 0x000fe400078e003c */
[----:B------:R-:W-:-:S07]  /*2cba0*/  IMAD.MOV.U32 R17, RZ, RZ, R58 ;  /* 0x000000ffff117224 */ /* 0x000fce00078e003a */
.L_x_17469:
[----:B------:R-:W-:Y:S05]  /*2cbb0*/  BSYNC B1 ;  /* 0x0000000000017941 */ /* 0x000fea0003800000 */
.L_x_17467:
        /* <DEDUP_REMOVED lines=9> */
.L_x_17471:
[----:B------:R-:W-:Y:S01]  /*2cc50*/  IMAD.MOV.U32 R35, RZ, RZ, R28 ;  /* 0x000000ffff237224 */ /* 0x000fe200078e001c */
[----:B------:R-:W-:Y:S01]  /*2cc60*/  MOV R28, R23 ;  /* 0x00000017001c7202 */ /* 0x000fe20000000f00 */
[----:B------:R-:W-:Y:S02]  /*2cc70*/  IMAD.MOV.U32 R33, RZ, RZ, R0 ;  /* 0x000000ffff217224 */ /* 0x000fe400078e0000 */
[----:B------:R-:W-:-:S07]  /*2cc80*/  IMAD.MOV.U32 R0, RZ, RZ, R7 ;  /* 0x000000ffff007224 */ /* 0x000fce00078e0007 */
.L_x_17472:
[----:B------:R-:W-:Y:S05]  /*2cc90*/  BSYNC B1 ;  /* 0x0000000000017941 */ /* 0x000fea0003800000 */
.L_x_17470:
        /* <DEDUP_REMOVED lines=9> */
.L_x_17474:
[----:B------:R-:W-:Y:S02]  /*2cd30*/  IMAD.MOV.U32 R58, RZ, RZ, R35 ;  /* 0x000000ffff3a7224 */ /* 0x000fe400078e0023 */
[----:B------:R-:W-:Y:S01]  /*2cd40*/  IMAD.MOV.U32 R56, RZ, RZ, R33 ;  /* 0x000000ffff387224 */ /* 0x000fe200078e0021 */
[----:B------:R-:W-:Y:S01]  /*2cd50*/  MOV R33, R6 ;  /* 0x0000000600217202 */ /* 0x000fe20000000f00 */
[----:B------:R-:W-:-:S07]  /*2cd60*/  IMAD.MOV.U32 R35, RZ, RZ, R22 ;  /* 0x000000ffff237224 */ /* 0x000fce00078e0016 */
.L_x_17475:
[----:B------:R-:W-:Y:S05]  /*2cd70*/  BSYNC B1 ;  /* 0x0000000000017941 */ /* 0x000fea0003800000 */
.L_x_17473:
        /* <DEDUP_REMOVED lines=9> */
.L_x_17477:
[----:B------:R-:W-:Y:S02]  /*2ce10*/  IMAD.MOV.U32 R23, RZ, RZ, R58 ;  /* 0x000000ffff177224 */ /* 0x000fe400078e003a */
[----:B------:R-:W-:Y:S02]  /*2ce20*/  IMAD.MOV.U32 R7, RZ, RZ, R56 ;  /* 0x000000ffff077224 */ /* 0x000fe400078e0038 */
[----:B------:R-:W-:Y:S02]  /*2ce30*/  IMAD.MOV.U32 R58, RZ, RZ, R21 ;  /* 0x000000ffff3a7224 */ /* 0x000fe400078e0015 */
[----:B------:R-:W-:-:S07]  /*2ce40*/  IMAD.MOV.U32 R56, RZ, RZ, R5 ;  /* 0x000000ffff387224 */ /* 0x000fce00078e0005 */
.L_x_17478:
[----:B------:R-:W-:Y:S05]  /*2ce50*/  BSYNC B1 ;  /* 0x0000000000017941 */ /* 0x000fea0003800000 */
.L_x_17476:
        /* <DEDUP_REMOVED lines=9> */
.L_x_17480:
[----:B------:R-:W-:Y:S02]  /*2cef0*/  IMAD.MOV.U32 R22, RZ, RZ, R23 ;  /* 0x000000ffff167224 */ /* 0x000fe400078e0017 */
[----:B------:R-:W-:Y:S02]  /*2cf00*/  IMAD.MOV.U32 R6, RZ, RZ, R7 ;  /* 0x000000ffff067224 */ /* 0x000fe400078e0007 */
[----:B------:R-:W-:Y:S02]  /*2cf10*/  IMAD.MOV.U32 R23, RZ, RZ, R20 ;  /* 0x000000ffff177224 */ /* 0x000fe400078e0014 */
[----:B------:R-:W-:-:S07]  /*2cf20*/  IMAD.MOV.U32 R7, RZ, RZ, R4 ;  /* 0x000000ffff077224 */ /* 0x000fce00078e0004 */
.L_x_17481:
[----:B------:R-:W-:Y:S05]  /*2cf30*/  BSYNC B1 ;  /* 0x0000000000017941 */ /* 0x000fea0003800000 */
.L_x_17479:
        /* <DEDUP_REMOVED lines=9> */
.L_x_17483:
[----:B------:R-:W-:Y:S02]  /*2cfd0*/  IMAD.MOV.U32 R21, RZ, RZ, R22 ;  /* 0x000000ffff157224 */ /* 0x000fe400078e0016 */
[----:B------:R-:W-:Y:S02]  /*2cfe0*/  IMAD.MOV.U32 R5, RZ, RZ, R6 ;  /* 0x000000ffff057224 */ /* 0x000fe400078e0006 */
[----:B------:R-:W-:Y:S02]  /*2cff0*/  IMAD.MOV.U32 R22, RZ, RZ, R27 ;  /* 0x000000ffff167224 */ /* 0x000fe400078e001b */
[----:B------:R-:W-:-:S07]  /*2d000*/  IMAD.MOV.U32 R6, RZ, RZ, R11 ;  /* 0x000000ffff067224 */ /* 0x000fce00078e000b */
.L_x_17484:
[----:B------:R-:W-:Y:S05]  /*2d010*/  BSYNC B1 ;  /* 0x0000000000017941 */ /* 0x000fea0003800000 */
.L_x_17482:
        /* <DEDUP_REMOVED lines=9> */
.L_x_17486:
[----:B------:R-:W-:Y:S01]  /*2d0b0*/  MOV R20, R21 ;  /* 0x0000001500147202 */ /* 0x000fe20000000f00 */
[----:B------:R-:W-:Y:S02]  /*2d0c0*/  IMAD.MOV.U32 R4, RZ, RZ, R5 ;  /* 0x000000ffff047224 */ /* 0x000fe400078e0005 */
[----:B------:R-:W-:Y:S02]  /*2d0d0*/  IMAD.MOV.U32 R21, RZ, RZ, R26 ;  /* 0x000000ffff157224 */ /* 0x000fe400078e001a */
[----:B------:R-:W-:-:S07]  /*2d0e0*/  IMAD.MOV.U32 R5, RZ, RZ, R10 ;  /* 0x000000ffff057224 */ /* 0x000fce00078e000a */
.L_x_17487:
[----:B------:R-:W-:Y:S05]  /*2d0f0*/  BSYNC B1 ;  /* 0x0000000000017941 */ /* 0x000fea0003800000 */
.L_x_17485:
        /* <DEDUP_REMOVED lines=9> */
.L_x_17489:
[----:B------:R-:W-:Y:S01]  /*2d190*/  IMAD.MOV.U32 R27, RZ, RZ, R20 ;  /* 0x000000ffff1b7224 */ /* 0x000fe200078e0014 */
[----:B------:R-:W-:Y:S01]  /*2d1a0*/  MOV R11, R4 ;  /* 0x00000004000b7202 */ /* 0x000fe20000000f00 */
[----:B------:R-:W-:Y:S02]  /*2d1b0*/  IMAD.MOV.U32 R20, RZ, RZ, R25 ;  /* 0x000000ffff147224 */ /* 0x000fe400078e0019 */
[----:B------:R-:W-:-:S07]  /*2d1c0*/  IMAD.MOV.U32 R4, RZ, RZ, R9 ;  /* 0x000000ffff047224 */ /* 0x000fce00078e0009 */
.L_x_17490:
[----:B------:R-:W-:Y:S05]  /*2d1d0*/  BSYNC B1 ;  /* 0x0000000000017941 */ /* 0x000fea0003800000 */
.L_x_17488:
        /* <DEDUP_REMOVED lines=9> */
.L_x_17492:
[----:B------:R-:W-:Y:S01]  /*2d270*/  IMAD.MOV.U32 R26, RZ, RZ, R27 ;  /* 0x000000ffff1a7224 */ /* 0x000fe200078e001b */
[----:B------:R-:W-:Y:S01]  /*2d280*/  MOV R27, R24 ;  /* 0x00000018001b7202 */ /* 0x000fe20000000f00 */
[----:B------:R-:W-:Y:S02]  /*2d290*/  IMAD.MOV.U32 R10, RZ, RZ, R11 ;  /* 0x000000ffff0a7224 */ /* 0x000fe400078e000b */
[----:B------:R-:W-:-:S07]  /*2d2a0*/  IMAD.MOV.U32 R11, RZ, RZ, R8 ;  /* 0x000000ffff0b7224 */ /* 0x000fce00078e0008 */
.L_x_17493:
[----:B------:R-:W-:Y:S05]  /*2d2b0*/  BSYNC B1 ;  /* 0x0000000000017941 */ /* 0x000fea0003800000 */
.L_x_17491:
        /* <DEDUP_REMOVED lines=9> */
.L_x_17495:
[----:B------:R-:W-:Y:S02]  /*2d350*/  IMAD.MOV.U32 R25, RZ, RZ, R26 ;  /* 0x000000ffff197224 */ /* 0x000fe400078e001a */
[----:B------:R-:W-:Y:S01]  /*2d360*/  IMAD.MOV.U32 R9, RZ, RZ, R10 ;  /* 0x000000ffff097224 */ /* 0x000fe200078e000a */
[----:B------:R-:W-:Y:S01]  /*2d370*/  MOV R10, R15 ;  /* 0x0000000f000a7202 */ /* 0x000fe20000000f00 */
[----:B------:R-:W-:-:S07]  /*2d380*/  IMAD.MOV.U32 R26, RZ, RZ, R31 ;  /* 0x000000ffff1a7224 */ /* 0x000fce00078e001f */
.L_x_17496:
[----:B------:R-:W-:Y:S05]  /*2d390*/  BSYNC B1 ;  /* 0x0000000000017941 */ /* 0x000fea0003800000 */
.L_x_17494:
        /* <DEDUP_REMOVED lines=9> */
.L_x_17498:
[----:B------:R-:W-:Y:S02]  /*2d430*/  IMAD.MOV.U32 R24, RZ, RZ, R25 ;  /* 0x000000ffff187224 */ /* 0x000fe400078e0019 */
[----:B------:R-:W-:Y:S02]  /*2d440*/  IMAD.MOV.U32 R8, RZ, RZ, R9 ;  /* 0x000000ffff087224 */ /* 0x000fe400078e0009 */
[----:B------:R-:W-:Y:S02]  /*2d450*/  IMAD.MOV.U32 R25, RZ, RZ, R30 ;  /* 0x000000ffff197224 */ /* 0x000fe400078e001e */
[----:B------:R-:W-:-:S07]  /*2d460*/  IMAD.MOV.U32 R9, RZ, RZ, R14 ;  /* 0x000000ffff097224 */ /* 0x000fce00078e000e */
.L_x_17499:
[----:B------:R-:W-:Y:S05]  /*2d470*/  BSYNC B1 ;  /* 0x0000000000017941 */ /* 0x000fea0003800000 */
.L_x_17497:
        /* <DEDUP_REMOVED lines=9> */
.L_x_17501:
[----:B------:R-:W-:Y:S02]  /*2d510*/  IMAD.MOV.U32 R14, RZ, RZ, R24 ;  /* 0x000000ffff0e7224 */ /* 0x000fe400078e0018 */
[----:B------:R-:W-:Y:S02]  /*2d520*/  IMAD.MOV.U32 R15, RZ, RZ, R8 ;  /* 0x000000ffff0f7224 */ /* 0x000fe400078e0008 */
[----:B------:R-:W-:Y:S02]  /*2d530*/  IMAD.MOV.U32 R24, RZ, RZ, R29 ;  /* 0x000000ffff187224 */ /* 0x000fe400078e001d */
[----:B------:R-:W-:-:S07]  /*2d540*/  IMAD.MOV.U32 R8, RZ, RZ, R13 ;  /* 0x000000ffff087224 */ /* 0x000fce00078e000d */
.L_x_17502:
[----:B------:R-:W-:Y:S05]  /*2d550*/  BSYNC B1 ;  /* 0x0000000000017941 */ /* 0x000fea0003800000 */
.L_x_17500:
        /* <DEDUP_REMOVED lines=9> */
.L_x_17504:
[----:B------:R-:W-:Y:S02]  /*2d5f0*/  IMAD.MOV.U32 R29, RZ, RZ, R14 ;  /* 0x000000ffff1d7224 */ /* 0x000fe400078e000e */
[----:B------:R-:W-:Y:S02]  /*2d600*/  IMAD.MOV.U32 R13, RZ, RZ, R15 ;  /* 0x000000ffff0d7224 */ /* 0x000fe400078e000f */
[----:B------:R-:W-:Y:S02]  /*2d610*/  IMAD.MOV.U32 R14, RZ, RZ, R3 ;  /* 0x000000ffff0e7224 */ /* 0x000fe400078e0003 */
[----:B------:R-:W-:-:S07]  /*2d620*/  IMAD.MOV.U32 R15, RZ, RZ, R12 ;  /* 0x000000ffff0f7224 */ /* 0x000fce00078e000c */
.L_x_17505:
[----:B------:R-:W-:Y:S05]  /*2d630*/  BSYNC B1 ;  /* 0x0000000000017941 */ /* 0x000fea0003800000 */
.L_x_17503:
        /* <DEDUP_REMOVED lines=9> */
.L_x_17507:
[----:B------:R-:W-:Y:S01]  /*2d6d0*/  MOV R12, R29 ;  /* 0x0000001d000c7202 */ /* 0x000fe20000000f00 */
[----:B------:R-:W-:Y:S02]  /*2d6e0*/  IMAD.MOV.U32 R3, RZ, RZ, R13 ;  /* 0x000000ffff037224 */ /* 0x000fe400078e000d */
[----:B------:R-:W-:Y:S02]  /*2d6f0*/  IMAD.MOV.U32 R29, RZ, RZ, R18 ;  /* 0x000000ffff1d7224 */ /* 0x000fe400078e0012 */
[----:B------:R-:W-:-:S07]  /*2d700*/  IMAD.MOV.U32 R13, RZ, RZ, R2 ;  /* 0x000000ffff0d7224 */ /* 0x000fce00078e0002 */
.L_x_17508:
[----:B------:R-:W-:Y:S05]  /*2d710*/  BSYNC B1 ;  /* 0x0000000000017941 */ /* 0x000fea0003800000 */
.L_x_17506:
        /* <DEDUP_REMOVED lines=16> */
.L_x_17510:
[----:B------:R-:W-:Y:S02]  /*2d820*/  IMAD.MOV.U32 R63, RZ, RZ, R16 ;  /* 0x000000ffff3f7224 */ /* 0x000fe400078e0010 */
[----:B------:R-:W-:Y:S02]  /*2d830*/  IMAD.MOV.U32 R31, RZ, RZ, R64 ;  /* 0x000000ffff1f7224 */ /* 0x000fe400078e0040 */
[----:B------:R-:W-:Y:S02]  /*2d840*/  IMAD.MOV.U32 R64, RZ, RZ, R17 ;  /* 0x000000ffff407224 */ /* 0x000fe400078e0011 */
[----:B------:R-:W-:-:S07]  /*2d850*/  IMAD.MOV.U32 R16, RZ, RZ, R19 ;  /* 0x000000ffff107224 */ /* 0x000fce00078e0013 */
.L_x_17511:
[----:B------:R-:W-:Y:S05]  /*2d860*/  BSYNC B1 ;  /* 0x0000000000017941 */ /* 0x000fea0003800000 */
.L_x_17509:
        /* <DEDUP_REMOVED lines=9> */
.L_x_17513:
[----:B------:R-:W-:Y:S01]  /*2d900*/  MOV R18, R63 ;  /* 0x0000003f00127202 */ /* 0x000fe20000000f00 */
[----:B------:R-:W-:Y:S02]  /*2d910*/  IMAD.MOV.U32 R2, RZ, RZ, R31 ;  /* 0x000000ffff027224 */ /* 0x000fe400078e001f */
[----:B------:R-:W-:Y:S02]  /*2d920*/  IMAD.MOV.U32 R63, RZ, RZ, R28 ;  /* 0x000000ffff3f7224 */ /* 0x000fe400078e001c */
[----:B------:R-:W-:-:S07]  /*2d930*/  IMAD.MOV.U32 R31, RZ, RZ, R0 ;  /* 0x000000ffff1f7224 */ /* 0x000fce00078e0000 */
.L_x_17514:
[----:B------:R-:W-:Y:S05]  /*2d940*/  BSYNC B1 ;  /* 0x0000000000017941 */ /* 0x000fea0003800000 */
.L_x_17512:
        /* <DEDUP_REMOVED lines=9> */
.L_x_17516:
[----:B------:R-:W-:Y:S01]  /*2d9e0*/  IMAD.MOV.U32 R19, RZ, RZ, R18 ;  /* 0x000000ffff137224 */ /* 0x000fe200078e0012 */
[----:B------:R-:W-:Y:S01]  /*2d9f0*/  MOV R17, R2 ;  /* 0x0000000200117202 */ /* 0x000fe20000000f00 */
[----:B------:R-:W-:Y:S02]  /*2da00*/  IMAD.MOV.U32 R18, RZ, RZ, R35 ;  /* 0x000000ffff127224 */ /* 0x000fe400078e0023 */
[----:B------:R-:W-:-:S07]  /*2da10*/  IMAD.MOV.U32 R2, RZ, RZ, R33 ;  /* 0x000000ffff027224 */ /* 0x000fce00078e0021 */
.L_x_17517:
[----:B------:R-:W-:Y:S05]  /*2da20*/  BSYNC B1 ;  /* 0x0000000000017941 */ /* 0x000fea0003800000 */
.L_x_17515:
        /* <DEDUP_REMOVED lines=9> */
.L_x_17519:
[----:B------:R-:W-:Y:S01]  /*2dac0*/  IMAD.MOV.U32 R28, RZ, RZ, R19 ;  /* 0x000000ffff1c7224 */ /* 0x000fe200078e0013 */
[----:B------:R-:W-:Y:S01]  /*2dad0*/  MOV R19, R58 ;  /* 0x0000003a00137202 */ /* 0x000fe20000000f00 */
[----:B------:R-:W-:Y:S02]  /*2dae0*/  IMAD.MOV.U32 R0, RZ, RZ, R17 ;  /* 0x000000ffff007224 */ /* 0x000fe400078e0011 */
[----:B------:R-:W-:-:S07]  /*2daf0*/  IMAD.MOV.U32 R17, RZ, RZ, R56 ;  /* 0x000000ffff117224 */ /* 0x000fce00078e0038 */
.L_x_17520:
[----:B------:R-:W-:Y:S05]  /*2db00*/  BSYNC B1 ;  /* 0x0000000000017941 */ /* 0x000fea0003800000 */
.L_x_17518:
        /* <DEDUP_REMOVED lines=9> */
.L_x_17522:
[----:B------:R-:W-:Y:S02]  /*2dba0*/  IMAD.MOV.U32 R35, RZ, RZ, R28 ;  /* 0x000000ffff237224 */ /* 0x000fe400078e001c */
[----:B------:R-:W-:Y:S01]  /*2dbb0*/  IMAD.MOV.U32 R33, RZ, RZ, R0 ;  /* 0x000000ffff217224 */ /* 0x000fe200078e0000 */
[----:B------:R-:W-:Y:S01]  /*2dbc0*/  MOV R0, R7 ;  /* 0x0000000700007202 */ /* 0x000fe20000000f00 */
[----:B------:R-:W-:-:S07]  /*2dbd0*/  IMAD.MOV.U32 R28, RZ, RZ, R23 ;  /* 0x000000ffff1c7224 */ /* 0x000fce00078e0017 */
.L_x_17523:
[----:B------:R-:W-:Y:S05]  /*2dbe0*/  BSYNC B1 ;  /* 0x0000000000017941 */ /* 0x000fea0003800000 */
.L_x_17521:
        /* <DEDUP_REMOVED lines=9> */
.L_x_17525:
[----:B------:R-:W-:Y:S02]  /*2dc80*/  IMAD.MOV.U32 R54, RZ, RZ, R35 ;  /* 0x000000ffff367224 */ /* 0x000fe400078e0023 */
[----:B------:R-:W-:Y:S02]  /*2dc90*/  IMAD.MOV.U32 R30, RZ, RZ, R33 ;  /* 0x000000ffff1e7224 */ /* 0x000fe400078e0021 */
[----:B------:R-:W-:Y:S02]  /*2dca0*/  IMAD.MOV.U32 R35, RZ, RZ, R22 ;  /* 0x000000ffff237224 */ /* 0x000fe400078e0016 */
[----:B------:R-:W-:-:S07]  /*2dcb0*/  IMAD.MOV.U32 R33, RZ, RZ, R6 ;  /* 0x000000ffff217224 */ /* 0x000fce00078e0006 */
.L_x_17526:
[----:B------:R-:W-:Y:S05]  /*2dcc0*/  BSYNC B1 ;  /* 0x0000000000017941 */ /* 0x000fea0003800000 */
.L_x_17524:
        /* <DEDUP_REMOVED lines=9> */
.L_x_17528:
[----:B------:R-:W-:Y:S02]  /*2dd60*/  IMAD.MOV.U32 R23, RZ, RZ, R54 ;  /* 0x000000ffff177224 */ /* 0x000fe400078e0036 */
[----:B------:R-:W-:Y:S02]  /*2dd70*/  IMAD.MOV.U32 R7, RZ, RZ, R30 ;  /* 0x000000ffff077224 */ /* 0x000fe400078e001e */
[----:B------:R-:W-:Y:S02]  /*2dd80*/  IMAD.MOV.U32 R54, RZ, RZ, R21 ;  /* 0x000000ffff367224 */ /* 0x000fe400078e0015 */
[----:B------:R-:W-:-:S07]  /*2dd90*/  IMAD.MOV.U32 R30, RZ, RZ, R5 ;  /* 0x000000ffff1e7224 */ /* 0x000fce00078e0005 */
.L_x_17529:
[----:B------:R-:W-:Y:S05]  /*2dda0*/  BSYNC B1 ;  /* 0x0000000000017941 */ /* 0x000fea0003800000 */
.L_x_17527:
        /* <DEDUP_REMOVED lines=9> */
.L_x_17531:
[----:B------:R-:W-:Y:S02]  /*2de40*/  IMAD.MOV.U32 R22, RZ, RZ, R23 ;  /* 0x000000ffff167224 */ /* 0x000fe400078e0017 */
[----:B------:R-:W-:Y:S02]  /*2de50*/  IMAD.MOV.U32 R6, RZ, RZ, R7 ;  /* 0x000000ffff067224 */ /* 0x000fe400078e0007 */
[----:B------:R-:W-:Y:S02]  /*2de60*/  IMAD.MOV.U32 R23, RZ, RZ, R20 ;  /* 0x000000ffff177224 */ /* 0x000fe400078e0014 */
[----:B------:R-:W-:-:S07]  /*2de70*/  IMAD.MOV.U32 R7, RZ, RZ, R4 ;  /* 0x000000ffff077224 */ /* 0x000fce00078e0004 */
.L_x_17532:
[----:B------:R-:W-:Y:S05]  /*2de80*/  BSYNC B1 ;  /* 0x0000000000017941 */ /* 0x000fea0003800000 */
.L_x_17530:
        /* <DEDUP_REMOVED lines=9> */
.L_x_17534:
[----:B------:R-:W-:Y:S01]  /*2df20*/  MOV R21, R22 ;  /* 0x0000001600157202 */ /* 0x000fe20000000f00 */
[----:B------:R-:W-:Y:S02]  /*2df30*/  IMAD.MOV.U32 R5, RZ, RZ, R6 ;  /* 0x000000ffff057224 */ /* 0x000fe400078e0006 */
[----:B------:R-:W-:Y:S02]  /*2df40*/  IMAD.MOV.U32 R22, RZ, RZ, R27 ;  /* 0x000000ffff167224 */ /* 0x000fe400078e001b */
[----:B------:R-:W-:-:S07]  /*2df50*/  IMAD.MOV.U32 R6, RZ, RZ, R11 ;  /* 0x000000ffff067224 */ /* 0x000fce00078e000b */
.L_x_17535:
[----:B------:R-:W-:Y:S05]  /*2df60*/  BSYNC B1 ;  /* 0x0000000000017941 */ /* 0x000fea0003800000 */
.L_x_17533:
        /* <DEDUP_REMOVED lines=9> */
.L_x_17537:
[----:B------:R-:W-:Y:S01]  /*2e000*/  IMAD.MOV.U32 R20, RZ, RZ, R21 ;  /* 0x000000ffff147224 */ /* 0x000fe200078e0015 */
[----:B------:R-:W-:Y:S01]  /*2e010*/  MOV R4, R5 ;  /* 0x0000000500047202 */ /* 0x000fe20000000f00 */
[----:B------:R-:W-:Y:S02]  /*2e020*/  IMAD.MOV.U32 R21, RZ, RZ, R26 ;  /* 0x000000ffff157224 */ /* 0x000fe400078e001a */
[----:B------:R-:W-:-:S07]  /*2e030*/  IMAD.MOV.U32 R5, RZ, RZ, R10 ;  /* 0x000000ffff057224 */ /* 0x000fce00078e000a */
.L_x_17538:
[----:B------:R-:W-:Y:S05]  /*2e040*/  BSYNC B1 ;  /* 0x0000000000017941 */ /* 0x000fea0003800000 */
.L_x_17536:
        /* <DEDUP_REMOVED lines=9> */
.L_x_17540:
[----:B------:R-:W-:Y:S01]  /*2e0e0*/  IMAD.MOV.U32 R27, RZ, RZ, R20 ;  /* 0x000000ffff1b7224 */ /* 0x000fe200078e0014 */
[----:B------:R-:W-:Y:S01]  /*2e0f0*/  MOV R20, R25 ;  /* 0x0000001900147202 */ /* 0x000fe20000000f00 */
[----:B------:R-:W-:Y:S02]  /*2e100*/  IMAD.MOV.U32 R11, RZ, RZ, R4 ;  /* 0x000000ffff0b7224 */ /* 0x000fe400078e0004 */
[----:B------:R-:W-:-:S07]  /*2e110*/  IMAD.MOV.U32 R4, RZ, RZ, R9 ;  /* 0x000000ffff047224 */ /* 0x000fce00078e0009 */
.L_x_17541:
[----:B------:R-:W-:Y:S05]  /*2e120*/  BSYNC B1 ;  /* 0x0000000000017941 */ /* 0x000fea0003800000 */
.L_x_17539:
        /* <DEDUP_REMOVED lines=9> */
.L_x_17543:
[----:B------:R-:W-:Y:S02]  /*2e1c0*/  IMAD.MOV.U32 R9, RZ, RZ, R27 ;  /* 0x000000ffff097224 */ /* 0x000fe400078e001b */
[----:B------:R-:W-:Y:S01]  /*2e1d0*/  IMAD.MOV.U32 R10, RZ, RZ, R11 ;  /* 0x000000ffff0a7224 */ /* 0x000fe200078e000b */
[----:B------:R-:W-:Y:S01]  /*2e1e0*/  MOV R11, R8 ;  /* 0x00000008000b7202 */ /* 0x000fe20000000f00 */
[----:B------:R-:W-:-:S07]  /*2e1f0*/  IMAD.MOV.U32 R27, RZ, RZ, R24 ;  /* 0x000000ffff1b7224 */ /* 0x000fce00078e0018 */
.L_x_17544:
[----:B------:R-:W-:Y:S05]  /*2e200*/  BSYNC B1 ;  /* 0x0000000000017941 */ /* 0x000fea0003800000 */
.L_x_17542:
        /* <DEDUP_REMOVED lines=9> */
.L_x_17546:
[----:B------:R-:W-:Y:S02]  /*2e2a0*/  IMAD.MOV.U32 R24, RZ, RZ, R9 ;  /* 0x000000ffff187224 */ /* 0x000fe400078e0009 */
[----:B------:R-:W-:Y:S02]  /*2e2b0*/  IMAD.MOV.U32 R8, RZ, RZ, R10 ;  /* 0x000000ffff087224 */ /* 0x000fe400078e000a */
[----:B------:R-:W-:Y:S02]  /*2e2c0*/  IMAD.MOV.U32 R9, RZ, RZ, R14 ;  /* 0x000000ffff097224 */ /* 0x000fe400078e000e */
[----:B------:R-:W-:-:S07]  /*2e2d0*/  IMAD.MOV.U32 R10, RZ, RZ, R15 ;  /* 0x000000ffff0a7224 */ /* 0x000fce00078e000f */
.L_x_17547:
[----:B------:R-:W-:Y:S05]  /*2e2e0*/  BSYNC B1 ;  /* 0x0000000000017941 */ /* 0x000fea0003800000 */
.L_x_17545:
        /* <DEDUP_REMOVED lines=9> */
.L_x_17549:
[----:B------:R-:W-:Y:S02]  /*2e380*/  IMAD.MOV.U32 R15, RZ, RZ, R24 ;  /* 0x000000ffff0f7224 */ /* 0x000fe400078e0018 */
[----:B------:R-:W-:Y:S02]  /*2e390*/  IMAD.MOV.U32 R14, RZ, RZ, R8 ;  /* 0x000000ffff0e7224 */ /* 0x000fe400078e0008 */
[----:B------:R-:W-:Y:S02]  /*2e3a0*/  IMAD.MOV.U32 R24, RZ, RZ, R29 ;  /* 0x000000ffff187224 */ /* 0x000fe400078e001d */
[----:B------:R-:W-:-:S07]  /*2e3b0*/  IMAD.MOV.U32 R8, RZ, RZ, R13 ;  /* 0x000000ffff087224 */ /* 0x000fce00078e000d */
.L_x_17550:
[----:B------:R-:W-:Y:S05]  /*2e3c0*/  BSYNC B1 ;  /* 0x0000000000017941 */ /* 0x000fea0003800000 */
.L_x_17548:
        /* <DEDUP_REMOVED lines=9> */
.L_x_17552:
[----:B------:R-:W-:Y:S02]  /*2e460*/  IMAD.MOV.U32 R25, RZ, RZ, R15 ;  /* 0x000000ffff197224 */ /* 0x000fe400078e000f */
[----:B------:R-:W-:Y:S02]  /*2e470*/  IMAD.MOV.U32 R13, RZ, RZ, R14 ;  /* 0x000000ffff0d7224 */ /* 0x000fe400078e000e */
[----:B------:R-:W-:Y:S02]  /*2e480*/  IMAD.MOV.U32 R15, RZ, RZ, R12 ;  /* 0x000000ffff0f7224 */ /* 0x000fe400078e000c */
[----:B------:R-:W-:-:S07]  /*2e490*/  IMAD.MOV.U32 R14, RZ, RZ, R3 ;  /* 0x000000ffff0e7224 */ /* 0x000fce00078e0003 */
.L_x_17553:
[----:B------:R-:W-:Y:S05]  /*2e4a0*/  BSYNC B1 ;  /* 0x0000000000017941 */ /* 0x000fea0003800000 */
.L_x_17551:
        /* <DEDUP_REMOVED lines=16> */
.L_x_17555:
[----:B------:R-:W-:Y:S02]  /*2e5b0*/  IMAD.MOV.U32 R29, RZ, RZ, R16 ;  /* 0x000000ffff1d7224 */ /* 0x000fe400078e0010 */
[----:B------:R-:W-:Y:S02]  /*2e5c0*/  IMAD.MOV.U32 R3, RZ, RZ, R64 ;  /* 0x000000ffff037224 */ /* 0x000fe400078e0040 */
[----:B------:R-:W-:Y:S02]  /*2e5d0*/  IMAD.MOV.U32 R64, RZ, RZ, R31 ;  /* 0x000000ffff407224 */ /* 0x000fe400078e001f */
[----:B------:R-:W-:-:S07]  /*2e5e0*/  IMAD.MOV.U32 R16, RZ, RZ, R63 ;  /* 0x000000ffff107224 */ /* 0x000fce00078e003f */
.L_x_17556:
[----:B------:R-:W-:Y:S05]  /*2e5f0*/  BSYNC B1 ;  /* 0x0000000000017941 */ /* 0x000fea0003800000 */
.L_x_17554:
        /* <DEDUP_REMOVED lines=9> */
.L_x_17558:
[----:B------:R-:W-:Y:S02]  /*2e690*/  IMAD.MOV.U32 R26, RZ, RZ, R29 ;  /* 0x000000ffff1a7224 */ /* 0x000fe400078e001d */
[----:B------:R-:W-:Y:S02]  /*2e6a0*/  IMAD.MOV.U32 R12, RZ, RZ, R3 ;  /* 0x000000ffff0c7224 */ /* 0x000fe400078e0003 */
[----:B------:R-:W-:Y:S02]  /*2e6b0*/  IMAD.MOV.U32 R29, RZ, RZ, R18 ;  /* 0x000000ffff1d7224 */ /* 0x000fe400078e0012 */
[----:B------:R-:W-:-:S07]  /*2e6c0*/  IMAD.MOV.U32 R3, RZ, RZ, R2 ;  /* 0x000000ffff037224 */ /* 0x000fce00078e0002 */
.L_x_17559:
[----:B------:R-:W-:Y:S05]  /*2e6d0*/  BSYNC B1 ;  /* 0x0000000000017941 */ /* 0x000fea0003800000 */
.L_x_17557:
        /* <DEDUP_REMOVED lines=9> */
.L_x_17561:
[----:B------:R-:W-:Y:S01]  /*2e770*/  MOV R61, R26 ;  /* 0x0000001a003d7202 */ /* 0x000fe20000000f00 */
[----:B------:R-:W-:Y:S02]  /*2e780*/  IMAD.MOV.U32 R31, RZ, RZ, R12 ;  /* 0x000000ffff1f7224 */ /* 0x000fe400078e000c */
[----:B------:R-:W-:Y:S02]  /*2e790*/  IMAD.MOV.U32 R26, RZ, RZ, R19 ;  /* 0x000000ffff1a7224 */ /* 0x000fe400078e0013 */
[----:B------:R-:W-:-:S07]  /*2e7a0*/  IMAD.MOV.U32 R12, RZ, RZ, R17 ;  /* 0x000000ffff0c7224 */ /* 0x000fce00078e0011 */
.L_x_17562:
[----:B------:R-:W-:Y:S05]  /*2e7b0*/  BSYNC B1 ;  /* 0x0000000000017941 */ /* 0x000fea0003800000 */
.L_x_17560:
        /* <DEDUP_REMOVED lines=9> */
.L_x_17564:
[----:B------:R-:W-:Y:S01]  /*2e850*/  IMAD.MOV.U32 R18, RZ, RZ, R61 ;  /* 0x000000ffff127224 */ /* 0x000fe200078e003d */
[----:B------:R-:W-:Y:S01]  /*2e860*/  MOV R2, R31 ;  /* 0x0000001f00027202 */ /* 0x000fe20000000f00 */
[----:B------:R-:W-:Y:S02]  /*2e870*/  IMAD.MOV.U32 R61, RZ, RZ, R28 ;  /* 0x000000ffff3d7224 */ /* 0x000fe400078e001c */
[----:B------:R-:W-:-:S07]  /*2e880*/  IMAD.MOV.U32 R31, RZ, RZ, R0 ;  /* 0x000000ffff1f7224 */ /* 0x000fce00078e0000 */
.L_x_17565:
[----:B------:R-:W-:Y:S05]  /*2e890*/  BSYNC B1 ;  /* 0x0000000000017941 */ /* 0x000fea0003800000 */
.L_x_17563:
        /* <DEDUP_REMOVED lines=9> */
.L_x_17567:
[----:B------:R-:W-:Y:S01]  /*2e930*/  IMAD.MOV.U32 R19, RZ, RZ, R18 ;  /* 0x000000ffff137224 */ /* 0x000fe200078e0012 */
[----:B------:R-:W-:Y:S01]  /*2e940*/  MOV R18, R35 ;  /* 0x0000002300127202 */ /* 0x000fe20000000f00 */
[----:B------:R-:W-:Y:S02]  /*2e950*/  IMAD.MOV.U32 R17, RZ, RZ, R2 ;  /* 0x000000ffff117224 */ /* 0x000fe400078e0002 */
[----:B------:R-:W-:-:S07]  /*2e960*/  IMAD.MOV.U32 R2, RZ, RZ, R33 ;  /* 0x000000ffff027224 */ /* 0x000fce00078e0021 */
.L_x_17568:
[----:B------:R-:W-:Y:S05]  /*2e970*/  BSYNC B1 ;  /* 0x0000000000017941 */ /* 0x000fea0003800000 */
.L_x_17566:
        /* <DEDUP_REMOVED lines=9> */
.L_x_17570:
[----:B------:R-:W-:Y:S02]  /*2ea10*/  IMAD.MOV.U32 R28, RZ, RZ, R19 ;  /* 0x000000ffff1c7224 */ /* 0x000fe400078e0013 */
[----:B------:R-:W-:Y:S01]  /*2ea20*/  IMAD.MOV.U32 R0, RZ, RZ, R17 ;  /* 0x000000ffff007224 */ /* 0x000fe200078e0011 */
[----:B------:R-:W-:Y:S01]  /*2ea30*/  MOV R17, R30 ;  /* 0x0000001e00117202 */ /* 0x000fe20000000f00 */
[----:B------:R-:W-:-:S07]  /*2ea40*/  IMAD.MOV.U32 R19, RZ, RZ, R54 ;  /* 0x000000ffff137224 */ /* 0x000fce00078e0036 */
.L_x_17571:
[----:B------:R-:W-:Y:S05]  /*2ea50*/  BSYNC B1 ;  /* 0x0000000000017941 */ /* 0x000fea0003800000 */
.L_x_17569:
        /* <DEDUP_REMOVED lines=9> */
.L_x_17573:
[----:B------:R-:W-:Y:S02]  /*2eaf0*/  IMAD.MOV.U32 R35, RZ, RZ, R28 ;  /* 0x000000ffff237224 */ /* 0x000fe400078e001c */
[----:B------:R-:W-:Y:S02]  /*2eb00*/  IMAD.MOV.U32 R33, RZ, RZ, R0 ;  /* 0x000000ffff217224 */ /* 0x000fe400078e0000 */
[----:B------:R-:W-:Y:S02]  /*2eb10*/  IMAD.MOV.U32 R28, RZ, RZ, R23 ;  /* 0x000000ffff1c7224 */ /* 0x000fe400078e0017 */
[----:B------:R-:W-:-:S07]  /*2eb20*/  IMAD.MOV.U32 R0, RZ, RZ, R7 ;  /* 0x000000ffff007224 */ /* 0x000fce00078e0007 */
.L_x_17574:
[----:B------:R-:W-:Y:S05]  /*2eb30*/  BSYNC B1 ;  /* 0x0000000000017941 */ /* 0x000fea0003800000 */
.L_x_17572:
        /* <DEDUP_REMOVED lines=9> */
.L_x_17576:
[----:B------:R-:W-:Y:S02]  /*2ebd0*/  IMAD.MOV.U32 R52, RZ, RZ, R35 ;  /* 0x000000ffff347224 */ /* 0x000fe400078e0023 */
[----:B------:R-:W-:Y:S02]  /*2ebe0*/  IMAD.MOV.U32 R30, RZ, RZ, R33 ;  /* 0x000000ffff1e7224 */ /* 0x000fe400078e0021 */
[----:B------:R-:W-:Y:S02]  /*2ebf0*/  IMAD.MOV.U32 R35, RZ, RZ, R22 ;  /* 0x000000ffff237224 */ /* 0x000fe400078e0016 */
[----:B------:R-:W-:-:S07]  /*2ec00*/  IMAD.MOV.U32 R33, RZ, RZ, R6 ;  /* 0x000000ffff217224 */ /* 0x000fce00078e0006 */
.L_x_17577:
[----:B------:R-:W-:Y:S05]  /*2ec10*/  BSYNC B1 ;  /* 0x0000000000017941 */ /* 0x000fea0003800000 */
.L_x_17575:
        /* <DEDUP_REMOVED lines=9> */
.L_x_17579:
[----:B------:R-:W-:Y:S02]  /*2ecb0*/  IMAD.MOV.U32 R23, RZ, RZ, R52 ;  /* 0x000000ffff177224 */ /* 0x000fe400078e0034 */
[----:B------:R-:W-:Y:S02]  /*2ecc0*/  IMAD.MOV.U32 R7, RZ, RZ, R30 ;  /* 0x000000ffff077224 */ /* 0x000fe400078e001e */
[----:B------:R-:W-:Y:S02]  /*2ecd0*/  IMAD.MOV.U32 R52, RZ, RZ, R21 ;  /* 0x000000ffff347224 */ /* 0x000fe400078e0015 */
[----:B------:R-:W-:-:S07]  /*2ece0*/  IMAD.MOV.U32 R30, RZ, RZ, R5 ;  /* 0x000000ffff1e7224 */ /* 0x000fce00078e0005 */
.L_x_17580:
[----:B------:R-:W-:Y:S05]  /*2ecf0*/  BSYNC B1 ;  /* 0x0000000000017941 */ /* 0x000fea0003800000 */
.L_x_17578:
        /* <DEDUP_REMOVED lines=9> */
.L_x_17582:
[----:B------:R-:W-:Y:S01]  /*2ed90*/  MOV R22, R23 ;  /* 0x0000001700167202 */ /* 0x000fe20000000f00 */
[----:B------:R-:W-:Y:S02]  /*2eda0*/  IMAD.MOV.U32 R6, RZ, RZ, R7 ;  /* 0x000000ffff067224 */ /* 0x000fe400078e0007 */
[----:B------:R-:W-:Y:S02]  /*2edb0*/  IMAD.MOV.U32 R23, RZ, RZ, R20 ;  /* 0x000000ffff177224 */ /* 0x000fe400078e0014 */
[----:B------:R-:W-:-:S07]  /*2edc0*/  IMAD.MOV.U32 R7, RZ, RZ, R4 ;  /* 0x000000ffff077224 */ /* 0x000fce00078e0004 */
.L_x_17583:
[----:B------:R-:W-:Y:S05]  /*2edd0*/  BSYNC B1 ;  /* 0x0000000000017941 */ /* 0x000fea0003800000 */
.L_x_17581:
        /* <DEDUP_REMOVED lines=9> */
.L_x_17585:
[----:B------:R-:W-:Y:S01]  /*2ee70*/  MOV R4, R22 ;  /* 0x0000001600047202 */ /* 0x000fe20000000f00 */
[----:B------:R-:W-:Y:S02]  /*2ee80*/  IMAD.MOV.U32 R5, RZ, RZ, R6 ;  /* 0x000000ffff057224 */ /* 0x000fe400078e0006 */
[----:B------:R-:W-:Y:S02]  /*2ee90*/  IMAD.MOV.U32 R22, RZ, RZ, R27 ;  /* 0x000000ffff167224 */ /* 0x000fe400078e001b */
[----:B------:R-:W-:-:S07]  /*2eea0*/  IMAD.MOV.U32 R6, RZ, RZ, R11 ;  /* 0x000000ffff067224 */ /* 0x000fce00078e000b */
.L_x_17586:
[----:B------:R-:W-:Y:S05]  /*2eeb0*/  BSYNC B1 ;  /* 0x0000000000017941 */ /* 0x000fea0003800000 */
.L_x_17584:
        /* <DEDUP_REMOVED lines=9> */
.L_x_17588:
[----:B------:R-:W-:Y:S01]  /*2ef50*/  MOV R21, R4 ;  /* 0x0000000400157202 */ /* 0x000fe20000000f00 */
[----:B------:R-:W-:Y:S02]  /*2ef60*/  IMAD.MOV.U32 R11, RZ, RZ, R5 ;  /* 0x000000ffff0b7224 */ /* 0x000fe400078e0005 */
[----:B------:R-:W-:Y:S02]  /*2ef70*/  IMAD.MOV.U32 R4, RZ, RZ, R9 ;  /* 0x000000ffff047224 */ /* 0x000fe400078e0009 */
[----:B------:R-:W-:-:S07]  /*2ef80*/  IMAD.MOV.U32 R5, RZ, RZ, R10 ;  /* 0x000000ffff057224 */ /* 0x000fce00078e000a */
.L_x_17589:
[----:B------:R-:W-:Y:S05]  /*2ef90*/  BSYNC B1 ;  /* 0x0000000000017941 */ /* 0x000fea0003800000 */
.L_x_17587:
        /* <DEDUP_REMOVED lines=9> */
.L_x_17591:
[----:B------:R-:W-:Y:S01]  /*2f030*/  MOV R10, R21 ;  /* 0x00000015000a7202 */ /* 0x000fe20000000f00 */
[----:B------:R-:W-:Y:S02]  /*2f040*/  IMAD.MOV.U32 R9, RZ, RZ, R11 ;  /* 0x000000ffff097224 */ /* 0x000fe400078e000b */
[----:B------:R-:W-:Y:S02]  /*2f050*/  IMAD.MOV.U32 R21, RZ, RZ, R24 ;  /* 0x000000ffff157224 */ /* 0x000fe400078e0018 */
[----:B------:R-:W-:-:S07]  /*2f060*/  IMAD.MOV.U32 R11, RZ, RZ, R8 ;  /* 0x000000ffff0b7224 */ /* 0x000fce00078e0008 */
.L_x_17592:
[----:B------:R-:W-:Y:S05]  /*2f070*/  BSYNC B1 ;  /* 0x0000000000017941 */ /* 0x000fea0003800000 */
.L_x_17590:
        /* <DEDUP_REMOVED lines=9> */
.L_x_17594:
[----:B------:R-:W-:Y:S01]  /*2f110*/  MOV R20, R10 ;  /* 0x0000000a00147202 */ /* 0x000fe20000000f00 */
[----:B------:R-:W-:Y:S02]  /*2f120*/  IMAD.MOV.U32 R8, RZ, RZ, R9 ;  /* 0x000000ffff087224 */ /* 0x000fe400078e0009 */
[----:B------:R-:W-:Y:S02]  /*2f130*/  IMAD.MOV.U32 R10, RZ, RZ, R15 ;  /* 0x000000ffff0a7224 */ /* 0x000fe400078e000f */
[----:B------:R-:W-:-:S07]  /*2f140*/  IMAD.MOV.U32 R9, RZ, RZ, R14 ;  /* 0x000000ffff097224 */ /* 0x000fce00078e000e */
.L_x_17595:
[----:B------:R-:W-:Y:S05]  /*2f150*/  BSYNC B1 ;  /* 0x0000000000017941 */ /* 0x000fea0003800000 */
.L_x_17593:
        /* <DEDUP_REMOVED lines=9> */
.L_x_17597:
[----:B------:R-:W-:Y:S01]  /*2f1f0*/  MOV R15, R20 ;  /* 0x00000014000f7202 */ /* 0x000fe20000000f00 */
[----:B------:R-:W-:Y:S02]  /*2f200*/  IMAD.MOV.U32 R14, RZ, RZ, R8 ;  /* 0x000000ffff0e7224 */ /* 0x000fe400078e0008 */
[----:B------:R-:W-:Y:S02]  /*2f210*/  IMAD.MOV.U32 R20, RZ, RZ, R25 ;  /* 0x000000ffff147224 */ /* 0x000fe400078e0019 */
[----:B------:R-:W-:-:S07]  /*2f220*/  IMAD.MOV.U32 R8, RZ, RZ, R13 ;  /* 0x000000ffff087224 */ /* 0x000fce00078e000d */
.L_x_17598:
[----:B------:R-:W-:Y:S05]  /*2f230*/  BSYNC B1 ;  /* 0x0000000000017941 */ /* 0x000fea0003800000 */
.L_x_17596:
        /* <DEDUP_REMOVED lines=16> */
.L_x_17600:
[----:B------:R-:W-:Y:S02]  /*2f340*/  IMAD.MOV.U32 R25, RZ, RZ, R16 ;  /* 0x000000ffff197224 */ /* 0x000fe400078e0010 */
[----:B------:R-:W-:Y:S02]  /*2f350*/  IMAD.MOV.U32 R13, RZ, RZ, R64 ;  /* 0x000000ffff0d7224 */ /* 0x000fe400078e0040 */
[----:B------:R-:W-:Y:S02]  /*2f360*/  IMAD.MOV.U32 R64, RZ, RZ, R3 ;  /* 0x000000ffff407224 */ /* 0x000fe400078e0003 */
[----:B------:R-:W-:-:S07]  /*2f370*/  IMAD.MOV.U32 R16, RZ, RZ, R29 ;  /* 0x000000ffff107224 */ /* 0x000fce00078e001d */
.L_x_17601:
[----:B------:R-:W-:Y:S05]  /*2f380*/  BSYNC B1 ;  /* 0x0000000000017941 */ /* 0x000fea0003800000 */
.L_x_17599:
        /* <DEDUP_REMOVED lines=9> */
.L_x_17603:
[----:B------:R-:W-:Y:S02]  /*2f420*/  IMAD.MOV.U32 R50, RZ, RZ, R25 ;  /* 0x000000ffff327224 */ /* 0x000fe400078e0019 */
[----:B------:R-:W-:Y:S02]  /*2f430*/  IMAD.MOV.U32 R24, RZ, RZ, R13 ;  /* 0x000000ffff187224 */ /* 0x000fe400078e000d */
[----:B------:R-:W-:Y:S02]  /*2f440*/  IMAD.MOV.U32 R25, RZ, RZ, R26 ;  /* 0x000000ffff197224 */ /* 0x000fe400078e001a */
[----:B------:R-:W-:-:S07]  /*2f450*/  IMAD.MOV.U32 R13, RZ, RZ, R12 ;  /* 0x000000ffff0d7224 */ /* 0x000fce00078e000c */
.L_x_17604:
[----:B------:R-:W-:Y:S05]  /*2f460*/  BSYNC B1 ;  /* 0x0000000000017941 */ /* 0x000fea0003800000 */
.L_x_17602:
        /* <DEDUP_REMOVED lines=9> */
.L_x_17606:
[----:B------:R-:W-:Y:S02]  /*2f500*/  IMAD.MOV.U32 R27, RZ, RZ, R50 ;  /* 0x000000ffff1b7224 */ /* 0x000fe400078e0032 */
[----:B------:R-:W-:Y:S02]  /*2f510*/  IMAD.MOV.U32 R3, RZ, RZ, R24 ;  /* 0x000000ffff037224 */ /* 0x000fe400078e0018 */
[----:B------:R-:W-:Y:S02]  /*2f520*/  IMAD.MOV.U32 R50, RZ, RZ, R61 ;  /* 0x000000ffff327224 */ /* 0x000fe400078e003d */
[----:B------:R-:W-:-:S07]  /*2f530*/  IMAD.MOV.U32 R24, RZ, RZ, R31 ;  /* 0x000000ffff187224 */ /* 0x000fce00078e001f */
.L_x_17607:
[----:B------:R-:W-:Y:S05]  /*2f540*/  BSYNC B1 ;  /* 0x0000000000017941 */ /* 0x000fea0003800000 */
.L_x_17605:
        /* <DEDUP_REMOVED lines=9> */
.L_x_17609:
[----:B------:R-:W-:Y:S02]  /*2f5e0*/  IMAD.MOV.U32 R26, RZ, RZ, R27 ;  /* 0x000000ffff1a7224 */ /* 0x000fe400078e001b */
[----:B------:R-:W-:Y:S02]  /*2f5f0*/  IMAD.MOV.U32 R12, RZ, RZ, R3 ;  /* 0x000000ffff0c7224 */ /* 0x000fe400078e0003 */
[----:B------:R-:W-:Y:S02]  /*2f600*/  IMAD.MOV.U32 R27, RZ, RZ, R18 ;  /* 0x000000ffff1b7224 */ /* 0x000fe400078e0012 */
[----:B------:R-:W-:-:S07]  /*2f610*/  IMAD.MOV.U32 R3, RZ, RZ, R2 ;  /* 0x000000ffff037224 */ /* 0x000fce00078e0002 */
.L_x_17610:
[----:B------:R-:W-:Y:S05]  /*2f620*/  BSYNC B1 ;  /* 0x0000000000017941 */ /* 0x000fea0003800000 */
.L_x_17608:
        /* <DEDUP_REMOVED lines=9> */
.L_x_17612:
[----:B------:R-:W-:Y:S02]  /*2f6c0*/  IMAD.MOV.U32 R31, RZ, RZ, R26 ;  /* 0x000000ffff1f7224 */ /* 0x000fe400078e001a */
[----:B------:R-:W-:Y:S02]  /*2f6d0*/  IMAD.MOV.U32 R29, RZ, RZ, R12 ;  /* 0x000000ffff1d7224 */ /* 0x000fe400078e000c */
[----:B------:R-:W-:Y:S02]  /*2f6e0*/  IMAD.MOV.U32 R26, RZ, RZ, R19 ;  /* 0x000000ffff1a7224 */ /* 0x000fe400078e0013 */
[----:B------:R-:W-:-:S07]  /*2f6f0*/  IMAD.MOV.U32 R12, RZ, RZ, R17 ;  /* 0x000000ffff0c7224 */ /* 0x000fce00078e0011 */
.L_x_17613:
[----:B------:R-:W-:Y:S05]  /*2f700*/  BSYNC B1 ;  /* 0x0000000000017941 */ /* 0x000fea0003800000 */
.L_x_17611:
        /* <DEDUP_REMOVED lines=9> */
.L_x_17615:
[----:B------:R-:W-:Y:S02]  /*2f7a0*/  IMAD.MOV.U32 R18, RZ, RZ, R31 ;  /* 0x000000ffff127224 */ /* 0x000fe400078e001f */
[----:B------:R-:W-:Y:S02]  /*2f7b0*/  IMAD.MOV.U32 R2, RZ, RZ, R29 ;  /* 0x000000ffff027224 */ /* 0x000fe400078e001d */
[----:B------:R-:W-:Y:S02]  /*2f7c0*/  IMAD.MOV.U32 R31, RZ, RZ, R28 ;  /* 0x000000ffff1f7224 */ /* 0x000fe400078e001c */
[----:B------:R-:W-:-:S07]  /*2f7d0*/  IMAD.MOV.U32 R29, RZ, RZ, R0 ;  /* 0x000000ffff1d7224 */ /* 0x000fce00078e0000 */
.L_x_17616:
[----:B------:R-:W-:Y:S05]  /*2f7e0*/  BSYNC B1 ;  /* 0x0000000000017941 */ /* 0x000fea0003800000 */
.L_x_17614:
        /* <DEDUP_REMOVED lines=9> */
.L_x_17618:
[----:B------:R-:W-:Y:S02]  /*2f880*/  IMAD.MOV.U32 R19, RZ, RZ, R18 ;  /* 0x000000ffff137224 */ /* 0x000fe400078e0012 */
[----:B------:R-:W-:Y:S02]  /*2f890*/  IMAD.MOV.U32 R17, RZ, RZ, R2 ;  /* 0x000000ffff117224 */ /* 0x000fe400078e0002 */
[----:B------:R-:W-:Y:S02]  /*2f8a0*/  IMAD.MOV.U32 R18, RZ, RZ, R35 ;  /* 0x000000ffff127224 */ /* 0x000fe400078e0023 */
[----:B------:R-:W-:-:S07]  /*2f8b0*/  IMAD.MOV.U32 R2, RZ, RZ, R33 ;  /* 0x000000ffff027224 */ /* 0x000fce00078e0021 */
.L_x_17619:
[----:B------:R-:W-:Y:S05]  /*2f8c0*/  BSYNC B1 ;  /* 0x0000000000017941 */ /* 0x000fea0003800000 */
.L_x_17617:
        /* <DEDUP_REMOVED lines=9> */
.L_x_17621:
[----:B------:R-:W-:Y:S02]  /*2f960*/  IMAD.MOV.U32 R28, RZ, RZ, R19 ;  /* 0x000000ffff1c7224 */ /* 0x000fe400078e0013 */
[----:B------:R-:W-:Y:S02]  /*2f970*/  IMAD.MOV.U32 R0, RZ, RZ, R17 ;  /* 0x000000ffff007224 */ /* 0x000fe400078e0011 */
[----:B------:R-:W-:Y:S02]  /*2f980*/  IMAD.MOV.U32 R19, RZ, RZ, R52 ;  /* 0x000000ffff137224 */ /* 0x000fe400078e0034 */
[----:B------:R-:W-:-:S07]  /*2f990*/  IMAD.MOV.U32 R17, RZ, RZ, R30 ;  /* 0x000000ffff117224 */ /* 0x000fce00078e001e */
.L_x_17622:
[----:B------:R-:W-:Y:S05]  /*2f9a0*/  BSYNC B1 ;  /* 0x0000000000017941 */ /* 0x000fea0003800000 */
.L_x_17620:
        /* <DEDUP_REMOVED lines=9> */
.L_x_17624:
[----:B------:R-:W-:Y:S02]  /*2fa40*/  IMAD.MOV.U32 R35, RZ, RZ, R28 ;  /* 0x000000ffff237224 */ /* 0x000fe400078e001c */
[----:B------:R-:W-:Y:S02]  /*2fa50*/  IMAD.MOV.U32 R33, RZ, RZ, R0 ;  /* 0x000000ffff217224 */ /* 0x000fe400078e0000 */
[----:B------:R-:W-:Y:S02]  /*2fa60*/  IMAD.MOV.U32 R28, RZ, RZ, R23 ;  /* 0x000000ffff1c7224 */ /* 0x000fe400078e0017 */
[----:B------:R-:W-:-:S07]  /*2fa70*/  IMAD.MOV.U32 R0, RZ, RZ, R7 ;  /* 0x000000ffff007224 */ /* 0x000fce00078e0007 */
.L_x_17625:
[----:B------:R-:W-:Y:S05]  /*2fa80*/  BSYNC B1 ;  /* 0x0000000000017941 */ /* 0x000fea0003800000 */
.L_x_17623:
        /* <DEDUP_REMOVED lines=9> */
.L_x_17627:
[----:B------:R-:W-:Y:S02]  /*2fb20*/  IMAD.MOV.U32 R7, RZ, RZ, R35 ;  /* 0x000000ffff077224 */ /* 0x000fe400078e0023 */
[----:B------:R-:W-:Y:S02]  /*2fb30*/  IMAD.MOV.U32 R30, RZ, RZ, R33 ;  /* 0x000000ffff1e7224 */ /* 0x000fe400078e0021 */
[----:B------:R-:W-:Y:S02]  /*2fb40*/  IMAD.MOV.U32 R35, RZ, RZ, R22 ;  /* 0x000000ffff237224 */ /* 0x000fe400078e0016 */
[----:B------:R-:W-:-:S07]  /*2fb50*/  IMAD.MOV.U32 R33, RZ, RZ, R6 ;  /* 0x000000ffff217224 */ /* 0x000fce00078e0006 */
.L_x_17628:
[----:B------:R-:W-:Y:S05]  /*2fb60*/  BSYNC B1 ;  /* 0x0000000000017941 */ /* 0x000fea0003800000 */
.L_x_17626:
        /* <DEDUP_REMOVED lines=9> */
.L_x_17630:
[----:B------:R-:W-:Y:S02]  /*2fc00*/  IMAD.MOV.U32 R22, RZ, RZ, R7 ;  /* 0x000000ffff167224 */ /* 0x000fe400078e0007 */
[----:B------:R-:W-:Y:S02]  /*2fc10*/  IMAD.MOV.U32 R6, RZ, RZ, R30 ;  /* 0x000000ffff067224 */ /* 0x000fe400078e001e */
[----:B------:R-:W-:Y:S02]  /*2fc20*/  IMAD.MOV.U32 R7, RZ, RZ, R4 ;  /* 0x000000ffff077224 */ /* 0x000fe400078e0004 */
[----:B------:R-:W-:-:S07]  /*2fc30*/  IMAD.MOV.U32 R30, RZ, RZ, R5 ;  /* 0x000000ffff1e7224 */ /* 0x000fce00078e0005 */
.L_x_17631:
[----:B------:R-:W-:Y:S05]  /*2fc40*/  BSYNC B1 ;  /* 0x0000000000017941 */ /* 0x000fea0003800000 */
.L_x_17629:
        /* <DEDUP_REMOVED lines=9> */
.L_x_17633:
[----:B------:R-:W-:Y:S02]  /*2fce0*/  IMAD.MOV.U32 R5, RZ, RZ, R22 ;  /* 0x000000ffff057224 */ /* 0x000fe400078e0016 */
[----:B------:R-:W-:Y:S02]  /*2fcf0*/  IMAD.MOV.U32 R4, RZ, RZ, R6 ;  /* 0x000000ffff047224 */ /* 0x000fe400078e0006 */
[----:B------:R-:W-:Y:S02]  /*2fd00*/  IMAD.MOV.U32 R22, RZ, RZ, R21 ;  /* 0x000000ffff167224 */ /* 0x000fe400078e0015 */
[----:B------:R-:W-:-:S07]  /*2fd10*/  IMAD.MOV.U32 R6, RZ, RZ, R11 ;  /* 0x000000ffff067224 */ /* 0x000fce00078e000b */
.L_x_17634:
[----:B------:R-:W-:Y:S05]  /*2fd20*/  BSYNC B1 ;  /* 0x0000000000017941 */ /* 0x000fea0003800000 */
.L_x_17632:
        /* <DEDUP_REMOVED lines=9> */
.L_x_17636:
[----:B------:R-:W-:Y:S02]  /*2fdc0*/  IMAD.MOV.U32 R21, RZ, RZ, R5 ;  /* 0x000000ffff157224 */ /* 0x000fe400078e0005 */
[----:B------:R-:W-:Y:S02]  /*2fdd0*/  IMAD.MOV.U32 R11, RZ, RZ, R4 ;  /* 0x000000ffff0b7224 */ /* 0x000fe400078e0004 */
[----:B------:R-:W-:Y:S02]  /*2fde0*/  IMAD.MOV.U32 R5, RZ, RZ, R10 ;  /* 0x000000ffff057224 */ /* 0x000fe400078e000a */
[----:B------:R-:W-:-:S07]  /*2fdf0*/  IMAD.MOV.U32 R4, RZ, RZ, R9 ;  /* 0x000000ffff047224 */ /* 0x000fce00078e0009 */
.L_x_17637:
[----:B------:R-:W-:Y:S05]  /*2fe00*/  BSYNC B1 ;  /* 0x0000000000017941 */ /* 0x000fea0003800000 */
.L_x_17635:
        /* <DEDUP_REMOVED lines=9> */
.L_x_17639:
[----:B------:R-:W-:Y:S02]  /*2fea0*/  IMAD.MOV.U32 R10, RZ, RZ, R21 ;  /* 0x000000ffff0a7224 */ /* 0x000fe400078e0015 */
[----:B------:R-:W-:Y:S02]  /*2feb0*/  IMAD.MOV.U32 R9, RZ, RZ, R11 ;  /* 0x000000ffff097224 */ /* 0x000fe400078e000b */
[----:B------:R-:W-:Y:S02]  /*2fec0*/  IMAD.MOV.U32 R21, RZ, RZ, R20 ;  /* 0x000000ffff157224 */ /* 0x000fe400078e0014 */
[----:B------:R-:W-:-:S07]  /*2fed0*/  IMAD.MOV.U32 R11, RZ, RZ, R8 ;  /* 0x000000ffff0b7224 */ /* 0x000fce00078e0008 */
.L_x_17640:
[----:B------:R-:W-:Y:S05]  /*2fee0*/  BSYNC B1 ;  /* 0x0000000000017941 */ /* 0x000fea0003800000 */
.L_x_17638:
        /* <DEDUP_REMOVED lines=9> */
.L_x_17642:
[----:B------:R-:W-:Y:S02]  /*2ff80*/  IMAD.MOV.U32 R20, RZ, RZ, R10 ;  /* 0x000000ffff147224 */ /* 0x000fe400078e000a */
[----:B------:R-:W-:Y:S02]  /*2ff90*/  IMAD.MOV.U32 R8, RZ, RZ, R9 ;  /* 0x000000ffff087224 */ /* 0x000fe400078e0009 */
[----:B------:R-:W-:Y:S02]  /*2ffa0*/  IMAD.MOV.U32 R10, RZ, RZ, R15 ;  /* 0x000000ffff0a7224 */ /* 0x000fe400078e000f */
[----:B------:R-:W-:-:S07]  /*2ffb0*/  IMAD.MOV.U32 R9, RZ, RZ, R14 ;  /* 0x000000ffff097224 */ /* 0x000fce00078e000e */
.L_x_17643:
[----:B------:R-:W-:Y:S05]  /*2ffc0*/  BSYNC B1 ;  /* 0x0000000000017941 */ /* 0x000fea0003800000 */
.L_x_17641:
        /* <DEDUP_REMOVED lines=16> */
.L_x_17645:
[----:B------:R-:W-:Y:S02]  /*300d0*/  IMAD.MOV.U32 R23, RZ, RZ, R16 ;  /* 0x000000ffff177224 */ /* 0x000fe400078e0010 */
[----:B------:R-:W-:Y:S01]  /*300e0*/  IMAD.MOV.U32 R15, RZ, RZ, R64 ;  /* 0x000000ffff0f7224 */ /* 0x000fe200078e0040 */
[----:B------:R-:W-:Y:S01]  /*300f0*/  MOV R64, R13 ;  /* 0x0000000d00407202 */ /* 0x000fe20000000f00 */
[----:B------:R-:W-:-:S07]  /*30100*/  IMAD.MOV.U32 R16, RZ, RZ, R25 ;  /* 0x000000ffff107224 */ /* 0x000fce00078e0019 */
.L_x_17646:
[----:B------:R-:W-:Y:S05]  /*30110*/  BSYNC B1 ;  /* 0x0000000000017941 */ /* 0x000fea0003800000 */
.L_x_17644:
        /* <DEDUP_REMOVED lines=9> */
.L_x_17648:
[----:B------:R-:W-:Y:S01]  /*301b0*/  IMAD.MOV.U32 R48, RZ, RZ, R23 ;  /* 0x000000ffff307224 */ /* 0x000fe200078e0017 */
[----:B------:R-:W-:Y:S01]  /*301c0*/  MOV R23, R50 ;  /* 0x0000003200177202 */ /* 0x000fe20000000f00 */
[----:B------:R-:W-:Y:S02]  /*301d0*/  IMAD.MOV.U32 R14, RZ, RZ, R15 ;  /* 0x000000ffff0e7224 */ /* 0x000fe400078e000f */
[----:B------:R-:W-:-:S07]  /*301e0*/  IMAD.MOV.U32 R15, RZ, RZ, R24 ;  /* 0x000000ffff0f7224 */ /* 0x000fce00078e0018 */
.L_x_17649:
[----:B------:R-:W-:Y:S05]  /*301f0*/  BSYNC B1 ;  /* 0x0000000000017941 */ /* 0x000fea0003800000 */
.L_x_17647:
        /* <DEDUP_REMOVED lines=9> */
.L_x_17651:
[----:B------:R-:W-:Y:S01]  /*30290*/  IMAD.MOV.U32 R25, RZ, RZ, R48 ;  /* 0x000000ffff197224 */ /* 0x000fe200078e0030 */
[----:B------:R-:W-:Y:S01]  /*302a0*/  MOV R48, R27 ;  /* 0x0000001b00307202 */ /* 0x000fe20000000f00 */
[----:B------:R-:W-:Y:S02]  /*302b0*/  IMAD.MOV.U32 R13, RZ, RZ, R14 ;  /* 0x000000ffff0d7224 */ /* 0x000fe400078e000e */
[----:B------:R-:W-:-:S07]  /*302c0*/  IMAD.MOV.U32 R14, RZ, RZ, R3 ;  /* 0x000000ffff0e7224 */ /* 0x000fce00078e0003 */
.L_x_17652:
[----:B------:R-:W-:Y:S05]  /*302d0*/  BSYNC B1 ;  /* 0x0000000000017941 */ /* 0x000fea0003800000 */
.L_x_17650:
        /* <DEDUP_REMOVED lines=9> */
.L_x_17654:
[----:B------:R-:W-:Y:S01]  /*30370*/  IMAD.MOV.U32 R50, RZ, RZ, R25 ;  /* 0x000000ffff327224 */ /* 0x000fe200078e0019 */
[----:B------:R-:W-:Y:S01]  /*30380*/  MOV R25, R26 ;  /* 0x0000001a00197202 */ /* 0x000fe20000000f00 */
[----:B------:R-:W-:Y:S02]  /*30390*/  IMAD.MOV.U32 R24, RZ, RZ, R13 ;  /* 0x000000ffff187224 */ /* 0x000fe400078e000d */
[----:B------:R-:W-:-:S07]  /*303a0*/  IMAD.MOV.U32 R13, RZ, RZ, R12 ;  /* 0x000000ffff0d7224 */ /* 0x000fce00078e000c */
.L_x_17655:
[----:B------:R-:W-:Y:S05]  /*303b0*/  BSYNC B1 ;  /* 0x0000000000017941 */ /* 0x000fea0003800000 */
.L_x_17653:
        /* <DEDUP_REMOVED lines=9> */
.L_x_17657:
[----:B------:R-:W-:Y:S01]  /*30450*/  IMAD.MOV.U32 R27, RZ, RZ, R50 ;  /* 0x000000ffff1b7224 */ /* 0x000fe200078e0032 */
[----:B------:R-:W-:Y:S01]  /*30460*/  MOV R50, R31 ;  /* 0x0000001f00327202 */ /* 0x000fe20000000f00 */
[----:B------:R-:W-:Y:S02]  /*30470*/  IMAD.MOV.U32 R3, RZ, RZ, R24 ;  /* 0x000000ffff037224 */ /* 0x000fe400078e0018 */
[----:B------:R-:W-:-:S07]  /*30480*/  IMAD.MOV.U32 R24, RZ, RZ, R29 ;  /* 0x000000ffff187224 */ /* 0x000fce00078e001d */
.L_x_17658:
[----:B------:R-:W-:Y:S05]  /*30490*/  BSYNC B1 ;  /* 0x0000000000017941 */ /* 0x000fea0003800000 */
.L_x_17656:
        /* <DEDUP_REMOVED lines=9> */
.L_x_17660:
[----:B------:R-:W-:Y:S01]  /*30530*/  IMAD.MOV.U32 R26, RZ, RZ, R27 ;  /* 0x000000ffff1a7224 */ /* 0x000fe200078e001b */
[----:B------:R-:W-:Y:S01]  /*30540*/  MOV R27, R18 ;  /* 0x00000012001b7202 */ /* 0x000fe20000000f00 */
[----:B------:R-:W-:Y:S02]  /*30550*/  IMAD.MOV.U32 R12, RZ, RZ, R3 ;  /* 0x000000ffff0c7224 */ /* 0x000fe400078e0003 */
[----:B------:R-:W-:-:S07]  /*30560*/  IMAD.MOV.U32 R3, RZ, RZ, R2 ;  /* 0x000000ffff037224 */ /* 0x000fce00078e0002 */
.L_x_17661:
[----:B------:R-:W-:Y:S05]  /*30570*/  BSYNC B1 ;  /* 0x0000000000017941 */ /* 0x000fea0003800000 */
.L_x_17659:
        /* <DEDUP_REMOVED lines=9> */
.L_x_17663:
[----:B------:R-:W-:Y:S01]  /*30610*/  IMAD.MOV.U32 R31, RZ, RZ, R26 ;  /* 0x000000ffff1f7224 */ /* 0x000fe200078e001a */
[----:B------:R-:W-:Y:S01]  /*30620*/  MOV R26, R19 ;  /* 0x00000013001a7202 */ /* 0x000fe20000000f00 */
[----:B------:R-:W-:Y:S02]  /*30630*/  IMAD.MOV.U32 R29, RZ, RZ, R12 ;  /* 0x000000ffff1d7224 */ /* 0x000fe400078e000c */
[----:B------:R-:W-:-:S07]  /*30640*/  IMAD.MOV.U32 R12, RZ, RZ, R17 ;  /* 0x000000ffff0c7224 */ /* 0x000fce00078e0011 */
.L_x_17664:
[----:B------:R-:W-:Y:S05]  /*30650*/  BSYNC B1 ;  /* 0x0000000000017941 */ /* 0x000fea0003800000 */
.L_x_17662:
        /* <DEDUP_REMOVED lines=9> */
.L_x_17666:
[----:B------:R-:W-:Y:S01]  /*306f0*/  IMAD.MOV.U32 R18, RZ, RZ, R31 ;  /* 0x000000ffff127224 */ /* 0x000fe200078e001f */
[----:B------:R-:W-:Y:S01]  /*30700*/  MOV R31, R28 ;  /* 0x0000001c001f7202 */ /* 0x000fe20000000f00 */
[----:B------:R-:W-:Y:S02]  /*30710*/  IMAD.MOV.U32 R2, RZ, RZ, R29 ;  /* 0x000000ffff027224 */ /* 0x000fe400078e001d */
[----:B------:R-:W-:-:S07]  /*30720*/  IMAD.MOV.U32 R29, RZ, RZ, R0 ;  /* 0x000000ffff1d7224 */ /* 0x000fce00078e0000 */
.L_x_17667:
[----:B------:R-:W-:Y:S05]  /*30730*/  BSYNC B1 ;  /* 0x0000000000017941 */ /* 0x000fea0003800000 */
.L_x_17665:
        /* <DEDUP_REMOVED lines=9> */
.L_x_17669:
[----:B------:R-:W-:Y:S01]  /*307d0*/  IMAD.MOV.U32 R0, RZ, RZ, R18 ;  /* 0x000000ffff007224 */ /* 0x000fe200078e0012 */
[----:B------:R-:W-:Y:S01]  /*307e0*/  MOV R18, R35 ;  /* 0x0000002300127202 */ /* 0x000fe20000000f00 */
[----:B------:R-:W-:Y:S02]  /*307f0*/  IMAD.MOV.U32 R17, RZ, RZ, R2 ;  /* 0x000000ffff117224 */ /* 0x000fe400078e0002 */
[----:B------:R-:W-:-:S07]  /*30800*/  IMAD.MOV.U32 R2, RZ, RZ, R33 ;  /* 0x000000ffff027224 */ /* 0x000fce00078e0021 */
.L_x_17670:
[----:B------:R-:W-:Y:S05]  /*30810*/  BSYNC B1 ;  /* 0x0000000000017941 */ /* 0x000fea0003800000 */
.L_x_17668:
        /* <DEDUP_REMOVED lines=9> */
.L_x_17672:
[----:B------:R-:W-:Y:S01]  /*308b0*/  IMAD.MOV.U32 R33, RZ, RZ, R0 ;  /* 0x000000ffff217224 */ /* 0x000fe200078e0000 */
[----:B------:R-:W-:Y:S01]  /*308c0*/  MOV R0, R7 ;  /* 0x0000000700007202 */ /* 0x000fe20000000f00 */
[----:B------:R-:W-:Y:S02]  /*308d0*/  IMAD.MOV.U32 R19, RZ, RZ, R17 ;  /* 0x000000ffff137224 */ /* 0x000fe400078e0011 */
[----:B------:R-:W-:-:S07]  /*308e0*/  IMAD.MOV.U32 R17, RZ, RZ, R30 ;  /* 0x000000ffff117224 */ /* 0x000fce00078e001e */
.L_x_17673:
[----:B------:R-:W-:Y:S05]  /*308f0*/  BSYNC B1 ;  /* 0x0000000000017941 */ /* 0x000fea0003800000 */
.L_x_17671:
        /* <DEDUP_REMOVED lines=9> */
.L_x_17675:
[----:B------:R-:W-:Y:S01]  /*30990*/  IMAD.MOV.U32 R28, RZ, RZ, R33 ;  /* 0x000000ffff1c7224 */ /* 0x000fe200078e0021 */
[----:B------:R-:W-:Y:S01]  /*309a0*/  MOV R33, R22 ;  /* 0x0000001600217202 */ /* 0x000fe20000000f00 */
[----:B------:R-:W-:Y:S02]  /*309b0*/  IMAD.MOV.U32 R7, RZ, RZ, R19 ;  /* 0x000000ffff077224 */ /* 0x000fe400078e0013 */
[----:B------:R-:W-:-:S07]  /*309c0*/  IMAD.MOV.U32 R19, RZ, RZ, R6 ;  /* 0x000000ffff137224 */ /* 0x000fce00078e0006 */
.L_x_17676:
[----:B------:R-:W-:Y:S05]  /*309d0*/  BSYNC B1 ;  /* 0x0000000000017941 */ /* 0x000fea0003800000 */
.L_x_17674:
        /* <DEDUP_REMOVED lines=9> */
.L_x_17678:
[----:B------:R-:W-:Y:S01]  /*30a70*/  IMAD.MOV.U32 R22, RZ, RZ, R28 ;  /* 0x000000ffff167224 */ /* 0x000fe200078e001c */
[----:B------:R-:W-:Y:S01]  /*30a80*/  MOV R28, R5 ;  /* 0x00000005001c7202 */ /* 0x000fe20000000f00 */
[----:B------:R-:W-:Y:S02]  /*30a90*/  IMAD.MOV.U32 R6, RZ, RZ, R7 ;  /* 0x000000ffff067224 */ /* 0x000fe400078e0007 */
[----:B------:R-:W-:-:S07]  /*30aa0*/  IMAD.MOV.U32 R7, RZ, RZ, R4 ;  /* 0x000000ffff077224 */ /* 0x000fce00078e0004 */
.L_x_17679:
[----:B------:R-:W-:Y:S05]  /*30ab0*/  BSYNC B1 ;  /* 0x0000000000017941 */ /* 0x000fea0003800000 */
.L_x_17677:
        /* <DEDUP_REMOVED lines=9> */
.L_x_17681:
[----:B------:R-:W-:Y:S01]  /*30b50*/  IMAD.MOV.U32 R5, RZ, RZ, R22 ;  /* 0x000000ffff057224 */ /* 0x000fe200078e0016 */
[----:B------:R-:W-:Y:S01]  /*30b60*/  MOV R22, R21 ;  /* 0x0000001500167202 */ /* 0x000fe20000000f00 */
[----:B------:R-:W-:Y:S02]  /*30b70*/  IMAD.MOV.U32 R4, RZ, RZ, R6 ;  /* 0x000000ffff047224 */ /* 0x000fe400078e0006 */
[----:B------:R-:W-:-:S07]  /*30b80*/  IMAD.MOV.U32 R6, RZ, RZ, R11 ;  /* 0x000000ffff067224 */ /* 0x000fce00078e000b */
.L_x_17682:
[----:B------:R-:W-:Y:S05]  /*30b90*/  BSYNC B1 ;  /* 0x0000000000017941 */ /* 0x000fea0003800000 */
.L_x_17680:
        /* <DEDUP_REMOVED lines=9> */
.L_x_17684:
[----:B------:R-:W-:Y:S01]  /*30c30*/  IMAD.MOV.U32 R21, RZ, RZ, R5 ;  /* 0x000000ffff157224 */ /* 0x000fe200078e0005 */
[----:B------:R-:W-:Y:S01]  /*30c40*/  MOV R5, R10 ;  /* 0x0000000a00057202 */ /* 0x000fe20000000f00 */
[----:B------:R-:W-:Y:S02]  /*30c50*/  IMAD.MOV.U32 R11, RZ, RZ, R4 ;  /* 0x000000ffff0b7224 */ /* 0x000fe400078e0004 */
[----:B------:R-:W-:-:S07]  /*30c60*/  IMAD.MOV.U32 R4, RZ, RZ, R9 ;  /* 0x000000ffff047224 */ /* 0x000fce00078e0009 */
.L_x_17685:
[----:B------:R-:W-:Y:S05]  /*30c70*/  BSYNC B1 ;  /* 0x0000000000017941 */ /* 0x000fea0003800000 */
.L_x_17683:
        /* <DEDUP_REMOVED lines=9> */
.L_x_17687:
[----:B------:R-:W-:Y:S01]  /*30d10*/  IMAD.MOV.U32 R10, RZ, RZ, R21 ;  /* 0x000000ffff0a7224 */ /* 0x000fe200078e0015 */
[----:B------:R-:W-:Y:S01]  /*30d20*/  MOV R21, R20 ;  /* 0x0000001400157202 */ /* 0x000fe20000000f00 */
[----:B------:R-:W-:Y:S02]  /*30d30*/  IMAD.MOV.U32 R9, RZ, RZ, R11 ;  /* 0x000000ffff097224 */ /* 0x000fe400078e000b */
[----:B------:R-:W-:-:S07]  /*30d40*/  IMAD.MOV.U32 R11, RZ, RZ, R8 ;  /* 0x000000ffff0b7224 */ /* 0x000fce00078e0008 */
.L_x_17688:
[----:B------:R-:W-:Y:S05]  /*30d50*/  BSYNC B1 ;  /* 0x0000000000017941 */ /* 0x000fea0003800000 */
.L_x_17686:
        /* <DEDUP_REMOVED lines=16> */
.L_x_17690:
[----:B------:R-:W-:Y:S01]  /*30e60*/  MOV R55, R16 ;  /* 0x0000001000377202 */ /* 0x000fe20000000f00 */
[----:B------:R-:W-:Y:S02]  /*30e70*/  IMAD.MOV.U32 R35, RZ, RZ, R64 ;  /* 0x000000ffff237224 */ /* 0x000fe400078e0040 */
[----:B------:R-:W-:Y:S02]  /*30e80*/  IMAD.MOV.U32 R64, RZ, RZ, R15 ;  /* 0x000000ffff407224 */ /* 0x000fe400078e000f */
[----:B------:R-:W-:-:S07]  /*30e90*/  IMAD.MOV.U32 R16, RZ, RZ, R23 ;  /* 0x000000ffff107224 */ /* 0x000fce00078e0017 */
.L_x_17691:
[----:B------:R-:W-:Y:S05]  /*30ea0*/  BSYNC B1 ;  /* 0x0000000000017941 */ /* 0x000fea0003800000 */
.L_x_17689:
        /* <DEDUP_REMOVED lines=9> */
.L_x_17693:
[----:B------:R-:W-:Y:S01]  /*30f40*/  MOV R20, R55 ;  /* 0x0000003700147202 */ /* 0x000fe20000000f00 */
[----:B------:R-:W-:Y:S02]  /*30f50*/  IMAD.MOV.U32 R8, RZ, RZ, R35 ;  /* 0x000000ffff087224 */ /* 0x000fe400078e0023 */
[----:B------:R-:W-:Y:S02]  /*30f60*/  IMAD.MOV.U32 R55, RZ, RZ, R48 ;  /* 0x000000ffff377224 */ /* 0x000fe400078e0030 */
[----:B------:R-:W-:-:S07]  /*30f70*/  IMAD.MOV.U32 R35, RZ, RZ, R14 ;  /* 0x000000ffff237224 */ /* 0x000fce00078e000e */
.L_x_17694:
[----:B------:R-:W-:Y:S05]  /*30f80*/  BSYNC B1 ;  /* 0x0000000000017941 */ /* 0x000fea0003800000 */
.L_x_17692:
        /* <DEDUP_REMOVED lines=9> */
.L_x_17696:
[----:B------:R-:W-:Y:S01]  /*31020*/  MOV R23, R20 ;  /* 0x0000001400177202 */ /* 0x000fe20000000f00 */
[----:B------:R-:W-:Y:S02]  /*31030*/  IMAD.MOV.U32 R15, RZ, RZ, R8 ;  /* 0x000000ffff0f7224 */ /* 0x000fe400078e0008 */
[----:B------:R-:W-:Y:S02]  /*31040*/  IMAD.MOV.U32 R20, RZ, RZ, R25 ;  /* 0x000000ffff147224 */ /* 0x000fe400078e0019 */
[----:B------:R-:W-:-:S07]  /*31050*/  IMAD.MOV.U32 R8, RZ, RZ, R13 ;  /* 0x000000ffff087224 */ /* 0x000fce00078e000d */
.L_x_17697:
[----:B------:R-:W-:Y:S05]  /*31060*/  BSYNC B1 ;  /* 0x0000000000017941 */ /* 0x000fea0003800000 */
.L_x_17695:
        /* <DEDUP_REMOVED lines=9> */
.L_x_17699:
[----:B------:R-:W-:Y:S01]  /*31100*/  MOV R30, R23 ;  /* 0x00000017001e7202 */ /* 0x000fe20000000f00 */
[----:B------:R-:W-:Y:S02]  /*31110*/  IMAD.MOV.U32 R14, RZ, RZ, R15 ;  /* 0x000000ffff0e7224 */ /* 0x000fe400078e000f */
[----:B------:R-:W-:Y:S02]  /*31120*/  IMAD.MOV.U32 R23, RZ, RZ, R50 ;  /* 0x000000ffff177224 */ /* 0x000fe400078e0032 */
[----:B------:R-:W-:-:S07]  /*31130*/  IMAD.MOV.U32 R15, RZ, RZ, R24 ;  /* 0x000000ffff0f7224 */ /* 0x000fce00078e0018 */
.L_x_17700:
[----:B------:R-:W-:Y:S05]  /*31140*/  BSYNC B1 ;  /* 0x0000000000017941 */ /* 0x000fea0003800000 */
.L_x_17698:
        /* <DEDUP_REMOVED lines=9> */
.L_x_17702:
[----:B------:R-:W-:Y:S01]  /*311e0*/  MOV R25, R30 ;  /* 0x0000001e00197202 */ /* 0x000fe20000000f00 */
[----:B------:R-:W-:Y:S02]  /*311f0*/  IMAD.MOV.U32 R13, RZ, RZ, R14 ;  /* 0x000000ffff0d7224 */ /* 0x000fe400078e000e */
[----:B------:R-:W-:Y:S02]  /*31200*/  IMAD.MOV.U32 R30, RZ, RZ, R27 ;  /* 0x000000ffff1e7224 */ /* 0x000fe400078e001b */
[----:B------:R-:W-:-:S07]  /*31210*/  IMAD.MOV.U32 R14, RZ, RZ, R3 ;  /* 0x000000ffff0e7224 */ /* 0x000fce00078e0003 */
.L_x_17703:
[----:B------:R-:W-:Y:S05]  /*31220*/  BSYNC B1 ;  /* 0x0000000000017941 */ /* 0x000fea0003800000 */
.L_x_17701:
        /* <DEDUP_REMOVED lines=9> */
.L_x_17705:
[----:B------:R-:W-:Y:S01]  /*312c0*/  MOV R46, R25 ;  /* 0x00000019002e7202 */ /* 0x000fe20000000f00 */
[----:B------:R-:W-:Y:S02]  /*312d0*/  IMAD.MOV.U32 R24, RZ, RZ, R13 ;  /* 0x000000ffff187224 */ /* 0x000fe400078e000d */
[----:B------:R-:W-:Y:S02]  /*312e0*/  IMAD.MOV.U32 R25, RZ, RZ, R26 ;  /* 0x000000ffff197224 */ /* 0x000fe400078e001a */
[----:B------:R-:W-:-:S07]  /*312f0*/  IMAD.MOV.U32 R13, RZ, RZ, R12 ;  /* 0x000000ffff0d7224 */ /* 0x000fce00078e000c */
.L_x_17706:
[----:B------:R-:W-:Y:S05]  /*31300*/  BSYNC B1 ;  /* 0x0000000000017941 */ /* 0x000fea0003800000 */
.L_x_17704:
        /* <DEDUP_REMOVED lines=9> */
.L_x_17708:
[----:B------:R-:W-:Y:S01]  /*313a0*/  MOV R27, R46 ;  /* 0x0000002e001b7202 */ /* 0x000fe20000000f00 */
[----:B------:R-:W-:Y:S02]  /*313b0*/  IMAD.MOV.U32 R3, RZ, RZ, R24 ;  /* 0x000000ffff037224 */ /* 0x000fe400078e0018 */
[----:B------:R-:W-:Y:S02]  /*313c0*/  IMAD.MOV.U32 R46, RZ, RZ, R31 ;  /* 0x000000ffff2e7224 */ /* 0x000fe400078e001f */
[----:B------:R-:W-:-:S07]  /*313d0*/  IMAD.MOV.U32 R24, RZ, RZ, R29 ;  /* 0x000000ffff187224 */ /* 0x000fce00078e001d */
.L_x_17709:
[----:B------:R-:W-:Y:S05]  /*313e0*/  BSYNC B1 ;  /* 0x0000000000017941 */ /* 0x000fea0003800000 */
.L_x_17707:
        /* <DEDUP_REMOVED lines=9> */
.L_x_17711:
[----:B------:R-:W-:Y:S01]  /*31480*/  MOV R29, R27 ;  /* 0x0000001b001d7202 */ /* 0x000fe20000000f00 */
[----:B------:R-:W-:Y:S02]  /*31490*/  IMAD.MOV.U32 R12, RZ, RZ, R3 ;  /* 0x000000ffff0c7224 */ /* 0x000fe400078e0003 */
[----:B------:R-:W-:Y:S02]  /*314a0*/  IMAD.MOV.U32 R27, RZ, RZ, R18 ;  /* 0x000000ffff1b7224 */ /* 0x000fe400078e0012 */
[----:B------:R-:W-:-:S07]  /*314b0*/  IMAD.MOV.U32 R3, RZ, RZ, R2 ;  /* 0x000000ffff037224 */ /* 0x000fce00078e0002 */
.L_x_17712:
[----:B------:R-:W-:Y:S05]  /*314c0*/  BSYNC B1 ;  /* 0x0000000000017941 */ /* 0x000fea0003800000 */
.L_x_17710:
        /* <DEDUP_REMOVED lines=9> */
.L_x_17714:
[----:B------:R-:W-:Y:S01]  /*31560*/  MOV R18, R29 ;  /* 0x0000001d00127202 */ /* 0x000fe20000000f00 */
[----:B------:R-:W-:Y:S02]  /*31570*/  IMAD.MOV.U32 R2, RZ, RZ, R12 ;  /* 0x000000ffff027224 */ /* 0x000fe400078e000c */
[----:B------:R-:W-:Y:S02]  /*31580*/  IMAD.MOV.U32 R29, RZ, RZ, R0 ;  /* 0x000000ffff1d7224 */ /* 0x000fe400078e0000 */
[----:B------:R-:W-:-:S07]  /*31590*/  IMAD.MOV.U32 R12, RZ, RZ, R17 ;  /* 0x000000ffff0c7224 */ /* 0x000fce00078e0011 */
.L_x_17715:
[----:B------:R-:W-:Y:S05]  /*315a0*/  BSYNC B1 ;  /* 0x0000000000017941 */ /* 0x000fea0003800000 */
.L_x_17713:
        /* <DEDUP_REMOVED lines=9> */
.L_x_17717:
[----:B------:R-:W-:Y:S01]  /*31640*/  MOV R17, R18 ;  /* 0x0000001200117202 */ /* 0x000fe20000000f00 */
[----:B------:R-:W-:Y:S02]  /*31650*/  IMAD.MOV.U32 R0, RZ, RZ, R2 ;  /* 0x000000ffff007224 */ /* 0x000fe400078e0002 */
[----:B------:R-:W-:Y:S02]  /*31660*/  IMAD.MOV.U32 R18, RZ, RZ, R33 ;  /* 0x000000ffff127224 */ /* 0x000fe400078e0021 */
[----:B------:R-:W-:-:S07]  /*31670*/  IMAD.MOV.U32 R2, RZ, RZ, R19 ;  /* 0x000000ffff027224 */ /* 0x000fce00078e0013 */
.L_x_17718:
[----:B------:R-:W-:Y:S05]  /*31680*/  BSYNC B1 ;  /* 0x0000000000017941 */ /* 0x000fea0003800000 */
.L_x_17716:
        /* <DEDUP_REMOVED lines=9> */
.L_x_17720:
[----:B------:R-:W-:Y:S01]  /*31720*/  MOV R31, R17 ;  /* 0x00000011001f7202 */ /* 0x000fe20000000f00 */
[----:B------:R-:W-:Y:S02]  /*31730*/  IMAD.MOV.U32 R19, RZ, RZ, R0 ;  /* 0x000000ffff137224 */ /* 0x000fe400078e0000 */
[----:B------:R-:W-:Y:S02]  /*31740*/  IMAD.MOV.U32 R17, RZ, RZ, R28 ;  /* 0x000000ffff117224 */ /* 0x000fe400078e001c */
[----:B------:R-:W-:-:S07]  /*31750*/  IMAD.MOV.U32 R0, RZ, RZ, R7 ;  /* 0x000000ffff007224 */ /* 0x000fce00078e0007 */
.L_x_17721:
[----:B------:R-:W-:Y:S05]  /*31760*/  BSYNC B1 ;  /* 0x0000000000017941 */ /* 0x000fea0003800000 */
.L_x_17719:
        /* <DEDUP_REMOVED lines=9> */
.L_x_17723:
[----:B------:R-:W-:Y:S01]  /*31800*/  MOV R26, R31 ;  /* 0x0000001f001a7202 */ /* 0x000fe20000000f00 */
[----:B------:R-:W-:Y:S02]  /*31810*/  IMAD.MOV.U32 R7, RZ, RZ, R19 ;  /* 0x000000ffff077224 */ /* 0x000fe400078e0013 */
[----:B------:R-:W-:Y:S02]  /*31820*/  IMAD.MOV.U32 R31, RZ, RZ, R22 ;  /* 0x000000ffff1f7224 */ /* 0x000fe400078e0016 */
[----:B------:R-:W-:-:S07]  /*31830*/  IMAD.MOV.U32 R19, RZ, RZ, R6 ;  /* 0x000000ffff137224 */ /* 0x000fce00078e0006 */
.L_x_17724:
[----:B------:R-:W-:Y:S05]  /*31840*/  BSYNC B1 ;  /* 0x0000000000017941 */ /* 0x000fea0003800000 */
.L_x_17722:
        /* <DEDUP_REMOVED lines=9> */
.L_x_17726:
[----:B------:R-:W-:Y:S01]  /*318e0*/  MOV R22, R26 ;  /* 0x0000001a00167202 */ /* 0x000fe20000000f00 */
[----:B------:R-:W-:Y:S02]  /*318f0*/  IMAD.MOV.U32 R6, RZ, RZ, R7 ;  /* 0x000000ffff067224 */ /* 0x000fe400078e0007 */
[----:B------:R-:W-:Y:S02]  /*31900*/  IMAD.MOV.U32 R26, RZ, RZ, R5 ;  /* 0x000000ffff1a7224 */ /* 0x000fe400078e0005 */
[----:B------:R-:W-:-:S07]  /*31910*/  IMAD.MOV.U32 R7, RZ, RZ, R4 ;  /* 0x000000ffff077224 */ /* 0x000fce00078e0004 */
.L_x_17727:
[----:B------:R-:W-:Y:S05]  /*31920*/  BSYNC B1 ;  /* 0x0000000000017941 */ /* 0x000fea0003800000 */
.L_x_17725:
        /* <DEDUP_REMOVED lines=9> */
.L_x_17729:
[----:B------:R-:W-:Y:S01]  /*319c0*/  MOV R5, R22 ;  /* 0x0000001600057202 */ /* 0x000fe20000000f00 */
[----:B------:R-:W-:Y:S02]  /*319d0*/  IMAD.MOV.U32 R4, RZ, RZ, R6 ;  /* 0x000000ffff047224 */ /* 0x000fe400078e0006 */
[----:B------:R-:W-:Y:S02]  /*319e0*/  IMAD.MOV.U32 R22, RZ, RZ, R21 ;  /* 0x000000ffff167224 */ /* 0x000fe400078e0015 */
[----:B------:R-:W-:-:S07]  /*319f0*/  IMAD.MOV.U32 R6, RZ, RZ, R11 ;  /* 0x000000ffff067224 */ /* 0x000fce00078e000b */
.L_x_17730:
[----:B------:R-:W-:Y:S05]  /*31a00*/  BSYNC B1 ;  /* 0x0000000000017941 */ /* 0x000fea0003800000 */
.L_x_17728:
        /* <DEDUP_REMOVED lines=9> */
.L_x_17732:
[----:B------:R-:W-:Y:S01]  /*31aa0*/  MOV R21, R5 ;  /* 0x0000000500157202 */ /* 0x000fe20000000f00 */
[----:B------:R-:W-:Y:S02]  /*31ab0*/  IMAD.MOV.U32 R11, RZ, RZ, R4 ;  /* 0x000000ffff0b7224 */ /* 0x000fe400078e0004 */
[----:B------:R-:W-:Y:S02]  /*31ac0*/  IMAD.MOV.U32 R5, RZ, RZ, R10 ;  /* 0x000000ffff057224 */ /* 0x000fe400078e000a */
[----:B------:R-:W-:-:S07]  /*31ad0*/  IMAD.MOV.U32 R4, RZ, RZ, R9 ;  /* 0x000000ffff047224 */ /* 0x000fce00078e0009 */
.L_x_17733:
[----:B------:R-:W-:Y:S05]  /*31ae0*/  BSYNC B1 ;  /* 0x0000000000017941 */ /* 0x000fea0003800000 */
.L_x_17731:
        /* <DEDUP_REMOVED lines=16> */
.L_x_17735:
[----:B------:R-:W-:Y:S02]  /*31bf0*/  IMAD.MOV.U32 R33, RZ, RZ, R16 ;  /* 0x000000ffff217224 */ /* 0x000fe400078e0010 */
[----:B------:R-:W-:Y:S02]  /*31c00*/  IMAD.MOV.U32 R9, RZ, RZ, R64 ;  /* 0x000000ffff097224 */ /* 0x000fe400078e0040 */
[----:B------:R-:W-:Y:S02]  /*31c10*/  IMAD.MOV.U32 R64, RZ, RZ, R35 ;  /* 0x000000ffff407224 */ /* 0x000fe400078e0023 */
[----:B------:R-:W-:-:S07]  /*31c20*/  IMAD.MOV.U32 R16, RZ, RZ, R55 ;  /* 0x000000ffff107224 */ /* 0x000fce00078e0037 */
.L_x_17736:
[----:B------:R-:W-:Y:S05]  /*31c30*/  BSYNC B1 ;  /* 0x0000000000017941 */ /* 0x000fea0003800000 */
.L_x_17734:
        /* <DEDUP_REMOVED lines=9> */
.L_x_17738:
[----:B------:R-:W-:Y:S02]  /*31cd0*/  IMAD.MOV.U32 R28, RZ, RZ, R33 ;  /* 0x000000ffff1c7224 */ /* 0x000fe400078e0021 */
[----:B------:R-:W-:Y:S02]  /*31ce0*/  IMAD.MOV.U32 R10, RZ, RZ, R9 ;  /* 0x000000ffff0a7224 */ /* 0x000fe400078e0009 */
[----:B------:R-:W-:Y:S02]  /*31cf0*/  IMAD.MOV.U32 R33, RZ, RZ, R20 ;  /* 0x000000ffff217224 */ /* 0x000fe400078e0014 */
[----:B------:R-:W-:-:S07]  /*31d00*/  IMAD.MOV.U32 R9, RZ, RZ, R8 ;  /* 0x000000ffff097224 */ /* 0x000fce00078e0008 */
.L_x_17739:
[----:B------:R-:W-:Y:S05]  /*31d10*/  BSYNC B1 ;  /* 0x0000000000017941 */ /* 0x000fea0003800000 */
.L_x_17737:
        /* <DEDUP_REMOVED lines=9> */
.L_x_17741:
[----:B------:R-:W-:Y:S02]  /*31db0*/  IMAD.MOV.U32 R53, RZ, RZ, R28 ;  /* 0x000000ffff357224 */ /* 0x000fe400078e001c */
[----:B------:R-:W-:Y:S02]  /*31dc0*/  IMAD.MOV.U32 R35, RZ, RZ, R10 ;  /* 0x000000ffff237224 */ /* 0x000fe400078e000a */
[----:B------:R-:W-:Y:S02]  /*31dd0*/  IMAD.MOV.U32 R28, RZ, RZ, R23 ;  /* 0x000000ffff1c7224 */ /* 0x000fe400078e0017 */
[----:B------:R-:W-:-:S07]  /*31de0*/  IMAD.MOV.U32 R10, RZ, RZ, R15 ;  /* 0x000000ffff0a7224 */ /* 0x000fce00078e000f */
.L_x_17742:
[----:B------:R-:W-:Y:S05]  /*31df0*/  BSYNC B1 ;  /* 0x0000000000017941 */ /* 0x000fea0003800000 */
.L_x_17740:
        /* <DEDUP_REMOVED lines=9> */
.L_x_17744:
[----:B------:R-:W-:Y:S02]  /*31e90*/  IMAD.MOV.U32 R20, RZ, RZ, R53 ;  /* 0x000000ffff147224 */ /* 0x000fe400078e0035 */
[----:B------:R-:W-:Y:S02]  /*31ea0*/  IMAD.MOV.U32 R8, RZ, RZ, R35 ;  /* 0x000000ffff087224 */ /* 0x000fe400078e0023 */
[----:B------:R-:W-:Y:S02]  /*31eb0*/  IMAD.MOV.U32 R53, RZ, RZ, R30 ;  /* 0x000000ffff357224 */ /* 0x000fe400078e001e */
[----:B------:R-:W-:-:S07]  /*31ec0*/  IMAD.MOV.U32 R35, RZ, RZ, R14 ;  /* 0x000000ffff237224 */ /* 0x000fce00078e000e */
.L_x_17745:
[----:B------:R-:W-:Y:S05]  /*31ed0*/  BSYNC B1 ;  /* 0x0000000000017941 */ /* 0x000fea0003800000 */
.L_x_17743:
        /* <DEDUP_REMOVED lines=9> */
.L_x_17747:
[----:B------:R-:W-:Y:S02]  /*31f70*/  IMAD.MOV.U32 R23, RZ, RZ, R20 ;  /* 0x000000ffff177224 */ /* 0x000fe400078e0014 */
[----:B------:R-:W-:Y:S02]  /*31f80*/  IMAD.MOV.U32 R15, RZ, RZ, R8 ;  /* 0x000000ffff0f7224 */ /* 0x000fe400078e0008 */
[----:B------:R-:W-:Y:S02]  /*31f90*/  IMAD.MOV.U32 R20, RZ, RZ, R25 ;  /* 0x000000ffff147224 */ /* 0x000fe400078e0019 */
[----:B------:R-:W-:-:S07]  /*31fa0*/  IMAD.MOV.U32 R8, RZ, RZ, R13 ;  /* 0x000000ffff087224 */ /* 0x000fce00078e000d */
.L_x_17748:
[----:B------:R-:W-:Y:S05]  /*31fb0*/  BSYNC B1 ;  /* 0x0000000000017941 */ /* 0x000fea0003800000 */
.L_x_17746:
        /* <DEDUP_REMOVED lines=9> */
.L_x_17750:
[----:B------:R-:W-:Y:S02]  /*32050*/  IMAD.MOV.U32 R30, RZ, RZ, R23 ;  /* 0x000000ffff1e7224 */ /* 0x000fe400078e0017 */
[----:B------:R-:W-:Y:S02]  /*32060*/  IMAD.MOV.U32 R14, RZ, RZ, R15 ;  /* 0x000000ffff0e7224 */ /* 0x000fe400078e000f */
[----:B------:R-:W-:Y:S02]  /*32070*/  IMAD.MOV.U32 R23, RZ, RZ, R46 ;  /* 0x000000ffff177224 */ /* 0x000fe400078e002e */
[----:B------:R-:W-:-:S07]  /*32080*/  IMAD.MOV.U32 R15, RZ, RZ, R24 ;  /* 0x000000ffff0f7224 */ /* 0x000fce00078e0018 */
.L_x_17751:
[----:B------:R-:W-:Y:S05]  /*32090*/  BSYNC B1 ;  /* 0x0000000000017941 */ /* 0x000fea0003800000 */
.L_x_17749:
        /* <DEDUP_REMOVED lines=9> */
.L_x_17753:
[----:B------:R-:W-:Y:S02]  /*32130*/  IMAD.MOV.U32 R24, RZ, RZ, R30 ;  /* 0x000000ffff187224 */ /* 0x000fe400078e001e */
[----:B------:R-:W-:Y:S02]  /*32140*/  IMAD.MOV.U32 R13, RZ, RZ, R14 ;  /* 0x000000ffff0d7224 */ /* 0x000fe400078e000e */
[----:B------:R-:W-:Y:S02]  /*32150*/  IMAD.MOV.U32 R30, RZ, RZ, R27 ;  /* 0x000000ffff1e7224 */ /* 0x000fe400078e001b */
[----:B------:R-:W-:-:S07]  /*32160*/  IMAD.MOV.U32 R14, RZ, RZ, R3 ;  /* 0x000000ffff0e7224 */ /* 0x000fce00078e0003 */
.L_x_17754:
[----:B------:R-:W-:Y:S05]  /*32170*/  BSYNC B1 ;  /* 0x0000000000017941 */ /* 0x000fea0003800000 */
.L_x_17752:
        /* <DEDUP_REMOVED lines=9> */
.L_x_17756:
[----:B------:R-:W-:Y:S02]  /*32210*/  IMAD.MOV.U32 R25, RZ, RZ, R24 ;  /* 0x000000ffff197224 */ /* 0x000fe400078e0018 */
[----:B------:R-:W-:Y:S02]  /*32220*/  IMAD.MOV.U32 R3, RZ, RZ, R13 ;  /* 0x000000ffff037224 */ /* 0x000fe400078e000d */
[----:B------:R-:W-:Y:S02]  /*32230*/  IMAD.MOV.U32 R24, RZ, RZ, R29 ;  /* 0x000000ffff187224 */ /* 0x000fe400078e001d */
[----:B------:R-:W-:-:S07]  /*32240*/  IMAD.MOV.U32 R13, RZ, RZ, R12 ;  /* 0x000000ffff0d7224 */ /* 0x000fce00078e000c */
.L_x_17757:
[----:B------:R-:W-:Y:S05]  /*32250*/  BSYNC B1 ;  /* 0x0000000000017941 */ /* 0x000fea0003800000 */
.L_x_17755:
        /* <DEDUP_REMOVED lines=9> */
.L_x_17759:
[----:B------:R-:W-:Y:S02]  /*322f0*/  IMAD.MOV.U32 R12, RZ, RZ, R25 ;  /* 0x000000ffff0c7224 */ /* 0x000fe400078e0019 */
[----:B------:R-:W-:Y:S02]  /*32300*/  IMAD.MOV.U32 R27, RZ, RZ, R3 ;  /* 0x000000ffff1b7224 */ /* 0x000fe400078e0003 */
[----:B------:R-:W-:Y:S02]  /*32310*/  IMAD.MOV.U32 R25, RZ, RZ, R18 ;  /* 0x000000ffff197224 */ /* 0x000fe400078e0012 */
[----:B------:R-:W-:-:S07]  /*32320*/  IMAD.MOV.U32 R3, RZ, RZ, R2 ;  /* 0x000000ffff037224 */ /* 0x000fce00078e0002 */
.L_x_17760:
[----:B------:R-:W-:Y:S05]  /*32330*/  BSYNC B1 ;  /* 0x0000000000017941 */ /* 0x000fea0003800000 */
.L_x_17758:
        /* <DEDUP_REMOVED lines=9> */
.L_x_17762:
[----:B------:R-:W-:Y:S02]  /*323d0*/  IMAD.MOV.U32 R18, RZ, RZ, R12 ;  /* 0x000000ffff127224 */ /* 0x000fe400078e000c */
[----:B------:R-:W-:Y:S02]  /*323e0*/  IMAD.MOV.U32 R2, RZ, RZ, R27 ;  /* 0x000000ffff027224 */ /* 0x000fe400078e001b */
[----:B------:R-:W-:Y:S02]  /*323f0*/  IMAD.MOV.U32 R12, RZ, RZ, R17 ;  /* 0x000000ffff0c7224 */ /* 0x000fe400078e0011 */
[----:B------:R-:W-:-:S07]  /*32400*/  IMAD.MOV.U32 R27, RZ, RZ, R0 ;  /* 0x000000ffff1b7224 */ /* 0x000fce00078e0000 */
.L_x_17763:
[----:B------:R-:W-:Y:S05]  /*32410*/  BSYNC B1 ;  /* 0x0000000000017941 */ /* 0x000fea0003800000 */
.L_x_17761:
        /* <DEDUP_REMOVED lines=9> */
.L_x_17765:
[----:B------:R-:W-:Y:S02]  /*324b0*/  IMAD.MOV.U32 R17, RZ, RZ, R18 ;  /* 0x000000ffff117224 */ /* 0x000fe400078e0012 */
[----:B------:R-:W-:Y:S02]  /*324c0*/  IMAD.MOV.U32 R0, RZ, RZ, R2 ;  /* 0x000000ffff007224 */ /* 0x000fe400078e0002 */
[----:B------:R-:W-:Y:S02]  /*324d0*/  IMAD.MOV.U32 R18, RZ, RZ, R31 ;  /* 0x000000ffff127224 */ /* 0x000fe400078e001f */
[----:B------:R-:W-:-:S07]  /*324e0*/  IMAD.MOV.U32 R2, RZ, RZ, R19 ;  /* 0x000000ffff027224 */ /* 0x000fce00078e0013 */
.L_x_17766:
[----:B------:R-:W-:Y:S05]  /*324f0*/  BSYNC B1 ;  /* 0x0000000000017941 */ /* 0x000fea0003800000 */
.L_x_17764:
        /* <DEDUP_REMOVED lines=9> */
.L_x_17768:
[----:B------:R-:W-:Y:S02]  /*32590*/  IMAD.MOV.U32 R29, RZ, RZ, R17 ;  /* 0x000000ffff1d7224 */ /* 0x000fe400078e0011 */
[----:B------:R-:W-:Y:S02]  /*325a0*/  IMAD.MOV.U32 R19, RZ, RZ, R0 ;  /* 0x000000ffff137224 */ /* 0x000fe400078e0000 */
[----:B------:R-:W-:Y:S02]  /*325b0*/  IMAD.MOV.U32 R17, RZ, RZ, R26 ;  /* 0x000000ffff117224 */ /* 0x000fe400078e001a */
[----:B------:R-:W-:-:S07]  /*325c0*/  IMAD.MOV.U32 R0, RZ, RZ, R7 ;  /* 0x000000ffff007224 */ /* 0x000fce00078e0007 */
.L_x_17769:
[----:B------:R-:W-:Y:S05]  /*325d0*/  BSYNC B1 ;  /* 0x0000000000017941 */ /* 0x000fea0003800000 */
.L_x_17767:
        /* <DEDUP_REMOVED lines=9> */
.L_x_17771:
[----:B------:R-:W-:Y:S02]  /*32670*/  IMAD.MOV.U32 R26, RZ, RZ, R29 ;  /* 0x000000ffff1a7224 */ /* 0x000fe400078e001d */
[----:B------:R-:W-:Y:S02]  /*32680*/  IMAD.MOV.U32 R7, RZ, RZ, R19 ;  /* 0x000000ffff077224 */ /* 0x000fe400078e0013 */
[----:B------:R-:W-:Y:S02]  /*32690*/  IMAD.MOV.U32 R29, RZ, RZ, R22 ;  /* 0x000000ffff1d7224 */ /* 0x000fe400078e0016 */
[----:B------:R-:W-:-:S07]  /*326a0*/  IMAD.MOV.U32 R19, RZ, RZ, R6 ;  /* 0x000000ffff137224 */ /* 0x000fce00078e0006 */
.L_x_17772:
[----:B------:R-:W-:Y:S05]  /*326b0*/  BSYNC B1 ;  /* 0x0000000000017941 */ /* 0x000fea0003800000 */
.L_x_17770:
        /* <DEDUP_REMOVED lines=9> */
.L_x_17774:
[----:B------:R-:W-:Y:S02]  /*32750*/  IMAD.MOV.U32 R22, RZ, RZ, R26 ;  /* 0x000000ffff167224 */ /* 0x000fe400078e001a */
[----:B------:R-:W-:Y:S02]  /*32760*/  IMAD.MOV.U32 R6, RZ, RZ, R7 ;  /* 0x000000ffff067224 */ /* 0x000fe400078e0007 */
[----:B------:R-:W-:Y:S02]  /*32770*/  IMAD.MOV.U32 R26, RZ, RZ, R5 ;  /* 0x000000ffff1a7224 */ /* 0x000fe400078e0005 */
[----:B------:R-:W-:-:S07]  /*32780*/  IMAD.MOV.U32 R7, RZ, RZ, R4 ;  /* 0x000000ffff077224 */ /* 0x000fce00078e0004 */
.L_x_17775:
[----:B------:R-:W-:Y:S05]  /*32790*/  BSYNC B1 ;  /* 0x0000000000017941 */ /* 0x000fea0003800000 */
.L_x_17773:
        /* <DEDUP_REMOVED lines=9> */
.L_x_17777:
[----:B------:R-:W-:Y:S02]  /*32830*/  IMAD.MOV.U32 R5, RZ, RZ, R22 ;  /* 0x000000ffff057224 */ /* 0x000fe400078e0016 */
[----:B------:R-:W-:Y:S02]  /*32840*/  IMAD.MOV.U32 R4, RZ, RZ, R6 ;  /* 0x000000ffff047224 */ /* 0x000fe400078e0006 */
[----:B------:R-:W-:Y:S02]  /*32850*/  IMAD.MOV.U32 R22, RZ, RZ, R21 ;  /* 0x000000ffff167224 */ /* 0x000fe400078e0015 */
[----:B------:R-:W-:-:S07]  /*32860*/  IMAD.MOV.U32 R6, RZ, RZ, R11 ;  /* 0x000000ffff067224 */ /* 0x000fce00078e000b */
.L_x_17778:
[----:B------:R-:W-:Y:S05]  /*32870*/  BSYNC B1 ;  /* 0x0000000000017941 */ /* 0x000fea0003800000 */
.L_x_17776:
        /* <DEDUP_REMOVED lines=16> */
.L_x_17780:
[----:B------:R-:W-:Y:S02]  /*32980*/  IMAD.MOV.U32 R21, RZ, RZ, R16 ;  /* 0x000000ffff157224 */ /* 0x000fe400078e0010 */
[----:B------:R-:W-:Y:S01]  /*32990*/  IMAD.MOV.U32 R11, RZ, RZ, R64 ;  /* 0x000000ffff0b7224 */ /* 0x000fe200078e0040 */
[----:B------:R-:W-:Y:S01]  /*329a0*/  MOV R64, R9 ;  /* 0x0000000900407202 */ /* 0x000fe20000000f00 */
[----:B------:R-:W-:-:S07]  /*329b0*/  IMAD.MOV.U32 R16, RZ, RZ, R33 ;  /* 0x000000ffff107224 */ /* 0x000fce00078e0021 */
.L_x_17781:
[----:B------:R-:W-:Y:S05]  /*329c0*/  BSYNC B1 ;  /* 0x0000000000017941 */ /* 0x000fea0003800000 */
.L_x_17779:
        /* <DEDUP_REMOVED lines=9> */
.L_x_17783:
[----:B------:R-:W-:Y:S01]  /*32a60*/  IMAD.MOV.U32 R44, RZ, RZ, R21 ;  /* 0x000000ffff2c7224 */ /* 0x000fe200078e0015 */
[----:B------:R-:W-:Y:S01]  /*32a70*/  MOV R21, R28 ;  /* 0x0000001c00157202 */ /* 0x000fe20000000f00 */
[----:B------:R-:W-:Y:S02]  /*32a80*/  IMAD.MOV.U32 R42, RZ, RZ, R11 ;  /* 0x000000ffff2a7224 */ /* 0x000fe400078e000b */
[----:B------:R-:W-:-:S07]  /*32a90*/  IMAD.MOV.U32 R11, RZ, RZ, R10 ;  /* 0x000000ffff0b7224 */ /* 0x000fce00078e000a */
.L_x_17784:
[----:B------:R-:W-:Y:S05]  /*32aa0*/  BSYNC B1 ;  /* 0x0000000000017941 */ /* 0x000fea0003800000 */
.L_x_17782:
        /* <DEDUP_REMOVED lines=9> */
.L_x_17786:
[----:B------:R-:W-:Y:S01]  /*32b40*/  IMAD.MOV.U32 R31, RZ, RZ, R44 ;  /* 0x000000ffff1f7224 */ /* 0x000fe200078e002c */
[----:B------:R-:W-:Y:S01]  /*32b50*/  MOV R44, R53 ;  /* 0x00000035002c7202 */ /* 0x000fe20000000f00 */
[----:B------:R-:W-:Y:S02]  /*32b60*/  IMAD.MOV.U32 R9, RZ, RZ, R42 ;  /* 0x000000ffff097224 */ /* 0x000fe400078e002a */
[----:B------:R-:W-:-:S07]  /*32b70*/  IMAD.MOV.U32 R42, RZ, RZ, R35 ;  /* 0x000000ffff2a7224 */ /* 0x000fce00078e0023 */
.L_x_17787:
[----:B------:R-:W-:Y:S05]  /*32b80*/  BSYNC B1 ;  /* 0x0000000000017941 */ /* 0x000fea0003800000 */
.L_x_17785:
        /* <DEDUP_REMOVED lines=9> */
.L_x_17789:
[----:B------:R-:W-:Y:S01]  /*32c20*/  IMAD.MOV.U32 R28, RZ, RZ, R31 ;  /* 0x000000ffff1c7224 */ /* 0x000fe200078e001f */
[----:B------:R-:W-:Y:S01]  /*32c30*/  MOV R31, R20 ;  /* 0x00000014001f7202 */ /* 0x000fe20000000f00 */
[----:B------:R-:W-:Y:S02]  /*32c40*/  IMAD.MOV.U32 R10, RZ, RZ, R9 ;  /* 0x000000ffff0a7224 */ /* 0x000fe400078e0009 */
[----:B------:R-:W-:-:S07]  /*32c50*/  IMAD.MOV.U32 R9, RZ, RZ, R8 ;  /* 0x000000ffff097224 */ /* 0x000fce00078e0008 */
.L_x_17790:
[----:B------:R-:W-:Y:S05]  /*32c60*/  BSYNC B1 ;  /* 0x0000000000017941 */ /* 0x000fea0003800000 */
.L_x_17788:
        /* <DEDUP_REMOVED lines=9> */
.L_x_17792:
[----:B------:R-:W-:Y:S01]  /*32d00*/  IMAD.MOV.U32 R35, RZ, RZ, R28 ;  /* 0x000000ffff237224 */ /* 0x000fe200078e001c */
[----:B------:R-:W-:Y:S01]  /*32d10*/  MOV R28, R23 ;  /* 0x00000017001c7202 */ /* 0x000fe20000000f00 */
[----:B------:R-:W-:Y:S02]  /*32d20*/  IMAD.MOV.U32 R33, RZ, RZ, R10 ;  /* 0x000000ffff217224 */ /* 0x000fe400078e000a */
[----:B------:R-:W-:-:S07]  /*32d30*/  IMAD.MOV.U32 R10, RZ, RZ, R15 ;  /* 0x000000ffff0a7224 */ /* 0x000fce00078e000f */
.L_x_17793:
[----:B------:R-:W-:Y:S05]  /*32d40*/  BSYNC B1 ;  /* 0x0000000000017941 */ /* 0x000fea0003800000 */
.L_x_17791:
        /* <DEDUP_REMOVED lines=9> */
.L_x_17795:
[----:B------:R-:W-:Y:S01]  /*32de0*/  IMAD.MOV.U32 R15, RZ, RZ, R35 ;  /* 0x000000ffff0f7224 */ /* 0x000fe200078e0023 */
[----:B------:R-:W-:Y:S01]  /*32df0*/  MOV R35, R30 ;  /* 0x0000001e00237202 */ /* 0x000fe20000000f00 */
[----:B------:R-:W-:Y:S02]  /*32e00*/  IMAD.MOV.U32 R8, RZ, RZ, R33 ;  /* 0x000000ffff087224 */ /* 0x000fe400078e0021 */
[----:B------:R-:W-:-:S07]  /*32e10*/  IMAD.MOV.U32 R33, RZ, RZ, R14 ;  /* 0x000000ffff217224 */ /* 0x000fce00078e000e */
.L_x_17796:
[----:B------:R-:W-:Y:S05]  /*32e20*/  BSYNC B1 ;  /* 0x0000000000017941 */ /* 0x000fea0003800000 */
.L_x_17794:
        /* <DEDUP_REMOVED lines=9> */
.L_x_17798:
[----:B------:R-:W-:Y:S01]  /*32ec0*/  IMAD.MOV.U32 R20, RZ, RZ, R15 ;  /* 0x000000ffff147224 */ /* 0x000fe200078e000f */
[----:B------:R-:W-:Y:S01]  /*32ed0*/  MOV R15, R24 ;  /* 0x00000018000f7202 */ /* 0x000fe20000000f00 */
[----:B------:R-:W-:Y:S02]  /*32ee0*/  IMAD.MOV.U32 R14, RZ, RZ, R8 ;  /* 0x000000ffff0e7224 */ /* 0x000fe400078e0008 */
[----:B------:R-:W-:-:S07]  /*32ef0*/  IMAD.MOV.U32 R8, RZ, RZ, R13 ;  /* 0x000000ffff087224 */ /* 0x000fce00078e000d */
.L_x_17799:
[----:B------:R-:W-:Y:S05]  /*32f00*/  BSYNC B1 ;  /* 0x0000000000017941 */ /* 0x000fea0003800000 */
.L_x_17797:
        /* <DEDUP_REMOVED lines=9> */
.L_x_17801:
[----:B------:R-:W-:Y:S01]  /*32fa0*/  IMAD.MOV.U32 R13, RZ, RZ, R20 ;  /* 0x000000ffff0d7224 */ /* 0x000fe200078e0014 */
[----:B------:R-:W-:Y:S01]  /*32fb0*/  MOV R20, R25 ;  /* 0x0000001900147202 */ /* 0x000fe20000000f00 */
[----:B------:R-:W-:Y:S02]  /*32fc0*/  IMAD.MOV.U32 R24, RZ, RZ, R14 ;  /* 0x000000ffff187224 */ /* 0x000fe400078e000e */
[----:B------:R-:W-:-:S07]  /*32fd0*/  IMAD.MOV.U32 R14, RZ, RZ, R3 ;  /* 0x000000ffff0e7224 */ /* 0x000fce00078e0003 */
.L_x_17802:
[----:B------:R-:W-:Y:S05]  /*32fe0*/  BSYNC B1 ;  /* 0x0000000000017941 */ /* 0x000fea0003800000 */
.L_x_17800:
        /* <DEDUP_REMOVED lines=9> */
.L_x_17804:
[----:B------:R-:W-:Y:S01]  /*33080*/  IMAD.MOV.U32 R23, RZ, RZ, R13 ;  /* 0x000000ffff177224 */ /* 0x000fe200078e000d */
[----:B------:R-:W-:Y:S01]  /*33090*/  MOV R13, R12 ;  /* 0x0000000c000d7202 */ /* 0x000fe20000000f00 */
[----:B------:R-:W-:Y:S02]  /*330a0*/  IMAD.MOV.U32 R3, RZ, RZ, R24 ;  /* 0x000000ffff037224 */ /* 0x000fe400078e0018 */
[----:B------:R-:W-:-:S07]  /*330b0*/  IMAD.MOV.U32 R24, RZ, RZ, R27 ;  /* 0x000000ffff187224 */ /* 0x000fce00078e001b */
.L_x_17805:
[----:B------:R-:W-:Y:S05]  /*330c0*/  BSYNC B1 ;  /* 0x0000000000017941 */ /* 0x000fea0003800000 */
.L_x_17803:
        /* <DEDUP_REMOVED lines=9> */
.L_x_17807:
[----:B------:R-:W-:Y:S01]  /*33160*/  IMAD.MOV.U32 R12, RZ, RZ, R23 ;  /* 0x000000ffff0c7224 */ /* 0x000fe200078e0017 */
[----:B------:R-:W-:Y:S01]  /*33170*/  MOV R23, R18 ;  /* 0x0000001200177202 */ /* 0x000fe20000000f00 */
[----:B------:R-:W-:Y:S02]  /*33180*/  IMAD.MOV.U32 R25, RZ, RZ, R3 ;  /* 0x000000ffff197224 */ /* 0x000fe400078e0003 */
[----:B------:R-:W-:-:S07]  /*33190*/  IMAD.MOV.U32 R3, RZ, RZ, R2 ;  /* 0x000000ffff037224 */ /* 0x000fce00078e0002 */
.L_x_17808:
[----:B------:R-:W-:Y:S05]  /*331a0*/  BSYNC B1 ;  /* 0x0000000000017941 */ /* 0x000fea0003800000 */
.L_x_17806:
        /* <DEDUP_REMOVED lines=9> */
.L_x_17810:
[----:B------:R-:W-:Y:S01]  /*33240*/  IMAD.MOV.U32 R18, RZ, RZ, R12 ;  /* 0x000000ffff127224 */ /* 0x000fe200078e000c */
[----:B------:R-:W-:Y:S01]  /*33250*/  MOV R12, R17 ;  /* 0x00000011000c7202 */ /* 0x000fe20000000f00 */
[----:B------:R-:W-:Y:S02]  /*33260*/  IMAD.MOV.U32 R2, RZ, RZ, R25 ;  /* 0x000000ffff027224 */ /* 0x000fe400078e0019 */
[----:B------:R-:W-:-:S07]  /*33270*/  IMAD.MOV.U32 R25, RZ, RZ, R0 ;  /* 0x000000ffff197224 */ /* 0x000fce00078e0000 */
.L_x_17811:
[----:B------:R-:W-:Y:S05]  /*33280*/  BSYNC B1 ;  /* 0x0000000000017941 */ /* 0x000fea0003800000 */
.L_x_17809:
        /* <DEDUP_REMOVED lines=9> */
.L_x_17813:
[----:B------:R-:W-:Y:S01]  /*33320*/  IMAD.MOV.U32 R17, RZ, RZ, R18 ;  /* 0x000000ffff117224 */ /* 0x000fe200078e0012 */
[----:B------:R-:W-:Y:S01]  /*33330*/  MOV R18, R29 ;  /* 0x0000001d00127202 */ /* 0x000fe20000000f00 */
[----:B------:R-:W-:Y:S02]  /*33340*/  IMAD.MOV.U32 R0, RZ, RZ, R2 ;  /* 0x000000ffff007224 */ /* 0x000fe400078e0002 */
[----:B------:R-:W-:-:S07]  /*33350*/  IMAD.MOV.U32 R2, RZ, RZ, R19 ;  /* 0x000000ffff027224 */ /* 0x000fce00078e0013 */
.L_x_17814:
[----:B------:R-:W-:Y:S05]  /*33360*/  BSYNC B1 ;  /* 0x0000000000017941 */ /* 0x000fea0003800000 */
.L_x_17812:
        /* <DEDUP_REMOVED lines=9> */
.L_x_17816:
[----:B------:R-:W-:Y:S01]  /*33400*/  IMAD.MOV.U32 R27, RZ, RZ, R17 ;  /* 0x000000ffff1b7224 */ /* 0x000fe200078e0011 */
[----:B------:R-:W-:Y:S01]  /*33410*/  MOV R17, R26 ;  /* 0x0000001a00117202 */ /* 0x000fe20000000f00 */
[----:B------:R-:W-:Y:S02]  /*33420*/  IMAD.MOV.U32 R19, RZ, RZ, R0 ;  /* 0x000000ffff137224 */ /* 0x000fe400078e0000 */
[----:B------:R-:W-:-:S07]  /*33430*/  IMAD.MOV.U32 R0, RZ, RZ, R7 ;  /* 0x000000ffff007224 */ /* 0x000fce00078e0007 */
.L_x_17817:
[----:B------:R-:W-:Y:S05]  /*33440*/  BSYNC B1 ;  /* 0x0000000000017941 */ /* 0x000fea0003800000 */
.L_x_17815:
        /* <DEDUP_REMOVED lines=9> */
.L_x_17819:
[----:B------:R-:W-:Y:S01]  /*334e0*/  IMAD.MOV.U32 R26, RZ, RZ, R27 ;  /* 0x000000ffff1a7224 */ /* 0x000fe200078e001b */
[----:B------:R-:W-:Y:S01]  /*334f0*/  MOV R27, R22 ;  /* 0x00000016001b7202 */ /* 0x000fe20000000f00 */
[----:B------:R-:W-:Y:S02]  /*33500*/  IMAD.MOV.U32 R7, RZ, RZ, R19 ;  /* 0x000000ffff077224 */ /* 0x000fe400078e0013 */
[----:B------:R-:W-:-:S07]  /*33510*/  IMAD.MOV.U32 R19, RZ, RZ, R6 ;  /* 0x000000ffff137224 */ /* 0x000fce00078e0006 */
.L_x_17820:
[----:B------:R-:W-:Y:S05]  /*33520*/  BSYNC B1 ;  /* 0x0000000000017941 */ /* 0x000fea0003800000 */
.L_x_17818:
        /* <DEDUP_REMOVED lines=9> */
.L_x_17822:
[----:B------:R-:W-:Y:S01]  /*335c0*/  IMAD.MOV.U32 R22, RZ, RZ, R26 ;  /* 0x000000ffff167224 */ /* 0x000fe200078e001a */
[----:B------:R-:W-:Y:S01]  /*335d0*/  MOV R26, R5 ;  /* 0x00000005001a7202 */ /* 0x000fe20000000f00 */
[----:B------:R-:W-:Y:S02]  /*335e0*/  IMAD.MOV.U32 R6, RZ, RZ, R7 ;  /* 0x000000ffff067224 */ /* 0x000fe400078e0007 */
[----:B------:R-:W-:-:S07]  /*335f0*/  IMAD.MOV.U32 R7, RZ, RZ, R4 ;  /* 0x000000ffff077224 */ /* 0x000fce00078e0004 */
.L_x_17823:
[----:B------:R-:W-:Y:S05]  /*33600*/  BSYNC B1 ;  /* 0x0000000000017941 */ /* 0x000fea0003800000 */
.L_x_17821:
        /* <DEDUP_REMOVED lines=16> */
.L_x_17825:
[----:B------:R-:W-:Y:S01]  /*33710*/  MOV R29, R16 ;  /* 0x00000010001d7202 */ /* 0x000fe20000000f00 */
[----:B------:R-:W-:Y:S02]  /*33720*/  IMAD.MOV.U32 R5, RZ, RZ, R64 ;  /* 0x000000ffff057224 */ /* 0x000fe400078e0040 */
[----:B------:R-:W-:Y:S02]  /*33730*/  IMAD.MOV.U32 R64, RZ, RZ, R11 ;  /* 0x000000ffff407224 */ /* 0x000fe400078e000b */
[----:B------:R-:W-:-:S07]  /*33740*/  IMAD.MOV.U32 R16, RZ, RZ, R21 ;  /* 0x000000ffff107224 */ /* 0x000fce00078e0015 */
.L_x_17826:
[----:B------:R-:W-:Y:S05]  /*33750*/  BSYNC B1 ;  /* 0x0000000000017941 */ /* 0x000fea0003800000 */
.L_x_17824:
        /* <DEDUP_REMOVED lines=9> */
.L_x_17828:
[----:B------:R-:W-:Y:S01]  /*337f0*/  MOV R30, R29 ;  /* 0x0000001d001e7202 */ /* 0x000fe20000000f00 */
[----:B------:R-:W-:Y:S02]  /*33800*/  IMAD.MOV.U32 R4, RZ, RZ, R5 ;  /* 0x000000ffff047224 */ /* 0x000fe400078e0005 */
[----:B------:R-:W-:Y:S02]  /*33810*/  IMAD.MOV.U32 R29, RZ, RZ, R44 ;  /* 0x000000ffff1d7224 */ /* 0x000fe400078e002c */
[----:B------:R-:W-:-:S07]  /*33820*/  IMAD.MOV.U32 R5, RZ, RZ, R42 ;  /* 0x000000ffff057224 */ /* 0x000fce00078e002a */
.L_x_17829:
[----:B------:R-:W-:Y:S05]  /*33830*/  BSYNC B1 ;  /* 0x0000000000017941 */ /* 0x000fea0003800000 */
.L_x_17827:
        /* <DEDUP_REMOVED lines=9> */
.L_x_17831:
[----:B------:R-:W-:Y:S01]  /*338d0*/  MOV R21, R30 ;  /* 0x0000001e00157202 */ /* 0x000fe20000000f00 */
[----:B------:R-:W-:Y:S02]  /*338e0*/  IMAD.MOV.U32 R11, RZ, RZ, R4 ;  /* 0x000000ffff0b7224 */ /* 0x000fe400078e0004 */
[----:B------:R-:W-:Y:S02]  /*338f0*/  IMAD.MOV.U32 R30, RZ, RZ, R31 ;  /* 0x000000ffff1e7224 */ /* 0x000fe400078e001f */
[----:B------:R-:W-:-:S07]  /*33900*/  IMAD.MOV.U32 R4, RZ, RZ, R9 ;  /* 0x000000ffff047224 */ /* 0x000fce00078e0009 */
.L_x_17832:
[----:B------:R-:W-:Y:S05]  /*33910*/  BSYNC B1 ;  /* 0x0000000000017941 */ /* 0x000fea0003800000 */
.L_x_17830:
        /* <DEDUP_REMOVED lines=9> */
.L_x_17834:
[----:B------:R-:W-:Y:S01]  /*339b0*/  MOV R42, R21 ;  /* 0x00000015002a7202 */ /* 0x000fe20000000f00 */
[----:B------:R-:W-:Y:S02]  /*339c0*/  IMAD.MOV.U32 R40, RZ, RZ, R11 ;  /* 0x000000ffff287224 */ /* 0x000fe400078e000b */
[----:B------:R-:W-:Y:S02]  /*339d0*/  IMAD.MOV.U32 R21, RZ, RZ, R28 ;  /* 0x000000ffff157224 */ /* 0x000fe400078e001c */
[----:B------:R-:W-:-:S07]  /*339e0*/  IMAD.MOV.U32 R11, RZ, RZ, R10 ;  /* 0x000000ffff0b7224 */ /* 0x000fce00078e000a */
.L_x_17835:
[----:B------:R-:W-:Y:S05]  /*339f0*/  BSYNC B1 ;  /* 0x0000000000017941 */ /* 0x000fea0003800000 */
.L_x_17833:
        /* <DEDUP_REMOVED lines=9> */
.L_x_17837:
[----:B------:R-:W-:Y:S01]  /*33a90*/  MOV R10, R42 ;  /* 0x0000002a000a7202 */ /* 0x000fe20000000f00 */
[----:B------:R-:W-:Y:S02]  /*33aa0*/  IMAD.MOV.U32 R9, RZ, RZ, R40 ;  /* 0x000000ffff097224 */ /* 0x000fe400078e0028 */
[----:B------:R-:W-:Y:S02]  /*33ab0*/  IMAD.MOV.U32 R42, RZ, RZ, R35 ;  /* 0x000000ffff2a7224 */ /* 0x000fe400078e0023 */
[----:B------:R-:W-:-:S07]  /*33ac0*/  IMAD.MOV.U32 R40, RZ, RZ, R33 ;  /* 0x000000ffff287224 */ /* 0x000fce00078e0021 */
.L_x_17838:
[----:B------:R-:W-:Y:S05]  /*33ad0*/  BSYNC B1 ;  /* 0x0000000000017941 */ /* 0x000fea0003800000 */
.L_x_17836:
        /* <DEDUP_REMOVED lines=9> */
.L_x_17840:
[----:B------:R-:W-:Y:S01]  /*33b70*/  MOV R33, R10 ;  /* 0x0000000a00217202 */ /* 0x000fe20000000f00 */
[----:B------:R-:W-:Y:S02]  /*33b80*/  IMAD.MOV.U32 R31, RZ, RZ, R9 ;  /* 0x000000ffff1f7224 */ /* 0x000fe400078e0009 */
[----:B------:R-:W-:Y:S02]  /*33b90*/  IMAD.MOV.U32 R10, RZ, RZ, R15 ;  /* 0x000000ffff0a7224 */ /* 0x000fe400078e000f */
[----:B------:R-:W-:-:S07]  /*33ba0*/  IMAD.MOV.U32 R9, RZ, RZ, R8 ;  /* 0x000000ffff097224 */ /* 0x000fce00078e0008 */
.L_x_17841:
[----:B------:R-:W-:Y:S05]  /*33bb0*/  BSYNC B1 ;  /* 0x0000000000017941 */ /* 0x000fea0003800000 */
.L_x_17839:
        /* <DEDUP_REMOVED lines=9> */
.L_x_17843:
[----:B------:R-:W-:Y:S01]  /*33c50*/  MOV R8, R33 ;  /* 0x0000002100087202 */ /* 0x000fe20000000f00 */
[----:B------:R-:W-:Y:S02]  /*33c60*/  IMAD.MOV.U32 R15, RZ, RZ, R31 ;  /* 0x000000ffff0f7224 */ /* 0x000fe400078e001f */
[----:B------:R-:W-:Y:S02]  /*33c70*/  IMAD.MOV.U32 R33, RZ, RZ, R20 ;  /* 0x000000ffff217224 */ /* 0x000fe400078e0014 */
[----:B------:R-:W-:-:S07]  /*33c80*/  IMAD.MOV.U32 R31, RZ, RZ, R14 ;  /* 0x000000ffff1f7224 */ /* 0x000fce00078e000e */
.L_x_17844:
[----:B------:R-:W-:Y:S05]  /*33c90*/  BSYNC B1 ;  /* 0x0000000000017941 */ /* 0x000fea0003800000 */
.L_x_17842:
        /* <DEDUP_REMOVED lines=9> */
.L_x_17846:
[----:B------:R-:W-:Y:S01]  /*33d30*/  MOV R20, R8 ;  /* 0x0000000800147202 */ /* 0x000fe20000000f00 */
[----:B------:R-:W-:Y:S02]  /*33d40*/  IMAD.MOV.U32 R14, RZ, RZ, R15 ;  /* 0x000000ffff0e7224 */ /* 0x000fe400078e000f */
[----:B------:R-:W-:Y:S02]  /*33d50*/  IMAD.MOV.U32 R8, RZ, RZ, R13 ;  /* 0x000000ffff087224 */ /* 0x000fe400078e000d */
[----:B------:R-:W-:-:S07]  /*33d60*/  IMAD.MOV.U32 R15, RZ, RZ, R24 ;  /* 0x000000ffff0f7224 */ /* 0x000fce00078e0018 */
.L_x_17847:
[----:B------:R-:W-:Y:S05]  /*33d70*/  BSYNC B1 ;  /* 0x0000000000017941 */ /* 0x000fea0003800000 */
.L_x_17845:
        /* <DEDUP_REMOVED lines=9> */
.L_x_17849:
[----:B------:R-:W-:Y:S01]  /*33e10*/  MOV R13, R20 ;  /* 0x00000014000d7202 */ /* 0x000fe20000000f00 */
[----:B------:R-:W-:Y:S02]  /*33e20*/  IMAD.MOV.U32 R24, RZ, RZ, R14 ;  /* 0x000000ffff187224 */ /* 0x000fe400078e000e */
[----:B------:R-:W-:Y:S02]  /*33e30*/  IMAD.MOV.U32 R20, RZ, RZ, R23 ;  /* 0x000000ffff147224 */ /* 0x000fe400078e0017 */
[----:B------:R-:W-:-:S07]  /*33e40*/  IMAD.MOV.U32 R14, RZ, RZ, R3 ;  /* 0x000000ffff0e7224 */ /* 0x000fce00078e0003 */
.L_x_17850:
[----:B------:R-:W-:Y:S05]  /*33e50*/  BSYNC B1 ;  /* 0x0000000000017941 */ /* 0x000fea0003800000 */
.L_x_17848:
        /* <DEDUP_REMOVED lines=9> */
.L_x_17852:
[----:B------:R-:W-:Y:S01]  /*33ef0*/  MOV R23, R13 ;  /* 0x0000000d00177202 */ /* 0x000fe20000000f00 */
[----:B------:R-:W-:Y:S02]  /*33f00*/  IMAD.MOV.U32 R3, RZ, RZ, R24 ;  /* 0x000000ffff037224 */ /* 0x000fe400078e0018 */
[----:B------:R-:W-:Y:S02]  /*33f10*/  IMAD.MOV.U32 R13, RZ, RZ, R12 ;  /* 0x000000ffff0d7224 */ /* 0x000fe400078e000c */
[----:B------:R-:W-:-:S07]  /*33f20*/  IMAD.MOV.U32 R24, RZ, RZ, R25 ;  /* 0x000000ffff187224 */ /* 0x000fce00078e0019 */
.L_x_17853:
[----:B------:R-:W-:Y:S05]  /*33f30*/  BSYNC B1 ;  /* 0x0000000000017941 */ /* 0x000fea0003800000 */
.L_x_17851:
        /* <DEDUP_REMOVED lines=9> */
.L_x_17855:
[----:B------:R-:W-:Y:S01]  /*33fd0*/  MOV R12, R23 ;  /* 0x00000017000c7202 */ /* 0x000fe20000000f00 */
[----:B------:R-:W-:Y:S02]  /*33fe0*/  IMAD.MOV.U32 R25, RZ, RZ, R3 ;  /* 0x000000ffff197224 */ /* 0x000fe400078e0003 */
[----:B------:R-:W-:Y:S02]  /*33ff0*/  IMAD.MOV.U32 R23, RZ, RZ, R18 ;  /* 0x000000ffff177224 */ /* 0x000fe400078e0012 */
[----:B------:R-:W-:-:S07]  /*34000*/  IMAD.MOV.U32 R3, RZ, RZ, R2 ;  /* 0x000000ffff037224 */ /* 0x000fce00078e0002 */
.L_x_17856:
[----:B------:R-:W-:Y:S05]  /*34010*/  BSYNC B1 ;  /* 0x0000000000017941 */ /* 0x000fea0003800000 */
.L_x_17854:
        /* <DEDUP_REMOVED lines=9> */
.L_x_17858:
[----:B------:R-:W-:Y:S01]  /*340b0*/  MOV R18, R12 ;  /* 0x0000000c00127202 */ /* 0x000fe20000000f00 */
[----:B------:R-:W-:Y:S02]  /*340c0*/  IMAD.MOV.U32 R2, RZ, RZ, R25 ;  /* 0x000000ffff027224 */ /* 0x000fe400078e0019 */
[----:B------:R-:W-:Y:S02]  /*340d0*/  IMAD.MOV.U32 R12, RZ, RZ, R17 ;  /* 0x000000ffff0c7224 */ /* 0x000fe400078e0011 */
[----:B------:R-:W-:-:S07]  /*340e0*/  IMAD.MOV.U32 R25, RZ, RZ, R0 ;  /* 0x000000ffff197224 */ /* 0x000fce00078e0000 */
.L_x_17859:
[----:B------:R-:W-:Y:S05]  /*340f0*/  BSYNC B1 ;  /* 0x0000000000017941 */ /* 0x000fea0003800000 */
.L_x_17857:
        /* <DEDUP_REMOVED lines=9> */
.L_x_17861:
[----:B------:R-:W-:Y:S01]  /*34190*/  MOV R17, R18 ;  /* 0x0000001200117202 */ /* 0x000fe20000000f00 */
[----:B------:R-:W-:Y:S02]  /*341a0*/  IMAD.MOV.U32 R0, RZ, RZ, R2 ;  /* 0x000000ffff007224 */ /* 0x000fe400078e0002 */
[----:B------:R-:W-:Y:S02]  /*341b0*/  IMAD.MOV.U32 R18, RZ, RZ, R27 ;  /* 0x000000ffff127224 */ /* 0x000fe400078e001b */
[----:B------:R-:W-:-:S07]  /*341c0*/  IMAD.MOV.U32 R2, RZ, RZ, R19 ;  /* 0x000000ffff027224 */ /* 0x000fce00078e0013 */
.L_x_17862:
[----:B------:R-:W-:Y:S05]  /*341d0*/  BSYNC B1 ;  /* 0x0000000000017941 */ /* 0x000fea0003800000 */
.L_x_17860:
        /* <DEDUP_REMOVED lines=9> */
.L_x_17864:
[----:B------:R-:W-:Y:S01]  /*34270*/  MOV R27, R17 ;  /* 0x00000011001b7202 */ /* 0x000fe20000000f00 */
[----:B------:R-:W-:Y:S02]  /*34280*/  IMAD.MOV.U32 R19, RZ, RZ, R0 ;  /* 0x000000ffff137224 */ /* 0x000fe400078e0000 */
[----:B------:R-:W-:Y:S02]  /*34290*/  IMAD.MOV.U32 R17, RZ, RZ, R26 ;  /* 0x000000ffff117224 */ /* 0x000fe400078e001a */
[----:B------:R-:W-:-:S07]  /*342a0*/  IMAD.MOV.U32 R0, RZ, RZ, R7 ;  /* 0x000000ffff007224 */ /* 0x000fce00078e0007 */
.L_x_17865:
[----:B------:R-:W-:Y:S05]  /*342b0*/  BSYNC B1 ;  /* 0x0000000000017941 */ /* 0x000fea0003800000 */
.L_x_17863:
        /* <DEDUP_REMOVED lines=9> */
.L_x_17867:
[----:B------:R-:W-:Y:S01]  /*34350*/  MOV R26, R27 ;  /* 0x0000001b001a7202 */ /* 0x000fe20000000f00 */
[----:B------:R-:W-:Y:S02]  /*34360*/  IMAD.MOV.U32 R7, RZ, RZ, R19 ;  /* 0x000000ffff077224 */ /* 0x000fe400078e0013 */
[----:B------:R-:W-:Y:S02]  /*34370*/  IMAD.MOV.U32 R27, RZ, RZ, R22 ;  /* 0x000000ffff1b7224 */ /* 0x000fe400078e0016 */
[----:B------:R-:W-:-:S07]  /*34380*/  IMAD.MOV.U32 R19, RZ, RZ, R6 ;  /* 0x000000ffff137224 */ /* 0x000fce00078e0006 */
.L_x_17868:
[----:B------:R-:W-:Y:S05]  /*34390*/  BSYNC B1 ;  /* 0x0000000000017941 */ /* 0x000fea0003800000 */
.L_x_17866:
        /* <DEDUP_REMOVED lines=16> */
.L_x_17870:
[----:B------:R-:W-:Y:S02]  /*344a0*/  IMAD.MOV.U32 R47, RZ, RZ, R16 ;  /* 0x000000ffff2f7224 */ /* 0x000fe400078e0010 */
[----:B------:R-:W-:Y:S02]  /*344b0*/  IMAD.MOV.U32 R35, RZ, RZ, R64 ;  /* 0x000000ffff237224 */ /* 0x000fe400078e0040 */
[----:B------:R-:W-:Y:S02]  /*344c0*/  IMAD.MOV.U32 R64, RZ, RZ, R5 ;  /* 0x000000ffff407224 */ /* 0x000fe400078e0005 */
[----:B------:R-:W-:-:S07]  /*344d0*/  IMAD.MOV.U32 R16, RZ, RZ, R29 ;  /* 0x000000ffff107224 */ /* 0x000fce00078e001d */
.L_x_17871:
[----:B------:R-:W-:Y:S05]  /*344e0*/  BSYNC B1 ;  /* 0x0000000000017941 */ /* 0x000fea0003800000 */
.L_x_17869:
        /* <DEDUP_REMOVED lines=9> */
.L_x_17873:
[----:B------:R-:W-:Y:S02]  /*34580*/  IMAD.MOV.U32 R22, RZ, RZ, R47 ;  /* 0x000000ffff167224 */ /* 0x000fe400078e002f */
[----:B------:R-:W-:Y:S02]  /*34590*/  IMAD.MOV.U32 R6, RZ, RZ, R35 ;  /* 0x000000ffff067224 */ /* 0x000fe400078e0023 */
[----:B------:R-:W-:Y:S02]  /*345a0*/  IMAD.MOV.U32 R47, RZ, RZ, R30 ;  /* 0x000000ffff2f7224 */ /* 0x000fe400078e001e */
[----:B------:R-:W-:-:S07]  /*345b0*/  IMAD.MOV.U32 R35, RZ, RZ, R4 ;  /* 0x000000ffff237224 */ /* 0x000fce00078e0004 */
.L_x_17874:
[----:B------:R-:W-:Y:S05]  /*345c0*/  BSYNC B1 ;  /* 0x0000000000017941 */ /* 0x000fea0003800000 */
.L_x_17872:
        /* <DEDUP_REMOVED lines=9> */
.L_x_17876:
[----:B------:R-:W-:Y:S02]  /*34660*/  IMAD.MOV.U32 R29, RZ, RZ, R22 ;  /* 0x000000ffff1d7224 */ /* 0x000fe400078e0016 */
[----:B------:R-:W-:Y:S02]  /*34670*/  IMAD.MOV.U32 R5, RZ, RZ, R6 ;  /* 0x000000ffff057224 */ /* 0x000fe400078e0006 */
[----:B------:R-:W-:Y:S02]  /*34680*/  IMAD.MOV.U32 R22, RZ, RZ, R21 ;  /* 0x000000ffff167224 */ /* 0x000fe400078e0015 */
[----:B------:R-:W-:-:S07]  /*34690*/  IMAD.MOV.U32 R6, RZ, RZ, R11 ;  /* 0x000000ffff067224 */ /* 0x000fce00078e000b */
.L_x_17877:
[----:B------:R-:W-:Y:S05]  /*346a0*/  BSYNC B1 ;  /* 0x0000000000017941 */ /* 0x000fea0003800000 */
.L_x_17875:
        /* <DEDUP_REMOVED lines=9> */
.L_x_17879:
[----:B------:R-:W-:Y:S02]  /*34740*/  IMAD.MOV.U32 R11, RZ, RZ, R29 ;  /* 0x000000ffff0b7224 */ /* 0x000fe400078e001d */
[----:B------:R-:W-:Y:S02]  /*34750*/  IMAD.MOV.U32 R4, RZ, RZ, R5 ;  /* 0x000000ffff047224 */ /* 0x000fe400078e0005 */
[----:B------:R-:W-:Y:S02]  /*34760*/  IMAD.MOV.U32 R29, RZ, RZ, R42 ;  /* 0x000000ffff1d7224 */ /* 0x000fe400078e002a */
[----:B------:R-:W-:-:S07]  /*34770*/  IMAD.MOV.U32 R5, RZ, RZ, R40 ;  /* 0x000000ffff057224 */ /* 0x000fce00078e0028 */
.L_x_17880:
[----:B------:R-:W-:Y:S05]  /*34780*/  BSYNC B1 ;  /* 0x0000000000017941 */ /* 0x000fea0003800000 */
.L_x_17878:
        /* <DEDUP_REMOVED lines=9> */
.L_x_17882:
[----:B------:R-:W-:Y:S02]  /*34820*/  IMAD.MOV.U32 R30, RZ, RZ, R11 ;  /* 0x000000ffff1e7224 */ /* 0x000fe400078e000b */
[----:B------:R-:W-:Y:S02]  /*34830*/  IMAD.MOV.U32 R28, RZ, RZ, R4 ;  /* 0x000000ffff1c7224 */ /* 0x000fe400078e0004 */
[----:B------:R-:W-:Y:S02]  /*34840*/  IMAD.MOV.U32 R11, RZ, RZ, R10 ;  /* 0x000000ffff0b7224 */ /* 0x000fe400078e000a */
[----:B------:R-:W-:-:S07]  /*34850*/  IMAD.MOV.U32 R4, RZ, RZ, R9 ;  /* 0x000000ffff047224 */ /* 0x000fce00078e0009 */
.L_x_17883:
[----:B------:R-:W-:Y:S05]  /*34860*/  BSYNC B1 ;  /* 0x0000000000017941 */ /* 0x000fea0003800000 */
.L_x_17881:
        /* <DEDUP_REMOVED lines=9> */
.L_x_17885:
[----:B------:R-:W-:Y:S02]  /*34900*/  IMAD.MOV.U32 R9, RZ, RZ, R30 ;  /* 0x000000ffff097224 */ /* 0x000fe400078e001e */
[----:B------:R-:W-:Y:S02]  /*34910*/  IMAD.MOV.U32 R10, RZ, RZ, R28 ;  /* 0x000000ffff0a7224 */ /* 0x000fe400078e001c */
[----:B------:R-:W-:Y:S02]  /*34920*/  IMAD.MOV.U32 R30, RZ, RZ, R33 ;  /* 0x000000ffff1e7224 */ /* 0x000fe400078e0021 */
[----:B------:R-:W-:-:S07]  /*34930*/  IMAD.MOV.U32 R28, RZ, RZ, R31 ;  /* 0x000000ffff1c7224 */ /* 0x000fce00078e001f */
.L_x_17886:
[----:B------:R-:W-:Y:S05]  /*34940*/  BSYNC B1 ;  /* 0x0000000000017941 */ /* 0x000fea0003800000 */
.L_x_17884:
        /* <DEDUP_REMOVED lines=9> */
.L_x_17888:
[----:B------:R-:W-:Y:S02]  /*349e0*/  IMAD.MOV.U32 R31, RZ, RZ, R9 ;  /* 0x000000ffff1f7224 */ /* 0x000fe400078e0009 */
[----:B------:R-:W-:Y:S02]  /*349f0*/  IMAD.MOV.U32 R21, RZ, RZ, R10 ;  /* 0x000000ffff157224 */ /* 0x000fe400078e000a */
[----:B------:R-:W-:Y:S02]  /*34a00*/  IMAD.MOV.U32 R9, RZ, RZ, R8 ;  /* 0x000000ffff097224 */ /* 0x000fe400078e0008 */
[----:B------:R-:W-:-:S07]  /*34a10*/  IMAD.MOV.U32 R10, RZ, RZ, R15 ;  /* 0x000000ffff0a7224 */ /* 0x000fce00078e000f */
.L_x_17889:
[----:B------:R-:W-:Y:S05]  /*34a20*/  BSYNC B1 ;  /* 0x0000000000017941 */ /* 0x000fea0003800000 */
.L_x_17887:
        /* <DEDUP_REMOVED lines=9> */
.L_x_17891:
[----:B------:R-:W-:Y:S02]  /*34ac0*/  IMAD.MOV.U32 R8, RZ, RZ, R31 ;  /* 0x000000ffff087224 */ /* 0x000fe400078e001f */
[----:B------:R-:W-:Y:S02]  /*34ad0*/  IMAD.MOV.U32 R15, RZ, RZ, R21 ;  /* 0x000000ffff0f7224 */ /* 0x000fe400078e0015 */
[----:B------:R-:W-:Y:S02]  /*34ae0*/  IMAD.MOV.U32 R31, RZ, RZ, R20 ;  /* 0x000000ffff1f7224 */ /* 0x000fe400078e0014 */
[----:B------:R-:W-:-:S07]  /*34af0*/  IMAD.MOV.U32 R21, RZ, RZ, R14 ;  /* 0x000000ffff157224 */ /* 0x000fce00078e000e */
.L_x_17892:
[----:B------:R-:W-:Y:S05]  /*34b00*/  BSYNC B1 ;  /* 0x0000000000017941 */ /* 0x000fea0003800000 */
.L_x_17890:
        /* <DEDUP_REMOVED lines=9> */
.L_x_17894:
[----:B------:R-:W-:Y:S02]  /*34ba0*/  IMAD.MOV.U32 R20, RZ, RZ, R8 ;  /* 0x000000ffff147224 */ /* 0x000fe400078e0008 */
[----:B------:R-:W-:Y:S02]  /*34bb0*/  IMAD.MOV.U32 R14, RZ, RZ, R15 ;  /* 0x000000ffff0e7224 */ /* 0x000fe400078e000f */
[----:B------:R-:W-:Y:S02]  /*34bc0*/  IMAD.MOV.U32 R8, RZ, RZ, R13 ;  /* 0x000000ffff087224 */ /* 0x000fe400078e000d */
[----:B------:R-:W-:-:S07]  /*34bd0*/  IMAD.MOV.U32 R15, RZ, RZ, R24 ;  /* 0x000000ffff0f7224 */ /* 0x000fce00078e0018 */
.L_x_17895:
[----:B------:R-:W-:Y:S05]  /*34be0*/  BSYNC B1 ;  /* 0x0000000000017941 */ /* 0x000fea0003800000 */
.L_x_17893:
        /* <DEDUP_REMOVED lines=9> */
.L_x_17897:
[----:B------:R-:W-:Y:S02]  /*34c80*/  IMAD.MOV.U32 R13, RZ, RZ, R20 ;  /* 0x000000ffff0d7224 */ /* 0x000fe400078e0014 */
[----:B------:R-:W-:Y:S02]  /*34c90*/  IMAD.MOV.U32 R24, RZ, RZ, R14 ;  /* 0x000000ffff187224 */ /* 0x000fe400078e000e */
[----:B------:R-:W-:Y:S02]  /*34ca0*/  IMAD.MOV.U32 R20, RZ, RZ, R23 ;  /* 0x000000ffff147224 */ /* 0x000fe400078e0017 */
[----:B------:R-:W-:-:S07]  /*34cb0*/  IMAD.MOV.U32 R14, RZ, RZ, R3 ;  /* 0x000000ffff0e7224 */ /* 0x000fce00078e0003 */
.L_x_17898:
[----:B------:R-:W-:Y:S05]  /*34cc0*/  BSYNC B1 ;  /* 0x0000000000017941 */ /* 0x000fea0003800000 */
.L_x_17896:
        /* <DEDUP_REMOVED lines=9> */
.L_x_17900:
[----:B------:R-:W-:Y:S02]  /*34d60*/  IMAD.MOV.U32 R23, RZ, RZ, R13 ;  /* 0x000000ffff177224 */ /* 0x000fe400078e000d */
[----:B------:R-:W-:Y:S02]  /*34d70*/  IMAD.MOV.U32 R3, RZ, RZ, R24 ;  /* 0x000000ffff037224 */ /* 0x000fe400078e0018 */
[----:B------:R-:W-:Y:S02]  /*34d80*/  IMAD.MOV.U32 R13, RZ, RZ, R12 ;  /* 0x000000ffff0d7224 */ /* 0x000fe400078e000c */
[----:B------:R-:W-:-:S07]  /*34d90*/  IMAD.MOV.U32 R24, RZ, RZ, R25 ;  /* 0x000000ffff187224 */ /* 0x000fce00078e0019 */
.L_x_17901:
[----:B------:R-:W-:Y:S05]  /*34da0*/  BSYNC B1 ;  /* 0x0000000000017941 */ /* 0x000fea0003800000 */
.L_x_17899:
        /* <DEDUP_REMOVED lines=9> */
.L_x_17903:
[----:B------:R-:W-:Y:S02]  /*34e40*/  IMAD.MOV.U32 R12, RZ, RZ, R23 ;  /* 0x000000ffff0c7224 */ /* 0x000fe400078e0017 */
[----:B------:R-:W-:Y:S02]  /*34e50*/  IMAD.MOV.U32 R25, RZ, RZ, R3 ;  /* 0x000000ffff197224 */ /* 0x000fe400078e0003 */
[----:B------:R-:W-:Y:S02]  /*34e60*/  IMAD.MOV.U32 R23, RZ, RZ, R18 ;  /* 0x000000ffff177224 */ /* 0x000fe400078e0012 */
[----:B------:R-:W-:-:S07]  /*34e70*/  IMAD.MOV.U32 R3, RZ, RZ, R2 ;  /* 0x000000ffff037224 */ /* 0x000fce00078e0002 */
.L_x_17904:
[----:B------:R-:W-:Y:S05]  /*34e80*/  BSYNC B1 ;  /* 0x0000000000017941 */ /* 0x000fea0003800000 */
.L_x_17902:
        /* <DEDUP_REMOVED lines=9> */
.L_x_17906:
[----:B------:R-:W-:Y:S02]  /*34f20*/  IMAD.MOV.U32 R18, RZ, RZ, R12 ;  /* 0x000000ffff127224 */ /* 0x000fe400078e000c */
[----:B------:R-:W-:Y:S02]  /*34f30*/  IMAD.MOV.U32 R2, RZ, RZ, R25 ;  /* 0x000000ffff027224 */ /* 0x000fe400078e0019 */
[----:B------:R-:W-:Y:S02]  /*34f40*/  IMAD.MOV.U32 R12, RZ, RZ, R17 ;  /* 0x000000ffff0c7224 */ /* 0x000fe400078e0011 */
[----:B------:R-:W-:-:S07]  /*34f50*/  IMAD.MOV.U32 R25, RZ, RZ, R0 ;  /* 0x000000ffff197224 */ /* 0x000fce00078e0000 */
.L_x_17907:
[----:B------:R-:W-:Y:S05]  /*34f60*/  BSYNC B1 ;  /* 0x0000000000017941 */ /* 0x000fea0003800000 */
.L_x_17905:
        /* <DEDUP_REMOVED lines=9> */
.L_x_17909:
[----:B------:R-:W-:Y:S02]  /*35000*/  IMAD.MOV.U32 R17, RZ, RZ, R18 ;  /* 0x000000ffff117224 */ /* 0x000fe400078e0012 */
[----:B------:R-:W-:Y:S02]  /*35010*/  IMAD.MOV.U32 R0, RZ, RZ, R2 ;  /* 0x000000ffff007224 */ /* 0x000fe400078e0002 */
[----:B------:R-:W-:Y:S02]  /*35020*/  IMAD.MOV.U32 R18, RZ, RZ, R27 ;  /* 0x000000ffff127224 */ /* 0x000fe400078e001b */
[----:B------:R-:W-:-:S07]  /*35030*/  IMAD.MOV.U32 R2, RZ, RZ, R19 ;  /* 0x000000ffff027224 */ /* 0x000fce00078e0013 */
.L_x_17910:
[----:B------:R-:W-:Y:S05]  /*35040*/  BSYNC B1 ;  /* 0x0000000000017941 */ /* 0x000fea0003800000 */
.L_x_17908:
        /* <DEDUP_REMOVED lines=9> */
.L_x_17912:
[----:B------:R-:W-:Y:S02]  /*350e0*/  IMAD.MOV.U32 R27, RZ, RZ, R17 ;  /* 0x000000ffff1b7224 */ /* 0x000fe400078e0011 */
[----:B------:R-:W-:Y:S02]  /*350f0*/  IMAD.MOV.U32 R19, RZ, RZ, R0 ;  /* 0x000000ffff137224 */ /* 0x000fe400078e0000 */
[----:B------:R-:W-:Y:S02]  /*35100*/  IMAD.MOV.U32 R17, RZ, RZ, R26 ;  /* 0x000000ffff117224 */ /* 0x000fe400078e001a */
[----:B------:R-:W-:-:S07]  /*35110*/  IMAD.MOV.U32 R0, RZ, RZ, R7 ;  /* 0x000000ffff007224 */ /* 0x000fce00078e0007 */
.L_x_17913:
[----:B------:R-:W-:Y:S05]  /*35120*/  BSYNC B1 ;  /* 0x0000000000017941 */ /* 0x000fea0003800000 */
.L_x_17911:
        /* <DEDUP_REMOVED lines=16> */
.L_x_17915:
[----:B------:R-:W-:Y:S02]  /*35230*/  IMAD.MOV.U32 R33, RZ, RZ, R16 ;  /* 0x000000ffff217224 */ /* 0x000fe400078e0010 */
[----:B------:R-:W-:Y:S01]  /*35240*/  IMAD.MOV.U32 R7, RZ, RZ, R64 ;  /* 0x000000ffff077224 */ /* 0x000fe200078e0040 */
[----:B------:R-:W-:Y:S01]  /*35250*/  MOV R64, R35 ;  /* 0x0000002300407202 */ /* 0x000fe20000000f00 */
[----:B------:R-:W-:-:S07]  /*35260*/  IMAD.MOV.U32 R16, RZ, RZ, R47 ;  /* 0x000000ffff107224 */ /* 0x000fce00078e002f */
.L_x_17916:
[----:B------:R-:W-:Y:S05]  /*35270*/  BSYNC B1 ;  /* 0x0000000000017941 */ /* 0x000fea0003800000 */
.L_x_17914:
        /* <DEDUP_REMOVED lines=9> */
.L_x_17918:
[----:B------:R-:W-:Y:S01]  /*35310*/  IMAD.MOV.U32 R36, RZ, RZ, R33 ;  /* 0x000000ffff247224 */ /* 0x000fe200078e0021 */
[----:B------:R-:W-:Y:S01]  /*35320*/  MOV R33, R22 ;  /* 0x0000001600217202 */ /* 0x000fe20000000f00 */
[----:B------:R-:W-:Y:S02]  /*35330*/  IMAD.MOV.U32 R26, RZ, RZ, R7 ;  /* 0x000000ffff1a7224 */ /* 0x000fe400078e0007 */
[----:B------:R-:W-:-:S07]  /*35340*/  IMAD.MOV.U32 R7, RZ, RZ, R6 ;  /* 0x000000ffff077224 */ /* 0x000fce00078e0006 */
.L_x_17919:
[----:B------:R-:W-:Y:S05]  /*35350*/  BSYNC B1 ;  /* 0x0000000000017941 */ /* 0x000fea0003800000 */
.L_x_17917:
        /* <DEDUP_REMOVED lines=9> */
.L_x_17921:
[----:B------:R-:W-:Y:S01]  /*353f0*/  IMAD.MOV.U32 R6, RZ, RZ, R36 ;  /* 0x000000ffff067224 */ /* 0x000fe200078e0024 */
[----:B------:R-:W-:Y:S01]  /*35400*/  MOV R36, R29 ;  /* 0x0000001d00247202 */ /* 0x000fe20000000f00 */
[----:B------:R-:W-:Y:S02]  /*35410*/  IMAD.MOV.U32 R35, RZ, RZ, R26 ;  /* 0x000000ffff237224 */ /* 0x000fe400078e001a */
[----:B------:R-:W-:-:S07]  /*35420*/  IMAD.MOV.U32 R26, RZ, RZ, R5 ;  /* 0x000000ffff1a7224 */ /* 0x000fce00078e0005 */
.L_x_17922:
[----:B------:R-:W-:Y:S05]  /*35430*/  BSYNC B1 ;  /* 0x0000000000017941 */ /* 0x000fea0003800000 */
.L_x_17920:
        /* <DEDUP_REMOVED lines=9> */
.L_x_17924:
[----:B------:R-:W-:Y:S01]  /*354d0*/  IMAD.MOV.U32 R29, RZ, RZ, R6 ;  /* 0x000000ffff1d7224 */ /* 0x000fe200078e0006 */
[----:B------:R-:W-:Y:S01]  /*354e0*/  MOV R6, R11 ;  /* 0x0000000b00067202 */ /* 0x000fe20000000f00 */
[----:B------:R-:W-:Y:S02]  /*354f0*/  IMAD.MOV.U32 R5, RZ, RZ, R35 ;  /* 0x000000ffff057224 */ /* 0x000fe400078e0023 */
[----:B------:R-:W-:-:S07]  /*35500*/  IMAD.MOV.U32 R35, RZ, RZ, R4 ;  /* 0x000000ffff237224 */ /* 0x000fce00078e0004 */
.L_x_17925:
[----:B------:R-:W-:Y:S05]  /*35510*/  BSYNC B1 ;  /* 0x0000000000017941 */ /* 0x000fea0003800000 */
.L_x_17923:
        /* <DEDUP_REMOVED lines=9> */
.L_x_17927:
[----:B------:R-:W-:Y:S01]  /*355b0*/  IMAD.MOV.U32 R4, RZ, RZ, R29 ;  /* 0x000000ffff047224 */ /* 0x000fe200078e001d */
[----:B------:R-:W-:Y:S01]  /*355c0*/  MOV R29, R30 ;  /* 0x0000001e001d7202 */ /* 0x000fe20000000f00 */
[----:B------:R-:W-:Y:S02]  /*355d0*/  IMAD.MOV.U32 R11, RZ, RZ, R5 ;  /* 0x000000ffff0b7224 */ /* 0x000fe400078e0005 */
[----:B------:R-:W-:-:S07]  /*355e0*/  IMAD.MOV.U32 R5, RZ, RZ, R28 ;  /* 0x000000ffff057224 */ /* 0x000fce00078e001c */
.L_x_17928:
[----:B------:R-:W-:Y:S05]  /*355f0*/  BSYNC B1 ;  /* 0x0000000000017941 */ /* 0x000fea0003800000 */
.L_x_17926:
        /* <DEDUP_REMOVED lines=9> */
.L_x_17930:
[----:B------:R-:W-:Y:S01]  /*35690*/  IMAD.MOV.U32 R28, RZ, RZ, R4 ;  /* 0x000000ffff1c7224 */ /* 0x000fe200078e0004 */
[----:B------:R-:W-:Y:S01]  /*356a0*/  MOV R4, R9 ;  /* 0x0000000900047202 */ /* 0x000fe20000000f00 */
[----:B------:R-:W-:Y:S02]  /*356b0*/  IMAD.MOV.U32 R22, RZ, RZ, R11 ;  /* 0x000000ffff167224 */ /* 0x000fe400078e000b */
[----:B------:R-:W-:-:S07]  /*356c0*/  IMAD.MOV.U32 R11, RZ, RZ, R10 ;  /* 0x000000ffff0b7224 */ /* 0x000fce00078e000a */
.L_x_17931:
[----:B------:R-:W-:Y:S05]  /*356d0*/  BSYNC B1 ;  /* 0x0000000000017941 */ /* 0x000fea0003800000 */
.L_x_17929:
        /* <DEDUP_REMOVED lines=9> */
.L_x_17933:
[----:B------:R-:W-:Y:S01]  /*35770*/  IMAD.MOV.U32 R9, RZ, RZ, R28 ;  /* 0x000000ffff097224 */ /* 0x000fe200078e001c */
[----:B------:R-:W-:Y:S01]  /*35780*/  MOV R28, R31 ;  /* 0x0000001f001c7202 */ /* 0x000fe20000000f00 */
[----:B------:R-:W-:Y:S02]  /*35790*/  IMAD.MOV.U32 R10, RZ, RZ, R22 ;  /* 0x000000ffff0a7224 */ /* 0x000fe400078e0016 */
[----:B------:R-:W-:-:S07]  /*357a0*/  IMAD.MOV.U32 R22, RZ, RZ, R21 ;  /* 0x000000ffff167224 */ /* 0x000fce00078e0015 */
.L_x_17934:
[----:B------:R-:W-:Y:S05]  /*357b0*/  BSYNC B1 ;  /* 0x0000000000017941 */ /* 0x000fea0003800000 */
.L_x_17932:
        /* <DEDUP_REMOVED lines=9> */
.L_x_17936:
[----:B------:R-:W-:Y:S01]  /*35850*/  IMAD.MOV.U32 R31, RZ, RZ, R9 ;  /* 0x000000ffff1f7224 */ /* 0x000fe200078e0009 */
[----:B------:R-:W-:Y:S01]  /*35860*/  MOV R9, R8 ;  /* 0x0000000800097202 */ /* 0x000fe20000000f00 */
[----:B------:R-:W-:Y:S02]  /*35870*/  IMAD.MOV.U32 R21, RZ, RZ, R10 ;  /* 0x000000ffff157224 */ /* 0x000fe400078e000a */
[----:B------:R-:W-:-:S07]  /*35880*/  IMAD.MOV.U32 R10, RZ, RZ, R15 ;  /* 0x000000ffff0a7224 */ /* 0x000fce00078e000f */
.L_x_17937:
[----:B------:R-:W-:Y:S05]  /*35890*/  BSYNC B1 ;  /* 0x0000000000017941 */ /* 0x000fea0003800000 */
.L_x_17935:
        /* <DEDUP_REMOVED lines=9> */
.L_x_17939:
[----:B------:R-:W-:Y:S01]  /*35930*/  IMAD.MOV.U32 R8, RZ, RZ, R31 ;  /* 0x000000ffff087224 */ /* 0x000fe200078e001f */
[----:B------:R-:W-:Y:S01]  /*35940*/  MOV R31, R20 ;  /* 0x00000014001f7202 */ /* 0x000fe20000000f00 */
[----:B------:R-:W-:Y:S02]  /*35950*/  IMAD.MOV.U32 R15, RZ, RZ, R21 ;  /* 0x000000ffff0f7224 */ /* 0x000fe400078e0015 */
[----:B------:R-:W-:-:S07]  /*35960*/  IMAD.MOV.U32 R21, RZ, RZ, R14 ;  /* 0x000000ffff157224 */ /* 0x000fce00078e000e */
.L_x_17940:
[----:B------:R-:W-:Y:S05]  /*35970*/  BSYNC B1 ;  /* 0x0000000000017941 */ /* 0x000fea0003800000 */
.L_x_17938:
        /* <DEDUP_REMOVED lines=9> */
.L_x_17942:
[----:B------:R-:W-:Y:S01]  /*35a10*/  IMAD.MOV.U32 R20, RZ, RZ, R8 ;  /* 0x000000ffff147224 */ /* 0x000fe200078e0008 */
[----:B------:R-:W-:Y:S01]  /*35a20*/  MOV R8, R13 ;  /* 0x0000000d00087202 */ /* 0x000fe20000000f00 */
[----:B------:R-:W-:Y:S02]  /*35a30*/  IMAD.MOV.U32 R14, RZ, RZ, R15 ;  /* 0x000000ffff0e7224 */ /* 0x000fe400078e000f */
[----:B------:R-:W-:-:S07]  /*35a40*/  IMAD.MOV.U32 R15, RZ, RZ, R24 ;  /* 0x000000ffff0f7224 */ /* 0x000fce00078e0018 */
.L_x_17943:
[----:B------:R-:W-:Y:S05]  /*35a50*/  BSYNC B1 ;  /* 0x0000000000017941 */ /* 0x000fea0003800000 */
.L_x_17941:
        /* <DEDUP_REMOVED lines=9> */
.L_x_17945:
[----:B------:R-:W-:Y:S01]  /*35af0*/  IMAD.MOV.U32 R13, RZ, RZ, R20 ;  /* 0x000000ffff0d7224 */ /* 0x000fe200078e0014 */
[----:B------:R-:W-:Y:S01]  /*35b00*/  MOV R20, R23 ;  /* 0x0000001700147202 */ /* 0x000fe20000000f00 */
[----:B------:R-:W-:Y:S02]  /*35b10*/  IMAD.MOV.U32 R24, RZ, RZ, R14 ;  /* 0x000000ffff187224 */ /* 0x000fe400078e000e */
[----:B------:R-:W-:-:S07]  /*35b20*/  IMAD.MOV.U32 R14, RZ, RZ, R3 ;  /* 0x000000ffff0e7224 */ /* 0x000fce00078e0003 */
.L_x_17946:
[----:B------:R-:W-:Y:S05]  /*35b30*/  BSYNC B1 ;  /* 0x0000000000017941 */ /* 0x000fea0003800000 */
.L_x_17944:
        /* <DEDUP_REMOVED lines=9> */
.L_x_17948:
[----:B------:R-:W-:Y:S01]  /*35bd0*/  IMAD.MOV.U32 R23, RZ, RZ, R13 ;  /* 0x000000ffff177224 */ /* 0x000fe200078e000d */
[----:B------:R-:W-:Y:S01]  /*35be0*/  MOV R13, R12 ;  /* 0x0000000c000d7202 */ /* 0x000fe20000000f00 */
[----:B------:R-:W-:Y:S02]  /*35bf0*/  IMAD.MOV.U32 R3, RZ, RZ, R24 ;  /* 0x000000ffff037224 */ /* 0x000fe400078e0018 */
[----:B------:R-:W-:-:S07]  /*35c00*/  IMAD.MOV.U32 R24, RZ, RZ, R25 ;  /* 0x000000ffff187224 */ /* 0x000fce00078e0019 */
.L_x_17949:
[----:B------:R-:W-:Y:S05]  /*35c10*/  BSYNC B1 ;  /* 0x0000000000017941 */ /* 0x000fea0003800000 */
.L_x_17947:
        /* <DEDUP_REMOVED lines=9> */
.L_x_17951:
[----:B------:R-:W-:Y:S01]  /*35cb0*/  IMAD.MOV.U32 R12, RZ, RZ, R23 ;  /* 0x000000ffff0c7224 */ /* 0x000fe200078e0017 */
[----:B------:R-:W-:Y:S01]  /*35cc0*/  MOV R23, R18 ;  /* 0x0000001200177202 */ /* 0x000fe20000000f00 */
[----:B------:R-:W-:Y:S02]  /*35cd0*/  IMAD.MOV.U32 R25, RZ, RZ, R3 ;  /* 0x000000ffff197224 */ /* 0x000fe400078e0003 */
[----:B------:R-:W-:-:S07]  /*35ce0*/  IMAD.MOV.U32 R3, RZ, RZ, R2 ;  /* 0x000000ffff037224 */ /* 0x000fce00078e0002 */
.L_x_17952:
[----:B------:R-:W-:Y:S05]  /*35cf0*/  BSYNC B1 ;  /* 0x0000000000017941 */ /* 0x000fea0003800000 */
.L_x_17950:
        /* <DEDUP_REMOVED lines=9> */
.L_x_17954:
[----:B------:R-:W-:Y:S01]  /*35d90*/  IMAD.MOV.U32 R18, RZ, RZ, R12 ;  /* 0x000000ffff127224 */ /* 0x000fe200078e000c */
[----:B------:R-:W-:Y:S01]  /*35da0*/  MOV R12, R17 ;  /* 0x00000011000c7202 */ /* 0x000fe20000000f00 */
[----:B------:R-:W-:Y:S02]  /*35db0*/  IMAD.MOV.U32 R2, RZ, RZ, R25 ;  /* 0x000000ffff027224 */ /* 0x000fe400078e0019 */
[----:B------:R-:W-:-:S07]  /*35dc0*/  IMAD.MOV.U32 R25, RZ, RZ, R0 ;  /* 0x000000ffff197224 */ /* 0x000fce00078e0000 */
.L_x_17955:
[----:B------:R-:W-:Y:S05]  /*35dd0*/  BSYNC B1 ;  /* 0x0000000000017941 */ /* 0x000fea0003800000 */
.L_x_17953:
        /* <DEDUP_REMOVED lines=9> */
.L_x_17957:
[----:B------:R-:W-:Y:S01]  /*35e70*/  IMAD.MOV.U32 R17, RZ, RZ, R18 ;  /* 0x000000ffff117224 */ /* 0x000fe200078e0012 */
[----:B------:R-:W-:Y:S01]  /*35e80*/  MOV R18, R27 ;  /* 0x0000001b00127202 */ /* 0x000fe20000000f00 */
[----:B------:R-:W-:Y:S02]  /*35e90*/  IMAD.MOV.U32 R0, RZ, RZ, R2 ;  /* 0x000000ffff007224 */ /* 0x000fe400078e0002 */
[----:B------:R-:W-:-:S07]  /*35ea0*/  IMAD.MOV.U32 R2, RZ, RZ, R19 ;  /* 0x000000ffff027224 */ /* 0x000fce00078e0013 */
.L_x_17958:
[----:B------:R-:W-:Y:S05]  /*35eb0*/  BSYNC B1 ;  /* 0x0000000000017941 */ /* 0x000fea0003800000 */
.L_x_17956:
        /* <DEDUP_REMOVED lines=16> */
.L_x_17960:
[----:B------:R-:W-:Y:S01]  /*35fc0*/  MOV R27, R16 ;  /* 0x00000010001b7202 */ /* 0x000fe20000000f00 */
[----:B------:R-:W-:Y:S02]  /*35fd0*/  IMAD.MOV.U32 R19, RZ, RZ, R64 ;  /* 0x000000ffff137224 */ /* 0x000fe400078e0040 */
[----:B------:R-:W-:Y:S02]  /*35fe0*/  IMAD.MOV.U32 R64, RZ, RZ, R7 ;  /* 0x000000ffff407224 */ /* 0x000fe400078e0007 */
[----:B------:R-:W-:-:S07]  /*35ff0*/  IMAD.MOV.U32 R16, RZ, RZ, R33 ;  /* 0x000000ffff107224 */ /* 0x000fce00078e0021 */
.L_x_17961:
[----:B------:R-:W-:Y:S05]  /*36000*/  BSYNC B1 ;  /* 0x0000000000017941 */ /* 0x000fea0003800000 */
.L_x_17959:
        /* <DEDUP_REMOVED lines=9> */
.L_x_17963:
[----:B------:R-:W-:Y:S01]  /*360a0*/  MOV R7, R27 ;  /* 0x0000001b00077202 */ /* 0x000fe20000000f00 */
[----:B------:R-:W-:Y:S02]  /*360b0*/  IMAD.MOV.U32 R30, RZ, RZ, R19 ;  /* 0x000000ffff1e7224 */ /* 0x000fe400078e0013 */
[----:B------:R-:W-:Y:S02]  /*360c0*/  IMAD.MOV.U32 R27, RZ, RZ, R36 ;  /* 0x000000ffff1b7224 */ /* 0x000fe400078e0024 */
[----:B------:R-:W-:-:S07]  /*360d0*/  IMAD.MOV.U32 R19, RZ, RZ, R26 ;  /* 0x000000ffff137224 */ /* 0x000fce00078e001a */
.L_x_17964:
[----:B------:R-:W-:Y:S05]  /*360e0*/  BSYNC B1 ;  /* 0x0000000000017941 */ /* 0x000fea0003800000 */
.L_x_17962:
        /* <DEDUP_REMOVED lines=9> */
.L_x_17966:
[----:B------:R-:W-:Y:S01]  /*36180*/  MOV R34, R7 ;  /* 0x0000000700227202 */ /* 0x000fe20000000f00 */
[----:B------:R-:W-:Y:S02]  /*36190*/  IMAD.MOV.U32 R26, RZ, RZ, R30 ;  /* 0x000000ffff1a7224 */ /* 0x000fe400078e001e */
[----:B------:R-:W-:Y:S02]  /*361a0*/  IMAD.MOV.U32 R7, RZ, RZ, R6 ;  /* 0x000000ffff077224 */ /* 0x000fe400078e0006 */
[----:B------:R-:W-:-:S07]  /*361b0*/  IMAD.MOV.U32 R30, RZ, RZ, R35 ;  /* 0x000000ffff1e7224 */ /* 0x000fce00078e0023 */
.L_x_17967:
[----:B------:R-:W-:Y:S05]  /*361c0*/  BSYNC B1 ;  /* 0x0000000000017941 */ /* 0x000fea0003800000 */
.L_x_17965:
        /* <DEDUP_REMOVED lines=9> */
.L_x_17969:
[----:B------:R-:W-:Y:S01]  /*36260*/  MOV R33, R34 ;  /* 0x0000002200217202 */ /* 0x000fe20000000f00 */
[----:B------:R-:W-:Y:S02]  /*36270*/  IMAD.MOV.U32 R6, RZ, RZ, R26 ;  /* 0x000000ffff067224 */ /* 0x000fe400078e001a */
[----:B------:R-:W-:Y:S02]  /*36280*/  IMAD.MOV.U32 R34, RZ, RZ, R29 ;  /* 0x000000ffff227224 */ /* 0x000fe400078e001d */
[----:B------:R-:W-:-:S07]  /*36290*/  IMAD.MOV.U32 R26, RZ, RZ, R5 ;  /* 0x000000ffff1a7224 */ /* 0x000fce00078e0005 */
.L_x_17970:
[----:B------:R-:W-:Y:S05]  /*362a0*/  BSYNC B1 ;  /* 0x0000000000017941 */ /* 0x000fea0003800000 */
.L_x_17968:
        /* <DEDUP_REMOVED lines=9> */
.L_x_17972:
[----:B------:R-:W-:Y:S01]  /*36340*/  MOV R29, R33 ;  /* 0x00000021001d7202 */ /* 0x000fe20000000f00 */
[----:B------:R-:W-:Y:S02]  /*36350*/  IMAD.MOV.U32 R5, RZ, RZ, R6 ;  /* 0x000000ffff057224 */ /* 0x000fe400078e0006 */
[----:B------:R-:W-:Y:S02]  /*36360*/  IMAD.MOV.U32 R33, RZ, RZ, R4 ;  /* 0x000000ffff217224 */ /* 0x000fe400078e0004 */
[----:B------:R-:W-:-:S07]  /*36370*/  IMAD.MOV.U32 R6, RZ, RZ, R11 ;  /* 0x000000ffff067224 */ /* 0x000fce00078e000b */
.L_x_17973:
[----:B------:R-:W-:Y:S05]  /*36380*/  BSYNC B1 ;  /* 0x0000000000017941 */ /* 0x000fea0003800000 */
.L_x_17971:
        /* <DEDUP_REMOVED lines=9> */
.L_x_17975:
[----:B------:R-:W-:Y:S01]  /*36420*/  MOV R4, R29 ;  /* 0x0000001d00047202 */ /* 0x000fe20000000f00 */
[----:B------:R-:W-:Y:S02]  /*36430*/  IMAD.MOV.U32 R11, RZ, RZ, R5 ;  /* 0x000000ffff0b7224 */ /* 0x000fe400078e0005 */
[----:B------:R-:W-:Y:S02]  /*36440*/  IMAD.MOV.U32 R29, RZ, RZ, R28 ;  /* 0x000000ffff1d7224 */ /* 0x000fe400078e001c */
[----:B------:R-:W-:-:S07]  /*36450*/  IMAD.MOV.U32 R5, RZ, RZ, R22 ;  /* 0x000000ffff057224 */ /* 0x000fce00078e0016 */
.L_x_17976:
[----:B------:R-:W-:Y:S05]  /*36460*/  BSYNC B1 ;  /* 0x0000000000017941 */ /* 0x000fea0003800000 */
.L_x_17974:
        /* <DEDUP_REMOVED lines=9> */
.L_x_17978:
[----:B------:R-:W-:Y:S01]  /*36500*/  MOV R28, R4 ;  /* 0x00000004001c7202 */ /* 0x000fe20000000f00 */
[----:B------:R-:W-:Y:S02]  /*36510*/  IMAD.MOV.U32 R22, RZ, RZ, R11 ;  /* 0x000000ffff167224 */ /* 0x000fe400078e000b */
[----:B------:R-:W-:Y:S02]  /*36520*/  IMAD.MOV.U32 R4, RZ, RZ, R9 ;  /* 0x000000ffff047224 */ /* 0x000fe400078e0009 */
[----:B------:R-:W-:-:S07]  /*36530*/  IMAD.MOV.U32 R11, RZ, RZ, R10 ;  /* 0x000000ffff0b7224 */ /* 0x000fce00078e000a */
.L_x_17979:
[----:B------:R-:W-:Y:S05]  /*36540*/  BSYNC B1 ;  /* 0x0000000000017941 */ /* 0x000fea0003800000 */
.L_x_17977:
        /* <DEDUP_REMOVED lines=9> */
.L_x_17981:
[----:B------:R-:W-:Y:S01]  /*365e0*/  MOV R9, R28 ;  /* 0x0000001c00097202 */ /* 0x000fe20000000f00 */
[----:B------:R-:W-:Y:S02]  /*365f0*/  IMAD.MOV.U32 R10, RZ, RZ, R22 ;  /* 0x000000ffff0a7224 */ /* 0x000fe400078e0016 */
[----:B------:R-:W-:Y:S02]  /*36600*/  IMAD.MOV.U32 R28, RZ, RZ, R31 ;  /* 0x000000ffff1c7224 */ /* 0x000fe400078e001f */
[----:B------:R-:W-:-:S07]  /*36610*/  IMAD.MOV.U32 R22, RZ, RZ, R21 ;  /* 0x000000ffff167224 */ /* 0x000fce00078e0015 */
.L_x_17982:
[----:B------:R-:W-:Y:S05]  /*36620*/  BSYNC B1 ;  /* 0x0000000000017941 */ /* 0x000fea0003800000 */
.L_x_17980:
        /* <DEDUP_REMOVED lines=9> */
.L_x_17984:
[----:B------:R-:W-:Y:S01]  /*366c0*/  MOV R31, R9 ;  /* 0x00000009001f7202 */ /* 0x000fe20000000f00 */
[----:B------:R-:W-:Y:S02]  /*366d0*/  IMAD.MOV.U32 R21, RZ, RZ, R10 ;  /* 0x000000ffff157224 */ /* 0x000fe400078e000a */
[----:B------:R-:W-:Y:S02]  /*366e0*/  IMAD.MOV.U32 R9, RZ, RZ, R8 ;  /* 0x000000ffff097224 */ /* 0x000fe400078e0008 */
[----:B------:R-:W-:-:S07]  /*366f0*/  IMAD.MOV.U32 R10, RZ, RZ, R15 ;  /* 0x000000ffff0a7224 */ /* 0x000fce00078e000f */
.L_x_17985:
[----:B------:R-:W-:Y:S05]  /*36700*/  BSYNC B1 ;  /* 0x0000000000017941 */ /* 0x000fea0003800000 */
.L_x_17983:
        /* <DEDUP_REMOVED lines=9> */
.L_x_17987:
[----:B------:R-:W-:Y:S01]  /*367a0*/  MOV R8, R31 ;  /* 0x0000001f00087202 */ /* 0x000fe20000000f00 */
[----:B------:R-:W-:Y:S02]  /*367b0*/  IMAD.MOV.U32 R15, RZ, RZ, R21 ;  /* 0x000000ffff0f7224 */ /* 0x000fe400078e0015 */
[----:B------:R-:W-:Y:S02]  /*367c0*/  IMAD.MOV.U32 R31, RZ, RZ, R20 ;  /* 0x000000ffff1f7224 */ /* 0x000fe400078e0014 */
[----:B------:R-:W-:-:S07]  /*367d0*/  IMAD.MOV.U32 R21, RZ, RZ, R14 ;  /* 0x000000ffff157224 */ /* 0x000fce00078e000e */
.L_x_17988:
[----:B------:R-:W-:Y:S05]  /*367e0*/  BSYNC B1 ;  /* 0x0000000000017941 */ /* 0x000fea0003800000 */
.L_x_17986:
        /* <DEDUP_REMOVED lines=9> */
.L_x_17990:
[----:B------:R-:W-:Y:S01]  /*36880*/  MOV R20, R8 ;  /* 0x0000000800147202 */ /* 0x000fe20000000f00 */
[----:B------:R-:W-:Y:S02]  /*36890*/  IMAD.MOV.U32 R14, RZ, RZ, R15 ;  /* 0x000000ffff0e7224 */ /* 0x000fe400078e000f */
[----:B------:R-:W-:Y:S02]  /*368a0*/  IMAD.MOV.U32 R8, RZ, RZ, R13 ;  /* 0x000000ffff087224 */ /* 0x000fe400078e000d */
[----:B------:R-:W-:-:S07]  /*368b0*/  IMAD.MOV.U32 R15, RZ, RZ, R24 ;  /* 0x000000ffff0f7224 */ /* 0x000fce00078e0018 */
.L_x_17991:
[----:B------:R-:W-:Y:S05]  /*368c0*/  BSYNC B1 ;  /* 0x0000000000017941 */ /* 0x000fea0003800000 */
.L_x_17989:
        /* <DEDUP_REMOVED lines=9> */
.L_x_17993:
[----:B------:R-:W-:Y:S01]  /*36960*/  MOV R13, R20 ;  /* 0x00000014000d7202 */ /* 0x000fe20000000f00 */
[----:B------:R-:W-:Y:S02]  /*36970*/  IMAD.MOV.U32 R24, RZ, RZ, R14 ;  /* 0x000000ffff187224 */ /* 0x000fe400078e000e */
[----:B------:R-:W-:Y:S02]  /*36980*/  IMAD.MOV.U32 R20, RZ, RZ, R23 ;  /* 0x000000ffff147224 */ /* 0x000fe400078e0017 */
[----:B------:R-:W-:-:S07]  /*36990*/  IMAD.MOV.U32 R14, RZ, RZ, R3 ;  /* 0x000000ffff0e7224 */ /* 0x000fce00078e0003 */
.L_x_17994:
[----:B------:R-:W-:Y:S05]  /*369a0*/  BSYNC B1 ;  /* 0x0000000000017941 */ /* 0x000fea0003800000 */
.L_x_17992:
        /* <DEDUP_REMOVED lines=9> */
.L_x_17996:
[----:B------:R-:W-:Y:S01]  /*36a40*/  MOV R23, R13 ;  /* 0x0000000d00177202 */ /* 0x000fe20000000f00 */
[----:B------:R-:W-:Y:S02]  /*36a50*/  IMAD.MOV.U32 R3, RZ, RZ, R24 ;  /* 0x000000ffff037224 */ /* 0x000fe400078e0018 */
[----:B------:R-:W-:Y:S02]  /*36a60*/  IMAD.MOV.U32 R13, RZ, RZ, R12 ;  /* 0x000000ffff0d7224 */ /* 0x000fe400078e000c */
[----:B------:R-:W-:-:S07]  /*36a70*/  IMAD.MOV.U32 R24, RZ, RZ, R25 ;  /* 0x000000ffff187224 */ /* 0x000fce00078e0019 */
.L_x_17997:
[----:B------:R-:W-:Y:S05]  /*36a80*/  BSYNC B1 ;  /* 0x0000000000017941 */ /* 0x000fea0003800000 */
.L_x_17995:
        /* <DEDUP_REMOVED lines=9> */
.L_x_17999:
[----:B------:R-:W-:Y:S01]  /*36b20*/  MOV R12, R23 ;  /* 0x00000017000c7202 */ /* 0x000fe20000000f00 */
[----:B------:R-:W-:Y:S02]  /*36b30*/  IMAD.MOV.U32 R25, RZ, RZ, R3 ;  /* 0x000000ffff197224 */ /* 0x000fe400078e0003 */
[----:B------:R-:W-:Y:S02]  /*36b40*/  IMAD.MOV.U32 R23, RZ, RZ, R18 ;  /* 0x000000ffff177224 */ /* 0x000fe400078e0012 */
[----:B------:R-:W-:-:S07]  /*36b50*/  IMAD.MOV.U32 R3, RZ, RZ, R2 ;  /* 0x000000ffff037224 */ /* 0x000fce00078e0002 */
.L_x_18000:
[----:B------:R-:W-:Y:S05]  /*36b60*/  BSYNC B1 ;  /* 0x0000000000017941 */ /* 0x000fea0003800000 */
.L_x_17998:
        /* <DEDUP_REMOVED lines=9> */
.L_x_18002:
[----:B------:R-:W-:Y:S01]  /*36c00*/  MOV R18, R12 ;  /* 0x0000000c00127202 */ /* 0x000fe20000000f00 */
[----:B------:R-:W-:Y:S02]  /*36c10*/  IMAD.MOV.U32 R2, RZ, RZ, R25 ;  /* 0x000000ffff027224 */ /* 0x000fe400078e0019 */
[----:B------:R-:W-:Y:S02]  /*36c20*/  IMAD.MOV.U32 R12, RZ, RZ, R17 ;  /* 0x000000ffff0c7224 */ /* 0x000fe400078e0011 */
[----:B------:R-:W-:-:S07]  /*36c30*/  IMAD.MOV.U32 R25, RZ, RZ, R0 ;  /* 0x000000ffff197224 */ /* 0x000fce00078e0000 */
.L_x_18003:
[----:B------:R-:W-:Y:S05]  /*36c40*/  BSYNC B1 ;  /* 0x0000000000017941 */ /* 0x000fea0003800000 */
.L_x_18001:
        /* <DEDUP_REMOVED lines=16> */
.L_x_18005:
[----:B------:R-:W-:Y:S02]  /*36d50*/  IMAD.MOV.U32 R0, RZ, RZ, R16 ;  /* 0x000000ffff007224 */ /* 0x000fe400078e0010 */
[----:B------:R-:W-:Y:S02]  /*36d60*/  IMAD.MOV.U32 R17, RZ, RZ, R64 ;  /* 0x000000ffff117224 */ /* 0x000fe400078e0040 */
[----:B------:R-:W-:Y:S02]  /*36d70*/  IMAD.MOV.U32 R64, RZ, RZ, R19 ;  /* 0x000000ffff407224 */ /* 0x000fe400078e0013 */
[----:B------:R-:W-:-:S07]  /*36d80*/  IMAD.MOV.U32 R16, RZ, RZ, R27 ;  /* 0x000000ffff107224 */ /* 0x000fce00078e001b */
.L_x_18006:
[----:B------:R-:W-:Y:S05]  /*36d90*/  BSYNC B1 ;  /* 0x0000000000017941 */ /* 0x000fea0003800000 */
.L_x_18004:
        /* <DEDUP_REMOVED lines=9> */
.L_x_18008:
[----:B------:R-:W-:Y:S02]  /*36e30*/  IMAD.MOV.U32 R19, RZ, RZ, R0 ;  /* 0x000000ffff137224 */ /* 0x000fe400078e0000 */
[----:B------:R-:W-:Y:S02]  /*36e40*/  IMAD.MOV.U32 R27, RZ, RZ, R17 ;  /* 0x000000ffff1b7224 */ /* 0x000fe400078e0011 */
[----:B------:R-:W-:Y:S02]  /*36e50*/  IMAD.MOV.U32 R0, RZ, RZ, R7 ;  /* 0x000000ffff007224 */ /* 0x000fe400078e0007 */
[----:B------:R-:W-:-:S07]  /*36e60*/  IMAD.MOV.U32 R17, RZ, RZ, R30 ;  /* 0x000000ffff117224 */ /* 0x000fce00078e001e */
.L_x_18009:
[----:B------:R-:W-:Y:S05]  /*36e70*/  BSYNC B1 ;  /* 0x0000000000017941 */ /* 0x000fea0003800000 */
.L_x_18007:
        /* <DEDUP_REMOVED lines=9> */
.L_x_18011:
[----:B------:R-:W-:Y:S02]  /*36f10*/  IMAD.MOV.U32 R30, RZ, RZ, R19 ;  /* 0x000000ffff1e7224 */ /* 0x000fe400078e0013 */
[----:B------:R-:W-:Y:S02]  /*36f20*/  IMAD.MOV.U32 R7, RZ, RZ, R27 ;  /* 0x000000ffff077224 */ /* 0x000fe400078e001b */
[----:B------:R-:W-:Y:S02]  /*36f30*/  IMAD.MOV.U32 R19, RZ, RZ, R34 ;  /* 0x000000ffff137224 */ /* 0x000fe400078e0022 */
[----:B------:R-:W-:-:S07]  /*36f40*/  IMAD.MOV.U32 R27, RZ, RZ, R26 ;  /* 0x000000ffff1b7224 */ /* 0x000fce00078e001a */
.L_x_18012:
[----:B------:R-:W-:Y:S05]  /*36f50*/  BSYNC B1 ;  /* 0x0000000000017941 */ /* 0x000fea0003800000 */
.L_x_18010:
        /* <DEDUP_REMOVED lines=9> */
.L_x_18014:
[----:B------:R-:W-:Y:S02]  /*36ff0*/  IMAD.MOV.U32 R26, RZ, RZ, R30 ;  /* 0x000000ffff1a7224 */ /* 0x000fe400078e001e */
[----:B------:R-:W-:Y:S02]  /*37000*/  IMAD.MOV.U32 R32, RZ, RZ, R7 ;  /* 0x000000ffff207224 */ /* 0x000fe400078e0007 */
[----:B------:R-:W-:Y:S02]  /*37010*/  IMAD.MOV.U32 R30, RZ, RZ, R33 ;  /* 0x000000ffff1e7224 */ /* 0x000fe400078e0021 */
[----:B------:R-:W-:-:S07]  /*37020*/  IMAD.MOV.U32 R7, RZ, RZ, R6 ;  /* 0x000000ffff077224 */ /* 0x000fce00078e0006 */
.L_x_18015:
[----:B------:R-:W-:Y:S05]  /*37030*/  BSYNC B1 ;  /* 0x0000000000017941 */ /* 0x000fea0003800000 */
.L_x_18013:
        /* <DEDUP_REMOVED lines=9> */
.L_x_18017:
[----:B------:R-:W-:Y:S02]  /*370d0*/  IMAD.MOV.U32 R33, RZ, RZ, R26 ;  /* 0x000000ffff217224 */ /* 0x000fe400078e001a */
[----:B------:R-:W-:Y:S02]  /*370e0*/  IMAD.MOV.U32 R6, RZ, RZ, R32 ;  /* 0x000000ffff067224 */ /* 0x000fe400078e0020 */
[----:B------:R-:W-:Y:S02]  /*370f0*/  IMAD.MOV.U32 R26, RZ, RZ, R29 ;  /* 0x000000ffff1a7224 */ /* 0x000fe400078e001d */
[----:B------:R-:W-:-:S07]  /*37100*/  IMAD.MOV.U32 R32, RZ, RZ, R5 ;  /* 0x000000ffff207224 */ /* 0x000fce00078e0005 */
.L_x_18018:
[----:B------:R-:W-:Y:S05]  /*37110*/  BSYNC B1 ;  /* 0x0000000000017941 */ /* 0x000fea0003800000 */
.L_x_18016:
        /* <DEDUP_REMOVED lines=9> */
.L_x_18020:
[----:B------:R-:W-:Y:S02]  /*371b0*/  IMAD.MOV.U32 R5, RZ, RZ, R33 ;  /* 0x000000ffff057224 */ /* 0x000fe400078e0021 */
[----:B------:R-:W-:Y:S02]  /*371c0*/  IMAD.MOV.U32 R29, RZ, RZ, R6 ;  /* 0x000000ffff1d7224 */ /* 0x000fe400078e0006 */
[----:B------:R-:W-:Y:S02]  /*371d0*/  IMAD.MOV.U32 R33, RZ, RZ, R4 ;  /* 0x000000ffff217224 */ /* 0x000fe400078e0004 */
[----:B------:R-:W-:-:S07]  /*371e0*/  IMAD.MOV.U32 R6, RZ, RZ, R11 ;  /* 0x000000ffff067224 */ /* 0x000fce00078e000b */
.L_x_18021:
[----:B------:R-:W-:Y:S05]  /*371f0*/  BSYNC B1 ;  /* 0x0000000000017941 */ /* 0x000fea0003800000 */
.L_x_18019:
        /* <DEDUP_REMOVED lines=9> */
.L_x_18023:
[----:B------:R-:W-:Y:S02]  /*37290*/  IMAD.MOV.U32 R4, RZ, RZ, R5 ;  /* 0x000000ffff047224 */ /* 0x000fe400078e0005 */
[----:B------:R-:W-:Y:S02]  /*372a0*/  IMAD.MOV.U32 R11, RZ, RZ, R29 ;  /* 0x000000ffff0b7224 */ /* 0x000fe400078e001d */
[----:B------:R-:W-:Y:S02]  /*372b0*/  IMAD.MOV.U32 R5, RZ, RZ, R28 ;  /* 0x000000ffff057224 */ /* 0x000fe400078e001c */
[----:B------:R-:W-:-:S07]  /*372c0*/  IMAD.MOV.U32 R29, RZ, RZ, R22 ;  /* 0x000000ffff1d7224 */ /* 0x000fce00078e0016 */
.L_x_18024:
[----:B------:R-:W-:Y:S05]  /*372d0*/  BSYNC B1 ;  /* 0x0000000000017941 */ /* 0x000fea0003800000 */
.L_x_18022:
        /* <DEDUP_REMOVED lines=9> */
.L_x_18026:
[----:B------:R-:W-:Y:S02]  /*37370*/  IMAD.MOV.U32 R22, RZ, RZ, R4 ;  /* 0x000000ffff167224 */ /* 0x000fe400078e0004 */
[----:B------:R-:W-:Y:S02]  /*37380*/  IMAD.MOV.U32 R28, RZ, RZ, R11 ;  /* 0x000000ffff1c7224 */ /* 0x000fe400078e000b */
[----:B------:R-:W-:Y:S02]  /*37390*/  IMAD.MOV.U32 R4, RZ, RZ, R9 ;  /* 0x000000ffff047224 */ /* 0x000fe400078e0009 */
[----:B------:R-:W-:-:S07]  /*373a0*/  IMAD.MOV.U32 R11, RZ, RZ, R10 ;  /* 0x000000ffff0b7224 */ /* 0x000fce00078e000a */
.L_x_18027:
[----:B------:R-:W-:Y:S05]  /*373b0*/  BSYNC B1 ;  /* 0x0000000000017941 */ /* 0x000fea0003800000 */
.L_x_18025:
        /* <DEDUP_REMOVED lines=9> */
.L_x_18029:
[----:B------:R-:W-:Y:S02]  /*37450*/  IMAD.MOV.U32 R9, RZ, RZ, R22 ;  /* 0x000000ffff097224 */ /* 0x000fe400078e0016 */
[----:B------:R-:W-:Y:S02]  /*37460*/  IMAD.MOV.U32 R10, RZ, RZ, R28 ;  /* 0x000000ffff0a7224 */ /* 0x000fe400078e001c */
[----:B------:R-:W-:Y:S02]  /*37470*/  IMAD.MOV.U32 R22, RZ, RZ, R31 ;  /* 0x000000ffff167224 */ /* 0x000fe400078e001f */
[----:B------:R-:W-:-:S07]  /*37480*/  IMAD.MOV.U32 R28, RZ, RZ, R21 ;  /* 0x000000ffff1c7224 */ /* 0x000fce00078e0015 */
.L_x_18030:
[----:B------:R-:W-:Y:S05]  /*37490*/  BSYNC B1 ;  /* 0x0000000000017941 */ /* 0x000fea0003800000 */
.L_x_18028:
        /* <DEDUP_REMOVED lines=9> */
.L_x_18032:
[----:B------:R-:W-:Y:S02]  /*37530*/  IMAD.MOV.U32 R21, RZ, RZ, R9 ;  /* 0x000000ffff157224 */ /* 0x000fe400078e0009 */
[----:B------:R-:W-:Y:S02]  /*37540*/  IMAD.MOV.U32 R31, RZ, RZ, R10 ;  /* 0x000000ffff1f7224 */ /* 0x000fe400078e000a */
[----:B------:R-:W-:Y:S02]  /*37550*/  IMAD.MOV.U32 R9, RZ, RZ, R8 ;  /* 0x000000ffff097224 */ /* 0x000fe400078e0008 */
[----:B------:R-:W-:-:S07]  /*37560*/  IMAD.MOV.U32 R10, RZ, RZ, R15 ;  /* 0x000000ffff0a7224 */ /* 0x000fce00078e000f */
.L_x_18033:
[----:B------:R-:W-:Y:S05]  /*37570*/  BSYNC B1 ;  /* 0x0000000000017941 */ /* 0x000fea0003800000 */
.L_x_18031:
        /* <DEDUP_REMOVED lines=9> */
.L_x_18035:
[----:B------:R-:W-:Y:S02]  /*37610*/  IMAD.MOV.U32 R8, RZ, RZ, R21 ;  /* 0x000000ffff087224 */ /* 0x000fe400078e0015 */
[----:B------:R-:W-:Y:S02]  /*37620*/  IMAD.MOV.U32 R15, RZ, RZ, R31 ;  /* 0x000000ffff0f7224 */ /* 0x000fe400078e001f */
[----:B------:R-:W-:Y:S02]  /*37630*/  IMAD.MOV.U32 R21, RZ, RZ, R20 ;  /* 0x000000ffff157224 */ /* 0x000fe400078e0014 */
[----:B------:R-:W-:-:S07]  /*37640*/  IMAD.MOV.U32 R31, RZ, RZ, R14 ;  /* 0x000000ffff1f7224 */ /* 0x000fce00078e000e */
.L_x_18036:
[----:B------:R-:W-:Y:S05]  /*37650*/  BSYNC B1 ;  /* 0x0000000000017941 */ /* 0x000fea0003800000 */
.L_x_18034:
        /* <DEDUP_REMOVED lines=9> */
.L_x_18038:
[----:B------:R-:W-:Y:S02]  /*376f0*/  IMAD.MOV.U32 R14, RZ, RZ, R8 ;  /* 0x000000ffff0e7224 */ /* 0x000fe400078e0008 */
[----:B------:R-:W-:Y:S02]  /*37700*/  IMAD.MOV.U32 R20, RZ, RZ, R15 ;  /* 0x000000ffff147224 */ /* 0x000fe400078e000f */
[----:B------:R-:W-:Y:S02]  /*37710*/  IMAD.MOV.U32 R8, RZ, RZ, R13 ;  /* 0x000000ffff087224 */ /* 0x000fe400078e000d */
[----:B------:R-:W-:-:S07]  /*37720*/  IMAD.MOV.U32 R15, RZ, RZ, R24 ;  /* 0x000000ffff0f7224 */ /* 0x000fce00078e0018 */
.L_x_18039:
[----:B------:R-:W-:Y:S05]  /*37730*/  BSYNC B1 ;  /* 0x0000000000017941 */ /* 0x000fea0003800000 */
.L_x_18037:
        /* <DEDUP_REMOVED lines=9> */
.L_x_18041:
[----:B------:R-:W-:Y:S02]  /*377d0*/  IMAD.MOV.U32 R13, RZ, RZ, R14 ;  /* 0x000000ffff0d7224 */ /* 0x000fe400078e000e */
[----:B------:R-:W-:Y:S02]  /*377e0*/  IMAD.MOV.U32 R24, RZ, RZ, R20 ;  /* 0x000000ffff187224 */ /* 0x000fe400078e0014 */
[----:B------:R-:W-:Y:S02]  /*377f0*/  IMAD.MOV.U32 R14, RZ, RZ, R23 ;  /* 0x000000ffff0e7224 */ /* 0x000fe400078e0017 */
[----:B------:R-:W-:-:S07]  /*37800*/  IMAD.MOV.U32 R20, RZ, RZ, R3 ;  /* 0x000000ffff147224 */ /* 0x000fce00078e0003 */
.L_x_18042:
[----:B------:R-:W-:Y:S05]  /*37810*/  BSYNC B1 ;  /* 0x0000000000017941 */ /* 0x000fea0003800000 */
.L_x_18040:
        /* <DEDUP_REMOVED lines=9> */
.L_x_18044:
[----:B------:R-:W-:Y:S02]  /*378b0*/  IMAD.MOV.U32 R3, RZ, RZ, R13 ;  /* 0x000000ffff037224 */ /* 0x000fe400078e000d */
[----:B------:R-:W-:Y:S02]  /*378c0*/  IMAD.MOV.U32 R23, RZ, RZ, R24 ;  /* 0x000000ffff177224 */ /* 0x000fe400078e0018 */
[----:B------:R-:W-:Y:S02]  /*378d0*/  IMAD.MOV.U32 R13, RZ, RZ, R12 ;  /* 0x000000ffff0d7224 */ /* 0x000fe400078e000c */
[----:B------:R-:W-:-:S07]  /*378e0*/  IMAD.MOV.U32 R24, RZ, RZ, R25 ;  /* 0x000000ffff187224 */ /* 0x000fce00078e0019 */
.L_x_18045:
[----:B------:R-:W-:Y:S05]  /*378f0*/  BSYNC B1 ;  /* 0x0000000000017941 */ /* 0x000fea0003800000 */
.L_x_18043:
        /* <DEDUP_REMOVED lines=9> */
.L_x_18047:
[----:B------:R-:W-:Y:S02]  /*37990*/  IMAD.MOV.U32 R12, RZ, RZ, R3 ;  /* 0x000000ffff0c7224 */ /* 0x000fe400078e0003 */
[----:B------:R-:W-:Y:S02]  /*379a0*/  IMAD.MOV.U32 R25, RZ, RZ, R23 ;  /* 0x000000ffff197224 */ /* 0x000fe400078e0017 */
[----:B------:R-:W-:Y:S02]  /*379b0*/  IMAD.MOV.U32 R3, RZ, RZ, R18 ;  /* 0x000000ffff037224 */ /* 0x000fe400078e0012 */
[----:B------:R-:W-:-:S07]  /*379c0*/  IMAD.MOV.U32 R23, RZ, RZ, R2 ;  /* 0x000000ffff177224 */ /* 0x000fce00078e0002 */
.L_x_18048:
[----:B------:R-:W-:Y:S05]  /*379d0*/  BSYNC B1 ;  /* 0x0000000000017941 */ /* 0x000fea0003800000 */
.L_x_18046:
        /* <DEDUP_REMOVED lines=16> */
.L_x_18050:
[----:B------:R-:W-:Y:S02]  /*37ae0*/  IMAD.MOV.U32 R2, RZ, RZ, R16 ;  /* 0x000000ffff027224 */ /* 0x000fe400078e0010 */
[----:B------:R-:W-:Y:S01]  /*37af0*/  IMAD.MOV.U32 R18, RZ, RZ, R64 ;  /* 0x000000ffff127224 */ /* 0x000fe200078e0040 */
[----:B------:R-:W-:Y:S01]  /*37b00*/  MOV R64, R17 ;  /* 0x0000001100407202 */ /* 0x000fe20000000f00 */
[----:B------:R-:W-:-:S07]  /*37b10*/  IMAD.MOV.U32 R16, RZ, RZ, R0 ;  /* 0x000000ffff107224 */ /* 0x000fce00078e0000 */
.L_x_18051:
[----:B------:R-:W-:Y:S05]  /*37b20*/  BSYNC B1 ;  /* 0x0000000000017941 */ /* 0x000fea0003800000 */
.L_x_18049:
        /* <DEDUP_REMOVED lines=9> */
.L_x_18053:
[----:B------:R-:W-:Y:S01]  /*37bc0*/  IMAD.MOV.U32 R0, RZ, RZ, R2 ;  /* 0x000000ffff007224 */ /* 0x000fe200078e0002 */
[----:B------:R-:W-:Y:S01]  /*37bd0*/  MOV R2, R19 ;  /* 0x0000001300027202 */ /* 0x000fe20000000f00 */
[----:B------:R-:W-:Y:S02]  /*37be0*/  IMAD.MOV.U32 R34, RZ, RZ, R18 ;  /* 0x000000ffff227224 */ /* 0x000fe400078e0012 */
[----:B------:R-:W-:-:S07]  /*37bf0*/  IMAD.MOV.U32 R18, RZ, RZ, R27 ;  /* 0x000000ffff127224 */ /* 0x000fce00078e001b */
.L_x_18054:
[----:B------:R-:W-:Y:S05]  /*37c00*/  BSYNC B1 ;  /* 0x0000000000017941 */ /* 0x000fea0003800000 */
.L_x_18052:
        /* <DEDUP_REMOVED lines=9> */
.L_x_18056:
[----:B------:R-:W-:Y:S01]  /*37ca0*/  IMAD.MOV.U32 R17, RZ, RZ, R0 ;  /* 0x000000ffff117224 */ /* 0x000fe200078e0000 */
[----:B------:R-:W-:Y:S01]  /*37cb0*/  MOV R0, R30 ;  /* 0x0000001e00007202 */ /* 0x000fe20000000f00 */
[----:B------:R-:W-:Y:S02]  /*37cc0*/  IMAD.MOV.U32 R19, RZ, RZ, R34 ;  /* 0x000000ffff137224 */ /* 0x000fe400078e0022 */
[----:B------:R-:W-:-:S07]  /*37cd0*/  IMAD.MOV.U32 R34, RZ, RZ, R7 ;  /* 0x000000ffff227224 */ /* 0x000fce00078e0007 */
.L_x_18057:
[----:B------:R-:W-:Y:S05]  /*37ce0*/  BSYNC B1 ;  /* 0x0000000000017941 */ /* 0x000fea0003800000 */
.L_x_18055:
        /* <DEDUP_REMOVED lines=9> */
.L_x_18059:
[----:B------:R-:W-:Y:S01]  /*37d80*/  IMAD.MOV.U32 R30, RZ, RZ, R17 ;  /* 0x000000ffff1e7224 */ /* 0x000fe200078e0011 */
[----:B------:R-:W-:Y:S01]  /*37d90*/  MOV R17, R26 ;  /* 0x0000001a00117202 */ /* 0x000fe20000000f00 */
[----:B------:R-:W-:Y:S02]  /*37da0*/  IMAD.MOV.U32 R27, RZ, RZ, R19 ;  /* 0x000000ffff1b7224 */ /* 0x000fe400078e0013 */
[----:B------:R-:W-:-:S07]  /*37db0*/  IMAD.MOV.U32 R19, RZ, RZ, R32 ;  /* 0x000000ffff137224 */ /* 0x000fce00078e0020 */
.L_x_18060:
[----:B------:R-:W-:Y:S05]  /*37dc0*/  BSYNC B1 ;  /* 0x0000000000017941 */ /* 0x000fea0003800000 */
.L_x_18058:
        /* <DEDUP_REMOVED lines=9> */
.L_x_18062:
[----:B------:R-:W-:Y:S01]  /*37e60*/  IMAD.MOV.U32 R26, RZ, RZ, R30 ;  /* 0x000000ffff1a7224 */ /* 0x000fe200078e001e */
[----:B------:R-:W-:Y:S01]  /*37e70*/  MOV R30, R33 ;  /* 0x00000021001e7202 */ /* 0x000fe20000000f00 */
[----:B------:R-:W-:Y:S02]  /*37e80*/  IMAD.MOV.U32 R32, RZ, RZ, R27 ;  /* 0x000000ffff207224 */ /* 0x000fe400078e001b */
[----:B------:R-:W-:-:S07]  /*37e90*/  IMAD.MOV.U32 R27, RZ, RZ, R6 ;  /* 0x000000ffff1b7224 */ /* 0x000fce00078e0006 */
.L_x_18063:
[----:B------:R-:W-:Y:S05]  /*37ea0*/  BSYNC B1 ;  /* 0x0000000000017941 */ /* 0x000fea0003800000 */
.L_x_18061:
        /* <DEDUP_REMOVED lines=9> */
.L_x_18065:
[----:B------:R-:W-:Y:S01]  /*37f40*/  IMAD.MOV.U32 R33, RZ, RZ, R26 ;  /* 0x000000ffff217224 */ /* 0x000fe200078e001a */
[----:B------:R-:W-:Y:S01]  /*37f50*/  MOV R26, R5 ;  /* 0x00000005001a7202 */ /* 0x000fe20000000f00 */
[----:B------:R-:W-:Y:S02]  /*37f60*/  IMAD.MOV.U32 R36, RZ, RZ, R32 ;  /* 0x000000ffff247224 */ /* 0x000fe400078e0020 */
[----:B------:R-:W-:-:S07]  /*37f70*/  IMAD.MOV.U32 R32, RZ, RZ, R29 ;  /* 0x000000ffff207224 */ /* 0x000fce00078e001d */
.L_x_18066:
[----:B------:R-:W-:Y:S05]  /*37f80*/  BSYNC B1 ;  /* 0x0000000000017941 */ /* 0x000fea0003800000 */
.L_x_18064:
        /* <DEDUP_REMOVED lines=9> */
.L_x_18068:
[----:B------:R-:W-:Y:S01]  /*38020*/  IMAD.MOV.U32 R29, RZ, RZ, R33 ;  /* 0x000000ffff1d7224 */ /* 0x000fe200078e0021 */
[----:B------:R-:W-:Y:S01]  /*38030*/  MOV R33, R4 ;  /* 0x0000000400217202 */ /* 0x000fe20000000f00 */
[----:B------:R-:W-:Y:S02]  /*38040*/  IMAD.MOV.U32 R35, RZ, RZ, R36 ;  /* 0x000000ffff237224 */ /* 0x000fe400078e0024 */
[----:B------:R-:W-:-:S07]  /*38050*/  IMAD.MOV.U32 R36, RZ, RZ, R11 ;  /* 0x000000ffff247224 */ /* 0x000fce00078e000b */
.L_x_18069:
[----:B------:R-:W-:Y:S05]  /*38060*/  BSYNC B1 ;  /* 0x0000000000017941 */ /* 0x000fea0003800000 */
.L_x_18067:
        /* <DEDUP_REMOVED lines=9> */
.L_x_18071:
[----:B------:R-:W-:Y:S01]  /*38100*/  IMAD.MOV.U32 R38, RZ, RZ, R29 ;  /* 0x000000ffff267224 */ /* 0x000fe200078e001d */
[----:B------:R-:W-:Y:S01]  /*38110*/  MOV R29, R22 ;  /* 0x00000016001d7202 */ /* 0x000fe20000000f00 */
[----:B------:R-:W-:Y:S02]  /*38120*/  IMAD.MOV.U32 R39, RZ, RZ, R35 ;  /* 0x000000ffff277224 */ /* 0x000fe400078e0023 */
[----:B------:R-:W-:-:S07]  /*38130*/  IMAD.MOV.U32 R35, RZ, RZ, R28 ;  /* 0x000000ffff237224 */ /* 0x000fce00078e001c */
.L_x_18072:
[----:B------:R-:W-:Y:S05]  /*38140*/  BSYNC B1 ;  /* 0x0000000000017941 */ /* 0x000fea0003800000 */
.L_x_18070:
        /* <DEDUP_REMOVED lines=9> */
.L_x_18074:
[----:B------:R-:W-:Y:S01]  /*381e0*/  IMAD.MOV.U32 R28, RZ, RZ, R38 ;  /* 0x000000ffff1c7224 */ /* 0x000fe200078e0026 */
[----:B------:R-:W-:Y:S01]  /*381f0*/  MOV R38, R9 ;  /* 0x0000000900267202 */ /* 0x000fe20000000f00 */
[----:B------:R-:W-:Y:S02]  /*38200*/  IMAD.MOV.U32 R40, RZ, RZ, R39 ;  /* 0x000000ffff287224 */ /* 0x000fe400078e0027 */
[----:B------:R-:W-:-:S07]  /*38210*/  IMAD.MOV.U32 R39, RZ, RZ, R10 ;  /* 0x000000ffff277224 */ /* 0x000fce00078e000a */
.L_x_18075:
[----:B------:R-:W-:Y:S05]  /*38220*/  BSYNC B1 ;  /* 0x0000000000017941 */ /* 0x000fea0003800000 */
.L_x_18073:
        /* <DEDUP_REMOVED lines=9> */
.L_x_18077:
[----:B------:R-:W-:Y:S01]  /*382c0*/  IMAD.MOV.U32 R41, RZ, RZ, R28 ;  /* 0x000000ffff297224 */ /* 0x000fe200078e001c */
[----:B------:R-:W-:Y:S01]  /*382d0*/  MOV R28, R21 ;  /* 0x00000015001c7202 */ /* 0x000fe20000000f00 */
[----:B------:R-:W-:Y:S02]  /*382e0*/  IMAD.MOV.U32 R42, RZ, RZ, R40 ;  /* 0x000000ffff2a7224 */ /* 0x000fe400078e0028 */
[----:B------:R-:W-:-:S07]  /*382f0*/  IMAD.MOV.U32 R40, RZ, RZ, R31 ;  /* 0x000000ffff287224 */ /* 0x000fce00078e001f */
.L_x_18078:
[----:B------:R-:W-:Y:S05]  /*38300*/  BSYNC B1 ;  /* 0x0000000000017941 */ /* 0x000fea0003800000 */
.L_x_18076:
        /* <DEDUP_REMOVED lines=9> */
.L_x_18080:
[----:B------:R-:W-:Y:S01]  /*383a0*/  IMAD.MOV.U32 R43, RZ, RZ, R41 ;  /* 0x000000ffff2b7224 */ /* 0x000fe200078e0029 */
[----:B------:R-:W-:Y:S01]  /*383b0*/  MOV R41, R8 ;  /* 0x0000000800297202 */ /* 0x000fe20000000f00 */
[----:B------:R-:W-:Y:S02]  /*383c0*/  IMAD.MOV.U32 R45, RZ, RZ, R42 ;  /* 0x000000ffff2d7224 */ /* 0x000fe400078e002a */
[----:B------:R-:W-:-:S07]  /*383d0*/  IMAD.MOV.U32 R42, RZ, RZ, R15 ;  /* 0x000000ffff2a7224 */ /* 0x000fce00078e000f */
.L_x_18081:
[----:B------:R-:W-:Y:S05]  /*383e0*/  BSYNC B1 ;  /* 0x0000000000017941 */ /* 0x000fea0003800000 */
.L_x_18079:
        /* <DEDUP_REMOVED lines=9> */
.L_x_18083:
[----:B------:R-:W-:Y:S01]  /*38480*/  IMAD.MOV.U32 R44, RZ, RZ, R43 ;  /* 0x000000ffff2c7224 */ /* 0x000fe200078e002b */
[----:B------:R-:W-:Y:S01]  /*38490*/  MOV R43, R14 ;  /* 0x0000000e002b7202 */ /* 0x000fe20000000f00 */
[----:B------:R-:W-:Y:S02]  /*384a0*/  IMAD.MOV.U32 R46, RZ, RZ, R45 ;  /* 0x000000ffff2e7224 */ /* 0x000fe400078e002d */
[----:B------:R-:W-:-:S07]  /*384b0*/  IMAD.MOV.U32 R45, RZ, RZ, R20 ;  /* 0x000000ffff2d7224 */ /* 0x000fce00078e0014 */
.L_x_18084:
[----:B------:R-:W-:Y:S05]  /*384c0*/  BSYNC B1 ;  /* 0x0000000000017941 */ /* 0x000fea0003800000 */
.L_x_18082:
        /* <DEDUP_REMOVED lines=9> */
.L_x_18086:
[----:B------:R-:W-:Y:S01]  /*38560*/  IMAD.MOV.U32 R47, RZ, RZ, R44 ;  /* 0x000000ffff2f7224 */ /* 0x000fe200078e002c */
[----:B------:R-:W-:Y:S01]  /*38570*/  MOV R44, R13 ;  /* 0x0000000d002c7202 */ /* 0x000fe20000000f00 */
[----:B------:R-:W-:Y:S02]  /*38580*/  IMAD.MOV.U32 R48, RZ, RZ, R46 ;  /* 0x000000ffff307224 */ /* 0x000fe400078e002e */
[----:B------:R-:W-:-:S07]  /*38590*/  IMAD.MOV.U32 R46, RZ, RZ, R24 ;  /* 0x000000ffff2e7224 */ /* 0x000fce00078e0018 */
.L_x_18087:
[----:B------:R-:W-:Y:S05]  /*385a0*/  BSYNC B1 ;  /* 0x0000000000017941 */ /* 0x000fea0003800000 */
.L_x_18085:
        /* <DEDUP_REMOVED lines=9> */
.L_x_18089:
[----:B------:R-:W-:Y:S01]  /*38640*/  IMAD.MOV.U32 R49, RZ, RZ, R47 ;  /* 0x000000ffff317224 */ /* 0x000fe200078e002f */
[----:B------:R-:W-:Y:S01]  /*38650*/  MOV R47, R3 ;  /* 0x00000003002f7202 */ /* 0x000fe20000000f00 */
[----:B------:R-:W-:Y:S02]  /*38660*/  IMAD.MOV.U32 R50, RZ, RZ, R48 ;  /* 0x000000ffff327224 */ /* 0x000fe400078e0030 */
[----:B------:R-:W-:-:S07]  /*38670*/  IMAD.MOV.U32 R48, RZ, RZ, R23 ;  /* 0x000000ffff307224 */ /* 0x000fce00078e0017 */
.L_x_18090:
[----:B------:R-:W-:Y:S05]  /*38680*/  BSYNC B1 ;  /* 0x0000000000017941 */ /* 0x000fea0003800000 */
.L_x_18088:
        /* <DEDUP_REMOVED lines=9> */
.L_x_18092:
[----:B------:R-:W-:Y:S01]  /*38720*/  IMAD.MOV.U32 R51, RZ, RZ, R49 ;  /* 0x000000ffff337224 */ /* 0x000fe200078e0031 */
[----:B------:R-:W-:Y:S01]  /*38730*/  MOV R49, R12 ;  /* 0x0000000c00317202 */ /* 0x000fe20000000f00 */
[----:B------:R-:W-:Y:S02]  /*38740*/  IMAD.MOV.U32 R53, RZ, RZ, R50 ;  /* 0x000000ffff357224 */ /* 0x000fe400078e0032 */
[----:B------:R-:W-:-:S07]  /*38750*/  IMAD.MOV.U32 R50, RZ, RZ, R25 ;  /* 0x000000ffff327224 */ /* 0x000fce00078e0019 */
.L_x_18093:
[----:B------:R-:W-:Y:S05]  /*38760*/  BSYNC B1 ;  /* 0x0000000000017941 */ /* 0x000fea0003800000 */
.L_x_18091:
        /* <DEDUP_REMOVED lines=16> */
.L_x_18095:
[----:B------:R-:W-:Y:S01]  /*38870*/  MOV R23, R16 ;  /* 0x0000001000177202 */ /* 0x000fe20000000f00 */
[----:B------:R-:W-:Y:S02]  /*38880*/  IMAD.MOV.U32 R7, RZ, RZ, R64 ;  /* 0x000000ffff077224 */ /* 0x000fe400078e0040 */
[----:B------:R-:W-:Y:S02]  /*38890*/  IMAD.MOV.U32 R64, RZ, RZ, R18 ;  /* 0x000000ffff407224 */ /* 0x000fe400078e0012 */
[----:B------:R-:W-:-:S07]  /*388a0*/  IMAD.MOV.U32 R16, RZ, RZ, R2 ;  /* 0x000000ffff107224 */ /* 0x000fce00078e0002 */
.L_x_18096:
[----:B------:R-:W-:Y:S05]  /*388b0*/  BSYNC B1 ;  /* 0x0000000000017941 */ /* 0x000fea0003800000 */
.L_x_18094:
        /* <DEDUP_REMOVED lines=9> */
.L_x_18098:
[----:B------:R-:W-:Y:S01]  /*38950*/  MOV R22, R23 ;  /* 0x0000001700167202 */ /* 0x000fe20000000f00 */
[----:B------:R-:W-:Y:S02]  /*38960*/  IMAD.MOV.U32 R6, RZ, RZ, R7 ;  /* 0x000000ffff067224 */ /* 0x000fe400078e0007 */
[----:B------:R-:W-:Y:S02]  /*38970*/  IMAD.MOV.U32 R23, RZ, RZ, R0 ;  /* 0x000000ffff177224 */ /* 0x000fe400078e0000 */
[----:B------:R-:W-:-:S07]  /*38980*/  IMAD.MOV.U32 R7, RZ, RZ, R34 ;  /* 0x000000ffff077224 */ /* 0x000fce00078e0022 */
.L_x_18099:
[----:B------:R-:W-:Y:S05]  /*38990*/  BSYNC B1 ;  /* 0x0000000000017941 */ /* 0x000fea0003800000 */
.L_x_18097:
        /* <DEDUP_REMOVED lines=9> */
.L_x_18101:
[----:B------:R-:W-:Y:S01]  /*38a30*/  MOV R21, R22 ;  /* 0x0000001600157202 */ /* 0x000fe20000000f00 */
[----:B------:R-:W-:Y:S02]  /*38a40*/  IMAD.MOV.U32 R5, RZ, RZ, R6 ;  /* 0x000000ffff057224 */ /* 0x000fe400078e0006 */
[----:B------:R-:W-:Y:S02]  /*38a50*/  IMAD.MOV.U32 R22, RZ, RZ, R17 ;  /* 0x000000ffff167224 */ /* 0x000fe400078e0011 */
[----:B------:R-:W-:-:S07]  /*38a60*/  IMAD.MOV.U32 R6, RZ, RZ, R19 ;  /* 0x000000ffff067224 */ /* 0x000fce00078e0013 */
.L_x_18102:
[----:B------:R-:W-:Y:S05]  /*38a70*/  BSYNC B1 ;  /* 0x0000000000017941 */ /* 0x000fea0003800000 */
.L_x_18100:
        /* <DEDUP_REMOVED lines=9> */
.L_x_18104:
[----:B------:R-:W-:Y:S01]  /*38b10*/  MOV R20, R21 ;  /* 0x0000001500147202 */ /* 0x000fe20000000f00 */
[----:B------:R-:W-:Y:S02]  /*38b20*/  IMAD.MOV.U32 R4, RZ, RZ, R5 ;  /* 0x000000ffff047224 */ /* 0x000fe400078e0005 */
[----:B------:R-:W-:Y:S02]  /*38b30*/  IMAD.MOV.U32 R21, RZ, RZ, R30 ;  /* 0x000000ffff157224 */ /* 0x000fe400078e001e */
[----:B------:R-:W-:-:S07]  /*38b40*/  IMAD.MOV.U32 R5, RZ, RZ, R27 ;  /* 0x000000ffff057224 */ /* 0x000fce00078e001b */
.L_x_18105:
[----:B------:R-:W-:Y:S05]  /*38b50*/  BSYNC B1 ;  /* 0x0000000000017941 */ /* 0x000fea0003800000 */
.L_x_18103:
        /* <DEDUP_REMOVED lines=9> */
.L_x_18107:
[----:B------:R-:W-:Y:S01]  /*38bf0*/  MOV R27, R20 ;  /* 0x00000014001b7202 */ /* 0x000fe20000000f00 */
[----:B------:R-:W-:Y:S02]  /*38c00*/  IMAD.MOV.U32 R11, RZ, RZ, R4 ;  /* 0x000000ffff0b7224 */ /* 0x000fe400078e0004 */
[----:B------:R-:W-:Y:S02]  /*38c10*/  IMAD.MOV.U32 R20, RZ, RZ, R26 ;  /* 0x000000ffff147224 */ /* 0x000fe400078e001a */
[----:B------:R-:W-:-:S07]  /*38c20*/  IMAD.MOV.U32 R4, RZ, RZ, R32 ;  /* 0x000000ffff047224 */ /* 0x000fce00078e0020 */
.L_x_18108:
[----:B------:R-:W-:Y:S05]  /*38c30*/  BSYNC B1 ;  /* 0x0000000000017941 */ /* 0x000fea0003800000 */
.L_x_18106:
        /* <DEDUP_REMOVED lines=9> */
.L_x_18110:
[----:B------:R-:W-:Y:S01]  /*38cd0*/  MOV R26, R27 ;  /* 0x0000001b001a7202 */ /* 0x000fe20000000f00 */
[----:B------:R-:W-:Y:S02]  /*38ce0*/  IMAD.MOV.U32 R10, RZ, RZ, R11 ;  /* 0x000000ffff0a7224 */ /* 0x000fe400078e000b */
[----:B------:R-:W-:Y:S02]  /*38cf0*/  IMAD.MOV.U32 R27, RZ, RZ, R33 ;  /* 0x000000ffff1b7224 */ /* 0x000fe400078e0021 */
[----:B------:R-:W-:-:S07]  /*38d00*/  IMAD.MOV.U32 R11, RZ, RZ, R36 ;  /* 0x000000ffff0b7224 */ /* 0x000fce00078e0024 */
.L_x_18111:
[----:B------:R-:W-:Y:S05]  /*38d10*/  BSYNC B1 ;  /* 0x0000000000017941 */ /* 0x000fea0003800000 */
.L_x_18109:
        /* <DEDUP_REMOVED lines=9> */
.L_x_18113:
[----:B------:R-:W-:Y:S01]  /*38db0*/  MOV R25, R26 ;  /* 0x0000001a00197202 */ /* 0x000fe20000000f00 */
[----:B------:R-:W-:Y:S02]  /*38dc0*/  IMAD.MOV.U32 R9, RZ, RZ, R10 ;  /* 0x000000ffff097224 */ /* 0x000fe400078e000a */
[----:B------:R-:W-:Y:S02]  /*38dd0*/  IMAD.MOV.U32 R26, RZ, RZ, R29 ;  /* 0x000000ffff1a7224 */ /* 0x000fe400078e001d */
[----:B------:R-:W-:-:S07]  /*38de0*/  IMAD.MOV.U32 R10, RZ, RZ, R35 ;  /* 0x000000ffff0a7224 */ /* 0x000fce00078e0023 */
.L_x_18114:
[----:B------:R-:W-:Y:S05]  /*38df0*/  BSYNC B1 ;  /* 0x0000000000017941 */ /* 0x000fea0003800000 */
.L_x_18112:
        /* <DEDUP_REMOVED lines=9> */
.L_x_18116:
[----:B------:R-:W-:Y:S01]  /*38e90*/  MOV R24, R25 ;  /* 0x0000001900187202 */ /* 0x000fe20000000f00 */
[----:B------:R-:W-:Y:S02]  /*38ea0*/  IMAD.MOV.U32 R8, RZ, RZ, R9 ;  /* 0x000000ffff087224 */ /* 0x000fe400078e0009 */
[----:B------:R-:W-:Y:S02]  /*38eb0*/  IMAD.MOV.U32 R25, RZ, RZ, R38 ;  /* 0x000000ffff197224 */ /* 0x000fe400078e0026 */
[----:B------:R-:W-:-:S07]  /*38ec0*/  IMAD.MOV.U32 R9, RZ, RZ, R39 ;  /* 0x000000ffff097224 */ /* 0x000fce00078e0027 */
.L_x_18117:
[----:B------:R-:W-:Y:S05]  /*38ed0*/  BSYNC B1 ;  /* 0x0000000000017941 */ /* 0x000fea0003800000 */
.L_x_18115:
        /* <DEDUP_REMOVED lines=9> */
.L_x_18119:
[----:B------:R-:W-:Y:S01]  /*38f70*/  MOV R31, R24 ;  /* 0x00000018001f7202 */ /* 0x000fe20000000f00 */
[----:B------:R-:W-:Y:S02]  /*38f80*/  IMAD.MOV.U32 R15, RZ, RZ, R8 ;  /* 0x000000ffff0f7224 */ /* 0x000fe400078e0008 */
[----:B------:R-:W-:Y:S02]  /*38f90*/  IMAD.MOV.U32 R24, RZ, RZ, R28 ;  /* 0x000000ffff187224 */ /* 0x000fe400078e001c */
[----:B------:R-:W-:-:S07]  /*38fa0*/  IMAD.MOV.U32 R8, RZ, RZ, R40 ;  /* 0x000000ffff087224 */ /* 0x000fce00078e0028 */
.L_x_18120:
[----:B------:R-:W-:Y:S05]  /*38fb0*/  BSYNC B1 ;  /* 0x0000000000017941 */ /* 0x000fea0003800000 */
.L_x_18118:
        /* <DEDUP_REMOVED lines=9> */
.L_x_18122:
[----:B------:R-:W-:Y:S01]  /*39050*/  MOV R30, R31 ;  /* 0x0000001f001e7202 */ /* 0x000fe20000000f00 */
[----:B------:R-:W-:Y:S02]  /*39060*/  IMAD.MOV.U32 R14, RZ, RZ, R15 ;  /* 0x000000ffff0e7224 */ /* 0x000fe400078e000f */
[----:B------:R-:W-:Y:S02]  /*39070*/  IMAD.MOV.U32 R31, RZ, RZ, R41 ;  /* 0x000000ffff1f7224 */ /* 0x000fe400078e0029 */
[----:B------:R-:W-:-:S07]  /*39080*/  IMAD.MOV.U32 R15, RZ, RZ, R42 ;  /* 0x000000ffff0f7224 */ /* 0x000fce00078e002a */
.L_x_18123:
[----:B------:R-:W-:Y:S05]  /*39090*/  BSYNC B1 ;  /* 0x0000000000017941 */ /* 0x000fea0003800000 */
.L_x_18121:
        /* <DEDUP_REMOVED lines=9> */
.L_x_18125:
[----:B------:R-:W-:Y:S01]  /*39130*/  MOV R29, R30 ;  /* 0x0000001e001d7202 */ /* 0x000fe20000000f00 */
[----:B------:R-:W-:Y:S02]  /*39140*/  IMAD.MOV.U32 R13, RZ, RZ, R14 ;  /* 0x000000ffff0d7224 */ /* 0x000fe400078e000e */
[----:B------:R-:W-:Y:S02]  /*39150*/  IMAD.MOV.U32 R30, RZ, RZ, R43 ;  /* 0x000000ffff1e7224 */ /* 0x000fe400078e002b */
[----:B------:R-:W-:-:S07]  /*39160*/  IMAD.MOV.U32 R14, RZ, RZ, R45 ;  /* 0x000000ffff0e7224 */ /* 0x000fce00078e002d */
.L_x_18126:
[----:B------:R-:W-:Y:S05]  /*39170*/  BSYNC B1 ;  /* 0x0000000000017941 */ /* 0x000fea0003800000 */
.L_x_18124:
        /* <DEDUP_REMOVED lines=9> */
.L_x_18128:
[----:B------:R-:W-:Y:S01]  /*39210*/  MOV R28, R29 ;  /* 0x0000001d001c7202 */ /* 0x000fe20000000f00 */
[----:B------:R-:W-:Y:S02]  /*39220*/  IMAD.MOV.U32 R12, RZ, RZ, R13 ;  /* 0x000000ffff0c7224 */ /* 0x000fe400078e000d */
[----:B------:R-:W-:Y:S02]  /*39230*/  IMAD.MOV.U32 R29, RZ, RZ, R44 ;  /* 0x000000ffff1d7224 */ /* 0x000fe400078e002c */
[----:B------:R-:W-:-:S07]  /*39240*/  IMAD.MOV.U32 R13, RZ, RZ, R46 ;  /* 0x000000ffff0d7224 */ /* 0x000fce00078e002e */
.L_x_18129:
[----:B------:R-:W-:Y:S05]  /*39250*/  BSYNC B1 ;  /* 0x0000000000017941 */ /* 0x000fea0003800000 */
.L_x_18127:
        /* <DEDUP_REMOVED lines=9> */
.L_x_18131:
[----:B------:R-:W-:Y:S01]  /*392f0*/  MOV R3, R28 ;  /* 0x0000001c00037202 */ /* 0x000fe20000000f00 */
[----:B------:R-:W-:Y:S02]  /*39300*/  IMAD.MOV.U32 R19, RZ, RZ, R12 ;  /* 0x000000ffff137224 */ /* 0x000fe400078e000c */
[----:B------:R-:W-:Y:S02]  /*39310*/  IMAD.MOV.U32 R28, RZ, RZ, R47 ;  /* 0x000000ffff1c7224 */ /* 0x000fe400078e002f */
[----:B------:R-:W-:-:S07]  /*39320*/  IMAD.MOV.U32 R12, RZ, RZ, R48 ;  /* 0x000000ffff0c7224 */ /* 0x000fce00078e0030 */
.L_x_18132:
[----:B------:R-:W-:Y:S05]  /*39330*/  BSYNC B1 ;  /* 0x0000000000017941 */ /* 0x000fea0003800000 */
.L_x_18130:
        /* <DEDUP_REMOVED lines=9> */
.L_x_18134:
[----:B------:R-:W-:Y:S01]  /*393d0*/  MOV R2, R3 ;  /* 0x0000000300027202 */ /* 0x000fe20000000f00 */
[----:B------:R-:W-:Y:S02]  /*393e0*/  IMAD.MOV.U32 R18, RZ, RZ, R19 ;  /* 0x000000ffff127224 */ /* 0x000fe400078e0013 */
[----:B------:R-:W-:Y:S02]  /*393f0*/  IMAD.MOV.U32 R3, RZ, RZ, R49 ;  /* 0x000000ffff037224 */ /* 0x000fe400078e0031 */
[----:B------:R-:W-:-:S07]  /*39400*/  IMAD.MOV.U32 R19, RZ, RZ, R50 ;  /* 0x000000ffff137224 */ /* 0x000fce00078e0032 */
.L_x_18135:
[----:B------:R-:W-:Y:S05]  /*39410*/  BSYNC B1 ;  /* 0x0000000000017941 */ /* 0x000fea0003800000 */
.L_x_18133:
        /* <DEDUP_REMOVED lines=8> */
.L_x_18136:
[----:B------:R-:W-:Y:S01]  /*394a0*/  MOV R0, R2 ;  /* 0x0000000200007202 */ /* 0x000fe20000000f00 */
[----:B------:R-:W-:Y:S02]  /*394b0*/  IMAD.MOV.U32 R17, RZ, RZ, R18 ;  /* 0x000000ffff117224 */ /* 0x000fe400078e0012 */
[----:B------:R-:W-:Y:S02]  /*394c0*/  IMAD.MOV.U32 R2, RZ, RZ, R51 ;  /* 0x000000ffff027224 */ /* 0x000fe400078e0033 */
[----:B------:R-:W-:-:S07]  /*394d0*/  IMAD.MOV.U32 R18, RZ, RZ, R53 ;  /* 0x000000ffff127224 */ /* 0x000fce00078e0035 */
.L_x_17418:
[----:B------:R-:W-:Y:S05]  /*394e0*/  BSYNC B0 ;  /* 0x0000000000007941 */ /* 0x000fea0003800000 */
.L_x_17417:
        /* <DEDUP_REMOVED lines=51> */
.L_x_18140:
[----:B------:R-:W-:Y:S02]  /*39820*/  IMAD.MOV.U32 R35, RZ, RZ, R16 ;  /* 0x000000ffff237224 */ /* 0x000fe400078e0010 */
[----:B------:R-:W-:Y:S02]  /*39830*/  IMAD.MOV.U32 R33, RZ, RZ, R64 ;  /* 0x000000ffff217224 */ /* 0x000fe400078e0040 */
[----:B------:R-:W-:Y:S02]  /*39840*/  IMAD.MOV.U32 R64, RZ, RZ, R7 ;  /* 0x000000ffff407224 */ /* 0x000fe400078e0007 */
[----:B------:R-:W-:-:S07]  /*39850*/  IMAD.MOV.U32 R16, RZ, RZ, R23 ;  /* 0x000000ffff107224 */ /* 0x000fce00078e0017 */
.L_x_18141:
[----:B------:R-:W-:Y:S05]  /*39860*/  BSYNC B1 ;  /* 0x0000000000017941 */ /* 0x000fea0003800000 */
.L_x_18139:
        /* <DEDUP_REMOVED lines=9> */
.L_x_18143:
[----:B------:R-:W-:Y:S02]  /*39900*/  IMAD.MOV.U32 R60, RZ, RZ, R35 ;  /* 0x000000ffff3c7224 */ /* 0x000fe400078e0023 */
[----:B------:R-:W-:Y:S02]  /*39910*/  IMAD.MOV.U32 R58, RZ, RZ, R33 ;  /* 0x000000ffff3a7224 */ /* 0x000fe400078e0021 */
[----:B------:R-:W-:Y:S02]  /*39920*/  IMAD.MOV.U32 R35, RZ, RZ, R22 ;  /* 0x000000ffff237224 */ /* 0x000fe400078e0016 */
[----:B------:R-:W-:-:S07]  /*39930*/  IMAD.MOV.U32 R33, RZ, RZ, R6 ;  /* 0x000000ffff217224 */ /* 0x000fce00078e0006 */
.L_x_18144:
[----:B------:R-:W-:Y:S05]  /*39940*/  BSYNC B1 ;  /* 0x0000000000017941 */ /* 0x000fea0003800000 */
.L_x_18142:
        /* <DEDUP_REMOVED lines=9> */
.L_x_18146:
[----:B------:R-:W-:Y:S02]  /*399e0*/  IMAD.MOV.U32 R23, RZ, RZ, R60 ;  /* 0x000000ffff177224 */ /* 0x000fe400078e003c */
[----:B------:R-:W-:Y:S02]  /*399f0*/  IMAD.MOV.U32 R7, RZ, RZ, R58 ;  /* 0x000000ffff077224 */ /* 0x000fe400078e003a */
[----:B------:R-:W-:Y:S02]  /*39a00*/  IMAD.MOV.U32 R60, RZ, RZ, R21 ;  /* 0x000000ffff3c7224 */ /* 0x000fe400078e0015 */
[----:B------:R-:W-:-:S07]  /*39a10*/  IMAD.MOV.U32 R58, RZ, RZ, R5 ;  /* 0x000000ffff3a7224 */ /* 0x000fce00078e0005 */
.L_x_18147:
[----:B------:R-:W-:Y:S05]  /*39a20*/  BSYNC B1 ;  /* 0x0000000000017941 */ /* 0x000fea0003800000 */
.L_x_18145:
        /* <DEDUP_REMOVED lines=9> */
.L_x_18149:
[----:B------:R-:W-:Y:S02]  /*39ac0*/  IMAD.MOV.U32 R22, RZ, RZ, R23 ;  /* 0x000000ffff167224 */ /* 0x000fe400078e0017 */
[----:B------:R-:W-:Y:S02]  /*39ad0*/  IMAD.MOV.U32 R6, RZ, RZ, R7 ;  /* 0x000000ffff067224 */ /* 0x000fe400078e0007 */
[----:B------:R-:W-:Y:S02]  /*39ae0*/  IMAD.MOV.U32 R23, RZ, RZ, R20 ;  /* 0x000000ffff177224 */ /* 0x000fe400078e0014 */
[----:B------:R-:W-:-:S07]  /*39af0*/  IMAD.MOV.U32 R7, RZ, RZ, R4 ;  /* 0x000000ffff077224 */ /* 0x000fce00078e0004 */
.L_x_18150:
[----:B------:R-:W-:Y:S05]  /*39b00*/  BSYNC B1 ;  /* 0x0000000000017941 */ /* 0x000fea0003800000 */
.L_x_18148:
        /* <DEDUP_REMOVED lines=9> */
.L_x_18152:
[----:B------:R-:W-:Y:S02]  /*39ba0*/  IMAD.MOV.U32 R21, RZ, RZ, R22 ;  /* 0x000000ffff157224 */ /* 0x000fe400078e0016 */
[----:B------:R-:W-:Y:S02]  /*39bb0*/  IMAD.MOV.U32 R5, RZ, RZ, R6 ;  /* 0x000000ffff057224 */ /* 0x000fe400078e0006 */
[----:B------:R-:W-:Y:S02]  /*39bc0*/  IMAD.MOV.U32 R22, RZ, RZ, R27 ;  /* 0x000000ffff167224 */ /* 0x000fe400078e001b */
[----:B------:R-:W-:-:S07]  /*39bd0*/  IMAD.MOV.U32 R6, RZ, RZ, R11 ;  /* 0x000000ffff067224 */ /* 0x000fce00078e000b */
.L_x_18153:
[----:B------:R-:W-:Y:S05]  /*39be0*/  BSYNC B1 ;  /* 0x0000000000017941 */ /* 0x000fea0003800000 */
.L_x_18151:
        /* <DEDUP_REMOVED lines=9> */
.L_x_18155:
[----:B------:R-:W-:Y:S02]  /*39c80*/  IMAD.MOV.U32 R20, RZ, RZ, R21 ;  /* 0x000000ffff147224 */ /* 0x000fe400078e0015 */
[----:B------:R-:W-:Y:S02]  /*39c90*/  IMAD.MOV.U32 R4, RZ, RZ, R5 ;  /* 0x000000ffff047224 */ /* 0x000fe400078e0005 */
[----:B------:R-:W-:Y:S02]  /*39ca0*/  IMAD.MOV.U32 R21, RZ, RZ, R26 ;  /* 0x000000ffff157224 */ /* 0x000fe400078e001a */
[----:B------:R-:W-:-:S07]  /*39cb0*/  IMAD.MOV.U32 R5, RZ, RZ, R10 ;  /* 0x000000ffff057224 */ /* 0x000fce00078e000a */
.L_x_18156:
[----:B------:R-:W-:Y:S05]  /*39cc0*/  BSYNC B1 ;  /* 0x0000000000017941 */ /* 0x000fea0003800000 */
.L_x_18154:
        /* <DEDUP_REMOVED lines=9> */
.L_x_18158:
[----:B------:R-:W-:Y:S02]  /*39d60*/  IMAD.MOV.U32 R27, RZ, RZ, R20 ;  /* 0x000000ffff1b7224 */ /* 0x000fe400078e0014 */
[----:B------:R-:W-:Y:S02]  /*39d70*/  IMAD.MOV.U32 R11, RZ, RZ, R4 ;  /* 0x000000ffff0b7224 */ /* 0x000fe400078e0004 */
[----:B------:R-:W-:Y:S02]  /*39d80*/  IMAD.MOV.U32 R20, RZ, RZ, R25 ;  /* 0x000000ffff147224 */ /* 0x000fe400078e0019 */
[----:B------:R-:W-:-:S07]  /*39d90*/  IMAD.MOV.U32 R4, RZ, RZ, R9 ;  /* 0x000000ffff047224 */ /* 0x000fce00078e0009 */
.L_x_18159:
[----:B------:R-:W-:Y:S05]  /*39da0*/  BSYNC B1 ;  /* 0x0000000000017941 */ /* 0x000fea0003800000 */
.L_x_18157:
        /* <DEDUP_REMOVED lines=9> */
.L_x_18161:
[----:B------:R-:W-:Y:S02]  /*39e40*/  IMAD.MOV.U32 R26, RZ, RZ, R27 ;  /* 0x000000ffff1a7224 */ /* 0x000fe400078e001b */
[----:B------:R-:W-:Y:S02]  /*39e50*/  IMAD.MOV.U32 R10, RZ, RZ, R11 ;  /* 0x000000ffff0a7224 */ /* 0x000fe400078e000b */
[----:B------:R-:W-:Y:S02]  /*39e60*/  IMAD.MOV.U32 R27, RZ, RZ, R24 ;  /* 0x000000ffff1b7224 */ /* 0x000fe400078e0018 */
[----:B------:R-:W-:-:S07]  /*39e70*/  IMAD.MOV.U32 R11, RZ, RZ, R8 ;  /* 0x000000ffff0b7224 */ /* 0x000fce00078e0008 */
.L_x_18162:
[----:B------:R-:W-:Y:S05]  /*39e80*/  BSYNC B1 ;  /* 0x0000000000017941 */ /* 0x000fea0003800000 */
.L_x_18160:
        /* <DEDUP_REMOVED lines=9> */
.L_x_18164:
[----:B------:R-:W-:Y:S02]  /*39f20*/  IMAD.MOV.U32 R25, RZ, RZ, R26 ;  /* 0x000000ffff197224 */ /* 0x000fe400078e001a */
[----:B------:R-:W-:Y:S02]  /*39f30*/  IMAD.MOV.U32 R9, RZ, RZ, R10 ;  /* 0x000000ffff097224 */ /* 0x000fe400078e000a */
[----:B------:R-:W-:Y:S02]  /*39f40*/  IMAD.MOV.U32 R26, RZ, RZ, R31 ;  /* 0x000000ffff1a7224 */ /* 0x000fe400078e001f */
[----:B------:R-:W-:-:S07]  /*39f50*/  IMAD.MOV.U32 R10, RZ, RZ, R15 ;  /* 0x000000ffff0a7224 */ /* 0x000fce00078e000f */
.L_x_18165:
[----:B------:R-:W-:Y:S05]  /*39f60*/  BSYNC B1 ;  /* 0x0000000000017941 */ /* 0x000fea0003800000 */
.L_x_18163:
        /* <DEDUP_REMOVED lines=9> */
.L_x_18167:
[----:B------:R-:W-:Y:S02]  /*3a000*/  IMAD.MOV.U32 R24, RZ, RZ, R25 ;  /* 0x000000ffff187224 */ /* 0x000fe400078e0019 */
[----:B------:R-:W-:Y:S02]  /*3a010*/  IMAD.MOV.U32 R8, RZ, RZ, R9 ;  /* 0x000000ffff087224 */ /* 0x000fe400078e0009 */
[----:B------:R-:W-:Y:S02]  /*3a020*/  IMAD.MOV.U32 R25, RZ, RZ, R30 ;  /* 0x000000ffff197224 */ /* 0x000fe400078e001e */
[----:B------:R-:W-:-:S07]  /*3a030*/  IMAD.MOV.U32 R9, RZ, RZ, R14 ;  /* 0x000000ffff097224 */ /* 0x000fce00078e000e */
.L_x_18168:
[----:B------:R-:W-:Y:S05]  /*3a040*/  BSYNC B1 ;  /* 0x0000000000017941 */ /* 0x000fea0003800000 */
.L_x_18166:
        /* <DEDUP_REMOVED lines=9> */
.L_x_18170:
[----:B------:R-:W-:Y:S02]  /*3a0e0*/  IMAD.MOV.U32 R31, RZ, RZ, R24 ;  /* 0x000000ffff1f7224 */ /* 0x000fe400078e0018 */
[----:B------:R-:W-:Y:S02]  /*3a0f0*/  IMAD.MOV.U32 R15, RZ, RZ, R8 ;  /* 0x000000ffff0f7224 */ /* 0x000fe400078e0008 */
[----:B------:R-:W-:Y:S02]  /*3a100*/  IMAD.MOV.U32 R24, RZ, RZ, R29 ;  /* 0x000000ffff187224 */ /* 0x000fe400078e001d */
[----:B------:R-:W-:-:S07]  /*3a110*/  IMAD.MOV.U32 R8, RZ, RZ, R13 ;  /* 0x000000ffff087224 */ /* 0x000fce00078e000d */
.L_x_18171:
[----:B------:R-:W-:Y:S05]  /*3a120*/  BSYNC B1 ;  /* 0x0000000000017941 */ /* 0x000fea0003800000 */
.L_x_18169:
        /* <DEDUP_REMOVED lines=9> */
.L_x_18173:
[----:B------:R-:W-:Y:S02]  /*3a1c0*/  IMAD.MOV.U32 R30, RZ, RZ, R31 ;  /* 0x000000ffff1e7224 */ /* 0x000fe400078e001f */
[----:B------:R-:W-:Y:S02]  /*3a1d0*/  IMAD.MOV.U32 R14, RZ, RZ, R15 ;  /* 0x000000ffff0e7224 */ /* 0x000fe400078e000f */
[----:B------:R-:W-:Y:S02]  /*3a1e0*/  IMAD.MOV.U32 R31, RZ, RZ, R28 ;  /* 0x000000ffff1f7224 */ /* 0x000fe400078e001c */
[----:B------:R-:W-:-:S07]  /*3a1f0*/  IMAD.MOV.U32 R15, RZ, RZ, R12 ;  /* 0x000000ffff0f7224 */ /* 0x000fce00078e000c */
.L_x_18174:
[----:B------:R-:W-:Y:S05]  /*3a200*/  BSYNC B1 ;  /* 0x0000000000017941 */ /* 0x000fea0003800000 */
.L_x_18172:
        /* <DEDUP_REMOVED lines=9> */
.L_x_18176:
[----:B------:R-:W-:Y:S02]  /*3a2a0*/  IMAD.MOV.U32 R29, RZ, RZ, R30 ;  /* 0x000000ffff1d7224 */ /* 0x000fe400078e001e */
[----:B------:R-:W-:Y:S02]  /*3a2b0*/  IMAD.MOV.U32 R13, RZ, RZ, R14 ;  /* 0x000000ffff0d7224 */ /* 0x000fe400078e000e */
[----:B------:R-:W-:Y:S02]  /*3a2c0*/  IMAD.MOV.U32 R14, RZ, RZ, R19 ;  /* 0x000000ffff0e7224 */ /* 0x000fe400078e0013 */
[----:B------:R-:W-:-:S07]  /*3a2d0*/  IMAD.MOV.U32 R30, RZ, RZ, R3 ;  /* 0x000000ffff1e7224 */ /* 0x000fce00078e0003 */
.L_x_18177:
[----:B------:R-:W-:Y:S05]  /*3a2e0*/  BSYNC B1 ;  /* 0x0000000000017941 */ /* 0x000fea0003800000 */
.L_x_18175:
        /* <DEDUP_REMOVED lines=9> */
.L_x_18179:
[----:B------:R-:W-:Y:S02]  /*3a380*/  IMAD.MOV.U32 R3, RZ, RZ, R29 ;  /* 0x000000ffff037224 */ /* 0x000fe400078e001d */
[----:B------:R-:W-:Y:S02]  /*3a390*/  IMAD.MOV.U32 R12, RZ, RZ, R13 ;  /* 0x000000ffff0c7224 */ /* 0x000fe400078e000d */
[----:B------:R-:W-:Y:S02]  /*3a3a0*/  IMAD.MOV.U32 R29, RZ, RZ, R2 ;  /* 0x000000ffff1d7224 */ /* 0x000fe400078e0002 */
[----:B------:R-:W-:-:S07]  /*3a3b0*/  IMAD.MOV.U32 R13, RZ, RZ, R18 ;  /* 0x000000ffff0d7224 */ /* 0x000fce00078e0012 */
.L_x_18180:
[----:B------:R-:W-:Y:S05]  /*3a3c0*/  BSYNC B1 ;  /* 0x0000000000017941 */ /* 0x000fea0003800000 */
.L_x_18178:
        /* <DEDUP_REMOVED lines=9> */
.L_x_18182:
[----:B------:R-:W-:Y:S02]  /*3a460*/  IMAD.MOV.U32 R18, RZ, RZ, R3 ;  /* 0x000000ffff127224 */ /* 0x000fe400078e0003 */
[----:B------:R-:W-:Y:S02]  /*3a470*/  IMAD.MOV.U32 R2, RZ, RZ, R12 ;  /* 0x000000ffff027224 */ /* 0x000fe400078e000c */
[----:B------:R-:W-:Y:S02]  /*3a480*/  IMAD.MOV.U32 R12, RZ, RZ, R17 ;  /* 0x000000ffff0c7224 */ /* 0x000fe400078e0011 */
[----:B------:R-:W-:-:S07]  /*3a490*/  IMAD.MOV.U32 R3, RZ, RZ, R0 ;  /* 0x000000ffff037224 */ /* 0x000fce00078e0000 */
.L_x_18183:
[----:B------:R-:W-:Y:S05]  /*3a4a0*/  BSYNC B1 ;  /* 0x0000000000017941 */ /* 0x000fea0003800000 */
.L_x_18181:
        /* <DEDUP_REMOVED lines=16> */
.L_x_18185:
[----:B------:R-:W-:Y:S02]  /*3a5b0*/  IMAD.MOV.U32 R19, RZ, RZ, R16 ;  /* 0x000000ffff137224 */ /* 0x000fe400078e0010 */
[----:B------:R-:W-:Y:S01]  /*3a5c0*/  IMAD.MOV.U32 R17, RZ, RZ, R64 ;  /* 0x000000ffff117224 */ /* 0x000fe200078e0040 */
[----:B------:R-:W-:Y:S01]  /*3a5d0*/  MOV R64, R33 ;  /* 0x0000002100407202 */ /* 0x000fe20000000f00 */
[----:B------:R-:W-:-:S07]  /*3a5e0*/  IMAD.MOV.U32 R16, RZ, RZ, R35 ;  /* 0x000000ffff107224 */ /* 0x000fce00078e0023 */
.L_x_18186:
[----:B------:R-:W-:Y:S05]  /*3a5f0*/  BSYNC B1 ;  /* 0x0000000000017941 */ /* 0x000fea0003800000 */
.L_x_18184:
        /* <DEDUP_REMOVED lines=9> */
.L_x_18188:
[----:B------:R-:W-:Y:S01]  /*3a690*/  IMAD.MOV.U32 R28, RZ, RZ, R19 ;  /* 0x000000ffff1c7224 */ /* 0x000fe200078e0013 */
[----:B------:R-:W-:Y:S01]  /*3a6a0*/  MOV R19, R60 ;  /* 0x0000003c00137202 */ /* 0x000fe20000000f00 */
[----:B------:R-:W-:Y:S02]  /*3a6b0*/  IMAD.MOV.U32 R0, RZ, RZ, R17 ;  /* 0x000000ffff007224 */ /* 0x000fe400078e0011 */
[----:B------:R-:W-:-:S07]  /*3a6c0*/  IMAD.MOV.U32 R17, RZ, RZ, R58 ;  /* 0x000000ffff117224 */ /* 0x000fce00078e003a */
.L_x_18189:
[----:B------:R-:W-:Y:S05]  /*3a6d0*/  BSYNC B1 ;  /* 0x0000000000017941 */ /* 0x000fea0003800000 */
.L_x_18187:
        /* <DEDUP_REMOVED lines=9> */
.L_x_18191:
[----:B------:R-:W-:Y:S01]  /*3a770*/  IMAD.MOV.U32 R35, RZ, RZ, R28 ;  /* 0x000000ffff237224 */ /* 0x000fe200078e001c */
[----:B------:R-:W-:Y:S01]  /*3a780*/  MOV R28, R23 ;  /* 0x00000017001c7202 */ /* 0x000fe20000000f00 */
[----:B------:R-:W-:Y:S02]  /*3a790*/  IMAD.MOV.U32 R33, RZ, RZ, R0 ;  /* 0x000000ffff217224 */ /* 0x000fe400078e0000 */
[----:B------:R-:W-:-:S07]  /*3a7a0*/  IMAD.MOV.U32 R0, RZ, RZ, R7 ;  /* 0x000000ffff007224 */ /* 0x000fce00078e0007 */
.L_x_18192:
[----:B------:R-:W-:Y:S05]  /*3a7b0*/  BSYNC B1 ;  /* 0x0000000000017941 */ /* 0x000fea0003800000 */
.L_x_18190:
        /* <DEDUP_REMOVED lines=9> */
.L_x_18194:
[----:B------:R-:W-:Y:S01]  /*3a850*/  IMAD.MOV.U32 R58, RZ, RZ, R35 ;  /* 0x000000ffff3a7224 */ /* 0x000fe200078e0023 */
[----:B------:R-:W-:Y:S01]  /*3a860*/  MOV R35, R22 ;  /* 0x0000001600237202 */ /* 0x000fe20000000f00 */
[----:B------:R-:W-:Y:S02]  /*3a870*/  IMAD.MOV.U32 R56, RZ, RZ, R33 ;  /* 0x000000ffff387224 */ /* 0x000fe400078e0021 */
[----:B------:R-:W-:-:S07]  /*3a880*/  IMAD.MOV.U32 R33, RZ, RZ, R6 ;  /* 0x000000ffff217224 */ /* 0x000fce00078e0006 */
.L_x_18195:
[----:B------:R-:W-:Y:S05]  /*3a890*/  BSYNC B1 ;  /* 0x0000000000017941 */ /* 0x000fea0003800000 */
.L_x_18193:
        /* <DEDUP_REMOVED lines=9> */
.L_x_18197:
[----:B------:R-:W-:Y:S01]  /*3a930*/  IMAD.MOV.U32 R23, RZ, RZ, R58 ;  /* 0x000000ffff177224 */ /* 0x000fe200078e003a */
[----:B------:R-:W-:Y:S01]  /*3a940*/  MOV R58, R21 ;  /* 0x00000015003a7202 */ /* 0x000fe20000000f00 */
[----:B------:R-:W-:Y:S02]  /*3a950*/  IMAD.MOV.U32 R7, RZ, RZ, R56 ;  /* 0x000000ffff077224 */ /* 0x000fe400078e0038 */
[----:B------:R-:W-:-:S07]  /*3a960*/  IMAD.MOV.U32 R56, RZ, RZ, R5 ;  /* 0x000000ffff387224 */ /* 0x000fce00078e0005 */
.L_x_18198:
[----:B------:R-:W-:Y:S05]  /*3a970*/  BSYNC B1 ;  /* 0x0000000000017941 */ /* 0x000fea0003800000 */
.L_x_18196:
        /* <DEDUP_REMOVED lines=9> */
.L_x_18200:
[----:B------:R-:W-:Y:S01]  /*3aa10*/  IMAD.MOV.U32 R22, RZ, RZ, R23 ;  /* 0x000000ffff167224 */ /* 0x000fe200078e0017 */
[----:B------:R-:W-:Y:S01]  /*3aa20*/  MOV R23, R20 ;  /* 0x0000001400177202 */ /* 0x000fe20000000f00 */
[----:B------:R-:W-:Y:S02]  /*3aa30*/  IMAD.MOV.U32 R6, RZ, RZ, R7 ;  /* 0x000000ffff067224 */ /* 0x000fe400078e0007 */
[----:B------:R-:W-:-:S07]  /*3aa40*/  IMAD.MOV.U32 R7, RZ, RZ, R4 ;  /* 0x000000ffff077224 */ /* 0x000fce00078e0004 */
.L_x_18201:
[----:B------:R-:W-:Y:S05]  /*3aa50*/  BSYNC B1 ;  /* 0x0000000000017941 */ /* 0x000fea0003800000 */
.L_x_18199:
        /* <DEDUP_REMOVED lines=9> */
.L_x_18203:
[----:B------:R-:W-:Y:S01]  /*3aaf0*/  IMAD.MOV.U32 R21, RZ, RZ, R22 ;  /* 0x000000ffff157224 */ /* 0x000fe200078e0016 */
[----:B------:R-:W-:Y:S01]  /*3ab00*/  MOV R22, R27 ;  /* 0x0000001b00167202 */ /* 0x000fe20000000f00 */
[----:B------:R-:W-:Y:S02]  /*3ab10*/  IMAD.MOV.U32 R5, RZ, RZ, R6 ;  /* 0x000000ffff057224 */ /* 0x000fe400078e0006 */
[----:B------:R-:W-:-:S07]  /*3ab20*/  IMAD.MOV.U32 R6, RZ, RZ, R11 ;  /* 0x000000ffff067224 */ /* 0x000fce00078e000b */
.L_x_18204:
[----:B------:R-:W-:Y:S05]  /*3ab30*/  BSYNC B1 ;  /* 0x0000000000017941 */ /* 0x000fea0003800000 */
.L_x_18202:
        /* <DEDUP_REMOVED lines=9> */
.L_x_18206:
[----:B------:R-:W-:Y:S01]  /*3abd0*/  IMAD.MOV.U32 R20, RZ, RZ, R21 ;  /* 0x000000ffff147224 */ /* 0x000fe200078e0015 */
[----:B------:R-:W-:Y:S01]  /*3abe0*/  MOV R21, R26 ;  /* 0x0000001a00157202 */ /* 0x000fe20000000f00 */
[----:B------:R-:W-:Y:S02]  /*3abf0*/  IMAD.MOV.U32 R4, RZ, RZ, R5 ;  /* 0x000000ffff047224 */ /* 0x000fe400078e0005 */
[----:B------:R-:W-:-:S07]  /*3ac00*/  IMAD.MOV.U32 R5, RZ, RZ, R10 ;  /* 0x000000ffff057224 */ /* 0x000fce00078e000a */
.L_x_18207:
[----:B------:R-:W-:Y:S05]  /*3ac10*/  BSYNC B1 ;  /* 0x0000000000017941 */ /* 0x000fea0003800000 */
.L_x_18205:
        /* <DEDUP_REMOVED lines=9> */
.L_x_18209:
[----:B------:R-:W-:Y:S01]  /*3acb0*/  IMAD.MOV.U32 R27, RZ, RZ, R20 ;  /* 0x000000ffff1b7224 */ /* 0x000fe200078e0014 */
[----:B------:R-:W-:Y:S01]  /*3acc0*/  MOV R20, R25 ;  /* 0x0000001900147202 */ /* 0x000fe20000000f00 */
[----:B------:R-:W-:Y:S02]  /*3acd0*/  IMAD.MOV.U32 R11, RZ, RZ, R4 ;  /* 0x000000ffff0b7224 */ /* 0x000fe400078e0004 */
[----:B------:R-:W-:-:S07]  /*3ace0*/  IMAD.MOV.U32 R4, RZ, RZ, R9 ;  /* 0x000000ffff047224 */ /* 0x000fce00078e0009 */
.L_x_18210:
[----:B------:R-:W-:Y:S05]  /*3acf0*/  BSYNC B1 ;  /* 0x0000000000017941 */ /* 0x000fea0003800000 */
.L_x_18208:
        /* <DEDUP_REMOVED lines=9> */
.L_x_18212:
[----:B------:R-:W-:Y:S01]  /*3ad90*/  IMAD.MOV.U32 R26, RZ, RZ, R27 ;  /* 0x000000ffff1a7224 */ /* 0x000fe200078e001b */
[----:B------:R-:W-:Y:S01]  /*3ada0*/  MOV R27, R24 ;  /* 0x00000018001b7202 */ /* 0x000fe20000000f00 */
[----:B------:R-:W-:Y:S02]  /*3adb0*/  IMAD.MOV.U32 R10, RZ, RZ, R11 ;  /* 0x000000ffff0a7224 */ /* 0x000fe400078e000b */
[----:B------:R-:W-:-:S07]  /*3adc0*/  IMAD.MOV.U32 R11, RZ, RZ, R8 ;  /* 0x000000ffff0b7224 */ /* 0x000fce00078e0008 */
.L_x_18213:
[----:B------:R-:W-:Y:S05]  /*3add0*/  BSYNC B1 ;  /* 0x0000000000017941 */ /* 0x000fea0003800000 */
.L_x_18211:
        /* <DEDUP_REMOVED lines=9> */
.L_x_18215:
[----:B------:R-:W-:Y:S01]  /*3ae70*/  IMAD.MOV.U32 R25, RZ, RZ, R26 ;  /* 0x000000ffff197224 */ /* 0x000fe200078e001a */
[----:B------:R-:W-:Y:S01]  /*3ae80*/  MOV R26, R31 ;  /* 0x0000001f001a7202 */ /* 0x000fe20000000f00 */
[----:B------:R-:W-:Y:S02]  /*3ae90*/  IMAD.MOV.U32 R9, RZ, RZ, R10 ;  /* 0x000000ffff097224 */ /* 0x000fe400078e000a */
[----:B------:R-:W-:-:S07]  /*3aea0*/  IMAD.MOV.U32 R10, RZ, RZ, R15 ;  /* 0x000000ffff0a7224 */ /* 0x000fce00078e000f */
.L_x_18216:
[----:B------:R-:W-:Y:S05]  /*3aeb0*/  BSYNC B1 ;  /* 0x0000000000017941 */ /* 0x000fea0003800000 */
.L_x_18214:
        /* <DEDUP_REMOVED lines=9> */
.L_x_18218:
[----:B------:R-:W-:Y:S01]  /*3af50*/  IMAD.MOV.U32 R24, RZ, RZ, R25 ;  /* 0x000000ffff187224 */ /* 0x000fe200078e0019 */
[----:B------:R-:W-:Y:S01]  /*3af60*/  MOV R25, R30 ;  /* 0x0000001e00197202 */ /* 0x000fe20000000f00 */
[----:B------:R-:W-:Y:S02]  /*3af70*/  IMAD.MOV.U32 R8, RZ, RZ, R9 ;  /* 0x000000ffff087224 */ /* 0x000fe400078e0009 */
[----:B------:R-:W-:-:S07]  /*3af80*/  IMAD.MOV.U32 R9, RZ, RZ, R14 ;  /* 0x000000ffff097224 */ /* 0x000fce00078e000e */
.L_x_18219:
[----:B------:R-:W-:Y:S05]  /*3af90*/  BSYNC B1 ;  /* 0x0000000000017941 */ /* 0x000fea0003800000 */
.L_x_18217:
        /* <DEDUP_REMOVED lines=9> */
.L_x_18221:
[----:B------:R-:W-:Y:S01]  /*3b030*/  IMAD.MOV.U32 R14, RZ, RZ, R24 ;  /* 0x000000ffff0e7224 */ /* 0x000fe200078e0018 */
[----:B------:R-:W-:Y:S01]  /*3b040*/  MOV R24, R29 ;  /* 0x0000001d00187202 */ /* 0x000fe20000000f00 */
[----:B------:R-:W-:Y:S02]  /*3b050*/  IMAD.MOV.U32 R15, RZ, RZ, R8 ;  /* 0x000000ffff0f7224 */ /* 0x000fe400078e0008 */
[----:B------:R-:W-:-:S07]  /*3b060*/  IMAD.MOV.U32 R8, RZ, RZ, R13 ;  /* 0x000000ffff087224 */ /* 0x000fce00078e000d */
.L_x_18222:
[----:B------:R-:W-:Y:S05]  /*3b070*/  BSYNC B1 ;  /* 0x0000000000017941 */ /* 0x000fea0003800000 */
.L_x_18220:
        /* <DEDUP_REMOVED lines=9> */
.L_x_18224:
[----:B------:R-:W-:Y:S01]  /*3b110*/  IMAD.MOV.U32 R29, RZ, RZ, R14 ;  /* 0x000000ffff1d7224 */ /* 0x000fe200078e000e */
[----:B------:R-:W-:Y:S01]  /*3b120*/  MOV R14, R3 ;  /* 0x00000003000e7202 */ /* 0x000fe20000000f00 */
[----:B------:R-:W-:Y:S02]  /*3b130*/  IMAD.MOV.U32 R13, RZ, RZ, R15 ;  /* 0x000000ffff0d7224 */ /* 0x000fe400078e000f */
[----:B------:R-:W-:-:S07]  /*3b140*/  IMAD.MOV.U32 R15, RZ, RZ, R12 ;  /* 0x000000ffff0f7224 */ /* 0x000fce00078e000c */
.L_x_18225:
[----:B------:R-:W-:Y:S05]  /*3b150*/  BSYNC B1 ;  /* 0x0000000000017941 */ /* 0x000fea0003800000 */
.L_x_18223:
        /* <DEDUP_REMOVED lines=9> */
.L_x_18227:
[----:B------:R-:W-:Y:S01]  /*3b1f0*/  IMAD.MOV.U32 R12, RZ, RZ, R29 ;  /* 0x000000ffff0c7224 */ /* 0x000fe200078e001d */
[----:B------:R-:W-:Y:S01]  /*3b200*/  MOV R29, R18 ;  /* 0x00000012001d7202 */ /* 0x000fe20000000f00 */
[----:B------:R-:W-:Y:S02]  /*3b210*/  IMAD.MOV.U32 R3, RZ, RZ, R13 ;  /* 0x000000ffff037224 */ /* 0x000fe400078e000d */
[----:B------:R-:W-:-:S07]  /*3b220*/  IMAD.MOV.U32 R13, RZ, RZ, R2 ;  /* 0x000000ffff0d7224 */ /* 0x000fce00078e0002 */
.L_x_18228:
[----:B------:R-:W-:Y:S05]  /*3b230*/  BSYNC B1 ;  /* 0x0000000000017941 */ /* 0x000fea0003800000 */
.L_x_18226:
        /* <DEDUP_REMOVED lines=16> */
.L_x_18230:
[----:B------:R-:W-:Y:S01]  /*3b340*/  MOV R63, R16 ;  /* 0x00000010003f7202 */ /* 0x000fe20000000f00 */
[----:B------:R-:W-:Y:S02]  /*3b350*/  IMAD.MOV.U32 R31, RZ, RZ, R64 ;  /* 0x000000ffff1f7224 */ /* 0x000fe400078e0040 */
[----:B------:R-:W-:Y:S02]  /*3b360*/  IMAD.MOV.U32 R64, RZ, RZ, R17 ;  /* 0x000000ffff407224 */ /* 0x000fe400078e0011 */
[----:B------:R-:W-:-:S07]  /*3b370*/  IMAD.MOV.U32 R16, RZ, RZ, R19 ;  /* 0x000000ffff107224 */ /* 0x000fce00078e0013 */
.L_x_18231:
[----:B------:R-:W-:Y:S05]  /*3b380*/  BSYNC B1 ;  /* 0x0000000000017941 */ /* 0x000fea0003800000 */
.L_x_18229:
        /* <DEDUP_REMOVED lines=9> */
.L_x_18233:
[----:B------:R-:W-:Y:S01]  /*3b420*/  MOV R18, R63 ;  /* 0x0000003f00127202 */ /* 0x000fe20000000f00 */
[----:B------:R-:W-:Y:S02]  /*3b430*/  IMAD.MOV.U32 R2, RZ, RZ, R31 ;  /* 0x000000ffff027224 */ /* 0x000fe400078e001f */
[----:B------:R-:W-:Y:S02]  /*3b440*/  IMAD.MOV.U32 R63, RZ, RZ, R28 ;  /* 0x000000ffff3f7224 */ /* 0x000fe400078e001c */
[----:B------:R-:W-:-:S07]  /*3b450*/  IMAD.MOV.U32 R31, RZ, RZ, R0 ;  /* 0x000000ffff1f7224 */ /* 0x000fce00078e0000 */
.L_x_18234:
[----:B------:R-:W-:Y:S05]  /*3b460*/  BSYNC B1 ;  /* 0x0000000000017941 */ /* 0x000fea0003800000 */
.L_x_18232:
        /* <DEDUP_REMOVED lines=9> */
.L_x_18236:
[----:B------:R-:W-:Y:S01]  /*3b500*/  MOV R19, R18 ;  /* 0x0000001200137202 */ /* 0x000fe20000000f00 */
[----:B------:R-:W-:Y:S02]  /*3b510*/  IMAD.MOV.U32 R17, RZ, RZ, R2 ;  /* 0x000000ffff117224 */ /* 0x000fe400078e0002 */
[----:B------:R-:W-:Y:S02]  /*3b520*/  IMAD.MOV.U32 R18, RZ, RZ, R35 ;  /* 0x000000ffff127224 */ /* 0x000fe400078e0023 */
[----:B------:R-:W-:-:S07]  /*3b530*/  IMAD.MOV.U32 R2, RZ, RZ, R33 ;  /* 0x000000ffff027224 */ /* 0x000fce00078e0021 */
.L_x_18237:
[----:B------:R-:W-:Y:S05]  /*3b540*/  BSYNC B1 ;  /* 0x0000000000017941 */ /* 0x000fea0003800000 */
.L_x_18235:
        /* <DEDUP_REMOVED lines=9> */
.L_x_18239:
[----:B------:R-:W-:Y:S01]  /*3b5e0*/  MOV R28, R19 ;  /* 0x00000013001c7202 */ /* 0x000fe20000000f00 */
[----:B------:R-:W-:Y:S02]  /*3b5f0*/  IMAD.MOV.U32 R0, RZ, RZ, R17 ;  /* 0x000000ffff007224 */ /* 0x000fe400078e0011 */
[----:B------:R-:W-:Y:S02]  /*3b600*/  IMAD.MOV.U32 R19, RZ, RZ, R58 ;  /* 0x000000ffff137224 */ /* 0x000fe400078e003a */
[----:B------:R-:W-:-:S07]  /*3b610*/  IMAD.MOV.U32 R17, RZ, RZ, R56 ;  /* 0x000000ffff117224 */ /* 0x000fce00078e0038 */
.L_x_18240:
[----:B------:R-:W-:Y:S05]  /*3b620*/  BSYNC B1 ;  /* 0x0000000000017941 */ /* 0x000fea0003800000 */
.L_x_18238:
        /* <DEDUP_REMOVED lines=9> */
.L_x_18242:
[----:B------:R-:W-:Y:S01]  /*3b6c0*/  MOV R35, R28 ;  /* 0x0000001c00237202 */ /* 0x000fe20000000f00 */
[----:B------:R-:W-:Y:S02]  /*3b6d0*/  IMAD.MOV.U32 R33, RZ, RZ, R0 ;  /* 0x000000ffff217224 */ /* 0x000fe400078e0000 */
[----:B------:R-:W-:Y:S02]  /*3b6e0*/  IMAD.MOV.U32 R28, RZ, RZ, R23 ;  /* 0x000000ffff1c7224 */ /* 0x000fe400078e0017 */
[----:B------:R-:W-:-:S07]  /*3b6f0*/  IMAD.MOV.U32 R0, RZ, RZ, R7 ;  /* 0x000000ffff007224 */ /* 0x000fce00078e0007 */
.L_x_18243:
[----:B------:R-:W-:Y:S05]  /*3b700*/  BSYNC B1 ;  /* 0x0000000000017941 */ /* 0x000fea0003800000 */
.L_x_18241:
        /* <DEDUP_REMOVED lines=9> */
.L_x_18245:
[----:B------:R-:W-:Y:S01]  /*3b7a0*/  MOV R54, R35 ;  /* 0x0000002300367202 */ /* 0x000fe20000000f00 */
[----:B------:R-:W-:Y:S02]  /*3b7b0*/  IMAD.MOV.U32 R30, RZ, RZ, R33 ;  /* 0x000000ffff1e7224 */ /* 0x000fe400078e0021 */
[----:B------:R-:W-:Y:S02]  /*3b7c0*/  IMAD.MOV.U32 R35, RZ, RZ, R22 ;  /* 0x000000ffff237224 */ /* 0x000fe400078e0016 */
[----:B------:R-:W-:-:S07]  /*3b7d0*/  IMAD.MOV.U32 R33, RZ, RZ, R6 ;  /* 0x000000ffff217224 */ /* 0x000fce00078e0006 */
.L_x_18246:
[----:B------:R-:W-:Y:S05]  /*3b7e0*/  BSYNC B1 ;  /* 0x0000000000017941 */ /* 0x000fea0003800000 */
.L_x_18244:
        /* <DEDUP_REMOVED lines=9> */
.L_x_18248:
[----:B------:R-:W-:Y:S01]  /*3b880*/  MOV R23, R54 ;  /* 0x0000003600177202 */ /* 0x000fe20000000f00 */
[----:B------:R-:W-:Y:S02]  /*3b890*/  IMAD.MOV.U32 R7, RZ, RZ, R30 ;  /* 0x000000ffff077224 */ /* 0x000fe400078e001e */
[----:B------:R-:W-:Y:S02]  /*3b8a0*/  IMAD.MOV.U32 R54, RZ, RZ, R21 ;  /* 0x000000ffff367224 */ /* 0x000fe400078e0015 */
[----:B------:R-:W-:-:S07]  /*3b8b0*/  IMAD.MOV.U32 R30, RZ, RZ, R5 ;  /* 0x000000ffff1e7224 */ /* 0x000fce00078e0005 */
.L_x_18249:
[----:B------:R-:W-:Y:S05]  /*3b8c0*/  BSYNC B1 ;  /* 0x0000000000017941 */ /* 0x000fea0003800000 */
.L_x_18247:
        /* <DEDUP_REMOVED lines=9> */
.L_x_18251:
[----:B------:R-:W-:Y:S01]  /*3b960*/  MOV R22, R23 ;  /* 0x0000001700167202 */ /* 0x000fe20000000f00 */
[----:B------:R-:W-:Y:S02]  /*3b970*/  IMAD.MOV.U32 R6, RZ, RZ, R7 ;  /* 0x000000ffff067224 */ /* 0x000fe400078e0007 */
[----:B------:R-:W-:Y:S02]  /*3b980*/  IMAD.MOV.U32 R23, RZ, RZ, R20 ;  /* 0x000000ffff177224 */ /* 0x000fe400078e0014 */
[----:B------:R-:W-:-:S07]  /*3b990*/  IMAD.MOV.U32 R7, RZ, RZ, R4 ;  /* 0x000000ffff077224 */ /* 0x000fce00078e0004 */
.L_x_18252:
[----:B------:R-:W-:Y:S05]  /*3b9a0*/  BSYNC B1 ;  /* 0x0000000000017941 */ /* 0x000fea0003800000 */
.L_x_18250:
        /* <DEDUP_REMOVED lines=9> */
.L_x_18254:
[----:B------:R-:W-:Y:S01]  /*3ba40*/  MOV R21, R22 ;  /* 0x0000001600157202 */ /* 0x000fe20000000f00 */
[----:B------:R-:W-:Y:S02]  /*3ba50*/  IMAD.MOV.U32 R5, RZ, RZ, R6 ;  /* 0x000000ffff057224 */ /* 0x000fe400078e0006 */
[----:B------:R-:W-:Y:S02]  /*3ba60*/  IMAD.MOV.U32 R22, RZ, RZ, R27 ;  /* 0x000000ffff167224 */ /* 0x000fe400078e001b */
[----:B------:R-:W-:-:S07]  /*3ba70*/  IMAD.MOV.U32 R6, RZ, RZ, R11 ;  /* 0x000000ffff067224 */ /* 0x000fce00078e000b */
.L_x_18255:
[----:B------:R-:W-:Y:S05]  /*3ba80*/  BSYNC B1 ;  /* 0x0000000000017941 */ /* 0x000fea0003800000 */
.L_x_18253:
        /* <DEDUP_REMOVED lines=9> */
.L_x_18257:
[----:B------:R-:W-:Y:S01]  /*3bb20*/  MOV R20, R21 ;  /* 0x0000001500147202 */ /* 0x000fe20000000f00 */
[----:B------:R-:W-:Y:S02]  /*3bb30*/  IMAD.MOV.U32 R4, RZ, RZ, R5 ;  /* 0x000000ffff047224 */ /* 0x000fe400078e0005 */
[----:B------:R-:W-:Y:S02]  /*3bb40*/  IMAD.MOV.U32 R21, RZ, RZ, R26 ;  /* 0x000000ffff157224 */ /* 0x000fe400078e001a */
[----:B------:R-:W-:-:S07]  /*3bb50*/  IMAD.MOV.U32 R5, RZ, RZ, R10 ;  /* 0x000000ffff057224 */ /* 0x000fce00078e000a */
.L_x_18258:
[----:B------:R-:W-:Y:S05]  /*3bb60*/  BSYNC B1 ;  /* 0x0000000000017941 */ /* 0x000fea0003800000 */
.L_x_18256:
        /* <DEDUP_REMOVED lines=9> */
.L_x_18260:
[----:B------:R-:W-:Y:S01]  /*3bc00*/  MOV R27, R20 ;  /* 0x00000014001b7202 */ /* 0x000fe20000000f00 */
[----:B------:R-:W-:Y:S02]  /*3bc10*/  IMAD.MOV.U32 R11, RZ, RZ, R4 ;  /* 0x000000ffff0b7224 */ /* 0x000fe400078e0004 */
[----:B------:R-:W-:Y:S02]  /*3bc20*/  IMAD.MOV.U32 R20, RZ, RZ, R25 ;  /* 0x000000ffff147224 */ /* 0x000fe400078e0019 */
[----:B------:R-:W-:-:S07]  /*3bc30*/  IMAD.MOV.U32 R4, RZ, RZ, R9 ;  /* 0x000000ffff047224 */ /* 0x000fce00078e0009 */
.L_x_18261:
[----:B------:R-:W-:Y:S05]  /*3bc40*/  BSYNC B1 ;  /* 0x0000000000017941 */ /* 0x000fea0003800000 */
.L_x_18259:
        /* <DEDUP_REMOVED lines=9> */
.L_x_18263:
[----:B------:R-:W-:Y:S01]  /*3bce0*/  MOV R9, R27 ;  /* 0x0000001b00097202 */ /* 0x000fe20000000f00 */
[----:B------:R-:W-:Y:S02]  /*3bcf0*/  IMAD.MOV.U32 R10, RZ, RZ, R11 ;  /* 0x000000ffff0a7224 */ /* 0x000fe400078e000b */
[----:B------:R-:W-:Y:S02]  /*3bd00*/  IMAD.MOV.U32 R27, RZ, RZ, R24 ;  /* 0x000000ffff1b7224 */ /* 0x000fe400078e0018 */
[----:B------:R-:W-:-:S07]  /*3bd10*/  IMAD.MOV.U32 R11, RZ, RZ, R8 ;  /* 0x000000ffff0b7224 */ /* 0x000fce00078e0008 */
.L_x_18264:
[----:B------:R-:W-:Y:S05]  /*3bd20*/  BSYNC B1 ;  /* 0x0000000000017941 */ /* 0x000fea0003800000 */
.L_x_18262:
        /* <DEDUP_REMOVED lines=9> */
.L_x_18266:
[----:B------:R-:W-:Y:S01]  /*3bdc0*/  MOV R24, R9 ;  /* 0x0000000900187202 */ /* 0x000fe20000000f00 */
[----:B------:R-:W-:Y:S02]  /*3bdd0*/  IMAD.MOV.U32 R8, RZ, RZ, R10 ;  /* 0x000000ffff087224 */ /* 0x000fe400078e000a */
[----:B------:R-:W-:Y:S02]  /*3bde0*/  IMAD.MOV.U32 R9, RZ, RZ, R14 ;  /* 0x000000ffff097224 */ /* 0x000fe400078e000e */
[----:B------:R-:W-:-:S07]  /*3bdf0*/  IMAD.MOV.U32 R10, RZ, RZ, R15 ;  /* 0x000000ffff0a7224 */ /* 0x000fce00078e000f */
.L_x_18267:
[----:B------:R-:W-:Y:S05]  /*3be00*/  BSYNC B1 ;  /* 0x0000000000017941 */ /* 0x000fea0003800000 */
.L_x_18265:
        /* <DEDUP_REMOVED lines=9> */
.L_x_18269:
[----:B------:R-:W-:Y:S01]  /*3bea0*/  MOV R15, R24 ;  /* 0x00000018000f7202 */ /* 0x000fe20000000f00 */
[----:B------:R-:W-:Y:S02]  /*3beb0*/  IMAD.MOV.U32 R14, RZ, RZ, R8 ;  /* 0x000000ffff0e7224 */ /* 0x000fe400078e0008 */
[----:B------:R-:W-:Y:S02]  /*3bec0*/  IMAD.MOV.U32 R24, RZ, RZ, R29 ;  /* 0x000000ffff187224 */ /* 0x000fe400078e001d */
[----:B------:R-:W-:-:S07]  /*3bed0*/  IMAD.MOV.U32 R8, RZ, RZ, R13 ;  /* 0x000000ffff087224 */ /* 0x000fce00078e000d */
.L_x_18270:
[----:B------:R-:W-:Y:S05]  /*3bee0*/  BSYNC B1 ;  /* 0x0000000000017941 */ /* 0x000fea0003800000 */
.L_x_18268:
        /* <DEDUP_REMOVED lines=9> */
.L_x_18272:
[----:B------:R-:W-:Y:S01]  /*3bf80*/  MOV R25, R15 ;  /* 0x0000000f00197202 */ /* 0x000fe20000000f00 */
[----:B------:R-:W-:Y:S02]  /*3bf90*/  IMAD.MOV.U32 R13, RZ, RZ, R14 ;  /* 0x000000ffff0d7224 */ /* 0x000fe400078e000e */
[----:B------:R-:W-:Y:S02]  /*3bfa0*/  IMAD.MOV.U32 R15, RZ, RZ, R12 ;  /* 0x000000ffff0f7224 */ /* 0x000fe400078e000c */
[----:B------:R-:W-:-:S07]  /*3bfb0*/  IMAD.MOV.U32 R14, RZ, RZ, R3 ;  /* 0x000000ffff0e7224 */ /* 0x000fce00078e0003 */
.L_x_18273:
[----:B------:R-:W-:Y:S05]  /*3bfc0*/  BSYNC B1 ;  /* 0x0000000000017941 */ /* 0x000fea0003800000 */
.L_x_18271:
        /* <DEDUP_REMOVED lines=16> */
.L_x_18275:
[----:B------:R-:W-:Y:S02]  /*3c0d0*/  IMAD.MOV.U32 R29, RZ, RZ, R16 ;  /* 0x000000ffff1d7224 */ /* 0x000fe400078e0010 */
[----:B------:R-:W-:Y:S02]  /*3c0e0*/  IMAD.MOV.U32 R3, RZ, RZ, R64 ;  /* 0x000000ffff037224 */ /* 0x000fe400078e0040 */
[----:B------:R-:W-:Y:S02]  /*3c0f0*/  IMAD.MOV.U32 R64, RZ, RZ, R31 ;  /* 0x000000ffff407224 */ /* 0x000fe400078e001f */
[----:B------:R-:W-:-:S07]  /*3c100*/  IMAD.MOV.U32 R16, RZ, RZ, R63 ;  /* 0x000000ffff107224 */ /* 0x000fce00078e003f */
.L_x_18276:
[----:B------:R-:W-:Y:S05]  /*3c110*/  BSYNC B1 ;  /* 0x0000000000017941 */ /* 0x000fea0003800000 */
.L_x_18274:
        /* <DEDUP_REMOVED lines=9> */
.L_x_18278:
[----:B------:R-:W-:Y:S02]  /*3c1b0*/  IMAD.MOV.U32 R26, RZ, RZ, R29 ;  /* 0x000000ffff1a7224 */ /* 0x000fe400078e001d */
[----:B------:R-:W-:Y:S02]  /*3c1c0*/  IMAD.MOV.U32 R12, RZ, RZ, R3 ;  /* 0x000000ffff0c7224 */ /* 0x000fe400078e0003 */
[----:B------:R-:W-:Y:S02]  /*3c1d0*/  IMAD.MOV.U32 R29, RZ, RZ, R18 ;  /* 0x000000ffff1d7224 */ /* 0x000fe400078e0012 */
[----:B------:R-:W-:-:S07]  /*3c1e0*/  IMAD.MOV.U32 R3, RZ, RZ, R2 ;  /* 0x000000ffff037224 */ /* 0x000fce00078e0002 */
.L_x_18279:
[----:B------:R-:W-:Y:S05]  /*3c1f0*/  BSYNC B1 ;  /* 0x0000000000017941 */ /* 0x000fea0003800000 */
.L_x_18277:
        /* <DEDUP_REMOVED lines=9> */
.L_x_18281:
[----:B------:R-:W-:Y:S02]  /*3c290*/  IMAD.MOV.U32 R61, RZ, RZ, R26 ;  /* 0x000000ffff3d7224 */ /* 0x000fe400078e001a */
[----:B------:R-:W-:Y:S02]  /*3c2a0*/  IMAD.MOV.U32 R31, RZ, RZ, R12 ;  /* 0x000000ffff1f7224 */ /* 0x000fe400078e000c */
[----:B------:R-:W-:Y:S02]  /*3c2b0*/  IMAD.MOV.U32 R26, RZ, RZ, R19 ;  /* 0x000000ffff1a7224 */ /* 0x000fe400078e0013 */
[----:B------:R-:W-:-:S07]  /*3c2c0*/  IMAD.MOV.U32 R12, RZ, RZ, R17 ;  /* 0x000000ffff0c7224 */ /* 0x000fce00078e0011 */
.L_x_18282:
[----:B------:R-:W-:Y:S05]  /*3c2d0*/  BSYNC B1 ;  /* 0x0000000000017941 */ /* 0x000fea0003800000 */
.L_x_18280:
        /* <DEDUP_REMOVED lines=9> */
.L_x_18284:
[----:B------:R-:W-:Y:S02]  /*3c370*/  IMAD.MOV.U32 R18, RZ, RZ, R61 ;  /* 0x000000ffff127224 */ /* 0x000fe400078e003d */
[----:B------:R-:W-:Y:S02]  /*3c380*/  IMAD.MOV.U32 R2, RZ, RZ, R31 ;  /* 0x000000ffff027224 */ /* 0x000fe400078e001f */
[----:B------:R-:W-:Y:S02]  /*3c390*/  IMAD.MOV.U32 R61, RZ, RZ, R28 ;  /* 0x000000ffff3d7224 */ /* 0x000fe400078e001c */
[----:B------:R-:W-:-:S07]  /*3c3a0*/  IMAD.MOV.U32 R31, RZ, RZ, R0 ;  /* 0x000000ffff1f7224 */ /* 0x000fce00078e0000 */
.L_x_18285:
[----:B------:R-:W-:Y:S05]  /*3c3b0*/  BSYNC B1 ;  /* 0x0000000000017941 */ /* 0x000fea0003800000 */
.L_x_18283:
        /* <DEDUP_REMOVED lines=9> */
.L_x_18287:
[----:B------:R-:W-:Y:S02]  /*3c450*/  IMAD.MOV.U32 R19, RZ, RZ, R18 ;  /* 0x000000ffff137224 */ /* 0x000fe400078e0012 */
[----:B------:R-:W-:Y:S02]  /*3c460*/  IMAD.MOV.U32 R17, RZ, RZ, R2 ;  /* 0x000000ffff117224 */ /* 0x000fe400078e0002 */
[----:B------:R-:W-:Y:S02]  /*3c470*/  IMAD.MOV.U32 R18, RZ, RZ, R35 ;  /* 0x000000ffff127224 */ /* 0x000fe400078e0023 */
[----:B------:R-:W-:-:S07]  /*3c480*/  IMAD.MOV.U32 R2, RZ, RZ, R33 ;  /* 0x000000ffff027224 */ /* 0x000fce00078e0021 */
.L_x_18288:
[----:B------:R-:W-:Y:S05]  /*3c490*/  BSYNC B1 ;  /* 0x0000000000017941 */ /* 0x000fea0003800000 */
.L_x_18286:
        /* <DEDUP_REMOVED lines=9> */
.L_x_18290:
[----:B------:R-:W-:Y:S02]  /*3c530*/  IMAD.MOV.U32 R28, RZ, RZ, R19 ;  /* 0x000000ffff1c7224 */ /* 0x000fe400078e0013 */
[----:B------:R-:W-:Y:S02]  /*3c540*/  IMAD.MOV.U32 R0, RZ, RZ, R17 ;  /* 0x000000ffff007224 */ /* 0x000fe400078e0011 */
[----:B------:R-:W-:Y:S02]  /*3c550*/  IMAD.MOV.U32 R19, RZ, RZ, R54 ;  /* 0x000000ffff137224 */ /* 0x000fe400078e0036 */
[----:B------:R-:W-:-:S07]  /*3c560*/  IMAD.MOV.U32 R17, RZ, RZ, R30 ;  /* 0x000000ffff117224 */ /* 0x000fce00078e001e */
.L_x_18291:
[----:B------:R-:W-:Y:S05]  /*3c570*/  BSYNC B1 ;  /* 0x0000000000017941 */ /* 0x000fea0003800000 */
.L_x_18289:
        /* <DEDUP_REMOVED lines=9> */
.L_x_18293:
[----:B------:R-:W-:Y:S02]  /*3c610*/  IMAD.MOV.U32 R35, RZ, RZ, R28 ;  /* 0x000000ffff237224 */ /* 0x000fe400078e001c */
[----:B------:R-:W-:Y:S02]  /*3c620*/  IMAD.MOV.U32 R33, RZ, RZ, R0 ;  /* 0x000000ffff217224 */ /* 0x000fe400078e0000 */
[----:B------:R-:W-:Y:S02]  /*3c630*/  IMAD.MOV.U32 R28, RZ, RZ, R23 ;  /* 0x000000ffff1c7224 */ /* 0x000fe400078e0017 */
[----:B------:R-:W-:-:S07]  /*3c640*/  IMAD.MOV.U32 R0, RZ, RZ, R7 ;  /* 0x000000ffff007224 */ /* 0x000fce00078e0007 */
.L_x_18294:
[----:B------:R-:W-:Y:S05]  /*3c650*/  BSYNC B1 ;  /* 0x0000000000017941 */ /* 0x000fea0003800000 */
.L_x_18292:
        /* <DEDUP_REMOVED lines=9> */
.L_x_18296:
[----:B------:R-:W-:Y:S02]  /*3c6f0*/  IMAD.MOV.U32 R52, RZ, RZ, R35 ;  /* 0x000000ffff347224 */ /* 0x000fe400078e0023 */
[----:B------:R-:W-:Y:S02]  /*3c700*/  IMAD.MOV.U32 R30, RZ, RZ, R33 ;  /* 0x000000ffff1e7224 */ /* 0x000fe400078e0021 */
[----:B------:R-:W-:Y:S02]  /*3c710*/  IMAD.MOV.U32 R35, RZ, RZ, R22 ;  /* 0x000000ffff237224 */ /* 0x000fe400078e0016 */
[----:B------:R-:W-:-:S07]  /*3c720*/  IMAD.MOV.U32 R33, RZ, RZ, R6 ;  /* 0x000000ffff217224 */ /* 0x000fce00078e0006 */
.L_x_18297:
[----:B------:R-:W-:Y:S05]  /*3c730*/  BSYNC B1 ;  /* 0x0000000000017941 */ /* 0x000fea0003800000 */
.L_x_18295:
        /* <DEDUP_REMOVED lines=9> */
.L_x_18299:
[----:B------:R-:W-:Y:S02]  /*3c7d0*/  IMAD.MOV.U32 R23, RZ, RZ, R52 ;  /* 0x000000ffff177224 */ /* 0x000fe400078e0034 */
[----:B------:R-:W-:Y:S02]  /*3c7e0*/  IMAD.MOV.U32 R7, RZ, RZ, R30 ;  /* 0x000000ffff077224 */ /* 0x000fe400078e001e */
[----:B------:R-:W-:Y:S02]  /*3c7f0*/  IMAD.MOV.U32 R52, RZ, RZ, R21 ;  /* 0x000000ffff347224 */ /* 0x000fe400078e0015 */
[----:B------:R-:W-:-:S07]  /*3c800*/  IMAD.MOV.U32 R30, RZ, RZ, R5 ;  /* 0x000000ffff1e7224 */ /* 0x000fce00078e0005 */
.L_x_18300:
[----:B------:R-:W-:Y:S05]  /*3c810*/  BSYNC B1 ;  /* 0x0000000000017941 */ /* 0x000fea0003800000 */
.L_x_18298:
        /* <DEDUP_REMOVED lines=9> */
.L_x_18302:
[----:B------:R-:W-:Y:S02]  /*3c8b0*/  IMAD.MOV.U32 R22, RZ, RZ, R23 ;  /* 0x000000ffff167224 */ /* 0x000fe400078e0017 */
[----:B------:R-:W-:Y:S02]  /*3c8c0*/  IMAD.MOV.U32 R6, RZ, RZ, R7 ;  /* 0x000000ffff067224 */ /* 0x000fe400078e0007 */
[----:B------:R-:W-:Y:S02]  /*3c8d0*/  IMAD.MOV.U32 R23, RZ, RZ, R20 ;  /* 0x000000ffff177224 */ /* 0x000fe400078e0014 */
[----:B------:R-:W-:-:S07]  /*3c8e0*/  IMAD.MOV.U32 R7, RZ, RZ, R4 ;  /* 0x000000ffff077224 */ /* 0x000fce00078e0004 */
.L_x_18303:
[----:B------:R-:W-:Y:S05]  /*3c8f0*/  BSYNC B1 ;  /* 0x0000000000017941 */ /* 0x000fea0003800000 */
.L_x_18301:
        /* <DEDUP_REMOVED lines=9> */
.L_x_18305:
[----:B------:R-:W-:Y:S02]  /*3c990*/  IMAD.MOV.U32 R4, RZ, RZ, R22 ;  /* 0x000000ffff047224 */ /* 0x000fe400078e0016 */
[----:B------:R-:W-:Y:S02]  /*3c9a0*/  IMAD.MOV.U32 R5, RZ, RZ, R6 ;  /* 0x000000ffff057224 */ /* 0x000fe400078e0006 */
[----:B------:R-:W-:Y:S02]  /*3c9b0*/  IMAD.MOV.U32 R22, RZ, RZ, R27 ;  /* 0x000000ffff167224 */ /* 0x000fe400078e001b */
[----:B------:R-:W-:-:S07]  /*3c9c0*/  IMAD.MOV.U32 R6, RZ, RZ, R11 ;  /* 0x000000ffff067224 */ /* 0x000fce00078e000b */
.L_x_18306:
[----:B------:R-:W-:Y:S05]  /*3c9d0*/  BSYNC B1 ;  /* 0x0000000000017941 */ /* 0x000fea0003800000 */
.L_x_18304:
        /* <DEDUP_REMOVED lines=9> */
.L_x_18308:
[----:B------:R-:W-:Y:S02]  /*3ca70*/  IMAD.MOV.U32 R21, RZ, RZ, R4 ;  /* 0x000000ffff157224 */ /* 0x000fe400078e0004 */
[----:B------:R-:W-:Y:S02]  /*3ca80*/  IMAD.MOV.U32 R11, RZ, RZ, R5 ;  /* 0x000000ffff0b7224 */ /* 0x000fe400078e0005 */
[----:B------:R-:W-:Y:S02]  /*3ca90*/  IMAD.MOV.U32 R4, RZ, RZ, R9 ;  /* 0x000000ffff047224 */ /* 0x000fe400078e0009 */
[----:B------:R-:W-:-:S07]  /*3caa0*/  IMAD.MOV.U32 R5, RZ, RZ, R10 ;  /* 0x000000ffff057224 */ /* 0x000fce00078e000a */
.L_x_18309:
[----:B------:R-:W-:Y:S05]  /*3cab0*/  BSYNC B1 ;  /* 0x0000000000017941 */ /* 0x000fea0003800000 */
.L_x_18307:
        /* <DEDUP_REMOVED lines=9> */
.L_x_18311:
[----:B------:R-:W-:Y:S02]  /*3cb50*/  IMAD.MOV.U32 R10, RZ, RZ, R21 ;  /* 0x000000ffff0a7224 */ /* 0x000fe400078e0015 */
[----:B------:R-:W-:Y:S02]  /*3cb60*/  IMAD.MOV.U32 R9, RZ, RZ, R11 ;  /* 0x000000ffff097224 */ /* 0x000fe400078e000b */
[----:B------:R-:W-:Y:S02]  /*3cb70*/  IMAD.MOV.U32 R21, RZ, RZ, R24 ;  /* 0x000000ffff157224 */ /* 0x000fe400078e0018 */
[----:B------:R-:W-:-:S07]  /*3cb80*/  IMAD.MOV.U32 R11, RZ, RZ, R8 ;  /* 0x000000ffff0b7224 */ /* 0x000fce00078e0008 */
.L_x_18312:
[----:B------:R-:W-:Y:S05]  /*3cb90*/  BSYNC B1 ;  /* 0x0000000000017941 */ /* 0x000fea0003800000 */
.L_x_18310:
        /* <DEDUP_REMOVED lines=9> */
.L_x_18314:
[----:B------:R-:W-:Y:S02]  /*3cc30*/  IMAD.MOV.U32 R20, RZ, RZ, R10 ;  /* 0x000000ffff147224 */ /* 0x000fe400078e000a */
[----:B------:R-:W-:Y:S02]  /*3cc40*/  IMAD.MOV.U32 R8, RZ, RZ, R9 ;  /* 0x000000ffff087224 */ /* 0x000fe400078e0009 */
[----:B------:R-:W-:Y:S02]  /*3cc50*/  IMAD.MOV.U32 R10, RZ, RZ, R15 ;  /* 0x000000ffff0a7224 */ /* 0x000fe400078e000f */
[----:B------:R-:W-:-:S07]  /*3cc60*/  IMAD.MOV.U32 R9, RZ, RZ, R14 ;  /* 0x000000ffff097224 */ /* 0x000fce00078e000e */
.L_x_18315:
[----:B------:R-:W-:Y:S05]  /*3cc70*/  BSYNC B1 ;  /* 0x0000000000017941 */ /* 0x000fea0003800000 */
.L_x_18313:
        /* <DEDUP_REMOVED lines=9> */
.L_x_18317:
[----:B------:R-:W-:Y:S02]  /*3cd10*/  IMAD.MOV.U32 R15, RZ, RZ, R20 ;  /* 0x000000ffff0f7224 */ /* 0x000fe400078e0014 */
[----:B------:R-:W-:Y:S02]  /*3cd20*/  IMAD.MOV.U32 R14, RZ, RZ, R8 ;  /* 0x000000ffff0e7224 */ /* 0x000fe400078e0008 */
[----:B------:R-:W-:Y:S02]  /*3cd30*/  IMAD.MOV.U32 R20, RZ, RZ, R25 ;  /* 0x000000ffff147224 */ /* 0x000fe400078e0019 */
[----:B------:R-:W-:-:S07]  /*3cd40*/  IMAD.MOV.U32 R8, RZ, RZ, R13 ;  /* 0x000000ffff087224 */ /* 0x000fce00078e000d */
.L_x_18318:
[----:B------:R-:W-:Y:S05]  /*3cd50*/  BSYNC B1 ;  /* 0x0000000000017941 */ /* 0x000fea0003800000 */
.L_x_18316:
        /* <DEDUP_REMOVED lines=16> */
.L_x_18320:
[----:B------:R-:W-:Y:S02]  /*3ce60*/  IMAD.MOV.U32 R25, RZ, RZ, R16 ;  /* 0x000000ffff197224 */ /* 0x000fe400078e0010 */
[----:B------:R-:W-:Y:S01]  /*3ce70*/  IMAD.MOV.U32 R13, RZ, RZ, R64 ;  /* 0x000000ffff0d7224 */ /* 0x000fe200078e0040 */
[----:B------:R-:W-:Y:S01]  /*3ce80*/  MOV R64, R3 ;  /* 0x0000000300407202 */ /* 0x000fe20000000f00 */
[----:B------:R-:W-:-:S07]  /*3ce90*/  IMAD.MOV.U32 R16, RZ, RZ, R29 ;  /* 0x000000ffff107224 */ /* 0x000fce00078e001d */
.L_x_18321:
[----:B------:R-:W-:Y:S05]  /*3cea0*/  BSYNC B1 ;  /* 0x0000000000017941 */ /* 0x000fea0003800000 */
.L_x_18319:
        /* <DEDUP_REMOVED lines=9> */
.L_x_18323:
[----:B------:R-:W-:Y:S01]  /*3cf40*/  IMAD.MOV.U32 R50, RZ, RZ, R25 ;  /* 0x000000ffff327224 */ /* 0x000fe200078e0019 */
[----:B------:R-:W-:Y:S01]  /*3cf50*/  MOV R25, R26 ;  /* 0x0000001a00197202 */ /* 0x000fe20000000f00 */
[----:B------:R-:W-:Y:S02]  /*3cf60*/  IMAD.MOV.U32 R24, RZ, RZ, R13 ;  /* 0x000000ffff187224 */ /* 0x000fe400078e000d */
[----:B------:R-:W-:-:S07]  /*3cf70*/  IMAD.MOV.U32 R13, RZ, RZ, R12 ;  /* 0x000000ffff0d7224 */ /* 0x000fce00078e000c */
.L_x_18324:
[----:B------:R-:W-:Y:S05]  /*3cf80*/  BSYNC B1 ;  /* 0x0000000000017941 */ /* 0x000fea0003800000 */
.L_x_18322:
        /* <DEDUP_REMOVED lines=9> */
.L_x_18326:
[----:B------:R-:W-:Y:S01]  /*3d020*/  IMAD.MOV.U32 R27, RZ, RZ, R50 ;  /* 0x000000ffff1b7224 */ /* 0x000fe200078e0032 */
[----:B------:R-:W-:Y:S01]  /*3d030*/  MOV R50, R61 ;  /* 0x0000003d00327202 */ /* 0x000fe20000000f00 */
[----:B------:R-:W-:Y:S02]  /*3d040*/  IMAD.MOV.U32 R3, RZ, RZ, R24 ;  /* 0x000000ffff037224 */ /* 0x000fe400078e0018 */
[----:B------:R-:W-:-:S07]  /*3d050*/  IMAD.MOV.U32 R24, RZ, RZ, R31 ;  /* 0x000000ffff187224 */ /* 0x000fce00078e001f */
.L_x_18327:
[----:B------:R-:W-:Y:S05]  /*3d060*/  BSYNC B1 ;  /* 0x0000000000017941 */ /* 0x000fea0003800000 */
.L_x_18325:
        /* <DEDUP_REMOVED lines=9> */
.L_x_18329:
[----:B------:R-:W-:Y:S01]  /*3d100*/  IMAD.MOV.U32 R26, RZ, RZ, R27 ;  /* 0x000000ffff1a7224 */ /* 0x000fe200078e001b */
[----:B------:R-:W-:Y:S01]  /*3d110*/  MOV R27, R18 ;  /* 0x00000012001b7202 */ /* 0x000fe20000000f00 */
[----:B------:R-:W-:Y:S02]  /*3d120*/  IMAD.MOV.U32 R12, RZ, RZ, R3 ;  /* 0x000000ffff0c7224 */ /* 0x000fe400078e0003 */
[----:B------:R-:W-:-:S07]  /*3d130*/  IMAD.MOV.U32 R3, RZ, RZ, R2 ;  /* 0x000000ffff037224 */ /* 0x000fce00078e0002 */
.L_x_18330:
[----:B------:R-:W-:Y:S05]  /*3d140*/  BSYNC B1 ;  /* 0x0000000000017941 */ /* 0x000fea0003800000 */
.L_x_18328:
        /* <DEDUP_REMOVED lines=9> */
.L_x_18332:
[----:B------:R-:W-:Y:S01]  /*3d1e0*/  IMAD.MOV.U32 R31, RZ, RZ, R26 ;  /* 0x000000ffff1f7224 */ /* 0x000fe200078e001a */
[----:B------:R-:W-:Y:S01]  /*3d1f0*/  MOV R26, R19 ;  /* 0x00000013001a7202 */ /* 0x000fe20000000f00 */
[----:B------:R-:W-:Y:S02]  /*3d200*/  IMAD.MOV.U32 R29, RZ, RZ, R12 ;  /* 0x000000ffff1d7224 */ /* 0x000fe400078e000c */
[----:B------:R-:W-:-:S07]  /*3d210*/  IMAD.MOV.U32 R12, RZ, RZ, R17 ;  /* 0x000000ffff0c7224 */ /* 0x000fce00078e0011 */
.L_x_18333:
[----:B------:R-:W-:Y:S05]  /*3d220*/  BSYNC B1 ;  /* 0x0000000000017941 */ /* 0x000fea0003800000 */
.L_x_18331:
        /* <DEDUP_REMOVED lines=9> */
.L_x_18335:
[----:B------:R-:W-:Y:S01]  /*3d2c0*/  IMAD.MOV.U32 R18, RZ, RZ, R31 ;  /* 0x000000ffff127224 */ /* 0x000fe200078e001f */
[----:B------:R-:W-:Y:S01]  /*3d2d0*/  MOV R31, R28 ;  /* 0x0000001c001f7202 */ /* 0x000fe20000000f00 */
[----:B------:R-:W-:Y:S02]  /*3d2e0*/  IMAD.MOV.U32 R2, RZ, RZ, R29 ;  /* 0x000000ffff027224 */ /* 0x000fe400078e001d */
[----:B------:R-:W-:-:S07]  /*3d2f0*/  IMAD.MOV.U32 R29, RZ, RZ, R0 ;  /* 0x000000ffff1d7224 */ /* 0x000fce00078e0000 */
.L_x_18336:
[----:B------:R-:W-:Y:S05]  /*3d300*/  BSYNC B1 ;  /* 0x0000000000017941 */ /* 0x000fea0003800000 */
.L_x_18334:
        /* <DEDUP_REMOVED lines=9> */
.L_x_18338:
[----:B------:R-:W-:Y:S01]  /*3d3a0*/  IMAD.MOV.U32 R19, RZ, RZ, R18 ;  /* 0x000000ffff137224 */ /* 0x000fe200078e0012 */
[----:B------:R-:W-:Y:S01]  /*3d3b0*/  MOV R18, R35 ;  /* 0x0000002300127202 */ /* 0x000fe20000000f00 */
[----:B------:R-:W-:Y:S02]  /*3d3c0*/  IMAD.MOV.U32 R17, RZ, RZ, R2 ;  /* 0x000000ffff117224 */ /* 0x000fe400078e0002 */
[----:B------:R-:W-:-:S07]  /*3d3d0*/  IMAD.MOV.U32 R2, RZ, RZ, R33 ;  /* 0x000000ffff027224 */ /* 0x000fce00078e0021 */
.L_x_18339:
[----:B------:R-:W-:Y:S05]  /*3d3e0*/  BSYNC B1 ;  /* 0x0000000000017941 */ /* 0x000fea0003800000 */
.L_x_18337:
        /* <DEDUP_REMOVED lines=9> */
.L_x_18341:
[----:B------:R-:W-:Y:S01]  /*3d480*/  IMAD.MOV.U32 R28, RZ, RZ, R19 ;  /* 0x000000ffff1c7224 */ /* 0x000fe200078e0013 */
[----:B------:R-:W-:Y:S01]  /*3d490*/  MOV R19, R52 ;  /* 0x0000003400137202 */ /* 0x000fe20000000f00 */
[----:B------:R-:W-:Y:S02]  /*3d4a0*/  IMAD.MOV.U32 R0, RZ, RZ, R17 ;  /* 0x000000ffff007224 */ /* 0x000fe400078e0011 */
[----:B------:R-:W-:-:S07]  /*3d4b0*/  IMAD.MOV.U32 R17, RZ, RZ, R30 ;  /* 0x000000ffff117224 */ /* 0x000fce00078e001e */
.L_x_18342:
[----:B------:R-:W-:Y:S05]  /*3d4c0*/  BSYNC B1 ;  /* 0x0000000000017941 */ /* 0x000fea0003800000 */
.L_x_18340:
        /* <DEDUP_REMOVED lines=9> */
.L_x_18344:
[----:B------:R-:W-:Y:S01]  /*3d560*/  IMAD.MOV.U32 R35, RZ, RZ, R28 ;  /* 0x000000ffff237224 */ /* 0x000fe200078e001c */
[----:B------:R-:W-:Y:S01]  /*3d570*/  MOV R28, R23 ;  /* 0x00000017001c7202 */ /* 0x000fe20000000f00 */
[----:B------:R-:W-:Y:S02]  /*3d580*/  IMAD.MOV.U32 R33, RZ, RZ, R0 ;  /* 0x000000ffff217224 */ /* 0x000fe400078e0000 */
[----:B------:R-:W-:-:S07]  /*3d590*/  IMAD.MOV.U32 R0, RZ, RZ, R7 ;  /* 0x000000ffff007224 */ /* 0x000fce00078e0007 */
.L_x_18345:
[----:B------:R-:W-:Y:S05]  /*3d5a0*/  BSYNC B1 ;  /* 0x0000000000017941 */ /* 0x000fea0003800000 */
.L_x_18343:
        /* <DEDUP_REMOVED lines=9> */
.L_x_18347:
[----:B------:R-:W-:Y:S01]  /*3d640*/  IMAD.MOV.U32 R7, RZ, RZ, R35 ;  /* 0x000000ffff077224 */ /* 0x000fe200078e0023 */
[----:B------:R-:W-:Y:S01]  /*3d650*/  MOV R35, R22 ;  /* 0x0000001600237202 */ /* 0x000fe20000000f00 */
[----:B------:R-:W-:Y:S02]  /*3d660*/  IMAD.MOV.U32 R30, RZ, RZ, R33 ;  /* 0x000000ffff1e7224 */ /* 0x000fe400078e0021 */
[----:B------:R-:W-:-:S07]  /*3d670*/  IMAD.MOV.U32 R33, RZ, RZ, R6 ;  /* 0x000000ffff217224 */ /* 0x000fce00078e0006 */
.L_x_18348:
[----:B------:R-:W-:Y:S05]  /*3d680*/  BSYNC B1 ;  /* 0x0000000000017941 */ /* 0x000fea0003800000 */
.L_x_18346:
        /* <DEDUP_REMOVED lines=9> */
.L_x_18350:
[----:B------:R-:W-:Y:S01]  /*3d720*/  IMAD.MOV.U32 R22, RZ, RZ, R7 ;  /* 0x000000ffff167224 */ /* 0x000fe200078e0007 */
[----:B------:R-:W-:Y:S01]  /*3d730*/  MOV R7, R4 ;  /* 0x0000000400077202 */ /* 0x000fe20000000f00 */
[----:B------:R-:W-:Y:S02]  /*3d740*/  IMAD.MOV.U32 R6, RZ, RZ, R30 ;  /* 0x000000ffff067224 */ /* 0x000fe400078e001e */
[----:B------:R-:W-:-:S07]  /*3d750*/  IMAD.MOV.U32 R30, RZ, RZ, R5 ;  /* 0x000000ffff1e7224 */ /* 0x000fce00078e0005 */
.L_x_18351:
[----:B------:R-:W-:Y:S05]  /*3d760*/  BSYNC B1 ;  /* 0x0000000000017941 */ /* 0x000fea0003800000 */
.L_x_18349:
        /* <DEDUP_REMOVED lines=9> */
.L_x_18353:
[----:B------:R-:W-:Y:S01]  /*3d800*/  IMAD.MOV.U32 R5, RZ, RZ, R22 ;  /* 0x000000ffff057224 */ /* 0x000fe200078e0016 */
[----:B------:R-:W-:Y:S01]  /*3d810*/  MOV R22, R21 ;  /* 0x0000001500167202 */ /* 0x000fe20000000f00 */
[----:B------:R-:W-:Y:S02]  /*3d820*/  IMAD.MOV.U32 R4, RZ, RZ, R6 ;  /* 0x000000ffff047224 */ /* 0x000fe400078e0006 */
[----:B------:R-:W-:-:S07]  /*3d830*/  IMAD.MOV.U32 R6, RZ, RZ, R11 ;  /* 0x000000ffff067224 */ /* 0x000fce00078e000b */
.L_x_18354:
[----:B------:R-:W-:Y:S05]  /*3d840*/  BSYNC B1 ;  /* 0x0000000000017941 */ /* 0x000fea0003800000 */
.L_x_18352:
        /* <DEDUP_REMOVED lines=9> */
.L_x_18356:
[----:B------:R-:W-:Y:S01]  /*3d8e0*/  IMAD.MOV.U32 R21, RZ, RZ, R5 ;  /* 0x000000ffff157224 */ /* 0x000fe200078e0005 */
[----:B------:R-:W-:Y:S01]  /*3d8f0*/  MOV R5, R10 ;  /* 0x0000000a00057202 */ /* 0x000fe20000000f00 */
[----:B------:R-:W-:Y:S02]  /*3d900*/  IMAD.MOV.U32 R11, RZ, RZ, R4 ;  /* 0x000000ffff0b7224 */ /* 0x000fe400078e0004 */
[----:B------:R-:W-:-:S07]  /*3d910*/  IMAD.MOV.U32 R4, RZ, RZ, R9 ;  /* 0x000000ffff047224 */ /* 0x000fce00078e0009 */
.L_x_18357:
[----:B------:R-:W-:Y:S05]  /*3d920*/  BSYNC B1 ;  /* 0x0000000000017941 */ /* 0x000fea0003800000 */
.L_x_18355:
        /* <DEDUP_REMOVED lines=9> */
.L_x_18359:
[----:B------:R-:W-:Y:S01]  /*3d9c0*/  IMAD.MOV.U32 R10, RZ, RZ, R21 ;  /* 0x000000ffff0a7224 */ /* 0x000fe200078e0015 */
[----:B------:R-:W-:Y:S01]  /*3d9d0*/  MOV R21, R20 ;  /* 0x0000001400157202 */ /* 0x000fe20000000f00 */
[----:B------:R-:W-:Y:S02]  /*3d9e0*/  IMAD.MOV.U32 R9, RZ, RZ, R11 ;  /* 0x000000ffff097224 */ /* 0x000fe400078e000b */
[----:B------:R-:W-:-:S07]  /*3d9f0*/  IMAD.MOV.U32 R11, RZ, RZ, R8 ;  /* 0x000000ffff0b7224 */ /* 0x000fce00078e0008 */
.L_x_18360:
[----:B------:R-:W-:Y:S05]  /*3da00*/  BSYNC B1 ;  /* 0x0000000000017941 */ /* 0x000fea0003800000 */
.L_x_18358:
        /* <DEDUP_REMOVED lines=9> */
.L_x_18362:
[----:B------:R-:W-:Y:S01]  /*3daa0*/  IMAD.MOV.U32 R20, RZ, RZ, R10 ;  /* 0x000000ffff147224 */ /* 0x000fe200078e000a */
[----:B------:R-:W-:Y:S01]  /*3dab0*/  MOV R10, R15 ;  /* 0x0000000f000a7202 */ /* 0x000fe20000000f00 */
[----:B------:R-:W-:Y:S02]  /*3dac0*/  IMAD.MOV.U32 R8, RZ, RZ, R9 ;  /* 0x000000ffff087224 */ /* 0x000fe400078e0009 */
[----:B------:R-:W-:-:S07]  /*3dad0*/  IMAD.MOV.U32 R9, RZ, RZ, R14 ;  /* 0x000000ffff097224 */ /* 0x000fce00078e000e */
.L_x_18363:
[----:B------:R-:W-:Y:S05]  /*3dae0*/  BSYNC B1 ;  /* 0x0000000000017941 */ /* 0x000fea0003800000 */
.L_x_18361:
        /* <DEDUP_REMOVED lines=16> */
.L_x_18365:
[----:B------:R-:W-:Y:S01]  /*3dbf0*/  MOV R23, R16 ;  /* 0x0000001000177202 */ /* 0x000fe20000000f00 */
[----:B------:R-:W-:Y:S02]  /*3dc00*/  IMAD.MOV.U32 R15, RZ, RZ, R64 ;  /* 0x000000ffff0f7224 */ /* 0x000fe400078e0040 */
[----:B------:R-:W-:Y:S02]  /*3dc10*/  IMAD.MOV.U32 R64, RZ, RZ, R13 ;  /* 0x000000ffff407224 */ /* 0x000fe400078e000d */
[----:B------:R-:W-:-:S07]  /*3dc20*/  IMAD.MOV.U32 R16, RZ, RZ, R25 ;  /* 0x000000ffff107224 */ /* 0x000fce00078e0019 */
.L_x_18366:
[----:B------:R-:W-:Y:S05]  /*3dc30*/  BSYNC B1 ;  /* 0x0000000000017941 */ /* 0x000fea0003800000 */
.L_x_18364:
        /* <DEDUP_REMOVED lines=9> */
.L_x_18368:
[----:B------:R-:W-:Y:S01]  /*3dcd0*/  MOV R48, R23 ;  /* 0x0000001700307202 */ /* 0x000fe20000000f00 */
[----:B------:R-:W-:Y:S02]  /*3dce0*/  IMAD.MOV.U32 R14, RZ, RZ, R15 ;  /* 0x000000ffff0e7224 */ /* 0x000fe400078e000f */
[----:B------:R-:W-:Y:S02]  /*3dcf0*/  IMAD.MOV.U32 R23, RZ, RZ, R50 ;  /* 0x000000ffff177224 */ /* 0x000fe400078e0032 */
[----:B------:R-:W-:-:S07]  /*3dd00*/  IMAD.MOV.U32 R15, RZ, RZ, R24 ;  /* 0x000000ffff0f7224 */ /* 0x000fce00078e0018 */
.L_x_18369:
[----:B------:R-:W-:Y:S05]  /*3dd10*/  BSYNC B1 ;  /* 0x0000000000017941 */ /* 0x000fea0003800000 */
.L_x_18367:
        /* <DEDUP_REMOVED lines=9> */
.L_x_18371:
[----:B------:R-:W-:Y:S01]  /*3ddb0*/  MOV R25, R48 ;  /* 0x0000003000197202 */ /* 0x000fe20000000f00 */
[----:B------:R-:W-:Y:S02]  /*3ddc0*/  IMAD.MOV.U32 R13, RZ, RZ, R14 ;  /* 0x000000ffff0d7224 */ /* 0x000fe400078e000e */
[----:B------:R-:W-:Y:S02]  /*3ddd0*/  IMAD.MOV.U32 R48, RZ, RZ, R27 ;  /* 0x000000ffff307224 */ /* 0x000fe400078e001b */
[----:B------:R-:W-:-:S07]  /*3dde0*/  IMAD.MOV.U32 R14, RZ, RZ, R3 ;  /* 0x000000ffff0e7224 */ /* 0x000fce00078e0003 */
.L_x_18372:
[----:B------:R-:W-:Y:S05]  /*3ddf0*/  BSYNC B1 ;  /* 0x0000000000017941 */ /* 0x000fea0003800000 */
.L_x_18370:
        /* <DEDUP_REMOVED lines=9> */
.L_x_18374:
[----:B------:R-:W-:Y:S01]  /*3de90*/  MOV R50, R25 ;  /* 0x0000001900327202 */ /* 0x000fe20000000f00 */
[----:B------:R-:W-:Y:S02]  /*3dea0*/  IMAD.MOV.U32 R24, RZ, RZ, R13 ;  /* 0x000000ffff187224 */ /* 0x000fe400078e000d */
[----:B------:R-:W-:Y:S02]  /*3deb0*/  IMAD.MOV.U32 R25, RZ, RZ, R26 ;  /* 0x000000ffff197224 */ /* 0x000fe400078e001a */
[----:B------:R-:W-:-:S07]  /*3dec0*/  IMAD.MOV.U32 R13, RZ, RZ, R12 ;  /* 0x000000ffff0d7224 */ /* 0x000fce00078e000c */
.L_x_18375:
[----:B------:R-:W-:Y:S05]  /*3ded0*/  BSYNC B1 ;  /* 0x0000000000017941 */ /* 0x000fea0003800000 */
.L_x_18373:
        /* <DEDUP_REMOVED lines=9> */
.L_x_18377:
[----:B------:R-:W-:Y:S01]  /*3df70*/  MOV R27, R50 ;  /* 0x00000032001b7202 */ /* 0x000fe20000000f00 */
[----:B------:R-:W-:Y:S02]  /*3df80*/  IMAD.MOV.U32 R3, RZ, RZ, R24 ;  /* 0x000000ffff037224 */ /* 0x000fe400078e0018 */
[----:B------:R-:W-:Y:S02]  /*3df90*/  IMAD.MOV.U32 R50, RZ, RZ, R31 ;  /* 0x000000ffff327224 */ /* 0x000fe400078e001f */
[----:B------:R-:W-:-:S07]  /*3dfa0*/  IMAD.MOV.U32 R24, RZ, RZ, R29 ;  /* 0x000000ffff187224 */ /* 0x000fce00078e001d */
.L_x_18378:
[----:B------:R-:W-:Y:S05]  /*3dfb0*/  BSYNC B1 ;  /* 0x0000000000017941 */ /* 0x000fea0003800000 */
.L_x_18376:
        /* <DEDUP_REMOVED lines=9> */
.L_x_18380:
[----:B------:R-:W-:Y:S01]  /*3e050*/  MOV R26, R27 ;  /* 0x0000001b001a7202 */ /* 0x000fe20000000f00 */
[----:B------:R-:W-:Y:S02]  /*3e060*/  IMAD.MOV.U32 R12, RZ, RZ, R3 ;  /* 0x000000ffff0c7224 */ /* 0x000fe400078e0003 */
[----:B------:R-:W-:Y:S02]  /*3e070*/  IMAD.MOV.U32 R27, RZ, RZ, R18 ;  /* 0x000000ffff1b7224 */ /* 0x000fe400078e0012 */
[----:B------:R-:W-:-:S07]  /*3e080*/  IMAD.MOV.U32 R3, RZ, RZ, R2 ;  /* 0x000000ffff037224 */ /* 0x000fce00078e0002 */
.L_x_18381:
[----:B------:R-:W-:Y:S05]  /*3e090*/  BSYNC B1 ;  /* 0x0000000000017941 */ /* 0x000fea0003800000 */
.L_x_18379:
        /* <DEDUP_REMOVED lines=9> */
.L_x_18383:
[----:B------:R-:W-:Y:S01]  /*3e130*/  MOV R31, R26 ;  /* 0x0000001a001f7202 */ /* 0x000fe20000000f00 */
[----:B------:R-:W-:Y:S02]  /*3e140*/  IMAD.MOV.U32 R29, RZ, RZ, R12 ;  /* 0x000000ffff1d7224 */ /* 0x000fe400078e000c */
[----:B------:R-:W-:Y:S02]  /*3e150*/  IMAD.MOV.U32 R26, RZ, RZ, R19 ;  /* 0x000000ffff1a7224 */ /* 0x000fe400078e0013 */
[----:B------:R-:W-:-:S07]  /*3e160*/  IMAD.MOV.U32 R12, RZ, RZ, R17 ;  /* 0x000000ffff0c7224 */ /* 0x000fce00078e0011 */
.L_x_18384:
[----:B------:R-:W-:Y:S05]  /*3e170*/  BSYNC B1 ;  /* 0x0000000000017941 */ /* 0x000fea0003800000 */
.L_x_18382:
        /* <DEDUP_REMOVED lines=9> */
.L_x_18386:
[----:B------:R-:W-:Y:S01]  /*3e210*/  MOV R18, R31 ;  /* 0x0000001f00127202 */ /* 0x000fe20000000f00 */
[----:B------:R-:W-:Y:S02]  /*3e220*/  IMAD.MOV.U32 R2, RZ, RZ, R29 ;  /* 0x000000ffff027224 */ /* 0x000fe400078e001d */
[----:B------:R-:W-:Y:S02]  /*3e230*/  IMAD.MOV.U32 R31, RZ, RZ, R28 ;  /* 0x000000ffff1f7224 */ /* 0x000fe400078e001c */
[----:B------:R-:W-:-:S07]  /*3e240*/  IMAD.MOV.U32 R29, RZ, RZ, R0 ;  /* 0x000000ffff1d7224 */ /* 0x000fce00078e0000 */
.L_x_18387:
[----:B------:R-:W-:Y:S05]  /*3e250*/  BSYNC B1 ;  /* 0x0000000000017941 */ /* 0x000fea0003800000 */
.L_x_18385:
        /* <DEDUP_REMOVED lines=9> */
.L_x_18389:
[----:B------:R-:W-:Y:S01]  /*3e2f0*/  MOV R0, R18 ;  /* 0x0000001200007202 */ /* 0x000fe20000000f00 */
[----:B------:R-:W-:Y:S02]  /*3e300*/  IMAD.MOV.U32 R17, RZ, RZ, R2 ;  /* 0x000000ffff117224 */ /* 0x000fe400078e0002 */
[----:B------:R-:W-:Y:S02]  /*3e310*/  IMAD.MOV.U32 R18, RZ, RZ, R35 ;  /* 0x000000ffff127224 */ /* 0x000fe400078e0023 */
[----:B------:R-:W-:-:S07]  /*3e320*/  IMAD.MOV.U32 R2, RZ, RZ, R33 ;  /* 0x000000ffff027224 */ /* 0x000fce00078e0021 */
.L_x_18390:
[----:B------:R-:W-:Y:S05]  /*3e330*/  BSYNC B1 ;  /* 0x0000000000017941 */ /* 0x000fea0003800000 */
.L_x_18388:
        /* <DEDUP_REMOVED lines=9> */
.L_x_18392:
[----:B------:R-:W-:Y:S01]  /*3e3d0*/  MOV R33, R0 ;  /* 0x0000000000217202 */ /* 0x000fe20000000f00 */
[----:B------:R-:W-:Y:S02]  /*3e3e0*/  IMAD.MOV.U32 R19, RZ, RZ, R17 ;  /* 0x000000ffff137224 */ /* 0x000fe400078e0011 */
[----:B------:R-:W-:Y:S02]  /*3e3f0*/  IMAD.MOV.U32 R0, RZ, RZ, R7 ;  /* 0x000000ffff007224 */ /* 0x000fe400078e0007 */
[----:B------:R-:W-:-:S07]  /*3e400*/  IMAD.MOV.U32 R17, RZ, RZ, R30 ;  /* 0x000000ffff117224 */ /* 0x000fce00078e001e */
.L_x_18393:
[----:B------:R-:W-:Y:S05]  /*3e410*/  BSYNC B1 ;  /* 0x0000000000017941 */ /* 0x000fea0003800000 */
.L_x_18391:
        /* <DEDUP_REMOVED lines=9> */
.L_x_18395:
[----:B------:R-:W-:Y:S01]  /*3e4b0*/  MOV R28, R33 ;  /* 0x00000021001c7202 */ /* 0x000fe20000000f00 */
[----:B------:R-:W-:Y:S02]  /*3e4c0*/  IMAD.MOV.U32 R7, RZ, RZ, R19 ;  /* 0x000000ffff077224 */ /* 0x000fe400078e0013 */
[----:B------:R-:W-:Y:S02]  /*3e4d0*/  IMAD.MOV.U32 R33, RZ, RZ, R22 ;  /* 0x000000ffff217224 */ /* 0x000fe400078e0016 */
[----:B------:R-:W-:-:S07]  /*3e4e0*/  IMAD.MOV.U32 R19, RZ, RZ, R6 ;  /* 0x000000ffff137224 */ /* 0x000fce00078e0006 */
.L_x_18396:
[----:B------:R-:W-:Y:S05]  /*3e4f0*/  BSYNC B1 ;  /* 0x0000000000017941 */ /* 0x000fea0003800000 */
.L_x_18394:
        /* <DEDUP_REMOVED lines=9> */
.L_x_18398:
[----:B------:R-:W-:Y:S01]  /*3e590*/  MOV R22, R28 ;  /* 0x0000001c00167202 */ /* 0x000fe20000000f00 */
[----:B------:R-:W-:Y:S02]  /*3e5a0*/  IMAD.MOV.U32 R6, RZ, RZ, R7 ;  /* 0x000000ffff067224 */ /* 0x000fe400078e0007 */
[----:B------:R-:W-:Y:S02]  /*3e5b0*/  IMAD.MOV.U32 R28, RZ, RZ, R5 ;  /* 0x000000ffff1c7224 */ /* 0x000fe400078e0005 */
[----:B------:R-:W-:-:S07]  /*3e5c0*/  IMAD.MOV.U32 R7, RZ, RZ, R4 ;  /* 0x000000ffff077224 */ /* 0x000fce00078e0004 */
.L_x_18399:
[----:B------:R-:W-:Y:S05]  /*3e5d0*/  BSYNC B1 ;  /* 0x0000000000017941 */ /* 0x000fea0003800000 */
.L_x_18397:
        /* <DEDUP_REMOVED lines=9> */
.L_x_18401:
[----:B------:R-:W-:Y:S01]  /*3e670*/  MOV R5, R22 ;  /* 0x0000001600057202 */ /* 0x000fe20000000f00 */
[----:B------:R-:W-:Y:S02]  /*3e680*/  IMAD.MOV.U32 R4, RZ, RZ, R6 ;  /* 0x000000ffff047224 */ /* 0x000fe400078e0006 */
[----:B------:R-:W-:Y:S02]  /*3e690*/  IMAD.MOV.U32 R22, RZ, RZ, R21 ;  /* 0x000000ffff167224 */ /* 0x000fe400078e0015 */
[----:B------:R-:W-:-:S07]  /*3e6a0*/  IMAD.MOV.U32 R6, RZ, RZ, R11 ;  /* 0x000000ffff067224 */ /* 0x000fce00078e000b */
.L_x_18402:
[----:B------:R-:W-:Y:S05]  /*3e6b0*/  BSYNC B1 ;  /* 0x0000000000017941 */ /* 0x000fea0003800000 */
.L_x_18400:
        /* <DEDUP_REMOVED lines=9> */
.L_x_18404:
[----:B------:R-:W-:Y:S01]  /*3e750*/  MOV R21, R5 ;  /* 0x0000000500157202 */ /* 0x000fe20000000f00 */
[----:B------:R-:W-:Y:S02]  /*3e760*/  IMAD.MOV.U32 R11, RZ, RZ, R4 ;  /* 0x000000ffff0b7224 */ /* 0x000fe400078e0004 */
[----:B------:R-:W-:Y:S02]  /*3e770*/  IMAD.MOV.U32 R5, RZ, RZ, R10 ;  /* 0x000000ffff057224 */ /* 0x000fe400078e000a */
[----:B------:R-:W-:-:S07]  /*3e780*/  IMAD.MOV.U32 R4, RZ, RZ, R9 ;  /* 0x000000ffff047224 */ /* 0x000fce00078e0009 */
.L_x_18405:
[----:B------:R-:W-:Y:S05]  /*3e790*/  BSYNC B1 ;  /* 0x0000000000017941 */ /* 0x000fea0003800000 */
.L_x_18403:
        /* <DEDUP_REMOVED lines=9> */
.L_x_18407:
[----:B------:R-:W-:Y:S01]  /*3e830*/  MOV R10, R21 ;  /* 0x00000015000a7202 */ /* 0x000fe20000000f00 */
[----:B------:R-:W-:Y:S02]  /*3e840*/  IMAD.MOV.U32 R9, RZ, RZ, R11 ;  /* 0x000000ffff097224 */ /* 0x000fe400078e000b */
[----:B------:R-:W-:Y:S02]  /*3e850*/  IMAD.MOV.U32 R21, RZ, RZ, R20 ;  /* 0x000000ffff157224 */ /* 0x000fe400078e0014 */
[----:B------:R-:W-:-:S07]  /*3e860*/  IMAD.MOV.U32 R11, RZ, RZ, R8 ;  /* 0x000000ffff0b7224 */ /* 0x000fce00078e0008 */
.L_x_18408:
[----:B------:R-:W-:Y:S05]  /*3e870*/  BSYNC B1 ;  /* 0x0000000000017941 */ /* 0x000fea0003800000 */
.L_x_18406:
        /* <DEDUP_REMOVED lines=16> */
.L_x_18410:
[----:B------:R-:W-:Y:S02]  /*3e980*/  IMAD.MOV.U32 R55, RZ, RZ, R16 ;  /* 0x000000ffff377224 */ /* 0x000fe400078e0010 */
[----:B------:R-:W-:Y:S02]  /*3e990*/  IMAD.MOV.U32 R35, RZ, RZ, R64 ;  /* 0x000000ffff237224 */ /* 0x000fe400078e0040 */
[----:B------:R-:W-:Y:S02]  /*3e9a0*/  IMAD.MOV.U32 R64, RZ, RZ, R15 ;  /* 0x000000ffff407224 */ /* 0x000fe400078e000f */
[----:B------:R-:W-:-:S07]  /*3e9b0*/  IMAD.MOV.U32 R16, RZ, RZ, R23 ;  /* 0x000000ffff107224 */ /* 0x000fce00078e0017 */
.L_x_18411:
[----:B------:R-:W-:Y:S05]  /*3e9c0*/  BSYNC B1 ;  /* 0x0000000000017941 */ /* 0x000fea0003800000 */
.L_x_18409:
        /* <DEDUP_REMOVED lines=9> */
.L_x_18413:
[----:B------:R-:W-:Y:S02]  /*3ea60*/  IMAD.MOV.U32 R20, RZ, RZ, R55 ;  /* 0x000000ffff147224 */ /* 0x000fe400078e0037 */
[----:B------:R-:W-:Y:S02]  /*3ea70*/  IMAD.MOV.U32 R8, RZ, RZ, R35 ;  /* 0x000000ffff087224 */ /* 0x000fe400078e0023 */
[----:B------:R-:W-:Y:S02]  /*3ea80*/  IMAD.MOV.U32 R55, RZ, RZ, R48 ;  /* 0x000000ffff377224 */ /* 0x000fe400078e0030 */
[----:B------:R-:W-:-:S07]  /*3ea90*/  IMAD.MOV.U32 R35, RZ, RZ, R14 ;  /* 0x000000ffff237224 */ /* 0x000fce00078e000e */
.L_x_18414:
[----:B------:R-:W-:Y:S05]  /*3eaa0*/  BSYNC B1 ;  /* 0x0000000000017941 */ /* 0x000fea0003800000 */
.L_x_18412:
        /* <DEDUP_REMOVED lines=9> */
.L_x_18416:
[----:B------:R-:W-:Y:S02]  /*3eb40*/  IMAD.MOV.U32 R23, RZ, RZ, R20 ;  /* 0x000000ffff177224 */ /* 0x000fe400078e0014 */
[----:B------:R-:W-:Y:S02]  /*3eb50*/  IMAD.MOV.U32 R15, RZ, RZ, R8 ;  /* 0x000000ffff0f7224 */ /* 0x000fe400078e0008 */
[----:B------:R-:W-:Y:S02]  /*3eb60*/  IMAD.MOV.U32 R20, RZ, RZ, R25 ;  /* 0x000000ffff147224 */ /* 0x000fe400078e0019 */
[----:B------:R-:W-:-:S07]  /*3eb70*/  IMAD.MOV.U32 R8, RZ, RZ, R13 ;  /* 0x000000ffff087224 */ /* 0x000fce00078e000d */
.L_x_18417:
[----:B------:R-:W-:Y:S05]  /*3eb80*/  BSYNC B1 ;  /* 0x0000000000017941 */ /* 0x000fea0003800000 */
.L_x_18415:
        /* <DEDUP_REMOVED lines=9> */
.L_x_18419:
[----:B------:R-:W-:Y:S02]  /*3ec20*/  IMAD.MOV.U32 R30, RZ, RZ, R23 ;  /* 0x000000ffff1e7224 */ /* 0x000fe400078e0017 */
[----:B------:R-:W-:Y:S02]  /*3ec30*/  IMAD.MOV.U32 R14, RZ, RZ, R15 ;  /* 0x000000ffff0e7224 */ /* 0x000fe400078e000f */
[----:B------:R-:W-:Y:S02]  /*3ec40*/  IMAD.MOV.U32 R23, RZ, RZ, R50 ;  /* 0x000000ffff177224 */ /* 0x000fe400078e0032 */
[----:B------:R-:W-:-:S07]  /*3ec50*/  IMAD.MOV.U32 R15, RZ, RZ, R24 ;  /* 0x000000ffff0f7224 */ /* 0x000fce00078e0018 */
.L_x_18420:
[----:B------:R-:W-:Y:S05]  /*3ec60*/  BSYNC B1 ;  /* 0x0000000000017941 */ /* 0x000fea0003800000 */
.L_x_18418:
        /* <DEDUP_REMOVED lines=9> */
.L_x_18422:
[----:B------:R-:W-:Y:S02]  /*3ed00*/  IMAD.MOV.U32 R25, RZ, RZ, R30 ;  /* 0x000000ffff197224 */ /* 0x000fe400078e001e */
[----:B------:R-:W-:Y:S02]  /*3ed10*/  IMAD.MOV.U32 R13, RZ, RZ, R14 ;  /* 0x000000ffff0d7224 */ /* 0x000fe400078e000e */
[----:B------:R-:W-:Y:S02]  /*3ed20*/  IMAD.MOV.U32 R30, RZ, RZ, R27 ;  /* 0x000000ffff1e7224 */ /* 0x000fe400078e001b */
[----:B------:R-:W-:-:S07]  /*3ed30*/  IMAD.MOV.U32 R14, RZ, RZ, R3 ;  /* 0x000000ffff0e7224 */ /* 0x000fce00078e0003 */
.L_x_18423:
[----:B------:R-:W-:Y:S05]  /*3ed40*/  BSYNC B1 ;  /* 0x0000000000017941 */ /* 0x000fea0003800000 */
.L_x_18421:
        /* <DEDUP_REMOVED lines=9> */
.L_x_18425:
[----:B------:R-:W-:Y:S02]  /*3ede0*/  IMAD.MOV.U32 R46, RZ, RZ, R25 ;  /* 0x000000ffff2e7224 */ /* 0x000fe400078e0019 */
[----:B------:R-:W-:Y:S02]  /*3edf0*/  IMAD.MOV.U32 R24, RZ, RZ, R13 ;  /* 0x000000ffff187224 */ /* 0x000fe400078e000d */
[----:B------:R-:W-:Y:S02]  /*3ee00*/  IMAD.MOV.U32 R25, RZ, RZ, R26 ;  /* 0x000000ffff197224 */ /* 0x000fe400078e001a */
[----:B------:R-:W-:-:S07]  /*3ee10*/  IMAD.MOV.U32 R13, RZ, RZ, R12 ;  /* 0x000000ffff0d7224 */ /* 0x000fce00078e000c */
.L_x_18426:
[----:B------:R-:W-:Y:S05]  /*3ee20*/  BSYNC B1 ;  /* 0x0000000000017941 */ /* 0x000fea0003800000 */
.L_x_18424:
        /* <DEDUP_REMOVED lines=9> */
.L_x_18428:
[----:B------:R-:W-:Y:S02]  /*3eec0*/  IMAD.MOV.U32 R27, RZ, RZ, R46 ;  /* 0x000000ffff1b7224 */ /* 0x000fe400078e002e */
[----:B------:R-:W-:Y:S02]  /*3eed0*/  IMAD.MOV.U32 R3, RZ, RZ, R24 ;  /* 0x000000ffff037224 */ /* 0x000fe400078e0018 */
[----:B------:R-:W-:Y:S02]  /*3eee0*/  IMAD.MOV.U32 R46, RZ, RZ, R31 ;  /* 0x000000ffff2e7224 */ /* 0x000fe400078e001f */
[----:B------:R-:W-:-:S07]  /*3eef0*/  IMAD.MOV.U32 R24, RZ, RZ, R29 ;  /* 0x000000ffff187224 */ /* 0x000fce00078e001d */
.L_x_18429:
[----:B------:R-:W-:Y:S05]  /*3ef00*/  BSYNC B1 ;  /* 0x0000000000017941 */ /* 0x000fea0003800000 */
.L_x_18427:
        /* <DEDUP_REMOVED lines=9> */
.L_x_18431:
[----:B------:R-:W-:Y:S02]  /*3efa0*/  IMAD.MOV.U32 R29, RZ, RZ, R27 ;  /* 0x000000ffff1d7224 */ /* 0x000fe400078e001b */
[----:B------:R-:W-:Y:S02]  /*3efb0*/  IMAD.MOV.U32 R12, RZ, RZ, R3 ;  /* 0x000000ffff0c7224 */ /* 0x000fe400078e0003 */
[----:B------:R-:W-:Y:S02]  /*3efc0*/  IMAD.MOV.U32 R27, RZ, RZ, R18 ;  /* 0x000000ffff1b7224 */ /* 0x000fe400078e0012 */
[----:B------:R-:W-:-:S07]  /*3efd0*/  IMAD.MOV.U32 R3, RZ, RZ, R2 ;  /* 0x000000ffff037224 */ /* 0x000fce00078e0002 */
.L_x_18432:
[----:B------:R-:W-:Y:S05]  /*3efe0*/  BSYNC B1 ;  /* 0x0000000000017941 */ /* 0x000fea0003800000 */
.L_x_18430:
        /* <DEDUP_REMOVED lines=9> */
.L_x_18434:
[----:B------:R-:W-:Y:S02]  /*3f080*/  IMAD.MOV.U32 R18, RZ, RZ, R29 ;  /* 0x000000ffff127224 */ /* 0x000fe400078e001d */
[----:B------:R-:W-:Y:S02]  /*3f090*/  IMAD.MOV.U32 R2, RZ, RZ, R12 ;  /* 0x000000ffff027224 */ /* 0x000fe400078e000c */
[----:B------:R-:W-:Y:S02]  /*3f0a0*/  IMAD.MOV.U32 R29, RZ, RZ, R0 ;  /* 0x000000ffff1d7224 */ /* 0x000fe400078e0000 */
[----:B------:R-:W-:-:S07]  /*3f0b0*/  IMAD.MOV.U32 R12, RZ, RZ, R17 ;  /* 0x000000ffff0c7224 */ /* 0x000fce00078e0011 */
.L_x_18435:
[----:B------:R-:W-:Y:S05]  /*3f0c0*/  BSYNC B1 ;  /* 0x0000000000017941 */ /* 0x000fea0003800000 */
.L_x_18433:
        /* <DEDUP_REMOVED lines=9> */
.L_x_18437:
[----:B------:R-:W-:Y:S02]  /*3f160*/  IMAD.MOV.U32 R17, RZ, RZ, R18 ;  /* 0x000000ffff117224 */ /* 0x000fe400078e0012 */
[----:B------:R-:W-:Y:S02]  /*3f170*/  IMAD.MOV.U32 R0, RZ, RZ, R2 ;  /* 0x000000ffff007224 */ /* 0x000fe400078e0002 */
[----:B------:R-:W-:Y:S02]  /*3f180*/  IMAD.MOV.U32 R18, RZ, RZ, R33 ;  /* 0x000000ffff127224 */ /* 0x000fe400078e0021 */
[----:B------:R-:W-:-:S07]  /*3f190*/  IMAD.MOV.U32 R2, RZ, RZ, R19 ;  /* 0x000000ffff027224 */ /* 0x000fce00078e0013 */
.L_x_18438:
[----:B------:R-:W-:Y:S05]  /*3f1a0*/  BSYNC B1 ;  /* 0x0000000000017941 */ /* 0x000fea0003800000 */
.L_x_18436:
        /* <DEDUP_REMOVED lines=9> */
.L_x_18440:
[----:B------:R-:W-:Y:S02]  /*3f240*/  IMAD.MOV.U32 R31, RZ, RZ, R17 ;  /* 0x000000ffff1f7224 */ /* 0x000fe400078e0011 */
[----:B------:R-:W-:Y:S02]  /*3f250*/  IMAD.MOV.U32 R19, RZ, RZ, R0 ;  /* 0x000000ffff137224 */ /* 0x000fe400078e0000 */
[----:B------:R-:W-:Y:S02]  /*3f260*/  IMAD.MOV.U32 R17, RZ, RZ, R28 ;  /* 0x000000ffff117224 */ /* 0x000fe400078e001c */
[----:B------:R-:W-:-:S07]  /*3f270*/  IMAD.MOV.U32 R0, RZ, RZ, R7 ;  /* 0x000000ffff007224 */ /* 0x000fce00078e0007 */
.L_x_18441:
[----:B------:R-:W-:Y:S05]  /*3f280*/  BSYNC B1 ;  /* 0x0000000000017941 */ /* 0x000fea0003800000 */
.L_x_18439:
        /* <DEDUP_REMOVED lines=9> */
.L_x_18443:
[----:B------:R-:W-:Y:S02]  /*3f320*/  IMAD.MOV.U32 R26, RZ, RZ, R31 ;  /* 0x000000ffff1a7224 */ /* 0x000fe400078e001f */
[----:B------:R-:W-:Y:S02]  /*3f330*/  IMAD.MOV.U32 R7, RZ, RZ, R19 ;  /* 0x000000ffff077224 */ /* 0x000fe400078e0013 */
[----:B------:R-:W-:Y:S02]  /*3f340*/  IMAD.MOV.U32 R31, RZ, RZ, R22 ;  /* 0x000000ffff1f7224 */ /* 0x000fe400078e0016 */
[----:B------:R-:W-:-:S07]  /*3f350*/  IMAD.MOV.U32 R19, RZ, RZ, R6 ;  /* 0x000000ffff137224 */ /* 0x000fce00078e0006 */
.L_x_18444:
[----:B------:R-:W-:Y:S05]  /*3f360*/  BSYNC B1 ;  /* 0x0000000000017941 */ /* 0x000fea0003800000 */
.L_x_18442:
        /* <DEDUP_REMOVED lines=9> */
.L_x_18446:
[----:B------:R-:W-:Y:S02]  /*3f400*/  IMAD.MOV.U32 R22, RZ, RZ, R26 ;  /* 0x000000ffff167224 */ /* 0x000fe400078e001a */
[----:B------:R-:W-:Y:S02]  /*3f410*/  IMAD.MOV.U32 R6, RZ, RZ, R7 ;  /* 0x000000ffff067224 */ /* 0x000fe400078e0007 */
[----:B------:R-:W-:Y:S02]  /*3f420*/  IMAD.MOV.U32 R26, RZ, RZ, R5 ;  /* 0x000000ffff1a7224 */ /* 0x000fe400078e0005 */
[----:B------:R-:W-:-:S07]  /*3f430*/  IMAD.MOV.U32 R7, RZ, RZ, R4 ;  /* 0x000000ffff077224 */ /* 0x000fce00078e0004 */
.L_x_18447:
[----:B------:R-:W-:Y:S05]  /*3f440*/  BSYNC B1 ;  /* 0x0000000000017941 */ /* 0x000fea0003800000 */
.L_x_18445:
        /* <DEDUP_REMOVED lines=9> */
.L_x_18449:
[----:B------:R-:W-:Y:S02]  /*3f4e0*/  IMAD.MOV.U32 R5, RZ, RZ, R22 ;  /* 0x000000ffff057224 */ /* 0x000fe400078e0016 */
[----:B------:R-:W-:Y:S02]  /*3f4f0*/  IMAD.MOV.U32 R4, RZ, RZ, R6 ;  /* 0x000000ffff047224 */ /* 0x000fe400078e0006 */
[----:B------:R-:W-:Y:S02]  /*3f500*/  IMAD.MOV.U32 R22, RZ, RZ, R21 ;  /* 0x000000ffff167224 */ /* 0x000fe400078e0015 */
[----:B------:R-:W-:-:S07]  /*3f510*/  IMAD.MOV.U32 R6, RZ, RZ, R11 ;  /* 0x000000ffff067224 */ /* 0x000fce00078e000b */
.L_x_18450:
[----:B------:R-:W-:Y:S05]  /*3f520*/  BSYNC B1 ;  /* 0x0000000000017941 */ /* 0x000fea0003800000 */
.L_x_18448:
        /* <DEDUP_REMOVED lines=9> */
.L_x_18452:
[----:B------:R-:W-:Y:S02]  /*3f5c0*/  IMAD.MOV.U32 R21, RZ, RZ, R5 ;  /* 0x000000ffff157224 */ /* 0x000fe400078e0005 */
[----:B------:R-:W-:Y:S02]  /*3f5d0*/  IMAD.MOV.U32 R11, RZ, RZ, R4 ;  /* 0x000000ffff0b7224 */ /* 0x000fe400078e0004 */
[----:B------:R-:W-:Y:S02]  /*3f5e0*/  IMAD.MOV.U32 R5, RZ, RZ, R10 ;  /* 0x000000ffff057224 */ /* 0x000fe400078e000a */
[----:B------:R-:W-:-:S07]  /*3f5f0*/  IMAD.MOV.U32 R4, RZ, RZ, R9 ;  /* 0x000000ffff047224 */ /* 0x000fce00078e0009 */
.L_x_18453:
[----:B------:R-:W-:Y:S05]  /*3f600*/  BSYNC B1 ;  /* 0x0000000000017941 */ /* 0x000fea0003800000 */
.L_x_18451:
        /* <DEDUP_REMOVED lines=16> */
.L_x_18455:
[----:B------:R-:W-:Y:S02]  /*3f710*/  IMAD.MOV.U32 R33, RZ, RZ, R16 ;  /* 0x000000ffff217224 */ /* 0x000fe400078e0010 */
[----:B------:R-:W-:Y:S01]  /*3f720*/  IMAD.MOV.U32 R9, RZ, RZ, R64 ;  /* 0x000000ffff097224 */ /* 0x000fe200078e0040 */
[----:B------:R-:W-:Y:S01]  /*3f730*/  MOV R64, R35 ;  /* 0x0000002300407202 */ /* 0x000fe20000000f00 */
[----:B------:R-:W-:-:S07]  /*3f740*/  IMAD.MOV.U32 R16, RZ, RZ, R55 ;  /* 0x000000ffff107224 */ /* 0x000fce00078e0037 */
.L_x_18456:
[----:B------:R-:W-:Y:S05]  /*3f750*/  BSYNC B1 ;  /* 0x0000000000017941 */ /* 0x000fea0003800000 */
.L_x_18454:
        /* <DEDUP_REMOVED lines=9> */
.L_x_18458:
[----:B------:R-:W-:Y:S01]  /*3f7f0*/  IMAD.MOV.U32 R28, RZ, RZ, R33 ;  /* 0x000000ffff1c7224 */ /* 0x000fe200078e0021 */
[----:B------:R-:W-:Y:S01]  /*3f800*/  MOV R33, R20 ;  /* 0x0000001400217202 */ /* 0x000fe20000000f00 */
[----:B------:R-:W-:Y:S02]  /*3f810*/  IMAD.MOV.U32 R10, RZ, RZ, R9 ;  /* 0x000000ffff0a7224 */ /* 0x000fe400078e0009 */
[----:B------:R-:W-:-:S07]  /*3f820*/  IMAD.MOV.U32 R9, RZ, RZ, R8 ;  /* 0x000000ffff097224 */ /* 0x000fce00078e0008 */
.L_x_18459:
[----:B------:R-:W-:Y:S05]  /*3f830*/  BSYNC B1 ;  /* 0x0000000000017941 */ /* 0x000fea0003800000 */
.L_x_18457:
        /* <DEDUP_REMOVED lines=9> */
.L_x_18461:
[----:B------:R-:W-:Y:S01]  /*3f8d0*/  IMAD.MOV.U32 R53, RZ, RZ, R28 ;  /* 0x000000ffff357224 */ /* 0x000fe200078e001c */
[----:B------:R-:W-:Y:S01]  /*3f8e0*/  MOV R28, R23 ;  /* 0x00000017001c7202 */ /* 0x000fe20000000f00 */
[----:B------:R-:W-:Y:S02]  /*3f8f0*/  IMAD.MOV.U32 R35, RZ, RZ, R10 ;  /* 0x000000ffff237224 */ /* 0x000fe400078e000a */
[----:B------:R-:W-:-:S07]  /*3f900*/  IMAD.MOV.U32 R10, RZ, RZ, R15 ;  /* 0x000000ffff0a7224 */ /* 0x000fce00078e000f */
.L_x_18462:
[----:B------:R-:W-:Y:S05]  /*3f910*/  BSYNC B1 ;  /* 0x0000000000017941 */ /* 0x000fea0003800000 */
.L_x_18460:
        /* <DEDUP_REMOVED lines=9> */
.L_x_18464:
[----:B------:R-:W-:Y:S01]  /*3f9b0*/  IMAD.MOV.U32 R20, RZ, RZ, R53 ;  /* 0x000000ffff147224 */ /* 0x000fe200078e0035 */
[----:B------:R-:W-:Y:S01]  /*3f9c0*/  MOV R53, R30 ;  /* 0x0000001e00357202 */ /* 0x000fe20000000f00 */
[----:B------:R-:W-:Y:S02]  /*3f9d0*/  IMAD.MOV.U32 R8, RZ, RZ, R35 ;  /* 0x000000ffff087224 */ /* 0x000fe400078e0023 */
[----:B------:R-:W-:-:S07]  /*3f9e0*/  IMAD.MOV.U32 R35, RZ, RZ, R14 ;  /* 0x000000ffff237224 */ /* 0x000fce00078e000e */
.L_x_18465:
[----:B------:R-:W-:Y:S05]  /*3f9f0*/  BSYNC B1 ;  /* 0x0000000000017941 */ /* 0x000fea0003800000 */
.L_x_18463:
        /* <DEDUP_REMOVED lines=9> */
.L_x_18467:
[----:B------:R-:W-:Y:S01]  /*3fa90*/  IMAD.MOV.U32 R23, RZ, RZ, R20 ;  /* 0x000000ffff177224 */ /* 0x000fe200078e0014 */
[----:B------:R-:W-:Y:S01]  /*3faa0*/  MOV R20, R25 ;  /* 0x0000001900147202 */ /* 0x000fe20000000f00 */
[----:B------:R-:W-:Y:S02]  /*3fab0*/  IMAD.MOV.U32 R15, RZ, RZ, R8 ;  /* 0x000000ffff0f7224 */ /* 0x000fe400078e0008 */
[----:B------:R-:W-:-:S07]  /*3fac0*/  IMAD.MOV.U32 R8, RZ, RZ, R13 ;  /* 0x000000ffff087224 */ /* 0x000fce00078e000d */
.L_x_18468:
[----:B------:R-:W-:Y:S05]  /*3fad0*/  BSYNC B1 ;  /* 0x0000000000017941 */ /* 0x000fea0003800000 */
.L_x_18466:
        /* <DEDUP_REMOVED lines=9> */
.L_x_18470:
[----:B------:R-:W-:Y:S01]  /*3fb70*/  IMAD.MOV.U32 R30, RZ, RZ, R23 ;  /* 0x000000ffff1e7224 */ /* 0x000fe200078e0017 */
[----:B------:R-:W-:Y:S01]  /*3fb80*/  MOV R23, R46 ;  /* 0x0000002e00177202 */ /* 0x000fe20000000f00 */
[----:B------:R-:W-:Y:S02]  /*3fb90*/  IMAD.MOV.U32 R14, RZ, RZ, R15 ;  /* 0x000000ffff0e7224 */ /* 0x000fe400078e000f */
[----:B------:R-:W-:-:S07]  /*3fba0*/  IMAD.MOV.U32 R15, RZ, RZ, R24 ;  /* 0x000000ffff0f7224 */ /* 0x000fce00078e0018 */
.L_x_18471:
[----:B------:R-:W-:Y:S05]  /*3fbb0*/  BSYNC B1 ;  /* 0x0000000000017941 */ /* 0x000fea0003800000 */
.L_x_18469:
        /* <DEDUP_REMOVED lines=9> */
.L_x_18473:
[----:B------:R-:W-:Y:S01]  /*3fc50*/  IMAD.MOV.U32 R24, RZ, RZ, R30 ;  /* 0x000000ffff187224 */ /* 0x000fe200078e001e */
[----:B------:R-:W-:Y:S01]  /*3fc60*/  MOV R30, R27 ;  /* 0x0000001b001e7202 */ /* 0x000fe20000000f00 */
[----:B------:R-:W-:Y:S02]  /*3fc70*/  IMAD.MOV.U32 R13, RZ, RZ, R14 ;  /* 0x000000ffff0d7224 */ /* 0x000fe400078e000e */
[----:B------:R-:W-:-:S07]  /*3fc80*/  IMAD.MOV.U32 R14, RZ, RZ, R3 ;  /* 0x000000ffff0e7224 */ /* 0x000fce00078e0003 */
.L_x_18474:
[----:B------:R-:W-:Y:S05]  /*3fc90*/  BSYNC B1 ;  /* 0x0000000000017941 */ /* 0x000fea0003800000 */
.L_x_18472:
        /* <DEDUP_REMOVED lines=9> */
.L_x_18476:
[----:B------:R-:W-:Y:S01]  /*3fd30*/  IMAD.MOV.U32 R25, RZ, RZ, R24 ;  /* 0x000000ffff197224 */ /* 0x000fe200078e0018 */
[----:B------:R-:W-:Y:S01]  /*3fd40*/  MOV R24, R29 ;  /* 0x0000001d00187202 */ /* 0x000fe20000000f00 */
[----:B------:R-:W-:Y:S02]  /*3fd50*/  IMAD.MOV.U32 R3, RZ, RZ, R13 ;  /* 0x000000ffff037224 */ /* 0x000fe400078e000d */
[----:B------:R-:W-:-:S07]  /*3fd60*/  IMAD.MOV.U32 R13, RZ, RZ, R12 ;  /* 0x000000ffff0d7224 */ /* 0x000fce00078e000c */
.L_x_18477:
[----:B------:R-:W-:Y:S05]  /*3fd70*/  BSYNC B1 ;  /* 0x0000000000017941 */ /* 0x000fea0003800000 */
.L_x_18475:
        /* <DEDUP_REMOVED lines=9> */
.L_x_18479:
[----:B------:R-:W-:Y:S01]  /*3fe10*/  IMAD.MOV.U32 R12, RZ, RZ, R25 ;  /* 0x000000ffff0c7224 */ /* 0x000fe200078e0019 */
[----:B------:R-:W-:Y:S01]  /*3fe20*/  MOV R25, R18 ;  /* 0x0000001200197202 */ /* 0x000fe20000000f00 */
[----:B------:R-:W-:Y:S02]  /*3fe30*/  IMAD.MOV.U32 R27, RZ, RZ, R3 ;  /* 0x000000ffff1b7224 */ /* 0x000fe400078e0003 */
[----:B------:R-:W-:-:S07]  /*3fe40*/  IMAD.MOV.U32 R3, RZ, RZ, R2 ;  /* 0x000000ffff037224 */ /* 0x000fce00078e0002 */
.L_x_18480:
[----:B------:R-:W-:Y:S05]  /*3fe50*/  BSYNC B1 ;  /* 0x0000000000017941 */ /* 0x000fea0003800000 */
.L_x_18478:
        /* <DEDUP_REMOVED lines=9> */
.L_x_18482:
[----:B------:R-:W-:Y:S01]  /*3fef0*/  IMAD.MOV.U32 R18, RZ, RZ, R12 ;  /* 0x000000ffff127224 */ /* 0x000fe200078e000c */
[----:B------:R-:W-:Y:S01]  /*3ff00*/  MOV R12, R17 ;  /* 0x00000011000c7202 */ /* 0x000fe20000000f00 */
[----:B------:R-:W-:Y:S02]  /*3ff10*/  IMAD.MOV.U32 R2, RZ, RZ, R27 ;  /* 0x000000ffff027224 */ /* 0x000fe400078e001b */
[----:B------:R-:W-:-:S07]  /*3ff20*/  IMAD.MOV.U32 R27, RZ, RZ, R0 ;  /* 0x000000ffff1b7224 */ /* 0x000fce00078e0000 */
.L_x_18483:
[----:B------:R-:W-:Y:S05]  /*3ff30*/  BSYNC B1 ;  /* 0x0000000000017941 */ /* 0x000fea0003800000 */
.L_x_18481:
        /* <DEDUP_REMOVED lines=9> */
.L_x_18485:
[----:B------:R-:W-:Y:S01]  /*3ffd0*/  IMAD.MOV.U32 R17, RZ, RZ, R18 ;  /* 0x000000ffff117224 */ /* 0x000fe200078e0012 */
[----:B------:R-:W-:Y:S01]  /*3ffe0*/  MOV R18, R31 ;  /* 0x0000001f00127202 */ /* 0x000fe20000000f00 */
[----:B------:R-:W-:Y:S02]  /*3fff0*/  IMAD.MOV.U32 R0, RZ, RZ, R2 ;  /* 0x000000ffff007224 */ /* 0x000fe400078e0002 */
[----:B------:R-:W-:-:S07]  /*40000*/  IMAD.MOV.U32 R2, RZ, RZ, R19 ;  /* 0x000000ffff027224 */ /* 0x000fce00078e0013 */
.L_x_18486:
[----:B------:R-:W-:Y:S05]  /*40010*/  BSYNC B1 ;  /* 0x0000000000017941 */ /* 0x000fea0003800000 */
.L_x_18484:
        /* <DEDUP_REMOVED lines=9> */
.L_x_18488:
[----:B------:R-:W-:Y:S01]  /*400b0*/  IMAD.MOV.U32 R29, RZ, RZ, R17 ;  /* 0x000000ffff1d7224 */ /* 0x000fe200078e0011 */
[----:B------:R-:W-:Y:S01]  /*400c0*/  MOV R17, R26 ;  /* 0x0000001a00117202 */ /* 0x000fe20000000f00 */
[----:B------:R-:W-:Y:S02]  /*400d0*/  IMAD.MOV.U32 R19, RZ, RZ, R0 ;  /* 0x000000ffff137224 */ /* 0x000fe400078e0000 */
[----:B------:R-:W-:-:S07]  /*400e0*/  IMAD.MOV.U32 R0, RZ, RZ, R7 ;  /* 0x000000ffff007224 */ /* 0x000fce00078e0007 */
.L_x_18489:
[----:B------:R-:W-:Y:S05]  /*400f0*/  BSYNC B1 ;  /* 0x0000000000017941 */ /* 0x000fea0003800000 */
.L_x_18487:
        /* <DEDUP_REMOVED lines=9> */
.L_x_18491:
[----:B------:R-:W-:Y:S01]  /*40190*/  IMAD.MOV.U32 R26, RZ, RZ, R29 ;  /* 0x000000ffff1a7224 */ /* 0x000fe200078e001d */
[----:B------:R-:W-:Y:S01]  /*401a0*/  MOV R29, R22 ;  /* 0x00000016001d7202 */ /* 0x000fe20000000f00 */
[----:B------:R-:W-:Y:S02]  /*401b0*/  IMAD.MOV.U32 R7, RZ, RZ, R19 ;  /* 0x000000ffff077224 */ /* 0x000fe400078e0013 */
[----:B------:R-:W-:-:S07]  /*401c0*/  IMAD.MOV.U32 R19, RZ, RZ, R6 ;  /* 0x000000ffff137224 */ /* 0x000fce00078e0006 */
.L_x_18492:
[----:B------:R-:W-:Y:S05]  /*401d0*/  BSYNC B1 ;  /* 0x0000000000017941 */ /* 0x000fea0003800000 */
.L_x_18490:
        /* <DEDUP_REMOVED lines=9> */
.L_x_18494:
[----:B------:R-:W-:Y:S01]  /*40270*/  IMAD.MOV.U32 R22, RZ, RZ, R26 ;  /* 0x000000ffff167224 */ /* 0x000fe200078e001a */
[----:B------:R-:W-:Y:S01]  /*40280*/  MOV R26, R5 ;  /* 0x00000005001a7202 */ /* 0x000fe20000000f00 */
[----:B------:R-:W-:Y:S02]  /*40290*/  IMAD.MOV.U32 R6, RZ, RZ, R7 ;  /* 0x000000ffff067224 */ /* 0x000fe400078e0007 */
[----:B------:R-:W-:-:S07]  /*402a0*/  IMAD.MOV.U32 R7, RZ, RZ, R4 ;  /* 0x000000ffff077224 */ /* 0x000fce00078e0004 */
.L_x_18495:
[----:B------:R-:W-:Y:S05]  /*402b0*/  BSYNC B1 ;  /* 0x0000000000017941 */ /* 0x000fea0003800000 */
.L_x_18493:
        /* <DEDUP_REMOVED lines=9> */
.L_x_18497:
[----:B------:R-:W-:Y:S01]  /*40350*/  IMAD.MOV.U32 R5, RZ, RZ, R22 ;  /* 0x000000ffff057224 */ /* 0x000fe200078e0016 */
[----:B------:R-:W-:Y:S01]  /*40360*/  MOV R22, R21 ;  /* 0x0000001500167202 */ /* 0x000fe20000000f00 */
[----:B------:R-:W-:Y:S02]  /*40370*/  IMAD.MOV.U32 R4, RZ, RZ, R6 ;  /* 0x000000ffff047224 */ /* 0x000fe400078e0006 */
[----:B------:R-:W-:-:S07]  /*40380*/  IMAD.MOV.U32 R6, RZ, RZ, R11 ;  /* 0x000000ffff067224 */ /* 0x000fce00078e000b */
.L_x_18498:
[----:B------:R-:W-:Y:S05]  /*40390*/  BSYNC B1 ;  /* 0x0000000000017941 */ /* 0x000fea0003800000 */
.L_x_18496:
        /* <DEDUP_REMOVED lines=16> */
.L_x_18500:
[----:B------:R-:W-:Y:S01]  /*404a0*/  MOV R21, R16 ;  /* 0x0000001000157202 */ /* 0x000fe20000000f00 */
[----:B------:R-:W-:Y:S02]  /*404b0*/  IMAD.MOV.U32 R11, RZ, RZ, R64 ;  /* 0x000000ffff0b7224 */ /* 0x000fe400078e0040 */
[----:B------:R-:W-:Y:S02]  /*404c0*/  IMAD.MOV.U32 R64, RZ, RZ, R9 ;  /* 0x000000ffff407224 */ /* 0x000fe400078e0009 */
[----:B------:R-:W-:-:S07]  /*404d0*/  IMAD.MOV.U32 R16, RZ, RZ, R33 ;  /* 0x000000ffff107224 */ /* 0x000fce00078e0021 */
.L_x_18501:
[----:B------:R-:W-:Y:S05]  /*404e0*/  BSYNC B1 ;  /* 0x0000000000017941 */ /* 0x000fea0003800000 */
.L_x_18499:
        /* <DEDUP_REMOVED lines=9> */
.L_x_18503:
[----:B------:R-:W-:Y:S01]  /*40580*/  MOV R44, R21 ;  /* 0x00000015002c7202 */ /* 0x000fe20000000f00 */
[----:B------:R-:W-:Y:S02]  /*40590*/  IMAD.MOV.U32 R42, RZ, RZ, R11 ;  /* 0x000000ffff2a7224 */ /* 0x000fe400078e000b */
[----:B------:R-:W-:Y:S02]  /*405a0*/  IMAD.MOV.U32 R21, RZ, RZ, R28 ;  /* 0x000000ffff157224 */ /* 0x000fe400078e001c */
[----:B------:R-:W-:-:S07]  /*405b0*/  IMAD.MOV.U32 R11, RZ, RZ, R10 ;  /* 0x000000ffff0b7224 */ /* 0x000fce00078e000a */
.L_x_18504:
[----:B------:R-:W-:Y:S05]  /*405c0*/  BSYNC B1 ;  /* 0x0000000000017941 */ /* 0x000fea0003800000 */
.L_x_18502:
        /* <DEDUP_REMOVED lines=9> */
.L_x_18506:
[----:B------:R-:W-:Y:S01]  /*40660*/  MOV R31, R44 ;  /* 0x0000002c001f7202 */ /* 0x000fe20000000f00 */
[----:B------:R-:W-:Y:S02]  /*40670*/  IMAD.MOV.U32 R9, RZ, RZ, R42 ;  /* 0x000000ffff097224 */ /* 0x000fe400078e002a */
[----:B------:R-:W-:Y:S02]  /*40680*/  IMAD.MOV.U32 R44, RZ, RZ, R53 ;  /* 0x000000ffff2c7224 */ /* 0x000fe400078e0035 */
[----:B------:R-:W-:-:S07]  /*40690*/  IMAD.MOV.U32 R42, RZ, RZ, R35 ;  /* 0x000000ffff2a7224 */ /* 0x000fce00078e0023 */
.L_x_18507:
[----:B------:R-:W-:Y:S05]  /*406a0*/  BSYNC B1 ;  /* 0x0000000000017941 */ /* 0x000fea0003800000 */
.L_x_18505:
        /* <DEDUP_REMOVED lines=9> */
.L_x_18509:
[----:B------:R-:W-:Y:S01]  /*40740*/  MOV R28, R31 ;  /* 0x0000001f001c7202 */ /* 0x000fe20000000f00 */
[----:B------:R-:W-:Y:S02]  /*40750*/  IMAD.MOV.U32 R10, RZ, RZ, R9 ;  /* 0x000000ffff0a7224 */ /* 0x000fe400078e0009 */
[----:B------:R-:W-:Y:S02]  /*40760*/  IMAD.MOV.U32 R31, RZ, RZ, R20 ;  /* 0x000000ffff1f7224 */ /* 0x000fe400078e0014 */
[----:B------:R-:W-:-:S07]  /*40770*/  IMAD.MOV.U32 R9, RZ, RZ, R8 ;  /* 0x000000ffff097224 */ /* 0x000fce00078e0008 */
.L_x_18510:
[----:B------:R-:W-:Y:S05]  /*40780*/  BSYNC B1 ;  /* 0x0000000000017941 */ /* 0x000fea0003800000 */
.L_x_18508:
        /* <DEDUP_REMOVED lines=9> */
.L_x_18512:
[----:B------:R-:W-:Y:S01]  /*40820*/  MOV R35, R28 ;  /* 0x0000001c00237202 */ /* 0x000fe20000000f00 */
[----:B------:R-:W-:Y:S02]  /*40830*/  IMAD.MOV.U32 R33, RZ, RZ, R10 ;  /* 0x000000ffff217224 */ /* 0x000fe400078e000a */
[----:B------:R-:W-:Y:S02]  /*40840*/  IMAD.MOV.U32 R28, RZ, RZ, R23 ;  /* 0x000000ffff1c7224 */ /* 0x000fe400078e0017 */
[----:B------:R-:W-:-:S07]  /*40850*/  IMAD.MOV.U32 R10, RZ, RZ, R15 ;  /* 0x000000ffff0a7224 */ /* 0x000fce00078e000f */
.L_x_18513:
[----:B------:R-:W-:Y:S05]  /*40860*/  BSYNC B1 ;  /* 0x0000000000017941 */ /* 0x000fea0003800000 */
.L_x_18511:
        /* <DEDUP_REMOVED lines=9> */
.L_x_18515:
[----:B------:R-:W-:Y:S01]  /*40900*/  MOV R15, R35 ;  /* 0x00000023000f7202 */ /* 0x000fe20000000f00 */
[----:B------:R-:W-:Y:S02]  /*40910*/  IMAD.MOV.U32 R8, RZ, RZ, R33 ;  /* 0x000000ffff087224 */ /* 0x000fe400078e0021 */
[----:B------:R-:W-:Y:S02]  /*40920*/  IMAD.MOV.U32 R35, RZ, RZ, R30 ;  /* 0x000000ffff237224 */ /* 0x000fe400078e001e */
[----:B------:R-:W-:-:S07]  /*40930*/  IMAD.MOV.U32 R33, RZ, RZ, R14 ;  /* 0x000000ffff217224 */ /* 0x000fce00078e000e */
.L_x_18516:
[----:B------:R-:W-:Y:S05]  /*40940*/  BSYNC B1 ;  /* 0x0000000000017941 */ /* 0x000fea0003800000 */
.L_x_18514:
        /* <DEDUP_REMOVED lines=9> */
.L_x_18518:
[----:B------:R-:W-:Y:S01]  /*409e0*/  MOV R20, R15 ;  /* 0x0000000f00147202 */ /* 0x000fe20000000f00 */
[----:B------:R-:W-:Y:S02]  /*409f0*/  IMAD.MOV.U32 R14, RZ, RZ, R8 ;  /* 0x000000ffff0e7224 */ /* 0x000fe400078e0008 */
[----:B------:R-:W-:Y:S02]  /*40a00*/  IMAD.MOV.U32 R15, RZ, RZ, R24 ;  /* 0x000000ffff0f7224 */ /* 0x000fe400078e0018 */
[----:B------:R-:W-:-:S07]  /*40a10*/  IMAD.MOV.U32 R8, RZ, RZ, R13 ;  /* 0x000000ffff087224 */ /* 0x000fce00078e000d */
.L_x_18519:
[----:B------:R-:W-:Y:S05]  /*40a20*/  BSYNC B1 ;  /* 0x0000000000017941 */ /* 0x000fea0003800000 */
.L_x_18517:
        /* <DEDUP_REMOVED lines=9> */
.L_x_18521:
[----:B------:R-:W-:Y:S01]  /*40ac0*/  MOV R13, R20 ;  /* 0x00000014000d7202 */ /* 0x000fe20000000f00 */
[----:B------:R-:W-:Y:S02]  /*40ad0*/  IMAD.MOV.U32 R24, RZ, RZ, R14 ;  /* 0x000000ffff187224 */ /* 0x000fe400078e000e */
[----:B------:R-:W-:Y:S02]  /*40ae0*/  IMAD.MOV.U32 R20, RZ, RZ, R25 ;  /* 0x000000ffff147224 */ /* 0x000fe400078e0019 */
[----:B------:R-:W-:-:S07]  /*40af0*/  IMAD.MOV.U32 R14, RZ, RZ, R3 ;  /* 0x000000ffff0e7224 */ /* 0x000fce00078e0003 */
.L_x_18522:
[----:B------:R-:W-:Y:S05]  /*40b00*/  BSYNC B1 ;  /* 0x0000000000017941 */ /* 0x000fea0003800000 */
.L_x_18520:
        /* <DEDUP_REMOVED lines=9> */
.L_x_18524:
[----:B------:R-:W-:Y:S01]  /*40ba0*/  MOV R23, R13 ;  /* 0x0000000d00177202 */ /* 0x000fe20000000f00 */
[----:B------:R-:W-:Y:S02]  /*40bb0*/  IMAD.MOV.U32 R3, RZ, RZ, R24 ;  /* 0x000000ffff037224 */ /* 0x000fe400078e0018 */
[----:B------:R-:W-:Y:S02]  /*40bc0*/  IMAD.MOV.U32 R13, RZ, RZ, R12 ;  /* 0x000000ffff0d7224 */ /* 0x000fe400078e000c */
[----:B------:R-:W-:-:S07]  /*40bd0*/  IMAD.MOV.U32 R24, RZ, RZ, R27 ;  /* 0x000000ffff187224 */ /* 0x000fce00078e001b */
.L_x_18525:
[----:B------:R-:W-:Y:S05]  /*40be0*/  BSYNC B1 ;  /* 0x0000000000017941 */ /* 0x000fea0003800000 */
.L_x_18523:
        /* <DEDUP_REMOVED lines=9> */
.L_x_18527:
[----:B------:R-:W-:Y:S01]  /*40c80*/  MOV R12, R23 ;  /* 0x00000017000c7202 */ /* 0x000fe20000000f00 */
[----:B------:R-:W-:Y:S02]  /*40c90*/  IMAD.MOV.U32 R25, RZ, RZ, R3 ;  /* 0x000000ffff197224 */ /* 0x000fe400078e0003 */
[----:B------:R-:W-:Y:S02]  /*40ca0*/  IMAD.MOV.U32 R23, RZ, RZ, R18 ;  /* 0x000000ffff177224 */ /* 0x000fe400078e0012 */
[----:B------:R-:W-:-:S07]  /*40cb0*/  IMAD.MOV.U32 R3, RZ, RZ, R2 ;  /* 0x000000ffff037224 */ /* 0x000fce00078e0002 */
.L_x_18528:
[----:B------:R-:W-:Y:S05]  /*40cc0*/  BSYNC B1 ;  /* 0x0000000000017941 */ /* 0x000fea0003800000 */
.L_x_18526:
        /* <DEDUP_REMOVED lines=9> */
.L_x_18530:
[----:B------:R-:W-:Y:S01]  /*40d60*/  MOV R18, R12 ;  /* 0x0000000c00127202 */ /* 0x000fe20000000f00 */
[----:B------:R-:W-:Y:S02]  /*40d70*/  IMAD.MOV.U32 R2, RZ, RZ, R25 ;  /* 0x000000ffff027224 */ /* 0x000fe400078e0019 */
[----:B------:R-:W-:Y:S02]  /*40d80*/  IMAD.MOV.U32 R12, RZ, RZ, R17 ;  /* 0x000000ffff0c7224 */ /* 0x000fe400078e0011 */
[----:B------:R-:W-:-:S07]  /*40d90*/  IMAD.MOV.U32 R25, RZ, RZ, R0 ;  /* 0x000000ffff197224 */ /* 0x000fce00078e0000 */
.L_x_18531:
[----:B------:R-:W-:Y:S05]  /*40da0*/  BSYNC B1 ;  /* 0x0000000000017941 */ /* 0x000fea0003800000 */
.L_x_18529:
        /* <DEDUP_REMOVED lines=9> */
.L_x_18533:
[----:B------:R-:W-:Y:S01]  /*40e40*/  MOV R17, R18 ;  /* 0x0000001200117202 */ /* 0x000fe20000000f00 */
[----:B------:R-:W-:Y:S02]  /*40e50*/  IMAD.MOV.U32 R0, RZ, RZ, R2 ;  /* 0x000000ffff007224 */ /* 0x000fe400078e0002 */
[----:B------:R-:W-:Y:S02]  /*40e60*/  IMAD.MOV.U32 R18, RZ, RZ, R29 ;  /* 0x000000ffff127224 */ /* 0x000fe400078e001d */
[----:B------:R-:W-:-:S07]  /*40e70*/  IMAD.MOV.U32 R2, RZ, RZ, R19 ;  /* 0x000000ffff027224 */ /* 0x000fce00078e0013 */
.L_x_18534:
[----:B------:R-:W-:Y:S05]  /*40e80*/  BSYNC B1 ;  /* 0x0000000000017941 */ /* 0x000fea0003800000 */
.L_x_18532:
        /* <DEDUP_REMOVED lines=9> */
.L_x_18536:
[----:B------:R-:W-:Y:S01]  /*40f20*/  MOV R27, R17 ;  /* 0x00000011001b7202 */ /* 0x000fe20000000f00 */
[----:B------:R-:W-:Y:S02]  /*40f30*/  IMAD.MOV.U32 R19, RZ, RZ, R0 ;  /* 0x000000ffff137224 */ /* 0x000fe400078e0000 */
[----:B------:R-:W-:Y:S02]  /*40f40*/  IMAD.MOV.U32 R17, RZ, RZ, R26 ;  /* 0x000000ffff117224 */ /* 0x000fe400078e001a */
[----:B------:R-:W-:-:S07]  /*40f50*/  IMAD.MOV.U32 R0, RZ, RZ, R7 ;  /* 0x000000ffff007224 */ /* 0x000fce00078e0007 */
.L_x_18537:
[----:B------:R-:W-:Y:S05]  /*40f60*/  BSYNC B1 ;  /* 0x0000000000017941 */ /* 0x000fea0003800000 */
.L_x_18535:
        /* <DEDUP_REMOVED lines=9> */
.L_x_18539:
[----:B------:R-:W-:Y:S01]  /*41000*/  MOV R26, R27 ;  /* 0x0000001b001a7202 */ /* 0x000fe20000000f00 */
[----:B------:R-:W-:Y:S02]  /*41010*/  IMAD.MOV.U32 R7, RZ, RZ, R19 ;  /* 0x000000ffff077224 */ /* 0x000fe400078e0013 */
[----:B------:R-:W-:Y:S02]  /*41020*/  IMAD.MOV.U32 R27, RZ, RZ, R22 ;  /* 0x000000ffff1b7224 */ /* 0x000fe400078e0016 */
[----:B------:R-:W-:-:S07]  /*41030*/  IMAD.MOV.U32 R19, RZ, RZ, R6 ;  /* 0x000000ffff137224 */ /* 0x000fce00078e0006 */
.L_x_18540:
[----:B------:R-:W-:Y:S05]  /*41040*/  BSYNC B1 ;  /* 0x0000000000017941 */ /* 0x000fea0003800000 */
.L_x_18538:
        /* <DEDUP_REMOVED lines=9> */
.L_x_18542:
[----:B------:R-:W-:Y:S01]  /*410e0*/  MOV R22, R26 ;  /* 0x0000001a00167202 */ /* 0x000fe20000000f00 */
[----:B------:R-:W-:Y:S02]  /*410f0*/  IMAD.MOV.U32 R6, RZ, RZ, R7 ;  /* 0x000000ffff067224 */ /* 0x000fe400078e0007 */
[----:B------:R-:W-:Y:S02]  /*41100*/  IMAD.MOV.U32 R26, RZ, RZ, R5 ;  /* 0x000000ffff1a7224 */ /* 0x000fe400078e0005 */
[----:B------:R-:W-:-:S07]  /*41110*/  IMAD.MOV.U32 R7, RZ, RZ, R4 ;  /* 0x000000ffff077224 */ /* 0x000fce00078e0004 */
.L_x_18543:
[----:B------:R-:W-:Y:S05]  /*41120*/  BSYNC B1 ;  /* 0x0000000000017941 */ /* 0x000fea0003800000 */
.L_x_18541:
        /* <DEDUP_REMOVED lines=16> */
.L_x_18545:
[----:B------:R-:W-:Y:S02]  /*41230*/  IMAD.MOV.U32 R29, RZ, RZ, R16 ;  /* 0x000000ffff1d7224 */ /* 0x000fe400078e0010 */
[----:B------:R-:W-:Y:S02]  /*41240*/  IMAD.MOV.U32 R5, RZ, RZ, R64 ;  /* 0x000000ffff057224 */ /* 0x000fe400078e0040 */
[----:B------:R-:W-:Y:S02]  /*41250*/  IMAD.MOV.U32 R64, RZ, RZ, R11 ;  /* 0x000000ffff407224 */ /* 0x000fe400078e000b */
[----:B------:R-:W-:-:S07]  /*41260*/  IMAD.MOV.U32 R16, RZ, RZ, R21 ;  /* 0x000000ffff107224 */ /* 0x000fce00078e0015 */
.L_x_18546:
[----:B------:R-:W-:Y:S05]  /*41270*/  BSYNC B1 ;  /* 0x0000000000017941 */ /* 0x000fea0003800000 */
.L_x_18544:
        /* <DEDUP_REMOVED lines=9> */
.L_x_18548:
[----:B------:R-:W-:Y:S02]  /*41310*/  IMAD.MOV.U32 R30, RZ, RZ, R29 ;  /* 0x000000ffff1e7224 */ /* 0x000fe400078e001d */
[----:B------:R-:W-:Y:S02]  /*41320*/  IMAD.MOV.U32 R4, RZ, RZ, R5 ;  /* 0x000000ffff047224 */ /* 0x000fe400078e0005 */
[----:B------:R-:W-:Y:S02]  /*41330*/  IMAD.MOV.U32 R29, RZ, RZ, R44 ;  /* 0x000000ffff1d7224 */ /* 0x000fe400078e002c */
[----:B------:R-:W-:-:S07]  /*41340*/  IMAD.MOV.U32 R5, RZ, RZ, R42 ;  /* 0x000000ffff057224 */ /* 0x000fce00078e002a */
.L_x_18549:
[----:B------:R-:W-:Y:S05]  /*41350*/  BSYNC B1 ;  /* 0x0000000000017941 */ /* 0x000fea0003800000 */
.L_x_18547:
        /* <DEDUP_REMOVED lines=9> */
.L_x_18551:
[----:B------:R-:W-:Y:S02]  /*413f0*/  IMAD.MOV.U32 R21, RZ, RZ, R30 ;  /* 0x000000ffff157224 */ /* 0x000fe400078e001e */
[----:B------:R-:W-:Y:S02]  /*41400*/  IMAD.MOV.U32 R11, RZ, RZ, R4 ;  /* 0x000000ffff0b7224 */ /* 0x000fe400078e0004 */
[----:B------:R-:W-:Y:S02]  /*41410*/  IMAD.MOV.U32 R30, RZ, RZ, R31 ;  /* 0x000000ffff1e7224 */ /* 0x000fe400078e001f */
[----:B------:R-:W-:-:S07]  /*41420*/  IMAD.MOV.U32 R4, RZ, RZ, R9 ;  /* 0x000000ffff047224 */ /* 0x000fce00078e0009 */
.L_x_18552:
[----:B------:R-:W-:Y:S05]  /*41430*/  BSYNC B1 ;  /* 0x0000000000017941 */ /* 0x000fea0003800000 */
.L_x_18550:
        /* <DEDUP_REMOVED lines=9> */
.L_x_18554:
[----:B------:R-:W-:Y:S02]  /*414d0*/  IMAD.MOV.U32 R42, RZ, RZ, R21 ;  /* 0x000000ffff2a7224 */ /* 0x000fe400078e0015 */
[----:B------:R-:W-:Y:S02]  /*414e0*/  IMAD.MOV.U32 R40, RZ, RZ, R11 ;  /* 0x000000ffff287224 */ /* 0x000fe400078e000b */
[----:B------:R-:W-:Y:S02]  /*414f0*/  IMAD.MOV.U32 R21, RZ, RZ, R28 ;  /* 0x000000ffff157224 */ /* 0x000fe400078e001c */
[----:B------:R-:W-:-:S07]  /*41500*/  IMAD.MOV.U32 R11, RZ, RZ, R10 ;  /* 0x000000ffff0b7224 */ /* 0x000fce00078e000a */
.L_x_18555:
[----:B------:R-:W-:Y:S05]  /*41510*/  BSYNC B1 ;  /* 0x0000000000017941 */ /* 0x000fea0003800000 */
.L_x_18553:
        /* <DEDUP_REMOVED lines=9> */
.L_x_18557:
[----:B------:R-:W-:Y:S02]  /*415b0*/  IMAD.MOV.U32 R10, RZ, RZ, R42 ;  /* 0x000000ffff0a7224 */ /* 0x000fe400078e002a */
[----:B------:R-:W-:Y:S02]  /*415c0*/  IMAD.MOV.U32 R9, RZ, RZ, R40 ;  /* 0x000000ffff097224 */ /* 0x000fe400078e0028 */
[----:B------:R-:W-:Y:S02]  /*415d0*/  IMAD.MOV.U32 R42, RZ, RZ, R35 ;  /* 0x000000ffff2a7224 */ /* 0x000fe400078e0023 */
[----:B------:R-:W-:-:S07]  /*415e0*/  IMAD.MOV.U32 R40, RZ, RZ, R33 ;  /* 0x000000ffff287224 */ /* 0x000fce00078e0021 */
.L_x_18558:
[----:B------:R-:W-:Y:S05]  /*415f0*/  BSYNC B1 ;  /* 0x0000000000017941 */ /* 0x000fea0003800000 */
.L_x_18556:
        /* <DEDUP_REMOVED lines=9> */
.L_x_18560:
[----:B------:R-:W-:Y:S02]  /*41690*/  IMAD.MOV.U32 R33, RZ, RZ, R10 ;  /* 0x000000ffff217224 */ /* 0x000fe400078e000a */
[----:B------:R-:W-:Y:S02]  /*416a0*/  IMAD.MOV.U32 R31, RZ, RZ, R9 ;  /* 0x000000ffff1f7224 */ /* 0x000fe400078e0009 */
[----:B------:R-:W-:Y:S02]  /*416b0*/  IMAD.MOV.U32 R10, RZ, RZ, R15 ;  /* 0x000000ffff0a7224 */ /* 0x000fe400078e000f */
[----:B------:R-:W-:-:S07]  /*416c0*/  IMAD.MOV.U32 R9, RZ, RZ, R8 ;  /* 0x000000ffff097224 */ /* 0x000fce00078e0008 */
.L_x_18561:
[----:B------:R-:W-:Y:S05]  /*416d0*/  BSYNC B1 ;  /* 0x0000000000017941 */ /* 0x000fea0003800000 */
.L_x_18559:
        /* <DEDUP_REMOVED lines=9> */
.L_x_18563:
[----:B------:R-:W-:Y:S02]  /*41770*/  IMAD.MOV.U32 R8, RZ, RZ, R33 ;  /* 0x000000ffff087224 */ /* 0x000fe400078e0021 */
[----:B------:R-:W-:Y:S02]  /*41780*/  IMAD.MOV.U32 R15, RZ, RZ, R31 ;  /* 0x000000ffff0f7224 */ /* 0x000fe400078e001f */
[----:B------:R-:W-:Y:S02]  /*41790*/  IMAD.MOV.U32 R33, RZ, RZ, R20 ;  /* 0x000000ffff217224 */ /* 0x000fe400078e0014 */
[----:B------:R-:W-:-:S07]  /*417a0*/  IMAD.MOV.U32 R31, RZ, RZ, R14 ;  /* 0x000000ffff1f7224 */ /* 0x000fce00078e000e */
.L_x_18564:
[----:B------:R-:W-:Y:S05]  /*417b0*/  BSYNC B1 ;  /* 0x0000000000017941 */ /* 0x000fea0003800000 */
.L_x_18562:
        /* <DEDUP_REMOVED lines=9> */
.L_x_18566:
[----:B------:R-:W-:Y:S02]  /*41850*/  IMAD.MOV.U32 R20, RZ, RZ, R8 ;  /* 0x000000ffff147224 */ /* 0x000fe400078e0008 */
[----:B------:R-:W-:Y:S02]  /*41860*/  IMAD.MOV.U32 R14, RZ, RZ, R15 ;  /* 0x000000ffff0e7224 */ /* 0x000fe400078e000f */
[----:B------:R-:W-:Y:S02]  /*41870*/  IMAD.MOV.U32 R8, RZ, RZ, R13 ;  /* 0x000000ffff087224 */ /* 0x000fe400078e000d */
[----:B------:R-:W-:-:S07]  /*41880*/  IMAD.MOV.U32 R15, RZ, RZ, R24 ;  /* 0x000000ffff0f7224 */ /* 0x000fce00078e0018 */
.L_x_18567:
[----:B------:R-:W-:Y:S05]  /*41890*/  BSYNC B1 ;  /* 0x0000000000017941 */ /* 0x000fea0003800000 */
.L_x_18565:
        /* <DEDUP_REMOVED lines=9> */
.L_x_18569:
[----:B------:R-:W-:Y:S02]  /*41930*/  IMAD.MOV.U32 R13, RZ, RZ, R20 ;  /* 0x000000ffff0d7224 */ /* 0x000fe400078e0014 */
[----:B------:R-:W-:Y:S02]  /*41940*/  IMAD.MOV.U32 R24, RZ, RZ, R14 ;  /* 0x000000ffff187224 */ /* 0x000fe400078e000e */
[----:B------:R-:W-:Y:S02]  /*41950*/  IMAD.MOV.U32 R20, RZ, RZ, R23 ;  /* 0x000000ffff147224 */ /* 0x000fe400078e0017 */
[----:B------:R-:W-:-:S07]  /*41960*/  IMAD.MOV.U32 R14, RZ, RZ, R3 ;  /* 0x000000ffff0e7224 */ /* 0x000fce00078e0003 */
.L_x_18570:
[----:B------:R-:W-:Y:S05]  /*41970*/  BSYNC B1 ;  /* 0x0000000000017941 */ /* 0x000fea0003800000 */
.L_x_18568:
        /* <DEDUP_REMOVED lines=9> */
.L_x_18572:
[----:B------:R-:W-:Y:S02]  /*41a10*/  IMAD.MOV.U32 R23, RZ, RZ, R13 ;  /* 0x000000ffff177224 */ /* 0x000fe400078e000d */
[----:B------:R-:W-:Y:S02]  /*41a20*/  IMAD.MOV.U32 R3, RZ, RZ, R24 ;  /* 0x000000ffff037224 */ /* 0x000fe400078e0018 */
[----:B------:R-:W-:Y:S02]  /*41a30*/  IMAD.MOV.U32 R13, RZ, RZ, R12 ;  /* 0x000000ffff0d7224 */ /* 0x000fe400078e000c */
[----:B------:R-:W-:-:S07]  /*41a40*/  IMAD.MOV.U32 R24, RZ, RZ, R25 ;  /* 0x000000ffff187224 */ /* 0x000fce00078e0019 */
.L_x_18573:
[----:B------:R-:W-:Y:S05]  /*41a50*/  BSYNC B1 ;  /* 0x0000000000017941 */ /* 0x000fea0003800000 */
.L_x_18571:
        /* <DEDUP_REMOVED lines=9> */
.L_x_18575:
[----:B------:R-:W-:Y:S02]  /*41af0*/  IMAD.MOV.U32 R12, RZ, RZ, R23 ;  /* 0x000000ffff0c7224 */ /* 0x000fe400078e0017 */
[----:B------:R-:W-:Y:S02]  /*41b00*/  IMAD.MOV.U32 R25, RZ, RZ, R3 ;  /* 0x000000ffff197224 */ /* 0x000fe400078e0003 */
[----:B------:R-:W-:Y:S02]  /*41b10*/  IMAD.MOV.U32 R23, RZ, RZ, R18 ;  /* 0x000000ffff177224 */ /* 0x000fe400078e0012 */
[----:B------:R-:W-:-:S07]  /*41b20*/  IMAD.MOV.U32 R3, RZ, RZ, R2 ;  /* 0x000000ffff037224 */ /* 0x000fce00078e0002 */
.L_x_18576:
[----:B------:R-:W-:Y:S05]  /*41b30*/  BSYNC B1 ;  /* 0x0000000000017941 */ /* 0x000fea0003800000 */
.L_x_18574:
        /* <DEDUP_REMOVED lines=9> */
.L_x_18578:
[----:B------:R-:W-:Y:S02]  /*41bd0*/  IMAD.MOV.U32 R18, RZ, RZ, R12 ;  /* 0x000000ffff127224 */ /* 0x000fe400078e000c */
[----:B------:R-:W-:Y:S02]  /*41be0*/  IMAD.MOV.U32 R2, RZ, RZ, R25 ;  /* 0x000000ffff027224 */ /* 0x000fe400078e0019 */
[----:B------:R-:W-:Y:S02]  /*41bf0*/  IMAD.MOV.U32 R12, RZ, RZ, R17 ;  /* 0x000000ffff0c7224 */ /* 0x000fe400078e0011 */
[----:B------:R-:W-:-:S07]  /*41c00*/  IMAD.MOV.U32 R25, RZ, RZ, R0 ;  /* 0x000000ffff197224 */ /* 0x000fce00078e0000 */
.L_x_18579:
[----:B------:R-:W-:Y:S05]  /*41c10*/  BSYNC B1 ;  /* 0x0000000000017941 */ /* 0x000fea0003800000 */
.L_x_18577:
        /* <DEDUP_REMOVED lines=9> */
.L_x_18581:
[----:B------:R-:W-:Y:S02]  /*41cb0*/  IMAD.MOV.U32 R17, RZ, RZ, R18 ;  /* 0x000000ffff117224 */ /* 0x000fe400078e0012 */
[----:B------:R-:W-:Y:S02]  /*41cc0*/  IMAD.MOV.U32 R0, RZ, RZ, R2 ;  /* 0x000000ffff007224 */ /* 0x000fe400078e0002 */
[----:B------:R-:W-:Y:S02]  /*41cd0*/  IMAD.MOV.U32 R18, RZ, RZ, R27 ;  /* 0x000000ffff127224 */ /* 0x000fe400078e001b */
[----:B------:R-:W-:-:S07]  /*41ce0*/  IMAD.MOV.U32 R2, RZ, RZ, R19 ;  /* 0x000000ffff027224 */ /* 0x000fce00078e0013 */
.L_x_18582:
[----:B------:R-:W-:Y:S05]  /*41cf0*/  BSYNC B1 ;  /* 0x0000000000017941 */ /* 0x000fea0003800000 */
.L_x_18580:
        /* <DEDUP_REMOVED lines=9> */
.L_x_18584:
[----:B------:R-:W-:Y:S02]  /*41d90*/  IMAD.MOV.U32 R27, RZ, RZ, R17 ;  /* 0x000000ffff1b7224 */ /* 0x000fe400078e0011 */
[----:B------:R-:W-:Y:S02]  /*41da0*/  IMAD.MOV.U32 R19, RZ, RZ, R0 ;  /* 0x000000ffff137224 */ /* 0x000fe400078e0000 */
[----:B------:R-:W-:Y:S02]  /*41db0*/  IMAD.MOV.U32 R17, RZ, RZ, R26 ;  /* 0x000000ffff117224 */ /* 0x000fe400078e001a */
[----:B------:R-:W-:-:S07]  /*41dc0*/  IMAD.MOV.U32 R0, RZ, RZ, R7 ;  /* 0x000000ffff007224 */ /* 0x000fce00078e0007 */
.L_x_18585:
[----:B------:R-:W-:Y:S05]  /*41dd0*/  BSYNC B1 ;  /* 0x0000000000017941 */ /* 0x000fea0003800000 */
.L_x_18583:
        /* <DEDUP_REMOVED lines=9> */
.L_x_18587:
[----:B------:R-:W-:Y:S02]  /*41e70*/  IMAD.MOV.U32 R26, RZ, RZ, R27 ;  /* 0x000000ffff1a7224 */ /* 0x000fe400078e001b */
[----:B------:R-:W-:Y:S02]  /*41e80*/  IMAD.MOV.U32 R7, RZ, RZ, R19 ;  /* 0x000000ffff077224 */ /* 0x000fe400078e0013 */
[----:B------:R-:W-:Y:S02]  /*41e90*/  IMAD.MOV.U32 R27, RZ, RZ, R22 ;  /* 0x000000ffff1b7224 */ /* 0x000fe400078e0016 */
[----:B------:R-:W-:-:S07]  /*41ea0*/  IMAD.MOV.U32 R19, RZ, RZ, R6 ;  /* 0x000000ffff137224 */ /* 0x000fce00078e0006 */
.L_x_18588:
[----:B------:R-:W-:Y:S05]  /*41eb0*/  BSYNC B1 ;  /* 0x0000000000017941 */ /* 0x000fea0003800000 */
.L_x_18586:
        /* <DEDUP_REMOVED lines=16> */
.L_x_18590:
[----:B------:R-:W-:Y:S02]  /*41fc0*/  IMAD.MOV.U32 R47, RZ, RZ, R16 ;  /* 0x000000ffff2f7224 */ /* 0x000fe400078e0010 */
[----:B------:R-:W-:Y:S01]  /*41fd0*/  IMAD.MOV.U32 R35, RZ, RZ, R64 ;  /* 0x000000ffff237224 */ /* 0x000fe200078e0040 */
[----:B------:R-:W-:Y:S01]  /*41fe0*/  MOV R64, R5 ;  /* 0x0000000500407202 */ /* 0x000fe20000000f00 */
[----:B------:R-:W-:-:S07]  /*41ff0*/  IMAD.MOV.U32 R16, RZ, RZ, R29 ;  /* 0x000000ffff107224 */ /* 0x000fce00078e001d */
.L_x_18591:
[----:B------:R-:W-:Y:S05]  /*42000*/  BSYNC B1 ;  /* 0x0000000000017941 */ /* 0x000fea0003800000 */
.L_x_18589:
        /* <DEDUP_REMOVED lines=9> */
.L_x_18593:
[----:B------:R-:W-:Y:S01]  /*420a0*/  IMAD.MOV.U32 R22, RZ, RZ, R47 ;  /* 0x000000ffff167224 */ /* 0x000fe200078e002f */
[----:B------:R-:W-:Y:S01]  /*420b0*/  MOV R47, R30 ;  /* 0x0000001e002f7202 */ /* 0x000fe20000000f00 */
[----:B------:R-:W-:Y:S02]  /*420c0*/  IMAD.MOV.U32 R6, RZ, RZ, R35 ;  /* 0x000000ffff067224 */ /* 0x000fe400078e0023 */
[----:B------:R-:W-:-:S07]  /*420d0*/  IMAD.MOV.U32 R35, RZ, RZ, R4 ;  /* 0x000000ffff237224 */ /* 0x000fce00078e0004 */
.L_x_18594:
[----:B------:R-:W-:Y:S05]  /*420e0*/  BSYNC B1 ;  /* 0x0000000000017941 */ /* 0x000fea0003800000 */
.L_x_18592:
        /* <DEDUP_REMOVED lines=9> */
.L_x_18596:
[----:B------:R-:W-:Y:S01]  /*42180*/  IMAD.MOV.U32 R29, RZ, RZ, R22 ;  /* 0x000000ffff1d7224 */ /* 0x000fe200078e0016 */
[----:B------:R-:W-:Y:S01]  /*42190*/  MOV R22, R21 ;  /* 0x0000001500167202 */ /* 0x000fe20000000f00 */
[----:B------:R-:W-:Y:S02]  /*421a0*/  IMAD.MOV.U32 R5, RZ, RZ, R6 ;  /* 0x000000ffff057224 */ /* 0x000fe400078e0006 */
[----:B------:R-:W-:-:S07]  /*421b0*/  IMAD.MOV.U32 R6, RZ, RZ, R11 ;  /* 0x000000ffff067224 */ /* 0x000fce00078e000b */
.L_x_18597:
[----:B------:R-:W-:Y:S05]  /*421c0*/  BSYNC B1 ;  /* 0x0000000000017941 */ /* 0x000fea0003800000 */
.L_x_18595:
        /* <DEDUP_REMOVED lines=9> */
.L_x_18599:
[----:B------:R-:W-:Y:S01]  /*42260*/  IMAD.MOV.U32 R11, RZ, RZ, R29 ;  /* 0x000000ffff0b7224 */ /* 0x000fe200078e001d */
[----:B------:R-:W-:Y:S01]  /*42270*/  MOV R29, R42 ;  /* 0x0000002a001d7202 */ /* 0x000fe20000000f00 */
[----:B------:R-:W-:Y:S02]  /*42280*/  IMAD.MOV.U32 R4, RZ, RZ, R5 ;  /* 0x000000ffff047224 */ /* 0x000fe400078e0005 */
[----:B------:R-:W-:-:S07]  /*42290*/  IMAD.MOV.U32 R5, RZ, RZ, R40 ;  /* 0x000000ffff057224 */ /* 0x000fce00078e0028 */
.L_x_18600:
[----:B------:R-:W-:Y:S05]  /*422a0*/  BSYNC B1 ;  /* 0x0000000000017941 */ /* 0x000fea0003800000 */
.L_x_18598:
        /* <DEDUP_REMOVED lines=9> */
.L_x_18602:
[----:B------:R-:W-:Y:S01]  /*42340*/  IMAD.MOV.U32 R30, RZ, RZ, R11 ;  /* 0x000000ffff1e7224 */ /* 0x000fe200078e000b */
[----:B------:R-:W-:Y:S01]  /*42350*/  MOV R11, R10 ;  /* 0x0000000a000b7202 */ /* 0x000fe20000000f00 */
[----:B------:R-:W-:Y:S02]  /*42360*/  IMAD.MOV.U32 R28, RZ, RZ, R4 ;  /* 0x000000ffff1c7224 */ /* 0x000fe400078e0004 */
[----:B------:R-:W-:-:S07]  /*42370*/  IMAD.MOV.U32 R4, RZ, RZ, R9 ;  /* 0x000000ffff047224 */ /* 0x000fce00078e0009 */
.L_x_18603:
[----:B------:R-:W-:Y:S05]  /*42380*/  BSYNC B1 ;  /* 0x0000000000017941 */ /* 0x000fea0003800000 */
.L_x_18601:
        /* <DEDUP_REMOVED lines=9> */
.L_x_18605:
[----:B------:R-:W-:Y:S01]  /*42420*/  IMAD.MOV.U32 R9, RZ, RZ, R30 ;  /* 0x000000ffff097224 */ /* 0x000fe200078e001e */
[----:B------:R-:W-:Y:S01]  /*42430*/  MOV R30, R33 ;  /* 0x00000021001e7202 */ /* 0x000fe20000000f00 */
[----:B------:R-:W-:Y:S02]  /*42440*/  IMAD.MOV.U32 R10, RZ, RZ, R28 ;  /* 0x000000ffff0a7224 */ /* 0x000fe400078e001c */
[----:B------:R-:W-:-:S07]  /*42450*/  IMAD.MOV.U32 R28, RZ, RZ, R31 ;  /* 0x000000ffff1c7224 */ /* 0x000fce00078e001f */
.L_x_18606:
[----:B------:R-:W-:Y:S05]  /*42460*/  BSYNC B1 ;  /* 0x0000000000017941 */ /* 0x000fea0003800000 */
.L_x_18604:
        /* <DEDUP_REMOVED lines=9> */
.L_x_18608:
[----:B------:R-:W-:Y:S01]  /*42500*/  IMAD.MOV.U32 R31, RZ, RZ, R9 ;  /* 0x000000ffff1f7224 */ /* 0x000fe200078e0009 */
[----:B------:R-:W-:Y:S01]  /*42510*/  MOV R9, R8 ;  /* 0x0000000800097202 */ /* 0x000fe20000000f00 */
[----:B------:R-:W-:Y:S02]  /*42520*/  IMAD.MOV.U32 R21, RZ, RZ, R10 ;  /* 0x000000ffff157224 */ /* 0x000fe400078e000a */
[----:B------:R-:W-:-:S07]  /*42530*/  IMAD.MOV.U32 R10, RZ, RZ, R15 ;  /* 0x000000ffff0a7224 */ /* 0x000fce00078e000f */
.L_x_18609:
[----:B------:R-:W-:Y:S05]  /*42540*/  BSYNC B1 ;  /* 0x0000000000017941 */ /* 0x000fea0003800000 */
.L_x_18607:
        /* <DEDUP_REMOVED lines=9> */
.L_x_18611:
[----:B------:R-:W-:Y:S01]  /*425e0*/  IMAD.MOV.U32 R8, RZ, RZ, R31 ;  /* 0x000000ffff087224 */ /* 0x000fe200078e001f */
[----:B------:R-:W-:Y:S01]  /*425f0*/  MOV R31, R20 ;  /* 0x00000014001f7202 */ /* 0x000fe20000000f00 */
[----:B------:R-:W-:Y:S02]  /*42600*/  IMAD.MOV.U32 R15, RZ, RZ, R21 ;  /* 0x000000ffff0f7224 */ /* 0x000fe400078e0015 */
[----:B------:R-:W-:-:S07]  /*42610*/  IMAD.MOV.U32 R21, RZ, RZ, R14 ;  /* 0x000000ffff157224 */ /* 0x000fce00078e000e */
.L_x_18612:
[----:B------:R-:W-:Y:S05]  /*42620*/  BSYNC B1 ;  /* 0x0000000000017941 */ /* 0x000fea0003800000 */
.L_x_18610:
        /* <DEDUP_REMOVED lines=9> */
.L_x_18614:
[----:B------:R-:W-:Y:S01]  /*426c0*/  IMAD.MOV.U32 R20, RZ, RZ, R8 ;  /* 0x000000ffff147224 */ /* 0x000fe200078e0008 */
[----:B------:R-:W-:Y:S01]  /*426d0*/  MOV R8, R13 ;  /* 0x0000000d00087202 */ /* 0x000fe20000000f00 */
[----:B------:R-:W-:Y:S02]  /*426e0*/  IMAD.MOV.U32 R14, RZ, RZ, R15 ;  /* 0x000000ffff0e7224 */ /* 0x000fe400078e000f */
[----:B------:R-:W-:-:S07]  /*426f0*/  IMAD.MOV.U32 R15, RZ, RZ, R24 ;  /* 0x000000ffff0f7224 */ /* 0x000fce00078e0018 */
.L_x_18615:
[----:B------:R-:W-:Y:S05]  /*42700*/  BSYNC B1 ;  /* 0x0000000000017941 */ /* 0x000fea0003800000 */
.L_x_18613:
        /* <DEDUP_REMOVED lines=9> */
.L_x_18617:
[----:B------:R-:W-:Y:S01]  /*427a0*/  IMAD.MOV.U32 R13, RZ, RZ, R20 ;  /* 0x000000ffff0d7224 */ /* 0x000fe200078e0014 */
[----:B------:R-:W-:Y:S01]  /*427b0*/  MOV R20, R23 ;  /* 0x0000001700147202 */ /* 0x000fe20000000f00 */
[----:B------:R-:W-:Y:S02]  /*427c0*/  IMAD.MOV.U32 R24, RZ, RZ, R14 ;  /* 0x000000ffff187224 */ /* 0x000fe400078e000e */
[----:B------:R-:W-:-:S07]  /*427d0*/  IMAD.MOV.U32 R14, RZ, RZ, R3 ;  /* 0x000000ffff0e7224 */ /* 0x000fce00078e0003 */
.L_x_18618:
[----:B------:R-:W-:Y:S05]  /*427e0*/  BSYNC B1 ;  /* 0x0000000000017941 */ /* 0x000fea0003800000 */
.L_x_18616:
        /* <DEDUP_REMOVED lines=9> */
.L_x_18620:
[----:B------:R-:W-:Y:S01]  /*42880*/  IMAD.MOV.U32 R23, RZ, RZ, R13 ;  /* 0x000000ffff177224 */ /* 0x000fe200078e000d */
[----:B------:R-:W-:Y:S01]  /*42890*/  MOV R13, R12 ;  /* 0x0000000c000d7202 */ /* 0x000fe20000000f00 */
[----:B------:R-:W-:Y:S02]  /*428a0*/  IMAD.MOV.U32 R3, RZ, RZ, R24 ;  /* 0x000000ffff037224 */ /* 0x000fe400078e0018 */
[----:B------:R-:W-:-:S07]  /*428b0*/  IMAD.MOV.U32 R24, RZ, RZ, R25 ;  /* 0x000000ffff187224 */ /* 0x000fce00078e0019 */
.L_x_18621:
[----:B------:R-:W-:Y:S05]  /*428c0*/  BSYNC B1 ;  /* 0x0000000000017941 */ /* 0x000fea0003800000 */
.L_x_18619:
        /* <DEDUP_REMOVED lines=9> */
.L_x_18623:
[----:B------:R-:W-:Y:S01]  /*42960*/  IMAD.MOV.U32 R12, RZ, RZ, R23 ;  /* 0x000000ffff0c7224 */ /* 0x000fe200078e0017 */
[----:B------:R-:W-:Y:S01]  /*42970*/  MOV R23, R18 ;  /* 0x0000001200177202 */ /* 0x000fe20000000f00 */
[----:B------:R-:W-:Y:S02]  /*42980*/  IMAD.MOV.U32 R25, RZ, RZ, R3 ;  /* 0x000000ffff197224 */ /* 0x000fe400078e0003 */
[----:B------:R-:W-:-:S07]  /*42990*/  IMAD.MOV.U32 R3, RZ, RZ, R2 ;  /* 0x000000ffff037224 */ /* 0x000fce00078e0002 */
.L_x_18624:
[----:B------:R-:W-:Y:S05]  /*429a0*/  BSYNC B1 ;  /* 0x0000000000017941 */ /* 0x000fea0003800000 */
.L_x_18622:
        /* <DEDUP_REMOVED lines=9> */
.L_x_18626:
[----:B------:R-:W-:Y:S01]  /*42a40*/  IMAD.MOV.U32 R18, RZ, RZ, R12 ;  /* 0x000000ffff127224 */ /* 0x000fe200078e000c */
[----:B------:R-:W-:Y:S01]  /*42a50*/  MOV R12, R17 ;  /* 0x00000011000c7202 */ /* 0x000fe20000000f00 */
[----:B------:R-:W-:Y:S02]  /*42a60*/  IMAD.MOV.U32 R2, RZ, RZ, R25 ;  /* 0x000000ffff027224 */ /* 0x000fe400078e0019 */
[----:B------:R-:W-:-:S07]  /*42a70*/  IMAD.MOV.U32 R25, RZ, RZ, R0 ;  /* 0x000000ffff197224 */ /* 0x000fce00078e0000 */
.L_x_18627:
[----:B------:R-:W-:Y:S05]  /*42a80*/  BSYNC B1 ;  /* 0x0000000000017941 */ /* 0x000fea0003800000 */
.L_x_18625:
        /* <DEDUP_REMOVED lines=9> */
.L_x_18629:
[----:B------:R-:W-:Y:S01]  /*42b20*/  IMAD.MOV.U32 R17, RZ, RZ, R18 ;  /* 0x000000ffff117224 */ /* 0x000fe200078e0012 */
[----:B------:R-:W-:Y:S01]  /*42b30*/  MOV R18, R27 ;  /* 0x0000001b00127202 */ /* 0x000fe20000000f00 */
[----:B------:R-:W-:Y:S02]  /*42b40*/  IMAD.MOV.U32 R0, RZ, RZ, R2 ;  /* 0x000000ffff007224 */ /* 0x000fe400078e0002 */
[----:B------:R-:W-:-:S07]  /*42b50*/  IMAD.MOV.U32 R2, RZ, RZ, R19 ;  /* 0x000000ffff027224 */ /* 0x000fce00078e0013 */
.L_x_18630:
[----:B------:R-:W-:Y:S05]  /*42b60*/  BSYNC B1 ;  /* 0x0000000000017941 */ /* 0x000fea0003800000 */
.L_x_18628:
        /* <DEDUP_REMOVED lines=9> */
.L_x_18632:
[----:B------:R-:W-:Y:S01]  /*42c00*/  IMAD.MOV.U32 R27, RZ, RZ, R17 ;  /* 0x000000ffff1b7224 */ /* 0x000fe200078e0011 */
[----:B------:R-:W-:Y:S01]  /*42c10*/  MOV R17, R26 ;  /* 0x0000001a00117202 */ /* 0x000fe20000000f00 */
[----:B------:R-:W-:Y:S02]  /*42c20*/  IMAD.MOV.U32 R19, RZ, RZ, R0 ;  /* 0x000000ffff137224 */ /* 0x000fe400078e0000 */
[----:B------:R-:W-:-:S07]  /*42c30*/  IMAD.MOV.U32 R0, RZ, RZ, R7 ;  /* 0x000000ffff007224 */ /* 0x000fce00078e0007 */
.L_x_18633:
[----:B------:R-:W-:Y:S05]  /*42c40*/  BSYNC B1 ;  /* 0x0000000000017941 */ /* 0x000fea0003800000 */
.L_x_18631:
        /* <DEDUP_REMOVED lines=16> */
.L_x_18635:
[----:B------:R-:W-:Y:S01]  /*42d50*/  MOV R33, R16 ;  /* 0x0000001000217202 */ /* 0x000fe20000000f00 */
[----:B------:R-:W-:Y:S02]  /*42d60*/  IMAD.MOV.U32 R7, RZ, RZ, R64 ;  /* 0x000000ffff077224 */ /* 0x000fe400078e0040 */
[----:B------:R-:W-:Y:S02]  /*42d70*/  IMAD.MOV.U32 R64, RZ, RZ, R35 ;  /* 0x000000ffff407224 */ /* 0x000fe400078e0023 */
[----:B------:R-:W-:-:S07]  /*42d80*/  IMAD.MOV.U32 R16, RZ, RZ, R47 ;  /* 0x000000ffff107224 */ /* 0x000fce00078e002f */
.L_x_18636:
[----:B------:R-:W-:Y:S05]  /*42d90*/  BSYNC B1 ;  /* 0x0000000000017941 */ /* 0x000fea0003800000 */
.L_x_18634:
        /* <DEDUP_REMOVED lines=9> */
.L_x_18638:
[----:B------:R-:W-:Y:S01]  /*42e30*/  MOV R36, R33 ;  /* 0x0000002100247202 */ /* 0x000fe20000000f00 */
[----:B------:R-:W-:Y:S02]  /*42e40*/  IMAD.MOV.U32 R26, RZ, RZ, R7 ;  /* 0x000000ffff1a7224 */ /* 0x000fe400078e0007 */
[----:B------:R-:W-:Y:S02]  /*42e50*/  IMAD.MOV.U32 R33, RZ, RZ, R22 ;  /* 0x000000ffff217224 */ /* 0x000fe400078e0016 */
[----:B------:R-:W-:-:S07]  /*42e60*/  IMAD.MOV.U32 R7, RZ, RZ, R6 ;  /* 0x000000ffff077224 */ /* 0x000fce00078e0006 */
.L_x_18639:
[----:B------:R-:W-:Y:S05]  /*42e70*/  BSYNC B1 ;  /* 0x0000000000017941 */ /* 0x000fea0003800000 */
.L_x_18637:
        /* <DEDUP_REMOVED lines=9> */
.L_x_18641:
[----:B------:R-:W-:Y:S01]  /*42f10*/  MOV R6, R36 ;  /* 0x0000002400067202 */ /* 0x000fe20000000f00 */
[----:B------:R-:W-:Y:S02]  /*42f20*/  IMAD.MOV.U32 R35, RZ, RZ, R26 ;  /* 0x000000ffff237224 */ /* 0x000fe400078e001a */
[----:B------:R-:W-:Y:S02]  /*42f30*/  IMAD.MOV.U32 R36, RZ, RZ, R29 ;  /* 0x000000ffff247224 */ /* 0x000fe400078e001d */
[----:B------:R-:W-:-:S07]  /*42f40*/  IMAD.MOV.U32 R26, RZ, RZ, R5 ;  /* 0x000000ffff1a7224 */ /* 0x000fce00078e0005 */
.L_x_18642:
[----:B------:R-:W-:Y:S05]  /*42f50*/  BSYNC B1 ;  /* 0x0000000000017941 */ /* 0x000fea0003800000 */
.L_x_18640:
        /* <DEDUP_REMOVED lines=9> */
.L_x_18644:
[----:B------:R-:W-:Y:S01]  /*42ff0*/  MOV R29, R6 ;  /* 0x00000006001d7202 */ /* 0x000fe20000000f00 */
[----:B------:R-:W-:Y:S02]  /*43000*/  IMAD.MOV.U32 R5, RZ, RZ, R35 ;  /* 0x000000ffff057224 */ /* 0x000fe400078e0023 */
[----:B------:R-:W-:Y:S02]  /*43010*/  IMAD.MOV.U32 R6, RZ, RZ, R11 ;  /* 0x000000ffff067224 */ /* 0x000fe400078e000b */
[----:B------:R-:W-:-:S07]  /*43020*/  IMAD.MOV.U32 R35, RZ, RZ, R4 ;  /* 0x000000ffff237224 */ /* 0x000fce00078e0004 */
.L_x_18645:
[----:B------:R-:W-:Y:S05]  /*43030*/  BSYNC B1 ;  /* 0x0000000000017941 */ /* 0x000fea0003800000 */
.L_x_18643:
        /* <DEDUP_REMOVED lines=9> */
.L_x_18647:
[----:B------:R-:W-:Y:S01]  /*430d0*/  MOV R4, R29 ;  /* 0x0000001d00047202 */ /* 0x000fe20000000f00 */
[----:B------:R-:W-:Y:S02]  /*430e0*/  IMAD.MOV.U32 R11, RZ, RZ, R5 ;  /* 0x000000ffff0b7224 */ /* 0x000fe400078e0005 */
[----:B------:R-:W-:Y:S02]  /*430f0*/  IMAD.MOV.U32 R29, RZ, RZ, R30 ;  /* 0x000000ffff1d7224 */ /* 0x000fe400078e001e */
[----:B------:R-:W-:-:S07]  /*43100*/  IMAD.MOV.U32 R5, RZ, RZ, R28 ;  /* 0x000000ffff057224 */ /* 0x000fce00078e001c */
.L_x_18648:
[----:B------:R-:W-:Y:S05]  /*43110*/  BSYNC B1 ;  /* 0x0000000000017941 */ /* 0x000fea0003800000 */
.L_x_18646:
        /* <DEDUP_REMOVED lines=9> */
.L_x_18650:
[----:B------:R-:W-:Y:S01]  /*431b0*/  MOV R28, R4 ;  /* 0x00000004001c7202 */ /* 0x000fe20000000f00 */
[----:B------:R-:W-:Y:S02]  /*431c0*/  IMAD.MOV.U32 R22, RZ, RZ, R11 ;  /* 0x000000ffff167224 */ /* 0x000fe400078e000b */
[----:B------:R-:W-:Y:S02]  /*431d0*/  IMAD.MOV.U32 R4, RZ, RZ, R9 ;  /* 0x000000ffff047224 */ /* 0x000fe400078e0009 */
[----:B------:R-:W-:-:S07]  /*431e0*/  IMAD.MOV.U32 R11, RZ, RZ, R10 ;  /* 0x000000ffff0b7224 */ /* 0x000fce00078e000a */
.L_x_18651:
[----:B------:R-:W-:Y:S05]  /*431f0*/  BSYNC B1 ;  /* 0x0000000000017941 */ /* 0x000fea0003800000 */
.L_x_18649:
        /* <DEDUP_REMOVED lines=9> */
.L_x_18653:
[----:B------:R-:W-:Y:S01]  /*43290*/  MOV R9, R28 ;  /* 0x0000001c00097202 */ /* 0x000fe20000000f00 */
[----:B------:R-:W-:Y:S02]  /*432a0*/  IMAD.MOV.U32 R10, RZ, RZ, R22 ;  /* 0x000000ffff0a7224 */ /* 0x000fe400078e0016 */
[----:B------:R-:W-:Y:S02]  /*432b0*/  IMAD.MOV.U32 R28, RZ, RZ, R31 ;  /* 0x000000ffff1c7224 */ /* 0x000fe400078e001f */
[----:B------:R-:W-:-:S07]  /*432c0*/  IMAD.MOV.U32 R22, RZ, RZ, R21 ;  /* 0x000000ffff167224 */ /* 0x000fce00078e0015 */
.L_x_18654:
[----:B------:R-:W-:Y:S05]  /*432d0*/  BSYNC B1 ;  /* 0x0000000000017941 */ /* 0x000fea0003800000 */
.L_x_18652:
        /* <DEDUP_REMOVED lines=9> */
.L_x_18656:
[----:B------:R-:W-:Y:S01]  /*43370*/  MOV R31, R9 ;  /* 0x00000009001f7202 */ /* 0x000fe20000000f00 */
[----:B------:R-:W-:Y:S02]  /*43380*/  IMAD.MOV.U32 R21, RZ, RZ, R10 ;  /* 0x000000ffff157224 */ /* 0x000fe400078e000a */
[----:B------:R-:W-:Y:S02]  /*43390*/  IMAD.MOV.U32 R9, RZ, RZ, R8 ;  /* 0x000000ffff097224 */ /* 0x000fe400078e0008 */
[----:B------:R-:W-:-:S07]  /*433a0*/  IMAD.MOV.U32 R10, RZ, RZ, R15 ;  /* 0x000000ffff0a7224 */ /* 0x000fce00078e000f */
.L_x_18657:
[----:B------:R-:W-:Y:S05]  /*433b0*/  BSYNC B1 ;  /* 0x0000000000017941 */ /* 0x000fea0003800000 */
.L_x_18655:
        /* <DEDUP_REMOVED lines=9> */
.L_x_18659:
[----:B------:R-:W-:Y:S01]  /*43450*/  MOV R8, R31 ;  /* 0x0000001f00087202 */ /* 0x000fe20000000f00 */
[----:B------:R-:W-:Y:S02]  /*43460*/  IMAD.MOV.U32 R15, RZ, RZ, R21 ;  /* 0x000000ffff0f7224 */ /* 0x000fe400078e0015 */
[----:B------:R-:W-:Y:S02]  /*43470*/  IMAD.MOV.U32 R31, RZ, RZ, R20 ;  /* 0x000000ffff1f7224 */ /* 0x000fe400078e0014 */
[----:B------:R-:W-:-:S07]  /*43480*/  IMAD.MOV.U32 R21, RZ, RZ, R14 ;  /* 0x000000ffff157224 */ /* 0x000fce00078e000e */
.L_x_18660:
[----:B------:R-:W-:Y:S05]  /*43490*/  BSYNC B1 ;  /* 0x0000000000017941 */ /* 0x000fea0003800000 */
.L_x_18658:
        /* <DEDUP_REMOVED lines=9> */
.L_x_18662:
[----:B------:R-:W-:Y:S01]  /*43530*/  MOV R20, R8 ;  /* 0x0000000800147202 */ /* 0x000fe20000000f00 */
[----:B------:R-:W-:Y:S02]  /*43540*/  IMAD.MOV.U32 R14, RZ, RZ, R15 ;  /* 0x000000ffff0e7224 */ /* 0x000fe400078e000f */
[----:B------:R-:W-:Y:S02]  /*43550*/  IMAD.MOV.U32 R8, RZ, RZ, R13 ;  /* 0x000000ffff087224 */ /* 0x000fe400078e000d */
[----:B------:R-:W-:-:S07]  /*43560*/  IMAD.MOV.U32 R15, RZ, RZ, R24 ;  /* 0x000000ffff0f7224 */ /* 0x000fce00078e0018 */
.L_x_18663:
[----:B------:R-:W-:Y:S05]  /*43570*/  BSYNC B1 ;  /* 0x0000000000017941 */ /* 0x000fea0003800000 */
.L_x_18661:
        /* <DEDUP_REMOVED lines=9> */
.L_x_18665:
[----:B------:R-:W-:Y:S01]  /*43610*/  MOV R13, R20 ;  /* 0x00000014000d7202 */ /* 0x000fe20000000f00 */
[----:B------:R-:W-:Y:S02]  /*43620*/  IMAD.MOV.U32 R24, RZ, RZ, R14 ;  /* 0x000000ffff187224 */ /* 0x000fe400078e000e */
[----:B------:R-:W-:Y:S02]  /*43630*/  IMAD.MOV.U32 R20, RZ, RZ, R23 ;  /* 0x000000ffff147224 */ /* 0x000fe400078e0017 */
[----:B------:R-:W-:-:S07]  /*43640*/  IMAD.MOV.U32 R14, RZ, RZ, R3 ;  /* 0x000000ffff0e7224 */ /* 0x000fce00078e0003 */
.L_x_18666:
[----:B------:R-:W-:Y:S05]  /*43650*/  BSYNC B1 ;  /* 0x0000000000017941 */ /* 0x000fea0003800000 */
.L_x_18664:
        /* <DEDUP_REMOVED lines=9> */
.L_x_18668:
[----:B------:R-:W-:Y:S01]  /*436f0*/  MOV R23, R13 ;  /* 0x0000000d00177202 */ /* 0x000fe20000000f00 */
[----:B------:R-:W-:Y:S02]  /*43700*/  IMAD.MOV.U32 R3, RZ, RZ, R24 ;  /* 0x000000ffff037224 */ /* 0x000fe400078e0018 */
[----:B------:R-:W-:Y:S02]  /*43710*/  IMAD.MOV.U32 R13, RZ, RZ, R12 ;  /* 0x000000ffff0d7224 */ /* 0x000fe400078e000c */
[----:B------:R-:W-:-:S07]  /*43720*/  IMAD.MOV.U32 R24, RZ, RZ, R25 ;  /* 0x000000ffff187224 */ /* 0x000fce00078e0019 */
.L_x_18669:
[----:B------:R-:W-:Y:S05]  /*43730*/  BSYNC B1 ;  /* 0x0000000000017941 */ /* 0x000fea0003800000 */
.L_x_18667:
        /* <DEDUP_REMOVED lines=9> */
.L_x_18671:
[----:B------:R-:W-:Y:S01]  /*437d0*/  MOV R12, R23 ;  /* 0x00000017000c7202 */ /* 0x000fe20000000f00 */
[----:B------:R-:W-:Y:S02]  /*437e0*/  IMAD.MOV.U32 R25, RZ, RZ, R3 ;  /* 0x000000ffff197224 */ /* 0x000fe400078e0003 */
[----:B------:R-:W-:Y:S02]  /*437f0*/  IMAD.MOV.U32 R23, RZ, RZ, R18 ;  /* 0x000000ffff177224 */ /* 0x000fe400078e0012 */
[----:B------:R-:W-:-:S07]  /*43800*/  IMAD.MOV.U32 R3, RZ, RZ, R2 ;  /* 0x000000ffff037224 */ /* 0x000fce00078e0002 */
.L_x_18672:
[----:B------:R-:W-:Y:S05]  /*43810*/  BSYNC B1 ;  /* 0x0000000000017941 */ /* 0x000fea0003800000 */
.L_x_18670:
        /* <DEDUP_REMOVED lines=9> */
.L_x_18674:
[----:B------:R-:W-:Y:S01]  /*438b0*/  MOV R18, R12 ;  /* 0x0000000c00127202 */ /* 0x000fe20000000f00 */
[----:B------:R-:W-:Y:S02]  /*438c0*/  IMAD.MOV.U32 R2, RZ, RZ, R25 ;  /* 0x000000ffff027224 */ /* 0x000fe400078e0019 */
[----:B------:R-:W-:Y:S02]  /*438d0*/  IMAD.MOV.U32 R12, RZ, RZ, R17 ;  /* 0x000000ffff0c7224 */ /* 0x000fe400078e0011 */
[----:B------:R-:W-:-:S07]  /*438e0*/  IMAD.MOV.U32 R25, RZ, RZ, R0 ;  /* 0x000000ffff197224 */ /* 0x000fce00078e0000 */
.L_x_18675:
[----:B------:R-:W-:Y:S05]  /*438f0*/  BSYNC B1 ;  /* 0x0000000000017941 */ /* 0x000fea0003800000 */
.L_x_18673:
        /* <DEDUP_REMOVED lines=9> */
.L_x_18677:
[----:B------:R-:W-:Y:S01]  /*43990*/  MOV R17, R18 ;  /* 0x0000001200117202 */ /* 0x000fe20000000f00 */
[----:B------:R-:W-:Y:S02]  /*439a0*/  IMAD.MOV.U32 R0, RZ, RZ, R2 ;  /* 0x000000ffff007224 */ /* 0x000fe400078e0002 */
[----:B------:R-:W-:Y:S02]  /*439b0*/  IMAD.MOV.U32 R18, RZ, RZ, R27 ;  /* 0x000000ffff127224 */ /* 0x000fe400078e001b */
[----:B------:R-:W-:-:S07]  /*439c0*/  IMAD.MOV.U32 R2, RZ, RZ, R19 ;  /* 0x000000ffff027224 */ /* 0x000fce00078e0013 */
.L_x_18678:
[----:B------:R-:W-:Y:S05]  /*439d0*/  BSYNC B1 ;  /* 0x0000000000017941 */ /* 0x000fea0003800000 */
.L_x_18676:
        /* <DEDUP_REMOVED lines=16> */
.L_x_18680:
[----:B------:R-:W-:Y:S02]  /*43ae0*/  IMAD.MOV.U32 R27, RZ, RZ, R16 ;  /* 0x000000ffff1b7224 */ /* 0x000fe400078e0010 */
[----:B------:R-:W-:Y:S02]  /*43af0*/  IMAD.MOV.U32 R19, RZ, RZ, R64 ;  /* 0x000000ffff137224 */ /* 0x000fe400078e0040 */
[----:B------:R-:W-:Y:S02]  /*43b00*/  IMAD.MOV.U32 R64, RZ, RZ, R7 ;  /* 0x000000ffff407224 */ /* 0x000fe400078e0007 */
[----:B------:R-:W-:-:S07]  /*43b10*/  IMAD.MOV.U32 R16, RZ, RZ, R33 ;  /* 0x000000ffff107224 */ /* 0x000fce00078e0021 */
.L_x_18681:
[----:B------:R-:W-:Y:S05]  /*43b20*/  BSYNC B1 ;  /* 0x0000000000017941 */ /* 0x000fea0003800000 */
.L_x_18679:
        /* <DEDUP_REMOVED lines=9> */
.L_x_18683:
[----:B------:R-:W-:Y:S02]  /*43bc0*/  IMAD.MOV.U32 R7, RZ, RZ, R27 ;  /* 0x000000ffff077224 */ /* 0x000fe400078e001b */
[----:B------:R-:W-:Y:S02]  /*43bd0*/  IMAD.MOV.U32 R30, RZ, RZ, R19 ;  /* 0x000000ffff1e7224 */ /* 0x000fe400078e0013 */
[----:B------:R-:W-:Y:S02]  /*43be0*/  IMAD.MOV.U32 R27, RZ, RZ, R36 ;  /* 0x000000ffff1b7224 */ /* 0x000fe400078e0024 */
[----:B------:R-:W-:-:S07]  /*43bf0*/  IMAD.MOV.U32 R19, RZ, RZ, R26 ;  /* 0x000000ffff137224 */ /* 0x000fce00078e001a */
.L_x_18684:
[----:B------:R-:W-:Y:S05]  /*43c00*/  BSYNC B1 ;  /* 0x0000000000017941 */ /* 0x000fea0003800000 */
.L_x_18682:
        /* <DEDUP_REMOVED lines=9> */
.L_x_18686:
[----:B------:R-:W-:Y:S02]  /*43ca0*/  IMAD.MOV.U32 R34, RZ, RZ, R7 ;  /* 0x000000ffff227224 */ /* 0x000fe400078e0007 */
[----:B------:R-:W-:Y:S02]  /*43cb0*/  IMAD.MOV.U32 R26, RZ, RZ, R30 ;  /* 0x000000ffff1a7224 */ /* 0x000fe400078e001e */
[----:B------:R-:W-:Y:S02]  /*43cc0*/  IMAD.MOV.U32 R7, RZ, RZ, R6 ;  /* 0x000000ffff077224 */ /* 0x000fe400078e0006 */
[----:B------:R-:W-:-:S07]  /*43cd0*/  IMAD.MOV.U32 R30, RZ, RZ, R35 ;  /* 0x000000ffff1e7224 */ /* 0x000fce00078e0023 */
.L_x_18687:
[----:B------:R-:W-:Y:S05]  /*43ce0*/  BSYNC B1 ;  /* 0x0000000000017941 */ /* 0x000fea0003800000 */
.L_x_18685:
        /* <DEDUP_REMOVED lines=9> */
.L_x_18689:
[----:B------:R-:W-:Y:S02]  /*43d80*/  IMAD.MOV.U32 R33, RZ, RZ, R34 ;  /* 0x000000ffff217224 */ /* 0x000fe400078e0022 */
[----:B------:R-:W-:Y:S02]  /*43d90*/  IMAD.MOV.U32 R6, RZ, RZ, R26 ;  /* 0x000000ffff067224 */ /* 0x000fe400078e001a */
[----:B------:R-:W-:Y:S02]  /*43da0*/  IMAD.MOV.U32 R34, RZ, RZ, R29 ;  /* 0x000000ffff227224 */ /* 0x000fe400078e001d */
[----:B------:R-:W-:-:S07]  /*43db0*/  IMAD.MOV.U32 R26, RZ, RZ, R5 ;  /* 0x000000ffff1a7224 */ /* 0x000fce00078e0005 */
.L_x_18690:
[----:B------:R-:W-:Y:S05]  /*43dc0*/  BSYNC B1 ;  /* 0x0000000000017941 */ /* 0x000fea0003800000 */
.L_x_18688:
        /* <DEDUP_REMOVED lines=9> */
.L_x_18692:
[----:B------:R-:W-:Y:S02]  /*43e60*/  IMAD.MOV.U32 R29, RZ, RZ, R33 ;  /* 0x000000ffff1d7224 */ /* 0x000fe400078e0021 */
[----:B------:R-:W-:Y:S02]  /*43e70*/  IMAD.MOV.U32 R5, RZ, RZ, R6 ;  /* 0x000000ffff057224 */ /* 0x000fe400078e0006 */
[----:B------:R-:W-:Y:S02]  /*43e80*/  IMAD.MOV.U32 R33, RZ, RZ, R4 ;  /* 0x000000ffff217224 */ /* 0x000fe400078e0004 */
[----:B------:R-:W-:-:S07]  /*43e90*/  IMAD.MOV.U32 R6, RZ, RZ, R11 ;  /* 0x000000ffff067224 */ /* 0x000fce00078e000b */
.L_x_18693:
[----:B------:R-:W-:Y:S05]  /*43ea0*/  BSYNC B1 ;  /* 0x0000000000017941 */ /* 0x000fea0003800000 */
.L_x_18691:
        /* <DEDUP_REMOVED lines=9> */
.L_x_18695:
[----:B------:R-:W-:Y:S02]  /*43f40*/  IMAD.MOV.U32 R4, RZ, RZ, R29 ;  /* 0x000000ffff047224 */ /* 0x000fe400078e001d */
[----:B------:R-:W-:Y:S02]  /*43f50*/  IMAD.MOV.U32 R11, RZ, RZ, R5 ;  /* 0x000000ffff0b7224 */ /* 0x000fe400078e0005 */
[----:B------:R-:W-:Y:S02]  /*43f60*/  IMAD.MOV.U32 R29, RZ, RZ, R28 ;  /* 0x000000ffff1d7224 */ /* 0x000fe400078e001c */
[----:B------:R-:W-:-:S07]  /*43f70*/  IMAD.MOV.U32 R5, RZ, RZ, R22 ;  /* 0x000000ffff057224 */ /* 0x000fce00078e0016 */
.L_x_18696:
[----:B------:R-:W-:Y:S05]  /*43f80*/  BSYNC B1 ;  /* 0x0000000000017941 */ /* 0x000fea0003800000 */
.L_x_18694:
        /* <DEDUP_REMOVED lines=9> */
.L_x_18698:
[----:B------:R-:W-:Y:S02]  /*44020*/  IMAD.MOV.U32 R28, RZ, RZ, R4 ;  /* 0x000000ffff1c7224 */ /* 0x000fe400078e0004 */
[----:B------:R-:W-:Y:S02]  /*44030*/  IMAD.MOV.U32 R22, RZ, RZ, R11 ;  /* 0x000000ffff167224 */ /* 0x000fe400078e000b */
[----:B------:R-:W-:Y:S02]  /*44040*/  IMAD.MOV.U32 R4, RZ, RZ, R9 ;  /* 0x000000ffff047224 */ /* 0x000fe400078e0009 */
[----:B------:R-:W-:-:S07]  /*44050*/  IMAD.MOV.U32 R11, RZ, RZ, R10 ;  /* 0x000000ffff0b7224 */ /* 0x000fce00078e000a */
.L_x_18699:
[----:B------:R-:W-:Y:S05]  /*44060*/  BSYNC B1 ;  /* 0x0000000000017941 */ /* 0x000fea0003800000 */
.L_x_18697:
        /* <DEDUP_REMOVED lines=9> */
.L_x_18701:
[----:B------:R-:W-:Y:S02]  /*44100*/  IMAD.MOV.U32 R9, RZ, RZ, R28 ;  /* 0x000000ffff097224 */ /* 0x000fe400078e001c */
[----:B------:R-:W-:Y:S02]  /*44110*/  IMAD.MOV.U32 R10, RZ, RZ, R22 ;  /* 0x000000ffff0a7224 */ /* 0x000fe400078e0016 */
[----:B------:R-:W-:Y:S02]  /*44120*/  IMAD.MOV.U32 R28, RZ, RZ, R31 ;  /* 0x000000ffff1c7224 */ /* 0x000fe400078e001f */
[----:B------:R-:W-:-:S07]  /*44130*/  IMAD.MOV.U32 R22, RZ, RZ, R21 ;  /* 0x000000ffff167224 */ /* 0x000fce00078e0015 */
.L_x_18702:
[----:B------:R-:W-:Y:S05]  /*44140*/  BSYNC B1 ;  /* 0x0000000000017941 */ /* 0x000fea0003800000 */
.L_x_18700:
        /* <DEDUP_REMOVED lines=9> */
.L_x_18704:
[----:B------:R-:W-:Y:S02]  /*441e0*/  IMAD.MOV.U32 R31, RZ, RZ, R9 ;  /* 0x000000ffff1f7224 */ /* 0x000fe400078e0009 */
[----:B------:R-:W-:Y:S02]  /*441f0*/  IMAD.MOV.U32 R21, RZ, RZ, R10 ;  /* 0x000000ffff157224 */ /* 0x000fe400078e000a */
[----:B------:R-:W-:Y:S02]  /*44200*/  IMAD.MOV.U32 R9, RZ, RZ, R8 ;  /* 0x000000ffff097224 */ /* 0x000fe400078e0008 */
[----:B------:R-:W-:-:S07]  /*44210*/  IMAD.MOV.U32 R10, RZ, RZ, R15 ;  /* 0x000000ffff0a7224 */ /* 0x000fce00078e000f */
.L_x_18705:
[----:B------:R-:W-:Y:S05]  /*44220*/  BSYNC B1 ;  /* 0x0000000000017941 */ /* 0x000fea0003800000 */
.L_x_18703:
        /* <DEDUP_REMOVED lines=9> */
.L_x_18707:
[----:B------:R-:W-:Y:S02]  /*442c0*/  IMAD.MOV.U32 R8, RZ, RZ, R31 ;  /* 0x000000ffff087224 */ /* 0x000fe400078e001f */
[----:B------:R-:W-:Y:S02]  /*442d0*/  IMAD.MOV.U32 R15, RZ, RZ, R21 ;  /* 0x000000ffff0f7224 */ /* 0x000fe400078e0015 */
[----:B------:R-:W-:Y:S02]  /*442e0*/  IMAD.MOV.U32 R31, RZ, RZ, R20 ;  /* 0x000000ffff1f7224 */ /* 0x000fe400078e0014 */
[----:B------:R-:W-:-:S07]  /*442f0*/  IMAD.MOV.U32 R21, RZ, RZ, R14 ;  /* 0x000000ffff157224 */ /* 0x000fce00078e000e */
.L_x_18708:
[----:B------:R-:W-:Y:S05]  /*44300*/  BSYNC B1 ;  /* 0x0000000000017941 */ /* 0x000fea0003800000 */
.L_x_18706:
        /* <DEDUP_REMOVED lines=9> */
.L_x_18710:
[----:B------:R-:W-:Y:S02]  /*443a0*/  IMAD.MOV.U32 R20, RZ, RZ, R8 ;  /* 0x000000ffff147224 */ /* 0x000fe400078e0008 */
[----:B------:R-:W-:Y:S02]  /*443b0*/  IMAD.MOV.U32 R14, RZ, RZ, R15 ;  /* 0x000000ffff0e7224 */ /* 0x000fe400078e000f */
[----:B------:R-:W-:Y:S02]  /*443c0*/  IMAD.MOV.U32 R8, RZ, RZ, R13 ;  /* 0x000000ffff087224 */ /* 0x000fe400078e000d */
[----:B------:R-:W-:-:S07]  /*443d0*/  IMAD.MOV.U32 R15, RZ, RZ, R24 ;  /* 0x000000ffff0f7224 */ /* 0x000fce00078e0018 */
.L_x_18711:
[----:B------:R-:W-:Y:S05]  /*443e0*/  BSYNC B1 ;  /* 0x0000000000017941 */ /* 0x000fea0003800000 */
.L_x_18709:
        /* <DEDUP_REMOVED lines=9> */
.L_x_18713:
[----:B------:R-:W-:Y:S02]  /*44480*/  IMAD.MOV.U32 R13, RZ, RZ, R20 ;  /* 0x000000ffff0d7224 */ /* 0x000fe400078e0014 */
[----:B------:R-:W-:Y:S02]  /*44490*/  IMAD.MOV.U32 R24, RZ, RZ, R14 ;  /* 0x000000ffff187224 */ /* 0x000fe400078e000e */
[----:B------:R-:W-:Y:S02]  /*444a0*/  IMAD.MOV.U32 R20, RZ, RZ, R23 ;  /* 0x000000ffff147224 */ /* 0x000fe400078e0017 */
[----:B------:R-:W-:-:S07]  /*444b0*/  IMAD.MOV.U32 R14, RZ, RZ, R3 ;  /* 0x000000ffff0e7224 */ /* 0x000fce00078e0003 */
.L_x_18714:
[----:B------:R-:W-:Y:S05]  /*444c0*/  BSYNC B1 ;  /* 0x0000000000017941 */ /* 0x000fea0003800000 */
.L_x_18712:
        /* <DEDUP_REMOVED lines=9> */
.L_x_18716:
[----:B------:R-:W-:Y:S02]  /*44560*/  IMAD.MOV.U32 R23, RZ, RZ, R13 ;  /* 0x000000ffff177224 */ /* 0x000fe400078e000d */
[----:B------:R-:W-:Y:S02]  /*44570*/  IMAD.MOV.U32 R3, RZ, RZ, R24 ;  /* 0x000000ffff037224 */ /* 0x000fe400078e0018 */
[----:B------:R-:W-:Y:S02]  /*44580*/  IMAD.MOV.U32 R13, RZ, RZ, R12 ;  /* 0x000000ffff0d7224 */ /* 0x000fe400078e000c */
[----:B------:R-:W-:-:S07]  /*44590*/  IMAD.MOV.U32 R24, RZ, RZ, R25 ;  /* 0x000000ffff187224 */ /* 0x000fce00078e0019 */
.L_x_18717:
[----:B------:R-:W-:Y:S05]  /*445a0*/  BSYNC B1 ;  /* 0x0000000000017941 */ /* 0x000fea0003800000 */
.L_x_18715:
        /* <DEDUP_REMOVED lines=9> */
.L_x_18719:
[----:B------:R-:W-:Y:S02]  /*44640*/  IMAD.MOV.U32 R12, RZ, RZ, R23 ;  /* 0x000000ffff0c7224 */ /* 0x000fe400078e0017 */
[----:B------:R-:W-:Y:S02]  /*44650*/  IMAD.MOV.U32 R25, RZ, RZ, R3 ;  /* 0x000000ffff197224 */ /* 0x000fe400078e0003 */
[----:B------:R-:W-:Y:S02]  /*44660*/  IMAD.MOV.U32 R23, RZ, RZ, R18 ;  /* 0x000000ffff177224 */ /* 0x000fe400078e0012 */
[----:B------:R-:W-:-:S07]  /*44670*/  IMAD.MOV.U32 R3, RZ, RZ, R2 ;  /* 0x000000ffff037224 */ /* 0x000fce00078e0002 */
.L_x_18720:
[----:B------:R-:W-:Y:S05]  /*44680*/  BSYNC B1 ;  /* 0x0000000000017941 */ /* 0x000fea0003800000 */
.L_x_18718:
        /* <DEDUP_REMOVED lines=9> */
.L_x_18722:
[----:B------:R-:W-:Y:S02]  /*44720*/  IMAD.MOV.U32 R18, RZ, RZ, R12 ;  /* 0x000000ffff127224 */ /* 0x000fe400078e000c */
[----:B------:R-:W-:Y:S02]  /*44730*/  IMAD.MOV.U32 R2, RZ, RZ, R25 ;  /* 0x000000ffff027224 */ /* 0x000fe400078e0019 */
[----:B------:R-:W-:Y:S02]  /*44740*/  IMAD.MOV.U32 R12, RZ, RZ, R17 ;  /* 0x000000ffff0c7224 */ /* 0x000fe400078e0011 */
[----:B------:R-:W-:-:S07]  /*44750*/  IMAD.MOV.U32 R25, RZ, RZ, R0 ;  /* 0x000000ffff197224 */ /* 0x000fce00078e0000 */
.L_x_18723:
[----:B------:R-:W-:Y:S05]  /*44760*/  BSYNC B1 ;  /* 0x0000000000017941 */ /* 0x000fea0003800000 */
.L_x_18721:
        /* <DEDUP_REMOVED lines=16> */
.L_x_18725:
[----:B------:R-:W-:Y:S02]  /*44870*/  IMAD.MOV.U32 R0, RZ, RZ, R16 ;  /* 0x000000ffff007224 */ /* 0x000fe400078e0010 */
[----:B------:R-:W-:Y:S01]  /*44880*/  IMAD.MOV.U32 R17, RZ, RZ, R64 ;  /* 0x000000ffff117224 */ /* 0x000fe200078e0040 */
[----:B------:R-:W-:Y:S01]  /*44890*/  MOV R64, R19 ;  /* 0x0000001300407202 */ /* 0x000fe20000000f00 */
[----:B------:R-:W-:-:S07]  /*448a0*/  IMAD.MOV.U32 R16, RZ, RZ, R27 ;  /* 0x000000ffff107224 */ /* 0x000fce00078e001b */
.L_x_18726:
[----:B------:R-:W-:Y:S05]  /*448b0*/  BSYNC B1 ;  /* 0x0000000000017941 */ /* 0x000fea0003800000 */
.L_x_18724:
        /* <DEDUP_REMOVED lines=9> */
.L_x_18728:
[----:B------:R-:W-:Y:S01]  /*44950*/  IMAD.MOV.U32 R19, RZ, RZ, R0 ;  /* 0x000000ffff137224 */ /* 0x000fe200078e0000 */
[----:B------:R-:W-:Y:S01]  /*44960*/  MOV R0, R7 ;  /* 0x0000000700007202 */ /* 0x000fe20000000f00 */
[----:B------:R-:W-:Y:S02]  /*44970*/  IMAD.MOV.U32 R27, RZ, RZ, R17 ;  /* 0x000000ffff1b7224 */ /* 0x000fe400078e0011 */
[----:B------:R-:W-:-:S07]  /*44980*/  IMAD.MOV.U32 R17, RZ, RZ, R30 ;  /* 0x000000ffff117224 */ /* 0x000fce00078e001e */
.L_x_18729:
[----:B------:R-:W-:Y:S05]  /*44990*/  BSYNC B1 ;  /* 0x0000000000017941 */ /* 0x000fea0003800000 */
.L_x_18727:
        /* <DEDUP_REMOVED lines=9> */
.L_x_18731:
[----:B------:R-:W-:Y:S01]  /*44a30*/  IMAD.MOV.U32 R30, RZ, RZ, R19 ;  /* 0x000000ffff1e7224 */ /* 0x000fe200078e0013 */
[----:B------:R-:W-:Y:S01]  /*44a40*/  MOV R19, R34 ;  /* 0x0000002200137202 */ /* 0x000fe20000000f00 */
[----:B------:R-:W-:Y:S02]  /*44a50*/  IMAD.MOV.U32 R7, RZ, RZ, R27 ;  /* 0x000000ffff077224 */ /* 0x000fe400078e001b */
[----:B------:R-:W-:-:S07]  /*44a60*/  IMAD.MOV.U32 R27, RZ, RZ, R26 ;  /* 0x000000ffff1b7224 */ /* 0x000fce00078e001a */
.L_x_18732:
[----:B------:R-:W-:Y:S05]  /*44a70*/  BSYNC B1 ;  /* 0x0000000000017941 */ /* 0x000fea0003800000 */
.L_x_18730:
        /* <DEDUP_REMOVED lines=9> */
.L_x_18734:
[----:B------:R-:W-:Y:S01]  /*44b10*/  IMAD.MOV.U32 R26, RZ, RZ, R30 ;  /* 0x000000ffff1a7224 */ /* 0x000fe200078e001e */
[----:B------:R-:W-:Y:S01]  /*44b20*/  MOV R30, R33 ;  /* 0x00000021001e7202 */ /* 0x000fe20000000f00 */
[----:B------:R-:W-:Y:S02]  /*44b30*/  IMAD.MOV.U32 R32, RZ, RZ, R7 ;  /* 0x000000ffff207224 */ /* 0x000fe400078e0007 */
[----:B------:R-:W-:-:S07]  /*44b40*/  IMAD.MOV.U32 R7, RZ, RZ, R6 ;  /* 0x000000ffff077224 */ /* 0x000fce00078e0006 */
.L_x_18735:
[----:B------:R-:W-:Y:S05]  /*44b50*/  BSYNC B1 ;  /* 0x0000000000017941 */ /* 0x000fea0003800000 */
.L_x_18733:
        /* <DEDUP_REMOVED lines=9> */
.L_x_18737:
[----:B------:R-:W-:Y:S01]  /*44bf0*/  IMAD.MOV.U32 R33, RZ, RZ, R26 ;  /* 0x000000ffff217224 */ /* 0x000fe200078e001a */
[----:B------:R-:W-:Y:S01]  /*44c00*/  MOV R26, R29 ;  /* 0x0000001d001a7202 */ /* 0x000fe20000000f00 */
[----:B------:R-:W-:Y:S02]  /*44c10*/  IMAD.MOV.U32 R6, RZ, RZ, R32 ;  /* 0x000000ffff067224 */ /* 0x000fe400078e0020 */
[----:B------:R-:W-:-:S07]  /*44c20*/  IMAD.MOV.U32 R32, RZ, RZ, R5 ;  /* 0x000000ffff207224 */ /* 0x000fce00078e0005 */
.L_x_18738:
[----:B------:R-:W-:Y:S05]  /*44c30*/  BSYNC B1 ;  /* 0x0000000000017941 */ /* 0x000fea0003800000 */
.L_x_18736:
        /* <DEDUP_REMOVED lines=9> */
.L_x_18740:
[----:B------:R-:W-:Y:S01]  /*44cd0*/  IMAD.MOV.U32 R5, RZ, RZ, R33 ;  /* 0x000000ffff057224 */ /* 0x000fe200078e0021 */
[----:B------:R-:W-:Y:S01]  /*44ce0*/  MOV R33, R4 ;  /* 0x0000000400217202 */ /* 0x000fe20000000f00 */
[----:B------:R-:W-:Y:S02]  /*44cf0*/  IMAD.MOV.U32 R29, RZ, RZ, R6 ;  /* 0x000000ffff1d7224 */ /* 0x000fe400078e0006 */
[----:B------:R-:W-:-:S07]  /*44d00*/  IMAD.MOV.U32 R6, RZ, RZ, R11 ;  /* 0x000000ffff067224 */ /* 0x000fce00078e000b */
.L_x_18741:
[----:B------:R-:W-:Y:S05]  /*44d10*/  BSYNC B1 ;  /* 0x0000000000017941 */ /* 0x000fea0003800000 */
.L_x_18739:
        /* <DEDUP_REMOVED lines=9> */
.L_x_18743:
[----:B------:R-:W-:Y:S01]  /*44db0*/  IMAD.MOV.U32 R4, RZ, RZ, R5 ;  /* 0x000000ffff047224 */ /* 0x000fe200078e0005 */
[----:B------:R-:W-:Y:S01]  /*44dc0*/  MOV R5, R28 ;  /* 0x0000001c00057202 */ /* 0x000fe20000000f00 */
[----:B------:R-:W-:Y:S02]  /*44dd0*/  IMAD.MOV.U32 R11, RZ, RZ, R29 ;  /* 0x000000ffff0b7224 */ /* 0x000fe400078e001d */
[----:B------:R-:W-:-:S07]  /*44de0*/  IMAD.MOV.U32 R29, RZ, RZ, R22 ;  /* 0x000000ffff1d7224 */ /* 0x000fce00078e0016 */
.L_x_18744:
[----:B------:R-:W-:Y:S05]  /*44df0*/  BSYNC B1 ;  /* 0x0000000000017941 */ /* 0x000fea0003800000 */
.L_x_18742:
        /* <DEDUP_REMOVED lines=9> */
.L_x_18746:
[----:B------:R-:W-:Y:S01]  /*44e90*/  IMAD.MOV.U32 R22, RZ, RZ, R4 ;  /* 0x000000ffff167224 */ /* 0x000fe200078e0004 */
[----:B------:R-:W-:Y:S01]  /*44ea0*/  MOV R4, R9 ;  /* 0x0000000900047202 */ /* 0x000fe20000000f00 */
[----:B------:R-:W-:Y:S02]  /*44eb0*/  IMAD.MOV.U32 R28, RZ, RZ, R11 ;  /* 0x000000ffff1c7224 */ /* 0x000fe400078e000b */
[----:B------:R-:W-:-:S07]  /*44ec0*/  IMAD.MOV.U32 R11, RZ, RZ, R10 ;  /* 0x000000ffff0b7224 */ /* 0x000fce00078e000a */
.L_x_18747:
[----:B------:R-:W-:Y:S05]  /*44ed0*/  BSYNC B1 ;  /* 0x0000000000017941 */ /* 0x000fea0003800000 */
.L_x_18745:
        /* <DEDUP_REMOVED lines=9> */
.L_x_18749:
[----:B------:R-:W-:Y:S01]  /*44f70*/  IMAD.MOV.U32 R9, RZ, RZ, R22 ;  /* 0x000000ffff097224 */ /* 0x000fe200078e0016 */
[----:B------:R-:W-:Y:S01]  /*44f80*/  MOV R22, R31 ;  /* 0x0000001f00167202 */ /* 0x000fe20000000f00 */
[----:B------:R-:W-:Y:S02]  /*44f90*/  IMAD.MOV.U32 R10, RZ, RZ, R28 ;  /* 0x000000ffff0a7224 */ /* 0x000fe400078e001c */
[----:B------:R-:W-:-:S07]  /*44fa0*/  IMAD.MOV.U32 R28, RZ, RZ, R21 ;  /* 0x000000ffff1c7224 */ /* 0x000fce00078e0015 */
.L_x_18750:
[----:B------:R-:W-:Y:S05]  /*44fb0*/  BSYNC B1 ;  /* 0x0000000000017941 */ /* 0x000fea0003800000 */
.L_x_18748:
        /* <DEDUP_REMOVED lines=9> */
.L_x_18752:
[----:B------:R-:W-:Y:S01]  /*45050*/  IMAD.MOV.U32 R21, RZ, RZ, R9 ;  /* 0x000000ffff157224 */ /* 0x000fe200078e0009 */
[----:B------:R-:W-:Y:S01]  /*45060*/  MOV R9, R8 ;  /* 0x0000000800097202 */ /* 0x000fe20000000f00 */
[----:B------:R-:W-:Y:S02]  /*45070*/  IMAD.MOV.U32 R31, RZ, RZ, R10 ;  /* 0x000000ffff1f7224 */ /* 0x000fe400078e000a */
[----:B------:R-:W-:-:S07]  /*45080*/  IMAD.MOV.U32 R10, RZ, RZ, R15 ;  /* 0x000000ffff0a7224 */ /* 0x000fce00078e000f */
.L_x_18753:
[----:B------:R-:W-:Y:S05]  /*45090*/  BSYNC B1 ;  /* 0x0000000000017941 */ /* 0x000fea0003800000 */
.L_x_18751:
        /* <DEDUP_REMOVED lines=9> */
.L_x_18755:
[----:B------:R-:W-:Y:S01]  /*45130*/  IMAD.MOV.U32 R8, RZ, RZ, R21 ;  /* 0x000000ffff087224 */ /* 0x000fe200078e0015 */
[----:B------:R-:W-:Y:S01]  /*45140*/  MOV R21, R20 ;  /* 0x0000001400157202 */ /* 0x000fe20000000f00 */
[----:B------:R-:W-:Y:S02]  /*45150*/  IMAD.MOV.U32 R15, RZ, RZ, R31 ;  /* 0x000000ffff0f7224 */ /* 0x000fe400078e001f */
[----:B------:R-:W-:-:S07]  /*45160*/  IMAD.MOV.U32 R31, RZ, RZ, R14 ;  /* 0x000000ffff1f7224 */ /* 0x000fce00078e000e */
.L_x_18756:
[----:B------:R-:W-:Y:S05]  /*45170*/  BSYNC B1 ;  /* 0x0000000000017941 */ /* 0x000fea0003800000 */
.L_x_18754:
        /* <DEDUP_REMOVED lines=9> */
.L_x_18758:
[----:B------:R-:W-:Y:S01]  /*45210*/  IMAD.MOV.U32 R14, RZ, RZ, R8 ;  /* 0x000000ffff0e7224 */ /* 0x000fe200078e0008 */
[----:B------:R-:W-:Y:S01]  /*45220*/  MOV R8, R13 ;  /* 0x0000000d00087202 */ /* 0x000fe20000000f00 */
[----:B------:R-:W-:Y:S02]  /*45230*/  IMAD.MOV.U32 R20, RZ, RZ, R15 ;  /* 0x000000ffff147224 */ /* 0x000fe400078e000f */
[----:B------:R-:W-:-:S07]  /*45240*/  IMAD.MOV.U32 R15, RZ, RZ, R24 ;  /* 0x000000ffff0f7224 */ /* 0x000fce00078e0018 */
.L_x_18759:
[----:B------:R-:W-:Y:S05]  /*45250*/  BSYNC B1 ;  /* 0x0000000000017941 */ /* 0x000fea0003800000 */
.L_x_18757:
        /* <DEDUP_REMOVED lines=9> */
.L_x_18761:
[----:B------:R-:W-:Y:S01]  /*452f0*/  IMAD.MOV.U32 R13, RZ, RZ, R14 ;  /* 0x000000ffff0d7224 */ /* 0x000fe200078e000e */
[----:B------:R-:W-:Y:S01]  /*45300*/  MOV R14, R23 ;  /* 0x00000017000e7202 */ /* 0x000fe20000000f00 */
[----:B------:R-:W-:Y:S02]  /*45310*/  IMAD.MOV.U32 R24, RZ, RZ, R20 ;  /* 0x000000ffff187224 */ /* 0x000fe400078e0014 */
[----:B------:R-:W-:-:S07]  /*45320*/  IMAD.MOV.U32 R20, RZ, RZ, R3 ;  /* 0x000000ffff147224 */ /* 0x000fce00078e0003 */
.L_x_18762:
[----:B------:R-:W-:Y:S05]  /*45330*/  BSYNC B1 ;  /* 0x0000000000017941 */ /* 0x000fea0003800000 */
.L_x_18760:
        /* <DEDUP_REMOVED lines=9> */
.L_x_18764:
[----:B------:R-:W-:Y:S01]  /*453d0*/  IMAD.MOV.U32 R3, RZ, RZ, R13 ;  /* 0x000000ffff037224 */ /* 0x000fe200078e000d */
[----:B------:R-:W-:Y:S01]  /*453e0*/  MOV R13, R12 ;  /* 0x0000000c000d7202 */ /* 0x000fe20000000f00 */
[----:B------:R-:W-:Y:S02]  /*453f0*/  IMAD.MOV.U32 R23, RZ, RZ, R24 ;  /* 0x000000ffff177224 */ /* 0x000fe400078e0018 */
[----:B------:R-:W-:-:S07]  /*45400*/  IMAD.MOV.U32 R24, RZ, RZ, R25 ;  /* 0x000000ffff187224 */ /* 0x000fce00078e0019 */
.L_x_18765:
[----:B------:R-:W-:Y:S05]  /*45410*/  BSYNC B1 ;  /* 0x0000000000017941 */ /* 0x000fea0003800000 */
.L_x_18763:
        /* <DEDUP_REMOVED lines=9> */
.L_x_18767:
[----:B------:R-:W-:Y:S01]  /*454b0*/  IMAD.MOV.U32 R12, RZ, RZ, R3 ;  /* 0x000000ffff0c7224 */ /* 0x000fe200078e0003 */
[----:B------:R-:W-:Y:S01]  /*454c0*/  MOV R3, R18 ;  /* 0x0000001200037202 */ /* 0x000fe20000000f00 */
[----:B------:R-:W-:Y:S02]  /*454d0*/  IMAD.MOV.U32 R25, RZ, RZ, R23 ;  /* 0x000000ffff197224 */ /* 0x000fe400078e0017 */
[----:B------:R-:W-:-:S07]  /*454e0*/  IMAD.MOV.U32 R23, RZ, RZ, R2 ;  /* 0x000000ffff177224 */ /* 0x000fce00078e0002 */
.L_x_18768:
[----:B------:R-:W-:Y:S05]  /*454f0*/  BSYNC B1 ;  /* 0x0000000000017941 */ /* 0x000fea0003800000 */
.L_x_18766:
        /* <DEDUP_REMOVED lines=16> */
.L_x_18770:
[----:B------:R-:W-:Y:S01]  /*45600*/  MOV R2, R16 ;  /* 0x0000001000027202 */ /* 0x000fe20000000f00 */
[----:B------:R-:W-:Y:S02]  /*45610*/  IMAD.MOV.U32 R18, RZ, RZ, R64 ;  /* 0x000000ffff127224 */ /* 0x000fe400078e0040 */
[----:B------:R-:W-:Y:S02]  /*45620*/  IMAD.MOV.U32 R64, RZ, RZ, R17 ;  /* 0x000000ffff407224 */ /* 0x000fe400078e0011 */
[----:B------:R-:W-:-:S07]  /*45630*/  IMAD.MOV.U32 R16, RZ, RZ, R0 ;  /* 0x000000ffff107224 */ /* 0x000fce00078e0000 */
.L_x_18771:
[----:B------:R-:W-:Y:S05]  /*45640*/  BSYNC B1 ;  /* 0x0000000000017941 */ /* 0x000fea0003800000 */
.L_x_18769:
        /* <DEDUP_REMOVED lines=9> */
.L_x_18773:
[----:B------:R-:W-:Y:S01]  /*456e0*/  MOV R0, R2 ;  /* 0x0000000200007202 */ /* 0x000fe20000000f00 */
[----:B------:R-:W-:Y:S02]  /*456f0*/  IMAD.MOV.U32 R34, RZ, RZ, R18 ;  /* 0x000000ffff227224 */ /* 0x000fe400078e0012 */
[----:B------:R-:W-:Y:S02]  /*45700*/  IMAD.MOV.U32 R2, RZ, RZ, R19 ;  /* 0x000000ffff027224 */ /* 0x000fe400078e0013 */
[----:B------:R-:W-:-:S07]  /*45710*/  IMAD.MOV.U32 R18, RZ, RZ, R27 ;  /* 0x000000ffff127224 */ /* 0x000fce00078e001b */
.L_x_18774:
[----:B------:R-:W-:Y:S05]  /*45720*/  BSYNC B1 ;  /* 0x0000000000017941 */ /* 0x000fea0003800000 */
.L_x_18772:
        /* <DEDUP_REMOVED lines=9> */
.L_x_18776:
[----:B------:R-:W-:Y:S01]  /*457c0*/  MOV R17, R0 ;  /* 0x0000000000117202 */ /* 0x000fe20000000f00 */
[----:B------:R-:W-:Y:S02]  /*457d0*/  IMAD.MOV.U32 R19, RZ, RZ, R34 ;  /* 0x000000ffff137224 */ /* 0x000fe400078e0022 */
[----:B------:R-:W-:Y:S02]  /*457e0*/  IMAD.MOV.U32 R0, RZ, RZ, R30 ;  /* 0x000000ffff007224 */ /* 0x000fe400078e001e */
[----:B------:R-:W-:-:S07]  /*457f0*/  IMAD.MOV.U32 R34, RZ, RZ, R7 ;  /* 0x000000ffff227224 */ /* 0x000fce00078e0007 */
.L_x_18777:
[----:B------:R-:W-:Y:S05]  /*45800*/  BSYNC B1 ;  /* 0x0000000000017941 */ /* 0x000fea0003800000 */
.L_x_18775:
        /* <DEDUP_REMOVED lines=9> */
.L_x_18779:
[----:B------:R-:W-:Y:S01]  /*458a0*/  MOV R30, R17 ;  /* 0x00000011001e7202 */ /* 0x000fe20000000f00 */
[----:B------:R-:W-:Y:S02]  /*458b0*/  IMAD.MOV.U32 R27, RZ, RZ, R19 ;  /* 0x000000ffff1b7224 */ /* 0x000fe400078e0013 */
[----:B------:R-:W-:Y:S02]  /*458c0*/  IMAD.MOV.U32 R17, RZ, RZ, R26 ;  /* 0x000000ffff117224 */ /* 0x000fe400078e001a */
[----:B------:R-:W-:-:S07]  /*458d0*/  IMAD.MOV.U32 R19, RZ, RZ, R32 ;  /* 0x000000ffff137224 */ /* 0x000fce00078e0020 */
.L_x_18780:
[----:B------:R-:W-:Y:S05]  /*458e0*/  BSYNC B1 ;  /* 0x0000000000017941 */ /* 0x000fea0003800000 */
.L_x_18778:
        /* <DEDUP_REMOVED lines=9> */
.L_x_18782:
[----:B------:R-:W-:Y:S01]  /*45980*/  MOV R26, R30 ;  /* 0x0000001e001a7202 */ /* 0x000fe20000000f00 */
[----:B------:R-:W-:Y:S02]  /*45990*/  IMAD.MOV.U32 R32, RZ, RZ, R27 ;  /* 0x000000ffff207224 */ /* 0x000fe400078e001b */
[----:B------:R-:W-:Y:S02]  /*459a0*/  IMAD.MOV.U32 R30, RZ, RZ, R33 ;  /* 0x000000ffff1e7224 */ /* 0x000fe400078e0021 */
[----:B------:R-:W-:-:S07]  /*459b0*/  IMAD.MOV.U32 R27, RZ, RZ, R6 ;  /* 0x000000ffff1b7224 */ /* 0x000fce00078e0006 */
.L_x_18783:
[----:B------:R-:W-:Y:S05]  /*459c0*/  BSYNC B1 ;  /* 0x0000000000017941 */ /* 0x000fea0003800000 */
.L_x_18781:
        /* <DEDUP_REMOVED lines=9> */
.L_x_18785:
[----:B------:R-:W-:Y:S01]  /*45a60*/  MOV R33, R26 ;  /* 0x0000001a00217202 */ /* 0x000fe20000000f00 */
[----:B------:R-:W-:Y:S02]  /*45a70*/  IMAD.MOV.U32 R36, RZ, RZ, R32 ;  /* 0x000000ffff247224 */ /* 0x000fe400078e0020 */
[----:B------:R-:W-:Y:S02]  /*45a80*/  IMAD.MOV.U32 R26, RZ, RZ, R5 ;  /* 0x000000ffff1a7224 */ /* 0x000fe400078e0005 */
[----:B------:R-:W-:-:S07]  /*45a90*/  IMAD.MOV.U32 R32, RZ, RZ, R29 ;  /* 0x000000ffff207224 */ /* 0x000fce00078e001d */
.L_x_18786:
[----:B------:R-:W-:Y:S05]  /*45aa0*/  BSYNC B1 ;  /* 0x0000000000017941 */ /* 0x000fea0003800000 */
.L_x_18784:
        /* <DEDUP_REMOVED lines=9> */
.L_x_18788:
[----:B------:R-:W-:Y:S01]  /*45b40*/  MOV R29, R33 ;  /* 0x00000021001d7202 */ /* 0x000fe20000000f00 */
[----:B------:R-:W-:Y:S02]  /*45b50*/  IMAD.MOV.U32 R35, RZ, RZ, R36 ;  /* 0x000000ffff237224 */ /* 0x000fe400078e0024 */
[----:B------:R-:W-:Y:S02]  /*45b60*/  IMAD.MOV.U32 R33, RZ, RZ, R4 ;  /* 0x000000ffff217224 */ /* 0x000fe400078e0004 */
[----:B------:R-:W-:-:S07]  /*45b70*/  IMAD.MOV.U32 R36, RZ, RZ, R11 ;  /* 0x000000ffff247224 */ /* 0x000fce00078e000b */
.L_x_18789:
[----:B------:R-:W-:Y:S05]  /*45b80*/  BSYNC B1 ;  /* 0x0000000000017941 */ /* 0x000fea0003800000 */
.L_x_18787:
        /* <DEDUP_REMOVED lines=9> */
.L_x_18791:
[----:B------:R-:W-:Y:S01]  /*45c20*/  MOV R38, R29 ;  /* 0x0000001d00267202 */ /* 0x000fe20000000f00 */
[----:B------:R-:W-:Y:S02]  /*45c30*/  IMAD.MOV.U32 R39, RZ, RZ, R35 ;  /* 0x000000ffff277224 */ /* 0x000fe400078e0023 */
[----:B------:R-:W-:Y:S02]  /*45c40*/  IMAD.MOV.U32 R29, RZ, RZ, R22 ;  /* 0x000000ffff1d7224 */ /* 0x000fe400078e0016 */
[----:B------:R-:W-:-:S07]  /*45c50*/  IMAD.MOV.U32 R35, RZ, RZ, R28 ;  /* 0x000000ffff237224 */ /* 0x000fce00078e001c */
.L_x_18792:
[----:B------:R-:W-:Y:S05]  /*45c60*/  BSYNC B1 ;  /* 0x0000000000017941 */ /* 0x000fea0003800000 */
.L_x_18790:
        /* <DEDUP_REMOVED lines=9> */
.L_x_18794:
[----:B------:R-:W-:Y:S01]  /*45d00*/  MOV R28, R38 ;  /* 0x00000026001c7202 */ /* 0x000fe20000000f00 */
[----:B------:R-:W-:Y:S02]  /*45d10*/  IMAD.MOV.U32 R40, RZ, RZ, R39 ;  /* 0x000000ffff287224 */ /* 0x000fe400078e0027 */
[----:B------:R-:W-:Y:S02]  /*45d20*/  IMAD.MOV.U32 R38, RZ, RZ, R9 ;  /* 0x000000ffff267224 */ /* 0x000fe400078e0009 */
[----:B------:R-:W-:-:S07]  /*45d30*/  IMAD.MOV.U32 R39, RZ, RZ, R10 ;  /* 0x000000ffff277224 */ /* 0x000fce00078e000a */
.L_x_18795:
[----:B------:R-:W-:Y:S05]  /*45d40*/  BSYNC B1 ;  /* 0x0000000000017941 */ /* 0x000fea0003800000 */
.L_x_18793:
        /* <DEDUP_REMOVED lines=9> */
.L_x_18797:
[----:B------:R-:W-:Y:S01]  /*45de0*/  MOV R41, R28 ;  /* 0x0000001c00297202 */ /* 0x000fe20000000f00 */
[----:B------:R-:W-:Y:S02]  /*45df0*/  IMAD.MOV.U32 R42, RZ, RZ, R40 ;  /* 0x000000ffff2a7224 */ /* 0x000fe400078e0028 */
[----:B------:R-:W-:Y:S02]  /*45e00*/  IMAD.MOV.U32 R28, RZ, RZ, R21 ;  /* 0x000000ffff1c7224 */ /* 0x000fe400078e0015 */
[----:B------:R-:W-:-:S07]  /*45e10*/  IMAD.MOV.U32 R40, RZ, RZ, R31 ;  /* 0x000000ffff287224 */ /* 0x000fce00078e001f */
.L_x_18798:
[----:B------:R-:W-:Y:S05]  /*45e20*/  BSYNC B1 ;  /* 0x0000000000017941 */ /* 0x000fea0003800000 */
.L_x_18796:
        /* <DEDUP_REMOVED lines=9> */
.L_x_18800:
[----:B------:R-:W-:Y:S01]  /*45ec0*/  MOV R43, R41 ;  /* 0x00000029002b7202 */ /* 0x000fe20000000f00 */
[----:B------:R-:W-:Y:S02]  /*45ed0*/  IMAD.MOV.U32 R45, RZ, RZ, R42 ;  /* 0x000000ffff2d7224 */ /* 0x000fe400078e002a */
[----:B------:R-:W-:Y:S02]  /*45ee0*/  IMAD.MOV.U32 R41, RZ, RZ, R8 ;  /* 0x000000ffff297224 */ /* 0x000fe400078e0008 */
[----:B------:R-:W-:-:S07]  /*45ef0*/  IMAD.MOV.U32 R42, RZ, RZ, R15 ;  /* 0x000000ffff2a7224 */ /* 0x000fce00078e000f */
.L_x_18801:
[----:B------:R-:W-:Y:S05]  /*45f00*/  BSYNC B1 ;  /* 0x0000000000017941 */ /* 0x000fea0003800000 */
.L_x_18799:
        /* <DEDUP_REMOVED lines=9> */
.L_x_18803:
[----:B------:R-:W-:Y:S01]  /*45fa0*/  MOV R44, R43 ;  /* 0x0000002b002c7202 */ /* 0x000fe20000000f00 */
[----:B------:R-:W-:Y:S02]  /*45fb0*/  IMAD.MOV.U32 R46, RZ, RZ, R45 ;  /* 0x000000ffff2e7224 */ /* 0x000fe400078e002d */
[----:B------:R-:W-:Y:S02]  /*45fc0*/  IMAD.MOV.U32 R43, RZ, RZ, R14 ;  /* 0x000000ffff2b7224 */ /* 0x000fe400078e000e */
[----:B------:R-:W-:-:S07]  /*45fd0*/  IMAD.MOV.U32 R45, RZ, RZ, R20 ;  /* 0x000000ffff2d7224 */ /* 0x000fce00078e0014 */
.L_x_18804:
[----:B------:R-:W-:Y:S05]  /*45fe0*/  BSYNC B1 ;  /* 0x0000000000017941 */ /* 0x000fea0003800000 */
.L_x_18802:
        /* <DEDUP_REMOVED lines=9> */
.L_x_18806:
[----:B------:R-:W-:Y:S01]  /*46080*/  MOV R47, R44 ;  /* 0x0000002c002f7202 */ /* 0x000fe20000000f00 */
[----:B------:R-:W-:Y:S02]  /*46090*/  IMAD.MOV.U32 R48, RZ, RZ, R46 ;  /* 0x000000ffff307224 */ /* 0x000fe400078e002e */
[----:B------:R-:W-:Y:S02]  /*460a0*/  IMAD.MOV.U32 R44, RZ, RZ, R13 ;  /* 0x000000ffff2c7224 */ /* 0x000fe400078e000d */
[----:B------:R-:W-:-:S07]  /*460b0*/  IMAD.MOV.U32 R46, RZ, RZ, R24 ;  /* 0x000000ffff2e7224 */ /* 0x000fce00078e0018 */
.L_x_18807:
[----:B------:R-:W-:Y:S05]  /*460c0*/  BSYNC B1 ;  /* 0x0000000000017941 */ /* 0x000fea0003800000 */
.L_x_18805:
        /* <DEDUP_REMOVED lines=9> */
.L_x_18809:
[----:B------:R-:W-:Y:S01]  /*46160*/  MOV R49, R47 ;  /* 0x0000002f00317202 */ /* 0x000fe20000000f00 */
[----:B------:R-:W-:Y:S02]  /*46170*/  IMAD.MOV.U32 R50, RZ, RZ, R48 ;  /* 0x000000ffff327224 */ /* 0x000fe400078e0030 */
[----:B------:R-:W-:Y:S02]  /*46180*/  IMAD.MOV.U32 R47, RZ, RZ, R3 ;  /* 0x000000ffff2f7224 */ /* 0x000fe400078e0003 */
[----:B------:R-:W-:-:S07]  /*46190*/  IMAD.MOV.U32 R48, RZ, RZ, R23 ;  /* 0x000000ffff307224 */ /* 0x000fce00078e0017 */
.L_x_18810:
[----:B------:R-:W-:Y:S05]  /*461a0*/  BSYNC B1 ;  /* 0x0000000000017941 */ /* 0x000fea0003800000 */
.L_x_18808:
        /* <DEDUP_REMOVED lines=9> */
.L_x_18812:
[----:B------:R-:W-:Y:S01]  /*46240*/  MOV R51, R49 ;  /* 0x0000003100337202 */ /* 0x000fe20000000f00 */
[----:B------:R-:W-:Y:S02]  /*46250*/  IMAD.MOV.U32 R53, RZ, RZ, R50 ;  /* 0x000000ffff357224 */ /* 0x000fe400078e0032 */
[----:B------:R-:W-:Y:S02]  /*46260*/  IMAD.MOV.U32 R49, RZ, RZ, R12 ;  /* 0x000000ffff317224 */ /* 0x000fe400078e000c */
[----:B------:R-:W-:-:S07]  /*46270*/  IMAD.MOV.U32 R50, RZ, RZ, R25 ;  /* 0x000000ffff327224 */ /* 0x000fce00078e0019 */
.L_x_18813:
[----:B------:R-:W-:Y:S05]  /*46280*/  BSYNC B1 ;  /* 0x0000000000017941 */ /* 0x000fea0003800000 */
.L_x_18811:
        /* <DEDUP_REMOVED lines=16> */
.L_x_18815:
[----:B------:R-:W-:Y:S02]  /*46390*/  IMAD.MOV.U32 R23, RZ, RZ, R16 ;  /* 0x000000ffff177224 */ /* 0x000fe400078e0010 */
[----:B------:R-:W-:Y:S02]  /*463a0*/  IMAD.MOV.U32 R7, RZ, RZ, R64 ;  /* 0x000000ffff077224 */ /* 0x000fe400078e0040 */
[----:B------:R-:W-:Y:S02]  /*463b0*/  IMAD.MOV.U32 R64, RZ, RZ, R18 ;  /* 0x000000ffff407224 */ /* 0x000fe400078e0012 */
[----:B------:R-:W-:-:S07]  /*463c0*/  IMAD.MOV.U32 R16, RZ, RZ, R2 ;  /* 0x000000ffff107224 */ /* 0x000fce00078e0002 */
.L_x_18816:
[----:B------:R-:W-:Y:S05]  /*463d0*/  BSYNC B1 ;  /* 0x0000000000017941 */ /* 0x000fea0003800000 */
.L_x_18814:
        /* <DEDUP_REMOVED lines=9> */
.L_x_18818:
[----:B------:R-:W-:Y:S02]  /*46470*/  IMAD.MOV.U32 R22, RZ, RZ, R23 ;  /* 0x000000ffff167224 */ /* 0x000fe400078e0017 */
[----:B------:R-:W-:Y:S02]  /*46480*/  IMAD.MOV.U32 R6, RZ, RZ, R7 ;  /* 0x000000ffff067224 */ /* 0x000fe400078e0007 */
[----:B------:R-:W-:Y:S02]  /*46490*/  IMAD.MOV.U32 R23, RZ, RZ, R0 ;  /* 0x000000ffff177224 */ /* 0x000fe400078e0000 */
[----:B------:R-:W-:-:S07]  /*464a0*/  IMAD.MOV.U32 R7, RZ, RZ, R34 ;  /* 0x000000ffff077224 */ /* 0x000fce00078e0022 */
.L_x_18819:
[----:B------:R-:W-:Y:S05]  /*464b0*/  BSYNC B1 ;  /* 0x0000000000017941 */ /* 0x000fea0003800000 */
.L_x_18817:
        /* <DEDUP_REMOVED lines=9> */
.L_x_18821:
[----:B------:R-:W-:Y:S02]  /*46550*/  IMAD.MOV.U32 R21, RZ, RZ, R22 ;  /* 0x000000ffff157224 */ /* 0x000fe400078e0016 */
[----:B------:R-:W-:Y:S02]  /*46560*/  IMAD.MOV.U32 R5, RZ, RZ, R6 ;  /* 0x000000ffff057224 */ /* 0x000fe400078e0006 */
[----:B------:R-:W-:Y:S02]  /*46570*/  IMAD.MOV.U32 R22, RZ, RZ, R17 ;  /* 0x000000ffff167224 */ /* 0x000fe400078e0011 */
[----:B------:R-:W-:-:S07]  /*46580*/  IMAD.MOV.U32 R6, RZ, RZ, R19 ;  /* 0x000000ffff067224 */ /* 0x000fce00078e0013 */
.L_x_18822:
[----:B------:R-:W-:Y:S05]  /*46590*/  BSYNC B1 ;  /* 0x0000000000017941 */ /* 0x000fea0003800000 */
.L_x_18820:
        /* <DEDUP_REMOVED lines=9> */
.L_x_18824:
[----:B------:R-:W-:Y:S02]  /*46630*/  IMAD.MOV.U32 R20, RZ, RZ, R21 ;  /* 0x000000ffff147224 */ /* 0x000fe400078e0015 */
[----:B------:R-:W-:Y:S02]  /*46640*/  IMAD.MOV.U32 R4, RZ, RZ, R5 ;  /* 0x000000ffff047224 */ /* 0x000fe400078e0005 */
[----:B------:R-:W-:Y:S02]  /*46650*/  IMAD.MOV.U32 R21, RZ, RZ, R30 ;  /* 0x000000ffff157224 */ /* 0x000fe400078e001e */
[----:B------:R-:W-:-:S07]  /*46660*/  IMAD.MOV.U32 R5, RZ, RZ, R27 ;  /* 0x000000ffff057224 */ /* 0x000fce00078e001b */
.L_x_18825:
[----:B------:R-:W-:Y:S05]  /*46670*/  BSYNC B1 ;  /* 0x0000000000017941 */ /* 0x000fea0003800000 */
.L_x_18823:
        /* <DEDUP_REMOVED lines=9> */
.L_x_18827:
[----:B------:R-:W-:Y:S02]  /*46710*/  IMAD.MOV.U32 R27, RZ, RZ, R20 ;  /* 0x000000ffff1b7224 */ /* 0x000fe400078e0014 */
[----:B------:R-:W-:Y:S02]  /*46720*/  IMAD.MOV.U32 R11, RZ, RZ, R4 ;  /* 0x000000ffff0b7224 */ /* 0x000fe400078e0004 */
[----:B------:R-:W-:Y:S02]  /*46730*/  IMAD.MOV.U32 R20, RZ, RZ, R26 ;  /* 0x000000ffff147224 */ /* 0x000fe400078e001a */
[----:B------:R-:W-:-:S07]  /*46740*/  IMAD.MOV.U32 R4, RZ, RZ, R32 ;  /* 0x000000ffff047224 */ /* 0x000fce00078e0020 */
.L_x_18828:
[----:B------:R-:W-:Y:S05]  /*46750*/  BSYNC B1 ;  /* 0x0000000000017941 */ /* 0x000fea0003800000 */
.L_x_18826:
        /* <DEDUP_REMOVED lines=9> */
.L_x_18830:
[----:B------:R-:W-:Y:S02]  /*467f0*/  IMAD.MOV.U32 R26, RZ, RZ, R27 ;  /* 0x000000ffff1a7224 */ /* 0x000fe400078e001b */
[----:B------:R-:W-:Y:S02]  /*46800*/  IMAD.MOV.U32 R10, RZ, RZ, R11 ;  /* 0x000000ffff0a7224 */ /* 0x000fe400078e000b */
[----:B------:R-:W-:Y:S02]  /*46810*/  IMAD.MOV.U32 R27, RZ, RZ, R33 ;  /* 0x000000ffff1b7224 */ /* 0x000fe400078e0021 */
[----:B------:R-:W-:-:S07]  /*46820*/  IMAD.MOV.U32 R11, RZ, RZ, R36 ;  /* 0x000000ffff0b7224 */ /* 0x000fce00078e0024 */
.L_x_18831:
[----:B------:R-:W-:Y:S05]  /*46830*/  BSYNC B1 ;  /* 0x0000000000017941 */ /* 0x000fea0003800000 */
.L_x_18829:
        /* <DEDUP_REMOVED lines=9> */
.L_x_18833:
[----:B------:R-:W-:Y:S02]  /*468d0*/  IMAD.MOV.U32 R25, RZ, RZ, R26 ;  /* 0x000000ffff197224 */ /* 0x000fe400078e001a */
[----:B------:R-:W-:Y:S02]  /*468e0*/  IMAD.MOV.U32 R9, RZ, RZ, R10 ;  /* 0x000000ffff097224 */ /* 0x000fe400078e000a */
[----:B------:R-:W-:Y:S02]  /*468f0*/  IMAD.MOV.U32 R26, RZ, RZ, R29 ;  /* 0x000000ffff1a7224 */ /* 0x000fe400078e001d */
[----:B------:R-:W-:-:S07]  /*46900*/  IMAD.MOV.U32 R10, RZ, RZ, R35 ;  /* 0x000000ffff0a7224 */ /* 0x000fce00078e0023 */
.L_x_18834:
[----:B------:R-:W-:Y:S05]  /*46910*/  BSYNC B1 ;  /* 0x0000000000017941 */ /* 0x000fea0003800000 */
.L_x_18832:
        /* <DEDUP_REMOVED lines=9> */
.L_x_18836:
[----:B------:R-:W-:Y:S02]  /*469b0*/  IMAD.MOV.U32 R24, RZ, RZ, R25 ;  /* 0x000000ffff187224 */ /* 0x000fe400078e0019 */
[----:B------:R-:W-:Y:S02]  /*469c0*/  IMAD.MOV.U32 R8, RZ, RZ, R9 ;  /* 0x000000ffff087224 */ /* 0x000fe400078e0009 */
[----:B------:R-:W-:Y:S02]  /*469d0*/  IMAD.MOV.U32 R25, RZ, RZ, R38 ;  /* 0x000000ffff197224 */ /* 0x000fe400078e0026 */
[----:B------:R-:W-:-:S07]  /*469e0*/  IMAD.MOV.U32 R9, RZ, RZ, R39 ;  /* 0x000000ffff097224 */ /* 0x000fce00078e0027 */
.L_x_18837:
[----:B------:R-:W-:Y:S05]  /*469f0*/  BSYNC B1 ;  /* 0x0000000000017941 */ /* 0x000fea0003800000 */
.L_x_18835:
        /* <DEDUP_REMOVED lines=9> */
.L_x_18839:
[----:B------:R-:W-:Y:S02]  /*46a90*/  IMAD.MOV.U32 R31, RZ, RZ, R24 ;  /* 0x000000ffff1f7224 */ /* 0x000fe400078e0018 */
[----:B------:R-:W-:Y:S02]  /*46aa0*/  IMAD.MOV.U32 R15, RZ, RZ, R8 ;  /* 0x000000ffff0f7224 */ /* 0x000fe400078e0008 */
[----:B------:R-:W-:Y:S02]  /*46ab0*/  IMAD.MOV.U32 R24, RZ, RZ, R28 ;  /* 0x000000ffff187224 */ /* 0x000fe400078e001c */
[----:B------:R-:W-:-:S07]  /*46ac0*/  IMAD.MOV.U32 R8, RZ, RZ, R40 ;  /* 0x000000ffff087224 */ /* 0x000fce00078e0028 */
.L_x_18840:
[----:B------:R-:W-:Y:S05]  /*46ad0*/  BSYNC B1 ;  /* 0x0000000000017941 */ /* 0x000fea0003800000 */
.L_x_18838:
        /* <DEDUP_REMOVED lines=9> */
.L_x_18842:
[----:B------:R-:W-:Y:S02]  /*46b70*/  IMAD.MOV.U32 R30, RZ, RZ, R31 ;  /* 0x000000ffff1e7224 */ /* 0x000fe400078e001f */
[----:B------:R-:W-:Y:S02]  /*46b80*/  IMAD.MOV.U32 R14, RZ, RZ, R15 ;  /* 0x000000ffff0e7224 */ /* 0x000fe400078e000f */
[----:B------:R-:W-:Y:S02]  /*46b90*/  IMAD.MOV.U32 R31, RZ, RZ, R41 ;  /* 0x000000ffff1f7224 */ /* 0x000fe400078e0029 */
[----:B------:R-:W-:-:S07]  /*46ba0*/  IMAD.MOV.U32 R15, RZ, RZ, R42 ;  /* 0x000000ffff0f7224 */ /* 0x000fce00078e002a */
.L_x_18843:
[----:B------:R-:W-:Y:S05]  /*46bb0*/  BSYNC B1 ;  /* 0x0000000000017941 */ /* 0x000fea0003800000 */
.L_x_18841:
        /* <DEDUP_REMOVED lines=9> */
.L_x_18845:
[----:B------:R-:W-:Y:S02]  /*46c50*/  IMAD.MOV.U32 R29, RZ, RZ, R30 ;  /* 0x000000ffff1d7224 */ /* 0x000fe400078e001e */
[----:B------:R-:W-:Y:S02]  /*46c60*/  IMAD.MOV.U32 R13, RZ, RZ, R14 ;  /* 0x000000ffff0d7224 */ /* 0x000fe400078e000e */
[----:B------:R-:W-:Y:S02]  /*46c70*/  IMAD.MOV.U32 R30, RZ, RZ, R43 ;  /* 0x000000ffff1e7224 */ /* 0x000fe400078e002b */
[----:B------:R-:W-:-:S07]  /*46c80*/  IMAD.MOV.U32 R14, RZ, RZ, R45 ;  /* 0x000000ffff0e7224 */ /* 0x000fce00078e002d */
.L_x_18846:
[----:B------:R-:W-:Y:S05]  /*46c90*/  BSYNC B1 ;  /* 0x0000000000017941 */ /* 0x000fea0003800000 */
.L_x_18844:
        /* <DEDUP_REMOVED lines=9> */
.L_x_18848:
[----:B------:R-:W-:Y:S02]  /*46d30*/  IMAD.MOV.U32 R28, RZ, RZ, R29 ;  /* 0x000000ffff1c7224 */ /* 0x000fe400078e001d */
[----:B------:R-:W-:Y:S02]  /*46d40*/  IMAD.MOV.U32 R12, RZ, RZ, R13 ;  /* 0x000000ffff0c7224 */ /* 0x000fe400078e000d */
[----:B------:R-:W-:Y:S02]  /*46d50*/  IMAD.MOV.U32 R29, RZ, RZ, R44 ;  /* 0x000000ffff1d7224 */ /* 0x000fe400078e002c */
[----:B------:R-:W-:-:S07]  /*46d60*/  IMAD.MOV.U32 R13, RZ, RZ, R46 ;  /* 0x000000ffff0d7224 */ /* 0x000fce00078e002e */
.L_x_18849:
[----:B------:R-:W-:Y:S05]  /*46d70*/  BSYNC B1 ;  /* 0x0000000000017941 */ /* 0x000fea0003800000 */
.L_x_18847:
        /* <DEDUP_REMOVED lines=9> */
.L_x_18851:
[----:B------:R-:W-:Y:S02]  /*46e10*/  IMAD.MOV.U32 R3, RZ, RZ, R28 ;  /* 0x000000ffff037224 */ /* 0x000fe400078e001c */
[----:B------:R-:W-:Y:S02]  /*46e20*/  IMAD.MOV.U32 R19, RZ, RZ, R12 ;  /* 0x000000ffff137224 */ /* 0x000fe400078e000c */
[----:B------:R-:W-:Y:S02]  /*46e30*/  IMAD.MOV.U32 R28, RZ, RZ, R47 ;  /* 0x000000ffff1c7224 */ /* 0x000fe400078e002f */
[----:B------:R-:W-:-:S07]  /*46e40*/  IMAD.MOV.U32 R12, RZ, RZ, R48 ;  /* 0x000000ffff0c7224 */ /* 0x000fce00078e0030 */
.L_x_18852:
[----:B------:R-:W-:Y:S05]  /*46e50*/  BSYNC B1 ;  /* 0x0000000000017941 */ /* 0x000fea0003800000 */
.L_x_18850:
        /* <DEDUP_REMOVED lines=9> */
.L_x_18854:
[----:B------:R-:W-:Y:S02]  /*46ef0*/  IMAD.MOV.U32 R2, RZ, RZ, R3 ;  /* 0x000000ffff027224 */ /* 0x000fe400078e0003 */
[----:B------:R-:W-:Y:S02]  /*46f00*/  IMAD.MOV.U32 R18, RZ, RZ, R19 ;  /* 0x000000ffff127224 */ /* 0x000fe400078e0013 */
[----:B------:R-:W-:Y:S02]  /*46f10*/  IMAD.MOV.U32 R3, RZ, RZ, R49 ;  /* 0x000000ffff037224 */ /* 0x000fe400078e0031 */
[----:B------:R-:W-:-:S07]  /*46f20*/  IMAD.MOV.U32 R19, RZ, RZ, R50 ;  /* 0x000000ffff137224 */ /* 0x000fce00078e0032 */
.L_x_18855:
[----:B------:R-:W-:Y:S05]  /*46f30*/  BSYNC B1 ;  /* 0x0000000000017941 */ /* 0x000fea0003800000 */
.L_x_18853:
        /* <DEDUP_REMOVED lines=8> */
.L_x_18856:
[----:B------:R-:W-:Y:S02]  /*46fc0*/  IMAD.MOV.U32 R0, RZ, RZ, R2 ;  /* 0x000000ffff007224 */ /* 0x000fe400078e0002 */
[----:B------:R-:W-:Y:S02]  /*46fd0*/  IMAD.MOV.U32 R17, RZ, RZ, R18 ;  /* 0x000000ffff117224 */ /* 0x000fe400078e0012 */
[----:B------:R-:W-:Y:S02]  /*46fe0*/  IMAD.MOV.U32 R2, RZ, RZ, R51 ;  /* 0x000000ffff027224 */ /* 0x000fe400078e0033 */
[----:B------:R-:W-:-:S07]  /*46ff0*/  IMAD.MOV.U32 R18, RZ, RZ, R53 ;  /* 0x000000ffff127224 */ /* 0x000fce00078e0035 */
.L_x_18138:
[----:B------:R-:W-:Y:S05]  /*47000*/  BSYNC B0 ;  /* 0x0000000000007941 */ /* 0x000fea0003800000 */
.L_x_18137:
[----:B0-----:R-:W0:Y:S01]  /*47010*/  S2R R35, SR_TID.X ;  /* 0x0000000000237919 */ /* 0x001e220000002100 */
[----:B------:R-:W-:Y:S01]  /*47020*/  ISETP.NE.AND P0, PT, R62, RZ, PT ;  /* 0x000000ff3e00720c */ /* 0x000fe20003f05270 */
[----:B------:R-:W-:-:S12]  /*47030*/  BSSY B0, `(.L_x_18857) ;  /* 0x0000015000007945 */ /* 0x000fd80003800000 */
[----:B------:R-:W-:Y:S05]  /*47040*/  @P0 BRA `(.L_x_18858) ;  /* 0x00000000004c0947 */ /* 0x000fea0003800000 */
[----:B------:R-:W1:Y:S01]  /*47050*/  S2R R33, SR_TID.X ;  /* 0x0000000000217919 */ /* 0x000e620000002100 */
[----:B------:R-:W2:Y:S01]  /*47060*/  S2R R34, SR_CgaCtaId ;  /* 0x0000000000227919 */ /* 0x000ea20000008800 */
[----:B-1----:R-:W-:-:S04]  /*47070*/  SHF.R.S32.HI R32, RZ, 0x1f, R33 ;  /* 0x0000001fff207819 */ /* 0x002fc80000011421 */
[----:B------:R-:W-:Y:S02]  /*47080*/  LEA.HI R32, R32, R33, RZ, 0x5 ;  /* 0x0000002120207211 */ /* 0x000fe400078f28ff */
[----:B------:R-:W-:Y:S02]  /*47090*/  MOV R33, 0x400 ;  /* 0x0000040000217802 */ /* 0x000fe40000000f00 */
[----:B------:R-:W-:Y:S02]  /*470a0*/  SHF.L.U32 R32, R32, 0x2, RZ ;  /* 0x0000000220207819 */ /* 0x000fe400000006ff */
[----:B--2---:R-:W-:Y:S02]  /*470b0*/  LEA R33, R34, R33, 0x18 ;  /* 0x0000002122217211 */ /* 0x004fe400078ec0ff */
        /* <DEDUP_REMOVED lines=12> */
.L_x_18858:
[----:B------:R-:W-:Y:S05]  /*47180*/  BSYNC B0 ;  /* 0x0000000000007941 */ /* 0x000fea0003800000 */
.L_x_18857:
[----:B------:R-:W-:Y:S01]  /*47190*/  BAR.SYNC.DEFER_BLOCKING 0x0 ;  /* 0x0000000000007b1d */ /* 0x000fe20000010000 */
[----:B0-----:R-:W-:-:S05]  /*471a0*/  ISETP.NE.AND P1, PT, R35, RZ, PT ;  /* 0x000000ff2300720c */ /* 0x001fca0003f25270 */
[----:B------:R-:W-:Y:S08]  /*471b0*/  BSSY B0, `(.L_x_18859) ;  /* 0x0000d9c000007945 */ /* 0x000ff00003800000 */
[----:B------:R-:W-:Y:S05]  /*471c0*/  @P1 BRA `(.L_x_18860) ;  /* 0x000000d800681947 */ /* 0x000fea0003800000 */
[----:B------:R-:W0:Y:S01]  /*471d0*/  S2UR UR5, SR_CgaCtaId ;  /* 0x00000000000579c3 */ /* 0x000e220000008800 */
[----:B------:R-:W-:Y:S01]  /*471e0*/  UMOV UR4, 0x400 ;  /* 0x0000040000047882 */ /* 0x000fe20000000000 */
[----:B------:R-:W-:Y:S01]  /*471f0*/  BSSY B1, `(.L_x_18861) ;  /* 0x000001e000017945 */ /* 0x000fe20003800000 */
[----:B0-----:R-:W-:-:S09]  /*47200*/  ULEA UR4, UR5, UR4, 0x18 ;  /* 0x0000000405047291 */ /* 0x001fd2000f8ec03f */
[----:B------:R-:W0:Y:S04]  /*47210*/  LDS.128 R56, [UR4+0xc0] ;  /* 0x0000c004ff387984 */ /* 0x000e280008000c00 */
[----:B------:R-:W2:Y:S04]  /*47220*/  LDS.128 R60, [UR4+0x80] ;  /* 0x00008004ff3c7984 */ /* 0x000ea80008000c00 */
[----:B------:R-:W3:Y:S04]  /*47230*/  LDS R65, [UR4+0x100] ;  /* 0x00010004ff417984 */ /* 0x000ee80008000800 */
[----:B-1----:R-:W1:Y:S04]  /*47240*/  LDS.128 R32, [UR4+0xf0] ;  /* 0x0000f004ff207984 */ /* 0x002e680008000c00 */
[----:B------:R-:W4:Y:S04]  /*47250*/  LDS.128 R36, [UR4+0xe0] ;  /* 0x0000e004ff247984 */ /* 0x000f280008000c00 */
[----:B------:R-:W1:Y:S04]  /*47260*/  LDS.128 R40, [UR4+0xd0] ;  /* 0x0000d004ff287984 */ /* 0x000e680008000c00 */
[----:B------:R-:W1:Y:S04]  /*47270*/  LDS.128 R44, [UR4+0xb0] ;  /* 0x0000b004ff2c7984 */ /* 0x000e680008000c00 */
[----:B------:R-:W1:Y:S04]  /*47280*/  LDS.128 R48, [UR4+0xa0] ;  /* 0x0000a004ff307984 */ /* 0x000e680008000c00 */
[----:B------:R-:W1:Y:S01]  /*47290*/  LDS.128 R52, [UR4+0x90] ;  /* 0x00009004ff347984 */ /* 0x000e620008000c00 */
[----:B0-----:R-:W-:-:S02]  /*472a0*/  FSETP.GEU.FTZ.AND P0, PT, R64, R57, PT ;  /* 0x000000394000720b */ /* 0x001fc40003f1e000 */
[----:B------:R-:W-:Y:S02]  /*472b0*/  FSETP.NEU.FTZ.AND P2, PT, R64, R57, PT ;  /* 0x000000394000720b */ /* 0x000fe40003f5d000 */
[C---:B------:R-:W-:Y:S02]  /*472c0*/  ISETP.EQ.OR P0, PT, R16.reuse, -0x1, !P0 ;  /* 0xffffffff1000780c */ /* 0x040fe40004702670 */
[----:B--2---:R-:W-:-:S04]  /*472d0*/  ISETP.LE.OR P2, PT, R16, R61, P2 ;  /* 0x0000003d1000720c */ /* 0x004fc80001743670 */
[----:B------:R-:W-:-:S13]  /*472e0*/  PLOP3.LUT P0, PT, P0, P2, PT, 0x8, 0x0 ;  /* 0x000000000000781c */ /* 0x000fda0000704170 */
[----:B------:R-:W-:Y:S02]  /*472f0*/  @!P0 IMAD.MOV.U32 R64, RZ, RZ, R57 ;  /* 0x000000ffff408224 */ /* 0x000fe400078e0039 */
[----:B------:R-:W-:-:S03]  /*47300*/  @!P0 IMAD.MOV.U32 R16, RZ, RZ, R61 ;  /* 0x000000ffff108224 */ /* 0x000fc600078e003d */
[----:B------:R-:W-:-:S04]  /*47310*/  FSETP.GT.FTZ.AND P2, PT, R64, R7, PT ;  /* 0x000000074000720b */ /* 0x000fc80003f54000 */
[----:B------:R-:W-:-:S13]  /*47320*/  ISETP.EQ.OR P2, PT, R23, -0x1, P2 ;  /* 0xffffffff1700780c */ /* 0x000fda0001742670 */
[----:B-1-34-:R-:W-:Y:S05]  /*47330*/  @P2 BRA `(.L_x_18862) ;  /* 0x0000000000142947 */ /* 0x01afea0003800000 */
[----:B------:R-:W-:Y:S01]  /*47340*/  FSETP.NEU.FTZ.AND P0, PT, R64, R7, PT ;  /* 0x000000074000720b */ /* 0x000fe20003f1d000 */
[----:B------:R-:W-:Y:S02]  /*47350*/  IMAD.MOV.U32 R61, RZ, RZ, R23 ;  /* 0x000000ffff3d7224 */ /* 0x000fe400078e0017 */
[----:B------:R-:W-:Y:S01]  /*47360*/  IMAD.MOV.U32 R57, RZ, RZ, R7 ;  /* 0x000000ffff397224 */ /* 0x000fe200078e0007 */
[----:B------:R-:W-:-:S13]  /*47370*/  ISETP.GE.OR P0, PT, R16, R23, P0 ;  /* 0x000000171000720c */ /* 0x000fda0000706670 */
[----:B------:R-:W-:Y:S05]  /*47380*/  @P0 BRA `(.L_x_18863) ;  /* 0x0000000000100947 */ /* 0x000fea0003800000 */
.L_x_18862:
[----:B------:R-:W-:Y:S01]  /*47390*/  MOV R61, R16 ;  /* 0x00000010003d7202 */ /* 0x000fe20000000f00 */
[----:B------:R-:W-:Y:S02]  /*473a0*/  IMAD.MOV.U32 R57, RZ, RZ, R64 ;  /* 0x000000ffff397224 */ /* 0x000fe400078e0040 */
[----:B------:R-:W-:Y:S02]  /*473b0*/  IMAD.MOV.U32 R64, RZ, RZ, R7 ;  /* 0x000000ffff407224 */ /* 0x000fe400078e0007 */
[----:B------:R-:W-:-:S07]  /*473c0*/  IMAD.MOV.U32 R16, RZ, RZ, R23 ;  /* 0x000000ffff107224 */ /* 0x000fce00078e0017 */
.L_x_18863:
[----:B------:R-:W-:Y:S05]  /*473d0*/  BSYNC B1 ;  /* 0x0000000000017941 */ /* 0x000fea0003800000 */
.L_x_18861:
        /* <DEDUP_REMOVED lines=9> */
.L_x_18865:
[----:B------:R-:W-:Y:S01]  /*47470*/  MOV R66, R61 ;  /* 0x0000003d00427202 */ /* 0x000fe20000000f00 */
[----:B------:R-:W-:Y:S02]  /*47480*/  IMAD.MOV.U32 R60, RZ, RZ, R57 ;  /* 0x000000ffff3c7224 */ /* 0x000fe400078e0039 */
[----:B------:R-:W-:Y:S02]  /*47490*/  IMAD.MOV.U32 R61, RZ, RZ, R22 ;  /* 0x000000ffff3d7224 */ /* 0x000fe400078e0016 */
[----:B------:R-:W-:-:S07]  /*474a0*/  IMAD.MOV.U32 R57, RZ, RZ, R6 ;  /* 0x000000ffff397224 */ /* 0x000fce00078e0006 */
.L_x_18866:
[----:B------:R-:W-:Y:S05]  /*474b0*/  BSYNC B1 ;  /* 0x0000000000017941 */ /* 0x000fea0003800000 */
.L_x_18864:
        /* <DEDUP_REMOVED lines=9> */
.L_x_18868:
[----:B------:R-:W-:Y:S01]  /*47550*/  MOV R23, R66 ;  /* 0x0000004200177202 */ /* 0x000fe20000000f00 */
[----:B------:R-:W-:Y:S02]  /*47560*/  IMAD.MOV.U32 R7, RZ, RZ, R60 ;  /* 0x000000ffff077224 */ /* 0x000fe400078e003c */
[----:B------:R-:W-:Y:S02]  /*47570*/  IMAD.MOV.U32 R66, RZ, RZ, R21 ;  /* 0x000000ffff427224 */ /* 0x000fe400078e0015 */
[----:B------:R-:W-:-:S07]  /*47580*/  IMAD.MOV.U32 R60, RZ, RZ, R5 ;  /* 0x000000ffff3c7224 */ /* 0x000fce00078e0005 */
.L_x_18869:
[----:B------:R-:W-:Y:S05]  /*47590*/  BSYNC B1 ;  /* 0x0000000000017941 */ /* 0x000fea0003800000 */
.L_x_18867:
        /* <DEDUP_REMOVED lines=9> */
.L_x_18871:
[----:B------:R-:W-:Y:S01]  /*47630*/  MOV R22, R23 ;  /* 0x0000001700167202 */ /* 0x000fe20000000f00 */
[----:B------:R-:W-:Y:S02]  /*47640*/  IMAD.MOV.U32 R6, RZ, RZ, R7 ;  /* 0x000000ffff067224 */ /* 0x000fe400078e0007 */
[----:B------:R-:W-:Y:S02]  /*47650*/  IMAD.MOV.U32 R23, RZ, RZ, R20 ;  /* 0x000000ffff177224 */ /* 0x000fe400078e0014 */
[----:B------:R-:W-:-:S07]  /*47660*/  IMAD.MOV.U32 R7, RZ, RZ, R4 ;  /* 0x000000ffff077224 */ /* 0x000fce00078e0004 */
.L_x_18872:
[----:B------:R-:W-:Y:S05]  /*47670*/  BSYNC B1 ;  /* 0x0000000000017941 */ /* 0x000fea0003800000 */
.L_x_18870:
        /* <DEDUP_REMOVED lines=9> */
.L_x_18874:
[----:B------:R-:W-:Y:S01]  /*47710*/  MOV R21, R22 ;  /* 0x0000001600157202 */ /* 0x000fe20000000f00 */
[----:B------:R-:W-:Y:S02]  /*47720*/  IMAD.MOV.U32 R5, RZ, RZ, R6 ;  /* 0x000000ffff057224 */ /* 0x000fe400078e0006 */
[----:B------:R-:W-:Y:S02]  /*47730*/  IMAD.MOV.U32 R22, RZ, RZ, R27 ;  /* 0x000000ffff167224 */ /* 0x000fe400078e001b */
[----:B------:R-:W-:-:S07]  /*47740*/  IMAD.MOV.U32 R6, RZ, RZ, R11 ;  /* 0x000000ffff067224 */ /* 0x000fce00078e000b */
.L_x_18875:
[----:B------:R-:W-:Y:S05]  /*47750*/  BSYNC B1 ;  /* 0x0000000000017941 */ /* 0x000fea0003800000 */
.L_x_18873:
        /* <DEDUP_REMOVED lines=9> */
.L_x_18877:
[----:B------:R-:W-:Y:S01]  /*477f0*/  MOV R20, R21 ;  /* 0x0000001500147202 */ /* 0x000fe20000000f00 */
[----:B------:R-:W-:Y:S02]  /*47800*/  IMAD.MOV.U32 R4, RZ, RZ, R5 ;  /* 0x000000ffff047224 */ /* 0x000fe400078e0005 */
[----:B------:R-:W-:Y:S02]  /*47810*/  IMAD.MOV.U32 R21, RZ, RZ, R26 ;  /* 0x000000ffff157224 */ /* 0x000fe400078e001a */
[----:B------:R-:W-:-:S07]  /*47820*/  IMAD.MOV.U32 R5, RZ, RZ, R10 ;  /* 0x000000ffff057224 */ /* 0x000fce00078e000a */
.L_x_18878:
[----:B------:R-:W-:Y:S05]  /*47830*/  BSYNC B1 ;  /* 0x0000000000017941 */ /* 0x000fea0003800000 */
.L_x_18876:
        /* <DEDUP_REMOVED lines=9> */
.L_x_18880:
[----:B------:R-:W-:Y:S01]  /*478d0*/  MOV R27, R20 ;  /* 0x00000014001b7202 */ /* 0x000fe20000000f00 */
[----:B------:R-:W-:Y:S02]  /*478e0*/  IMAD.MOV.U32 R11, RZ, RZ, R4 ;  /* 0x000000ffff0b7224 */ /* 0x000fe400078e0004 */
[----:B------:R-:W-:Y:S02]  /*478f0*/  IMAD.MOV.U32 R20, RZ, RZ, R25 ;  /* 0x000000ffff147224 */ /* 0x000fe400078e0019 */
[----:B------:R-:W-:-:S07]  /*47900*/  IMAD.MOV.U32 R4, RZ, RZ, R9 ;  /* 0x000000ffff047224 */ /* 0x000fce00078e0009 */
.L_x_18881:
[----:B------:R-:W-:Y:S05]  /*47910*/  BSYNC B1 ;  /* 0x0000000000017941 */ /* 0x000fea0003800000 */
.L_x_18879:
        /* <DEDUP_REMOVED lines=9> */
.L_x_18883:
[----:B------:R-:W-:Y:S01]  /*479b0*/  MOV R26, R27 ;  /* 0x0000001b001a7202 */ /* 0x000fe20000000f00 */
[----:B------:R-:W-:Y:S02]  /*479c0*/  IMAD.MOV.U32 R10, RZ, RZ, R11 ;  /* 0x000000ffff0a7224 */ /* 0x000fe400078e000b */
[----:B------:R-:W-:Y:S02]  /*479d0*/  IMAD.MOV.U32 R27, RZ, RZ, R24 ;  /* 0x000000ffff1b7224 */ /* 0x000fe400078e0018 */
[----:B------:R-:W-:-:S07]  /*479e0*/  IMAD.MOV.U32 R11, RZ, RZ, R8 ;  /* 0x000000ffff0b7224 */ /* 0x000fce00078e0008 */
.L_x_18884:
[----:B------:R-:W-:Y:S05]  /*479f0*/  BSYNC B1 ;  /* 0x0000000000017941 */ /* 0x000fea0003800000 */
.L_x_18882:
        /* <DEDUP_REMOVED lines=9> */
.L_x_18886:
[----:B------:R-:W-:Y:S01]  /*47a90*/  MOV R25, R26 ;  /* 0x0000001a00197202 */ /* 0x000fe20000000f00 */
[----:B------:R-:W-:Y:S02]  /*47aa0*/  IMAD.MOV.U32 R9, RZ, RZ, R10 ;  /* 0x000000ffff097224 */ /* 0x000fe400078e000a */
[----:B------:R-:W-:Y:S02]  /*47ab0*/  IMAD.MOV.U32 R26, RZ, RZ, R31 ;  /* 0x000000ffff1a7224 */ /* 0x000fe400078e001f */
[----:B------:R-:W-:-:S07]  /*47ac0*/  IMAD.MOV.U32 R10, RZ, RZ, R15 ;  /* 0x000000ffff0a7224 */ /* 0x000fce00078e000f */
.L_x_18887:
[----:B------:R-:W-:Y:S05]  /*47ad0*/  BSYNC B1 ;  /* 0x0000000000017941 */ /* 0x000fea0003800000 */
.L_x_18885:
        /* <DEDUP_REMOVED lines=9> */
.L_x_18889:
[----:B------:R-:W-:Y:S01]  /*47b70*/  MOV R24, R25 ;  /* 0x0000001900187202 */ /* 0x000fe20000000f00 */
[----:B------:R-:W-:Y:S02]  /*47b80*/  IMAD.MOV.U32 R8, RZ, RZ, R9 ;  /* 0x000000ffff087224 */ /* 0x000fe400078e0009 */
[----:B------:R-:W-:Y:S02]  /*47b90*/  IMAD.MOV.U32 R25, RZ, RZ, R30 ;  /* 0x000000ffff197224 */ /* 0x000fe400078e001e */
[----:B------:R-:W-:-:S07]  /*47ba0*/  IMAD.MOV.U32 R9, RZ, RZ, R14 ;  /* 0x000000ffff097224 */ /* 0x000fce00078e000e */
.L_x_18890:
[----:B------:R-:W-:Y:S05]  /*47bb0*/  BSYNC B1 ;  /* 0x0000000000017941 */ /* 0x000fea0003800000 */
.L_x_18888:
        /* <DEDUP_REMOVED lines=9> */
.L_x_18892:
[----:B------:R-:W-:Y:S01]  /*47c50*/  MOV R31, R24 ;  /* 0x00000018001f7202 */ /* 0x000fe20000000f00 */
[----:B------:R-:W-:Y:S02]  /*47c60*/  IMAD.MOV.U32 R15, RZ, RZ, R8 ;  /* 0x000000ffff0f7224 */ /* 0x000fe400078e0008 */
[----:B------:R-:W-:Y:S02]  /*47c70*/  IMAD.MOV.U32 R24, RZ, RZ, R29 ;  /* 0x000000ffff187224 */ /* 0x000fe400078e001d */
[----:B------:R-:W-:-:S07]  /*47c80*/  IMAD.MOV.U32 R8, RZ, RZ, R13 ;  /* 0x000000ffff087224 */ /* 0x000fce00078e000d */
.L_x_18893:
[----:B------:R-:W-:Y:S05]  /*47c90*/  BSYNC B1 ;  /* 0x0000000000017941 */ /* 0x000fea0003800000 */
.L_x_18891:
        /* <DEDUP_REMOVED lines=9> */
.L_x_18895:
[----:B------:R-:W-:Y:S01]  /*47d30*/  MOV R30, R31 ;  /* 0x0000001f001e7202 */ /* 0x000fe20000000f00 */
[----:B------:R-:W-:Y:S02]  /*47d40*/  IMAD.MOV.U32 R14, RZ, RZ, R15 ;  /* 0x000000ffff0e7224 */ /* 0x000fe400078e000f */
[----:B------:R-:W-:Y:S02]  /*47d50*/  IMAD.MOV.U32 R31, RZ, RZ, R28 ;  /* 0x000000ffff1f7224 */ /* 0x000fe400078e001c */
[----:B------:R-:W-:-:S07]  /*47d60*/  IMAD.MOV.U32 R15, RZ, RZ, R12 ;  /* 0x000000ffff0f7224 */ /* 0x000fce00078e000c */
.L_x_18896:
[----:B------:R-:W-:Y:S05]  /*47d70*/  BSYNC B1 ;  /* 0x0000000000017941 */ /* 0x000fea0003800000 */
.L_x_18894:
        /* <DEDUP_REMOVED lines=9> */
.L_x_18898:
[----:B------:R-:W-:Y:S01]  /*47e10*/  MOV R29, R30 ;  /* 0x0000001e001d7202 */ /* 0x000fe20000000f00 */
[----:B------:R-:W-:Y:S02]  /*47e20*/  IMAD.MOV.U32 R13, RZ, RZ, R14 ;  /* 0x000000ffff0d7224 */ /* 0x000fe400078e000e */
[----:B------:R-:W-:Y:S02]  /*47e30*/  IMAD.MOV.U32 R14, RZ, RZ, R19 ;  /* 0x000000ffff0e7224 */ /* 0x000fe400078e0013 */
[----:B------:R-:W-:-:S07]  /*47e40*/  IMAD.MOV.U32 R30, RZ, RZ, R3 ;  /* 0x000000ffff1e7224 */ /* 0x000fce00078e0003 */
.L_x_18899:
[----:B------:R-:W-:Y:S05]  /*47e50*/  BSYNC B1 ;  /* 0x0000000000017941 */ /* 0x000fea0003800000 */
.L_x_18897:
        /* <DEDUP_REMOVED lines=9> */
.L_x_18901:
[----:B------:R-:W-:Y:S01]  /*47ef0*/  MOV R3, R29 ;  /* 0x0000001d00037202 */ /* 0x000fe20000000f00 */
[----:B------:R-:W-:Y:S02]  /*47f00*/  IMAD.MOV.U32 R12, RZ, RZ, R13 ;  /* 0x000000ffff0c7224 */ /* 0x000fe400078e000d */
[----:B------:R-:W-:Y:S02]  /*47f10*/  IMAD.MOV.U32 R29, RZ, RZ, R2 ;  /* 0x000000ffff1d7224 */ /* 0x000fe400078e0002 */
[----:B------:R-:W-:-:S07]  /*47f20*/  IMAD.MOV.U32 R13, RZ, RZ, R18 ;  /* 0x000000ffff0d7224 */ /* 0x000fce00078e0012 */
.L_x_18902:
[----:B------:R-:W-:Y:S05]  /*47f30*/  BSYNC B1 ;  /* 0x0000000000017941 */ /* 0x000fea0003800000 */
.L_x_18900:
        /* <DEDUP_REMOVED lines=9> */
.L_x_18904:
[----:B------:R-:W-:Y:S01]  /*47fd0*/  MOV R18, R3 ;  /* 0x0000000300127202 */ /* 0x000fe20000000f00 */
[----:B------:R-:W-:Y:S02]  /*47fe0*/  IMAD.MOV.U32 R2, RZ, RZ, R12 ;  /* 0x000000ffff027224 */ /* 0x000fe400078e000c */
[----:B------:R-:W-:Y:S02]  /*47ff0*/  IMAD.MOV.U32 R12, RZ, RZ, R17 ;  /* 0x000000ffff0c7224 */ /* 0x000fe400078e0011 */
[----:B------:R-:W-:-:S07]  /*48000*/  IMAD.MOV.U32 R3, RZ, RZ, R0 ;  /* 0x000000ffff037224 */ /* 0x000fce00078e0000 */
.L_x_18905:
[----:B------:R-:W-:Y:S05]  /*48010*/  BSYNC B1 ;  /* 0x0000000000017941 */ /* 0x000fea0003800000 */
.L_x_18903:
        /* <DEDUP_REMOVED lines=16> */
.L_x_18907:
[----:B------:R-:W-:Y:S02]  /*48120*/  IMAD.MOV.U32 R19, RZ, RZ, R16 ;  /* 0x000000ffff137224 */ /* 0x000fe400078e0010 */
[----:B------:R-:W-:Y:S02]  /*48130*/  IMAD.MOV.U32 R17, RZ, RZ, R64 ;  /* 0x000000ffff117224 */ /* 0x000fe400078e0040 */
[----:B------:R-:W-:Y:S02]  /*48140*/  IMAD.MOV.U32 R64, RZ, RZ, R57 ;  /* 0x000000ffff407224 */ /* 0x000fe400078e0039 */
[----:B------:R-:W-:-:S07]  /*48150*/  IMAD.MOV.U32 R16, RZ, RZ, R61 ;  /* 0x000000ffff107224 */ /* 0x000fce00078e003d */
.L_x_18908:
[----:B------:R-:W-:Y:S05]  /*48160*/  BSYNC B1 ;  /* 0x0000000000017941 */ /* 0x000fea0003800000 */
.L_x_18906:
        /* <DEDUP_REMOVED lines=9> */
.L_x_18910:
[----:B------:R-:W-:Y:S02]  /*48200*/  IMAD.MOV.U32 R28, RZ, RZ, R19 ;  /* 0x000000ffff1c7224 */ /* 0x000fe400078e0013 */
[----:B------:R-:W-:Y:S02]  /*48210*/  IMAD.MOV.U32 R0, RZ, RZ, R17 ;  /* 0x000000ffff007224 */ /* 0x000fe400078e0011 */
[----:B------:R-:W-:Y:S02]  /*48220*/  IMAD.MOV.U32 R19, RZ, RZ, R66 ;  /* 0x000000ffff137224 */ /* 0x000fe400078e0042 */
[----:B------:R-:W-:-:S07]  /*48230*/  IMAD.MOV.U32 R17, RZ, RZ, R60 ;  /* 0x000000ffff117224 */ /* 0x000fce00078e003c */
.L_x_18911:
[----:B------:R-:W-:Y:S05]  /*48240*/  BSYNC B1 ;  /* 0x0000000000017941 */ /* 0x000fea0003800000 */
.L_x_18909:
        /* <DEDUP_REMOVED lines=9> */
.L_x_18913:
[----:B------:R-:W-:Y:S02]  /*482e0*/  IMAD.MOV.U32 R61, RZ, RZ, R28 ;  /* 0x000000ffff3d7224 */ /* 0x000fe400078e001c */
[----:B------:R-:W-:Y:S02]  /*482f0*/  IMAD.MOV.U32 R57, RZ, RZ, R0 ;  /* 0x000000ffff397224 */ /* 0x000fe400078e0000 */
[----:B------:R-:W-:Y:S02]  /*48300*/  IMAD.MOV.U32 R28, RZ, RZ, R23 ;  /* 0x000000ffff1c7224 */ /* 0x000fe400078e0017 */
[----:B------:R-:W-:-:S07]  /*48310*/  IMAD.MOV.U32 R0, RZ, RZ, R7 ;  /* 0x000000ffff007224 */ /* 0x000fce00078e0007 */
.L_x_18914:
[----:B------:R-:W-:Y:S05]  /*48320*/  BSYNC B1 ;  /* 0x0000000000017941 */ /* 0x000fea0003800000 */
.L_x_18912:
        /* <DEDUP_REMOVED lines=9> */
.L_x_18916:
[----:B------:R-:W-:Y:S02]  /*483c0*/  IMAD.MOV.U32 R60, RZ, RZ, R61 ;  /* 0x000000ffff3c7224 */ /* 0x000fe400078e003d */
[----:B------:R-:W-:Y:S02]  /*483d0*/  IMAD.MOV.U32 R58, RZ, RZ, R57 ;  /* 0x000000ffff3a7224 */ /* 0x000fe400078e0039 */
[----:B------:R-:W-:Y:S02]  /*483e0*/  IMAD.MOV.U32 R61, RZ, RZ, R22 ;  /* 0x000000ffff3d7224 */ /* 0x000fe400078e0016 */
[----:B------:R-:W-:-:S07]  /*483f0*/  IMAD.MOV.U32 R57, RZ, RZ, R6 ;  /* 0x000000ffff397224 */ /* 0x000fce00078e0006 */
.L_x_18917:
[----:B------:R-:W-:Y:S05]  /*48400*/  BSYNC B1 ;  /* 0x0000000000017941 */ /* 0x000fea0003800000 */
.L_x_18915:
        /* <DEDUP_REMOVED lines=9> */
.L_x_18919:
[----:B------:R-:W-:Y:S02]  /*484a0*/  IMAD.MOV.U32 R23, RZ, RZ, R60 ;  /* 0x000000ffff177224 */ /* 0x000fe400078e003c */
[----:B------:R-:W-:Y:S02]  /*484b0*/  IMAD.MOV.U32 R7, RZ, RZ, R58 ;  /* 0x000000ffff077224 */ /* 0x000fe400078e003a */
[----:B------:R-:W-:Y:S02]  /*484c0*/  IMAD.MOV.U32 R60, RZ, RZ, R21 ;  /* 0x000000ffff3c7224 */ /* 0x000fe400078e0015 */
[----:B------:R-:W-:-:S07]  /*484d0*/  IMAD.MOV.U32 R58, RZ, RZ, R5 ;  /* 0x000000ffff3a7224 */ /* 0x000fce00078e0005 */
.L_x_18920:
[----:B------:R-:W-:Y:S05]  /*484e0*/  BSYNC B1 ;  /* 0x0000000000017941 */ /* 0x000fea0003800000 */
.L_x_18918:
        /* <DEDUP_REMOVED lines=9> */
.L_x_18922:
[----:B------:R-:W-:Y:S02]  /*48580*/  IMAD.MOV.U32 R22, RZ, RZ, R23 ;  /* 0x000000ffff167224 */ /* 0x000fe400078e0017 */
[----:B------:R-:W-:Y:S02]  /*48590*/  IMAD.MOV.U32 R6, RZ, RZ, R7 ;  /* 0x000000ffff067224 */ /* 0x000fe400078e0007 */
[----:B------:R-:W-:Y:S02]  /*485a0*/  IMAD.MOV.U32 R23, RZ, RZ, R20 ;  /* 0x000000ffff177224 */ /* 0x000fe400078e0014 */
[----:B------:R-:W-:-:S07]  /*485b0*/  IMAD.MOV.U32 R7, RZ, RZ, R4 ;  /* 0x000000ffff077224 */ /* 0x000fce00078e0004 */
.L_x_18923:
[----:B------:R-:W-:Y:S05]  /*485c0*/  BSYNC B1 ;  /* 0x0000000000017941 */ /* 0x000fea0003800000 */
.L_x_18921:
        /* <DEDUP_REMOVED lines=9> */
.L_x_18925:
[----:B------:R-:W-:Y:S02]  /*48660*/  IMAD.MOV.U32 R21, RZ, RZ, R22 ;  /* 0x000000ffff157224 */ /* 0x000fe400078e0016 */
[----:B------:R-:W-:Y:S02]  /*48670*/  IMAD.MOV.U32 R5, RZ, RZ, R6 ;  /* 0x000000ffff057224 */ /* 0x000fe400078e0006 */
[----:B------:R-:W-:Y:S02]  /*48680*/  IMAD.MOV.U32 R22, RZ, RZ, R27 ;  /* 0x000000ffff167224 */ /* 0x000fe400078e001b */
[----:B------:R-:W-:-:S07]  /*48690*/  IMAD.MOV.U32 R6, RZ, RZ, R11 ;  /* 0x000000ffff067224 */ /* 0x000fce00078e000b */
.L_x_18926:
[----:B------:R-:W-:Y:S05]  /*486a0*/  BSYNC B1 ;  /* 0x0000000000017941 */ /* 0x000fea0003800000 */
.L_x_18924:
        /* <DEDUP_REMOVED lines=9> */
.L_x_18928:
[----:B------:R-:W-:Y:S02]  /*48740*/  IMAD.MOV.U32 R20, RZ, RZ, R21 ;  /* 0x000000ffff147224 */ /* 0x000fe400078e0015 */
[----:B------:R-:W-:Y:S02]  /*48750*/  IMAD.MOV.U32 R4, RZ, RZ, R5 ;  /* 0x000000ffff047224 */ /* 0x000fe400078e0005 */
[----:B------:R-:W-:Y:S02]  /*48760*/  IMAD.MOV.U32 R21, RZ, RZ, R26 ;  /* 0x000000ffff157224 */ /* 0x000fe400078e001a */
[----:B------:R-:W-:-:S07]  /*48770*/  IMAD.MOV.U32 R5, RZ, RZ, R10 ;  /* 0x000000ffff057224 */ /* 0x000fce00078e000a */
.L_x_18929:
[----:B------:R-:W-:Y:S05]  /*48780*/  BSYNC B1 ;  /* 0x0000000000017941 */ /* 0x000fea0003800000 */
.L_x_18927:
        /* <DEDUP_REMOVED lines=9> */
.L_x_18931:
[----:B------:R-:W-:Y:S02]  /*48820*/  IMAD.MOV.U32 R27, RZ, RZ, R20 ;  /* 0x000000ffff1b7224 */ /* 0x000fe400078e0014 */
[----:B------:R-:W-:Y:S02]  /*48830*/  IMAD.MOV.U32 R11, RZ, RZ, R4 ;  /* 0x000000ffff0b7224 */ /* 0x000fe400078e0004 */
[----:B------:R-:W-:Y:S02]  /*48840*/  IMAD.MOV.U32 R20, RZ, RZ, R25 ;  /* 0x000000ffff147224 */ /* 0x000fe400078e0019 */
[----:B------:R-:W-:-:S07]  /*48850*/  IMAD.MOV.U32 R4, RZ, RZ, R9 ;  /* 0x000000ffff047224 */ /* 0x000fce00078e0009 */
.L_x_18932:
[----:B------:R-:W-:Y:S05]  /*48860*/  BSYNC B1 ;  /* 0x0000000000017941 */ /* 0x000fea0003800000 */
.L_x_18930:
        /* <DEDUP_REMOVED lines=9> */
.L_x_18934:
[----:B------:R-:W-:Y:S02]  /*48900*/  IMAD.MOV.U32 R26, RZ, RZ, R27 ;  /* 0x000000ffff1a7224 */ /* 0x000fe400078e001b */
[----:B------:R-:W-:Y:S02]  /*48910*/  IMAD.MOV.U32 R10, RZ, RZ, R11 ;  /* 0x000000ffff0a7224 */ /* 0x000fe400078e000b */
[----:B------:R-:W-:Y:S02]  /*48920*/  IMAD.MOV.U32 R27, RZ, RZ, R24 ;  /* 0x000000ffff1b7224 */ /* 0x000fe400078e0018 */
[----:B------:R-:W-:-:S07]  /*48930*/  IMAD.MOV.U32 R11, RZ, RZ, R8 ;  /* 0x000000ffff0b7224 */ /* 0x000fce00078e0008 */
.L_x_18935:
[----:B------:R-:W-:Y:S05]  /*48940*/  BSYNC B1 ;  /* 0x0000000000017941 */ /* 0x000fea0003800000 */
.L_x_18933:
        /* <DEDUP_REMOVED lines=9> */
.L_x_18937:
[----:B------:R-:W-:Y:S02]  /*489e0*/  IMAD.MOV.U32 R25, RZ, RZ, R26 ;  /* 0x000000ffff197224 */ /* 0x000fe400078e001a */
[----:B------:R-:W-:Y:S02]  /*489f0*/  IMAD.MOV.U32 R9, RZ, RZ, R10 ;  /* 0x000000ffff097224 */ /* 0x000fe400078e000a */
[----:B------:R-:W-:Y:S02]  /*48a00*/  IMAD.MOV.U32 R26, RZ, RZ, R31 ;  /* 0x000000ffff1a7224 */ /* 0x000fe400078e001f */
[----:B------:R-:W-:-:S07]  /*48a10*/  IMAD.MOV.U32 R10, RZ, RZ, R15 ;  /* 0x000000ffff0a7224 */ /* 0x000fce00078e000f */
.L_x_18938:
[----:B------:R-:W-:Y:S05]  /*48a20*/  BSYNC B1 ;  /* 0x0000000000017941 */ /* 0x000fea0003800000 */
.L_x_18936:
        /* <DEDUP_REMOVED lines=9> */
.L_x_18940:
[----:B------:R-:W-:Y:S02]  /*48ac0*/  IMAD.MOV.U32 R24, RZ, RZ, R25 ;  /* 0x000000ffff187224 */ /* 0x000fe400078e0019 */
[----:B------:R-:W-:Y:S02]  /*48ad0*/  IMAD.MOV.U32 R8, RZ, RZ, R9 ;  /* 0x000000ffff087224 */ /* 0x000fe400078e0009 */
[----:B------:R-:W-:Y:S02]  /*48ae0*/  IMAD.MOV.U32 R25, RZ, RZ, R30 ;  /* 0x000000ffff197224 */ /* 0x000fe400078e001e */
[----:B------:R-:W-:-:S07]  /*48af0*/  IMAD.MOV.U32 R9, RZ, RZ, R14 ;  /* 0x000000ffff097224 */ /* 0x000fce00078e000e */
.L_x_18941:
[----:B------:R-:W-:Y:S05]  /*48b00*/  BSYNC B1 ;  /* 0x0000000000017941 */ /* 0x000fea0003800000 */
.L_x_18939:
        /* <DEDUP_REMOVED lines=9> */
.L_x_18943:
[----:B------:R-:W-:Y:S02]  /*48ba0*/  IMAD.MOV.U32 R14, RZ, RZ, R24 ;  /* 0x000000ffff0e7224 */ /* 0x000fe400078e0018 */
[----:B------:R-:W-:Y:S02]  /*48bb0*/  IMAD.MOV.U32 R15, RZ, RZ, R8 ;  /* 0x000000ffff0f7224 */ /* 0x000fe400078e0008 */
[----:B------:R-:W-:Y:S02]  /*48bc0*/  IMAD.MOV.U32 R24, RZ, RZ, R29 ;  /* 0x000000ffff187224 */ /* 0x000fe400078e001d */
[----:B------:R-:W-:-:S07]  /*48bd0*/  IMAD.MOV.U32 R8, RZ, RZ, R13 ;  /* 0x000000ffff087224 */ /* 0x000fce00078e000d */
.L_x_18944:
[----:B------:R-:W-:Y:S05]  /*48be0*/  BSYNC B1 ;  /* 0x0000000000017941 */ /* 0x000fea0003800000 */
.L_x_18942:
        /* <DEDUP_REMOVED lines=9> */
.L_x_18946:
[----:B------:R-:W-:Y:S02]  /*48c80*/  IMAD.MOV.U32 R29, RZ, RZ, R14 ;  /* 0x000000ffff1d7224 */ /* 0x000fe400078e000e */
[----:B------:R-:W-:Y:S02]  /*48c90*/  IMAD.MOV.U32 R13, RZ, RZ, R15 ;  /* 0x000000ffff0d7224 */ /* 0x000fe400078e000f */
[----:B------:R-:W-:Y:S02]  /*48ca0*/  IMAD.MOV.U32 R14, RZ, RZ, R3 ;  /* 0x000000ffff0e7224 */ /* 0x000fe400078e0003 */
[----:B------:R-:W-:-:S07]  /*48cb0*/  IMAD.MOV.U32 R15, RZ, RZ, R12 ;  /* 0x000000ffff0f7224 */ /* 0x000fce00078e000c */
.L_x_18947:
[----:B------:R-:W-:Y:S05]  /*48cc0*/  BSYNC B1 ;  /* 0x0000000000017941 */ /* 0x000fea0003800000 */
.L_x_18945:
        /* <DEDUP_REMOVED lines=9> */
.L_x_18949:
[----:B------:R-:W-:Y:S02]  /*48d60*/  IMAD.MOV.U32 R12, RZ, RZ, R29 ;  /* 0x000000ffff0c7224 */ /* 0x000fe400078e001d */
[----:B------:R-:W-:Y:S02]  /*48d70*/  IMAD.MOV.U32 R3, RZ, RZ, R13 ;  /* 0x000000ffff037224 */ /* 0x000fe400078e000d */
[----:B------:R-:W-:Y:S02]  /*48d80*/  IMAD.MOV.U32 R29, RZ, RZ, R18 ;  /* 0x000000ffff1d7224 */ /* 0x000fe400078e0012 */
[----:B------:R-:W-:-:S07]  /*48d90*/  IMAD.MOV.U32 R13, RZ, RZ, R2 ;  /* 0x000000ffff0d7224 */ /* 0x000fce00078e0002 */
.L_x_18950:
[----:B------:R-:W-:Y:S05]  /*48da0*/  BSYNC B1 ;  /* 0x0000000000017941 */ /* 0x000fea0003800000 */
.L_x_18948:
        /* <DEDUP_REMOVED lines=16> */
.L_x_18952:
[----:B------:R-:W-:Y:S02]  /*48eb0*/  IMAD.MOV.U32 R59, RZ, RZ, R16 ;  /* 0x000000ffff3b7224 */ /* 0x000fe400078e0010 */
[----:B------:R-:W-:Y:S01]  /*48ec0*/  IMAD.MOV.U32 R31, RZ, RZ, R64 ;  /* 0x000000ffff1f7224 */ /* 0x000fe200078e0040 */
[----:B------:R-:W-:Y:S01]  /*48ed0*/  MOV R64, R17 ;  /* 0x0000001100407202 */ /* 0x000fe20000000f00 */
[----:B------:R-:W-:-:S07]  /*48ee0*/  IMAD.MOV.U32 R16, RZ, RZ, R19 ;  /* 0x000000ffff107224 */ /* 0x000fce00078e0013 */
.L_x_18953:
[----:B------:R-:W-:Y:S05]  /*48ef0*/  BSYNC B1 ;  /* 0x0000000000017941 */ /* 0x000fea0003800000 */
.L_x_18951:
        /* <DEDUP_REMOVED lines=9> */
.L_x_18955:
[----:B------:R-:W-:Y:S01]  /*48f90*/  IMAD.MOV.U32 R18, RZ, RZ, R59 ;  /* 0x000000ffff127224 */ /* 0x000fe200078e003b */
[----:B------:R-:W-:Y:S01]  /*48fa0*/  MOV R59, R28 ;  /* 0x0000001c003b7202 */ /* 0x000fe20000000f00 */
[----:B------:R-:W-:Y:S02]  /*48fb0*/  IMAD.MOV.U32 R2, RZ, RZ, R31 ;  /* 0x000000ffff027224 */ /* 0x000fe400078e001f */
[----:B------:R-:W-:-:S07]  /*48fc0*/  IMAD.MOV.U32 R31, RZ, RZ, R0 ;  /* 0x000000ffff1f7224 */ /* 0x000fce00078e0000 */
.L_x_18956:
[----:B------:R-:W-:Y:S05]  /*48fd0*/  BSYNC B1 ;  /* 0x0000000000017941 */ /* 0x000fea0003800000 */
.L_x_18954:
        /* <DEDUP_REMOVED lines=9> */
.L_x_18958:
[----:B------:R-:W-:Y:S01]  /*49070*/  IMAD.MOV.U32 R19, RZ, RZ, R18 ;  /* 0x000000ffff137224 */ /* 0x000fe200078e0012 */
[----:B------:R-:W-:Y:S01]  /*49080*/  MOV R18, R61 ;  /* 0x0000003d00127202 */ /* 0x000fe20000000f00 */
[----:B------:R-:W-:Y:S02]  /*49090*/  IMAD.MOV.U32 R17, RZ, RZ, R2 ;  /* 0x000000ffff117224 */ /* 0x000fe400078e0002 */
[----:B------:R-:W-:-:S07]  /*490a0*/  IMAD.MOV.U32 R2, RZ, RZ, R57 ;  /* 0x000000ffff027224 */ /* 0x000fce00078e0039 */
.L_x_18959:
[----:B------:R-:W-:Y:S05]  /*490b0*/  BSYNC B1 ;  /* 0x0000000000017941 */ /* 0x000fea0003800000 */
.L_x_18957:
        /* <DEDUP_REMOVED lines=9> */
.L_x_18961:
[----:B------:R-:W-:Y:S01]  /*49150*/  IMAD.MOV.U32 R28, RZ, RZ, R19 ;  /* 0x000000ffff1c7224 */ /* 0x000fe200078e0013 */
[----:B------:R-:W-:Y:S01]  /*49160*/  MOV R19, R60 ;  /* 0x0000003c00137202 */ /* 0x000fe20000000f00 */
[----:B------:R-:W-:Y:S02]  /*49170*/  IMAD.MOV.U32 R0, RZ, RZ, R17 ;  /* 0x000000ffff007224 */ /* 0x000fe400078e0011 */
[----:B------:R-:W-:-:S07]  /*49180*/  IMAD.MOV.U32 R17, RZ, RZ, R58 ;  /* 0x000000ffff117224 */ /* 0x000fce00078e003a */
.L_x_18962:
[----:B------:R-:W-:Y:S05]  /*49190*/  BSYNC B1 ;  /* 0x0000000000017941 */ /* 0x000fea0003800000 */
.L_x_18960:
        /* <DEDUP_REMOVED lines=9> */
.L_x_18964:
[----:B------:R-:W-:Y:S01]  /*49230*/  IMAD.MOV.U32 R61, RZ, RZ, R28 ;  /* 0x000000ffff3d7224 */ /* 0x000fe200078e001c */
[----:B------:R-:W-:Y:S01]  /*49240*/  MOV R28, R23 ;  /* 0x00000017001c7202 */ /* 0x000fe20000000f00 */
[----:B------:R-:W-:Y:S02]  /*49250*/  IMAD.MOV.U32 R57, RZ, RZ, R0 ;  /* 0x000000ffff397224 */ /* 0x000fe400078e0000 */
[----:B------:R-:W-:-:S07]  /*49260*/  IMAD.MOV.U32 R0, RZ, RZ, R7 ;  /* 0x000000ffff007224 */ /* 0x000fce00078e0007 */
.L_x_18965:
[----:B------:R-:W-:Y:S05]  /*49270*/  BSYNC B1 ;  /* 0x0000000000017941 */ /* 0x000fea0003800000 */
.L_x_18963:
        /* <DEDUP_REMOVED lines=9> */
.L_x_18967:
[----:B------:R-:W-:Y:S01]  /*49310*/  IMAD.MOV.U32 R58, RZ, RZ, R61 ;  /* 0x000000ffff3a7224 */ /* 0x000fe200078e003d */
[----:B------:R-:W-:Y:S01]  /*49320*/  MOV R61, R22 ;  /* 0x00000016003d7202 */ /* 0x000fe20000000f00 */
[----:B------:R-:W-:Y:S02]  /*49330*/  IMAD.MOV.U32 R30, RZ, RZ, R57 ;  /* 0x000000ffff1e7224 */ /* 0x000fe400078e0039 */
[----:B------:R-:W-:-:S07]  /*49340*/  IMAD.MOV.U32 R57, RZ, RZ, R6 ;  /* 0x000000ffff397224 */ /* 0x000fce00078e0006 */
.L_x_18968:
[----:B------:R-:W-:Y:S05]  /*49350*/  BSYNC B1 ;  /* 0x0000000000017941 */ /* 0x000fea0003800000 */
.L_x_18966:
        /* <DEDUP_REMOVED lines=9> */
.L_x_18970:
[----:B------:R-:W-:Y:S01]  /*493f0*/  IMAD.MOV.U32 R23, RZ, RZ, R58 ;  /* 0x000000ffff177224 */ /* 0x000fe200078e003a */
[----:B------:R-:W-:Y:S01]  /*49400*/  MOV R58, R21 ;  /* 0x00000015003a7202 */ /* 0x000fe20000000f00 */
[----:B------:R-:W-:Y:S02]  /*49410*/  IMAD.MOV.U32 R7, RZ, RZ, R30 ;  /* 0x000000ffff077224 */ /* 0x000fe400078e001e */
[----:B------:R-:W-:-:S07]  /*49420*/  IMAD.MOV.U32 R30, RZ, RZ, R5 ;  /* 0x000000ffff1e7224 */ /* 0x000fce00078e0005 */
.L_x_18971:
[----:B------:R-:W-:Y:S05]  /*49430*/  BSYNC B1 ;  /* 0x0000000000017941 */ /* 0x000fea0003800000 */
.L_x_18969:
        /* <DEDUP_REMOVED lines=9> */
.L_x_18973:
[----:B------:R-:W-:Y:S01]  /*494d0*/  IMAD.MOV.U32 R22, RZ, RZ, R23 ;  /* 0x000000ffff167224 */ /* 0x000fe200078e0017 */
[----:B------:R-:W-:Y:S01]  /*494e0*/  MOV R23, R20 ;  /* 0x0000001400177202 */ /* 0x000fe20000000f00 */
[----:B------:R-:W-:Y:S02]  /*494f0*/  IMAD.MOV.U32 R6, RZ, RZ, R7 ;  /* 0x000000ffff067224 */ /* 0x000fe400078e0007 */
[----:B------:R-:W-:-:S07]  /*49500*/  IMAD.MOV.U32 R7, RZ, RZ, R4 ;  /* 0x000000ffff077224 */ /* 0x000fce00078e0004 */
.L_x_18974:
[----:B------:R-:W-:Y:S05]  /*49510*/  BSYNC B1 ;  /* 0x0000000000017941 */ /* 0x000fea0003800000 */
.L_x_18972:
        /* <DEDUP_REMOVED lines=9> */
.L_x_18976:
[----:B------:R-:W-:Y:S01]  /*495b0*/  IMAD.MOV.U32 R21, RZ, RZ, R22 ;  /* 0x000000ffff157224 */ /* 0x000fe200078e0016 */
[----:B------:R-:W-:Y:S01]  /*495c0*/  MOV R22, R27 ;  /* 0x0000001b00167202 */ /* 0x000fe20000000f00 */
[----:B------:R-:W-:Y:S02]  /*495d0*/  IMAD.MOV.U32 R5, RZ, RZ, R6 ;  /* 0x000000ffff057224 */ /* 0x000fe400078e0006 */
[----:B------:R-:W-:-:S07]  /*495e0*/  IMAD.MOV.U32 R6, RZ, RZ, R11 ;  /* 0x000000ffff067224 */ /* 0x000fce00078e000b */
.L_x_18977:
[----:B------:R-:W-:Y:S05]  /*495f0*/  BSYNC B1 ;  /* 0x0000000000017941 */ /* 0x000fea0003800000 */
.L_x_18975:
        /* <DEDUP_REMOVED lines=9> */
.L_x_18979:
[----:B------:R-:W-:Y:S01]  /*49690*/  IMAD.MOV.U32 R20, RZ, RZ, R21 ;  /* 0x000000ffff147224 */ /* 0x000fe200078e0015 */
[----:B------:R-:W-:Y:S01]  /*496a0*/  MOV R21, R26 ;  /* 0x0000001a00157202 */ /* 0x000fe20000000f00 */
[----:B------:R-:W-:Y:S02]  /*496b0*/  IMAD.MOV.U32 R4, RZ, RZ, R5 ;  /* 0x000000ffff047224 */ /* 0x000fe400078e0005 */
[----:B------:R-:W-:-:S07]  /*496c0*/  IMAD.MOV.U32 R5, RZ, RZ, R10 ;  /* 0x000000ffff057224 */ /* 0x000fce00078e000a */
.L_x_18980:
[----:B------:R-:W-:Y:S05]  /*496d0*/  BSYNC B1 ;  /* 0x0000000000017941 */ /* 0x000fea0003800000 */
.L_x_18978:
        /* <DEDUP_REMOVED lines=9> */
.L_x_18982:
[----:B------:R-:W-:Y:S01]  /*49770*/  IMAD.MOV.U32 R27, RZ, RZ, R20 ;  /* 0x000000ffff1b7224 */ /* 0x000fe200078e0014 */
[----:B------:R-:W-:Y:S01]  /*49780*/  MOV R20, R25 ;  /* 0x0000001900147202 */ /* 0x000fe20000000f00 */
[----:B------:R-:W-:Y:S02]  /*49790*/  IMAD.MOV.U32 R11, RZ, RZ, R4 ;  /* 0x000000ffff0b7224 */ /* 0x000fe400078e0004 */
[----:B------:R-:W-:-:S07]  /*497a0*/  IMAD.MOV.U32 R4, RZ, RZ, R9 ;  /* 0x000000ffff047224 */ /* 0x000fce00078e0009 */
.L_x_18983:
[----:B------:R-:W-:Y:S05]  /*497b0*/  BSYNC B1 ;  /* 0x0000000000017941 */ /* 0x000fea0003800000 */
.L_x_18981:
        /* <DEDUP_REMOVED lines=9> */
.L_x_18985:
[----:B------:R-:W-:Y:S01]  /*49850*/  IMAD.MOV.U32 R9, RZ, RZ, R27 ;  /* 0x000000ffff097224 */ /* 0x000fe200078e001b */
[----:B------:R-:W-:Y:S01]  /*49860*/  MOV R27, R24 ;  /* 0x00000018001b7202 */ /* 0x000fe20000000f00 */
[----:B------:R-:W-:Y:S02]  /*49870*/  IMAD.MOV.U32 R10, RZ, RZ, R11 ;  /* 0x000000ffff0a7224 */ /* 0x000fe400078e000b */
[----:B------:R-:W-:-:S07]  /*49880*/  IMAD.MOV.U32 R11, RZ, RZ, R8 ;  /* 0x000000ffff0b7224 */ /* 0x000fce00078e0008 */
.L_x_18986:
[----:B------:R-:W-:Y:S05]  /*49890*/  BSYNC B1 ;  /* 0x0000000000017941 */ /* 0x000fea0003800000 */
.L_x_18984:
        /* <DEDUP_REMOVED lines=9> */
.L_x_18988:
[----:B------:R-:W-:Y:S01]  /*49930*/  IMAD.MOV.U32 R24, RZ, RZ, R9 ;  /* 0x000000ffff187224 */ /* 0x000fe200078e0009 */
[----:B------:R-:W-:Y:S01]  /*49940*/  MOV R9, R14 ;  /* 0x0000000e00097202 */ /* 0x000fe20000000f00 */
[----:B------:R-:W-:Y:S02]  /*49950*/  IMAD.MOV.U32 R8, RZ, RZ, R10 ;  /* 0x000000ffff087224 */ /* 0x000fe400078e000a */
[----:B------:R-:W-:-:S07]  /*49960*/  IMAD.MOV.U32 R10, RZ, RZ, R15 ;  /* 0x000000ffff0a7224 */ /* 0x000fce00078e000f */
.L_x_18989:
[----:B------:R-:W-:Y:S05]  /*49970*/  BSYNC B1 ;  /* 0x0000000000017941 */ /* 0x000fea0003800000 */
.L_x_18987:
        /* <DEDUP_REMOVED lines=9> */
.L_x_18991:
[----:B------:R-:W-:Y:S01]  /*49a10*/  IMAD.MOV.U32 R15, RZ, RZ, R24 ;  /* 0x000000ffff0f7224 */ /* 0x000fe200078e0018 */
[----:B------:R-:W-:Y:S01]  /*49a20*/  MOV R24, R29 ;  /* 0x0000001d00187202 */ /* 0x000fe20000000f00 */
[----:B------:R-:W-:Y:S02]  /*49a30*/  IMAD.MOV.U32 R14, RZ, RZ, R8 ;  /* 0x000000ffff0e7224 */ /* 0x000fe400078e0008 */
[----:B------:R-:W-:-:S07]  /*49a40*/  IMAD.MOV.U32 R8, RZ, RZ, R13 ;  /* 0x000000ffff087224 */ /* 0x000fce00078e000d */
.L_x_18992:
[----:B------:R-:W-:Y:S05]  /*49a50*/  BSYNC B1 ;  /* 0x0000000000017941 */ /* 0x000fea0003800000 */
.L_x_18990:
        /* <DEDUP_REMOVED lines=9> */
.L_x_18994:
[----:B------:R-:W-:Y:S01]  /*49af0*/  IMAD.MOV.U32 R25, RZ, RZ, R15 ;  /* 0x000000ffff197224 */ /* 0x000fe200078e000f */
[----:B------:R-:W-:Y:S01]  /*49b00*/  MOV R15, R12 ;  /* 0x0000000c000f7202 */ /* 0x000fe20000000f00 */
[----:B------:R-:W-:Y:S02]  /*49b10*/  IMAD.MOV.U32 R13, RZ, RZ, R14 ;  /* 0x000000ffff0d7224 */ /* 0x000fe400078e000e */
[----:B------:R-:W-:-:S07]  /*49b20*/  IMAD.MOV.U32 R14, RZ, RZ, R3 ;  /* 0x000000ffff0e7224 */ /* 0x000fce00078e0003 */
.L_x_18995:
[----:B------:R-:W-:Y:S05]  /*49b30*/  BSYNC B1 ;  /* 0x0000000000017941 */ /* 0x000fea0003800000 */
.L_x_18993:
        /* <DEDUP_REMOVED lines=16> */
.L_x_18997:
[----:B------:R-:W-:Y:S01]  /*49c40*/  MOV R29, R16 ;  /* 0x00000010001d7202 */ /* 0x000fe20000000f00 */
[----:B------:R-:W-:Y:S02]  /*49c50*/  IMAD.MOV.U32 R3, RZ, RZ, R64 ;  /* 0x000000ffff037224 */ /* 0x000fe400078e0040 */
[----:B------:R-:W-:Y:S02]  /*49c60*/  IMAD.MOV.U32 R64, RZ, RZ, R31 ;  /* 0x000000ffff407224 */ /* 0x000fe400078e001f */
[----:B------:R-:W-:-:S07]  /*49c70*/  IMAD.MOV.U32 R16, RZ, RZ, R59 ;  /* 0x000000ffff107224 */ /* 0x000fce00078e003b */
.L_x_18998:
[----:B------:R-:W-:Y:S05]  /*49c80*/  BSYNC B1 ;  /* 0x0000000000017941 */ /* 0x000fea0003800000 */
.L_x_18996:
        /* <DEDUP_REMOVED lines=9> */
.L_x_19000:
[----:B------:R-:W-:Y:S01]  /*49d20*/  MOV R26, R29 ;  /* 0x0000001d001a7202 */ /* 0x000fe20000000f00 */
[----:B------:R-:W-:Y:S02]  /*49d30*/  IMAD.MOV.U32 R12, RZ, RZ, R3 ;  /* 0x000000ffff0c7224 */ /* 0x000fe400078e0003 */
[----:B------:R-:W-:Y:S02]  /*49d40*/  IMAD.MOV.U32 R29, RZ, RZ, R18 ;  /* 0x000000ffff1d7224 */ /* 0x000fe400078e0012 */
[----:B------:R-:W-:-:S07]  /*49d50*/  IMAD.MOV.U32 R3, RZ, RZ, R2 ;  /* 0x000000ffff037224 */ /* 0x000fce00078e0002 */
.L_x_19001:
[----:B------:R-:W-:Y:S05]  /*49d60*/  BSYNC B1 ;  /* 0x0000000000017941 */ /* 0x000fea0003800000 */
.L_x_18999:
        /* <DEDUP_REMOVED lines=9> */
.L_x_19003:
[----:B------:R-:W-:Y:S01]  /*49e00*/  MOV R59, R26 ;  /* 0x0000001a003b7202 */ /* 0x000fe20000000f00 */
[----:B------:R-:W-:Y:S02]  /*49e10*/  IMAD.MOV.U32 R31, RZ, RZ, R12 ;  /* 0x000000ffff1f7224 */ /* 0x000fe400078e000c */
[----:B------:R-:W-:Y:S02]  /*49e20*/  IMAD.MOV.U32 R26, RZ, RZ, R19 ;  /* 0x000000ffff1a7224 */ /* 0x000fe400078e0013 */
[----:B------:R-:W-:-:S07]  /*49e30*/  IMAD.MOV.U32 R12, RZ, RZ, R17 ;  /* 0x000000ffff0c7224 */ /* 0x000fce00078e0011 */
.L_x_19004:
[----:B------:R-:W-:Y:S05]  /*49e40*/  BSYNC B1 ;  /* 0x0000000000017941 */ /* 0x000fea0003800000 */
.L_x_19002:
        /* <DEDUP_REMOVED lines=9> */
.L_x_19006:
[----:B------:R-:W-:Y:S01]  /*49ee0*/  MOV R18, R59 ;  /* 0x0000003b00127202 */ /* 0x000fe20000000f00 */
[----:B------:R-:W-:Y:S02]  /*49ef0*/  IMAD.MOV.U32 R2, RZ, RZ, R31 ;  /* 0x000000ffff027224 */ /* 0x000fe400078e001f */
[----:B------:R-:W-:Y:S02]  /*49f00*/  IMAD.MOV.U32 R59, RZ, RZ, R28 ;  /* 0x000000ffff3b7224 */ /* 0x000fe400078e001c */
[----:B------:R-:W-:-:S07]  /*49f10*/  IMAD.MOV.U32 R31, RZ, RZ, R0 ;  /* 0x000000ffff1f7224 */ /* 0x000fce00078e0000 */
.L_x_19007:
[----:B------:R-:W-:Y:S05]  /*49f20*/  BSYNC B1 ;  /* 0x0000000000017941 */ /* 0x000fea0003800000 */
.L_x_19005:
        /* <DEDUP_REMOVED lines=9> */
.L_x_19009:
[----:B------:R-:W-:Y:S01]  /*49fc0*/  MOV R19, R18 ;  /* 0x0000001200137202 */ /* 0x000fe20000000f00 */
[----:B------:R-:W-:Y:S02]  /*49fd0*/  IMAD.MOV.U32 R17, RZ, RZ, R2 ;  /* 0x000000ffff117224 */ /* 0x000fe400078e0002 */
[----:B------:R-:W-:Y:S02]  /*49fe0*/  IMAD.MOV.U32 R18, RZ, RZ, R61 ;  /* 0x000000ffff127224 */ /* 0x000fe400078e003d */
[----:B------:R-:W-:-:S07]  /*49ff0*/  IMAD.MOV.U32 R2, RZ, RZ, R57 ;  /* 0x000000ffff027224 */ /* 0x000fce00078e0039 */
.L_x_19010:
[----:B------:R-:W-:Y:S05]  /*4a000*/  BSYNC B1 ;  /* 0x0000000000017941 */ /* 0x000fea0003800000 */
.L_x_19008:
        /* <DEDUP_REMOVED lines=9> */
.L_x_19012:
[----:B------:R-:W-:Y:S01]  /*4a0a0*/  MOV R28, R19 ;  /* 0x00000013001c7202 */ /* 0x000fe20000000f00 */
[----:B------:R-:W-:Y:S02]  /*4a0b0*/  IMAD.MOV.U32 R0, RZ, RZ, R17 ;  /* 0x000000ffff007224 */ /* 0x000fe400078e0011 */
[----:B------:R-:W-:Y:S02]  /*4a0c0*/  IMAD.MOV.U32 R19, RZ, RZ, R58 ;  /* 0x000000ffff137224 */ /* 0x000fe400078e003a */
[----:B------:R-:W-:-:S07]  /*4a0d0*/  IMAD.MOV.U32 R17, RZ, RZ, R30 ;  /* 0x000000ffff117224 */ /* 0x000fce00078e001e */
.L_x_19013:
[----:B------:R-:W-:Y:S05]  /*4a0e0*/  BSYNC B1 ;  /* 0x0000000000017941 */ /* 0x000fea0003800000 */
.L_x_19011:
        /* <DEDUP_REMOVED lines=9> */
.L_x_19015:
[----:B------:R-:W-:Y:S01]  /*4a180*/  MOV R61, R28 ;  /* 0x0000001c003d7202 */ /* 0x000fe20000000f00 */
[----:B------:R-:W-:Y:S02]  /*4a190*/  IMAD.MOV.U32 R57, RZ, RZ, R0 ;  /* 0x000000ffff397224 */ /* 0x000fe400078e0000 */
[----:B------:R-:W-:Y:S02]  /*4a1a0*/  IMAD.MOV.U32 R28, RZ, RZ, R23 ;  /* 0x000000ffff1c7224 */ /* 0x000fe400078e0017 */
[----:B------:R-:W-:-:S07]  /*4a1b0*/  IMAD.MOV.U32 R0, RZ, RZ, R7 ;  /* 0x000000ffff007224 */ /* 0x000fce00078e0007 */
.L_x_19016:
[----:B------:R-:W-:Y:S05]  /*4a1c0*/  BSYNC B1 ;  /* 0x0000000000017941 */ /* 0x000fea0003800000 */
.L_x_19014:
        /* <DEDUP_REMOVED lines=9> */
.L_x_19018:
[----:B------:R-:W-:Y:S01]  /*4a260*/  MOV R40, R61 ;  /* 0x0000003d00287202 */ /* 0x000fe20000000f00 */
[----:B------:R-:W-:Y:S02]  /*4a270*/  IMAD.MOV.U32 R30, RZ, RZ, R57 ;  /* 0x000000ffff1e7224 */ /* 0x000fe400078e0039 */
[----:B------:R-:W-:Y:S02]  /*4a280*/  IMAD.MOV.U32 R61, RZ, RZ, R22 ;  /* 0x000000ffff3d7224 */ /* 0x000fe400078e0016 */
[----:B------:R-:W-:-:S07]  /*4a290*/  IMAD.MOV.U32 R57, RZ, RZ, R6 ;  /* 0x000000ffff397224 */ /* 0x000fce00078e0006 */
.L_x_19019:
[----:B------:R-:W-:Y:S05]  /*4a2a0*/  BSYNC B1 ;  /* 0x0000000000017941 */ /* 0x000fea0003800000 */
.L_x_19017:
        /* <DEDUP_REMOVED lines=9> */
.L_x_19021:
[----:B------:R-:W-:Y:S01]  /*4a340*/  MOV R23, R40 ;  /* 0x0000002800177202 */ /* 0x000fe20000000f00 */
[----:B------:R-:W-:Y:S02]  /*4a350*/  IMAD.MOV.U32 R7, RZ, RZ, R30 ;  /* 0x000000ffff077224 */ /* 0x000fe400078e001e */
[----:B------:R-:W-:Y:S02]  /*4a360*/  IMAD.MOV.U32 R40, RZ, RZ, R21 ;  /* 0x000000ffff287224 */ /* 0x000fe400078e0015 */
[----:B------:R-:W-:-:S07]  /*4a370*/  IMAD.MOV.U32 R30, RZ, RZ, R5 ;  /* 0x000000ffff1e7224 */ /* 0x000fce00078e0005 */
.L_x_19022:
[----:B------:R-:W-:Y:S05]  /*4a380*/  BSYNC B1 ;  /* 0x0000000000017941 */ /* 0x000fea0003800000 */
.L_x_19020:
        /* <DEDUP_REMOVED lines=9> */
.L_x_19024:
[----:B------:R-:W-:Y:S01]  /*4a420*/  MOV R22, R23 ;  /* 0x0000001700167202 */ /* 0x000fe20000000f00 */
[----:B------:R-:W-:Y:S02]  /*4a430*/  IMAD.MOV.U32 R6, RZ, RZ, R7 ;  /* 0x000000ffff067224 */ /* 0x000fe400078e0007 */
[----:B------:R-:W-:Y:S02]  /*4a440*/  IMAD.MOV.U32 R23, RZ, RZ, R20 ;  /* 0x000000ffff177224 */ /* 0x000fe400078e0014 */
[----:B------:R-:W-:-:S07]  /*4a450*/  IMAD.MOV.U32 R7, RZ, RZ, R4 ;  /* 0x000000ffff077224 */ /* 0x000fce00078e0004 */
.L_x_19025:
[----:B------:R-:W-:Y:S05]  /*4a460*/  BSYNC B1 ;  /* 0x0000000000017941 */ /* 0x000fea0003800000 */
.L_x_19023:
        /* <DEDUP_REMOVED lines=9> */
.L_x_19027:
[----:B------:R-:W-:Y:S01]  /*4a500*/  MOV R4, R22 ;  /* 0x0000001600047202 */ /* 0x000fe20000000f00 */
[----:B------:R-:W-:Y:S02]  /*4a510*/  IMAD.MOV.U32 R5, RZ, RZ, R6 ;  /* 0x000000ffff057224 */ /* 0x000fe400078e0006 */
[----:B------:R-:W-:Y:S02]  /*4a520*/  IMAD.MOV.U32 R22, RZ, RZ, R27 ;  /* 0x000000ffff167224 */ /* 0x000fe400078e001b */
[----:B------:R-:W-:-:S07]  /*4a530*/  IMAD.MOV.U32 R6, RZ, RZ, R11 ;  /* 0x000000ffff067224 */ /* 0x000fce00078e000b */
.L_x_19028:
[----:B------:R-:W-:Y:S05]  /*4a540*/  BSYNC B1 ;  /* 0x0000000000017941 */ /* 0x000fea0003800000 */
.L_x_19026:
        /* <DEDUP_REMOVED lines=9> */
.L_x_19030:
[----:B------:R-:W-:Y:S01]  /*4a5e0*/  MOV R21, R4 ;  /* 0x0000000400157202 */ /* 0x000fe20000000f00 */
[----:B------:R-:W-:Y:S02]  /*4a5f0*/  IMAD.MOV.U32 R11, RZ, RZ, R5 ;  /* 0x000000ffff0b7224 */ /* 0x000fe400078e0005 */
[----:B------:R-:W-:Y:S02]  /*4a600*/  IMAD.MOV.U32 R4, RZ, RZ, R9 ;  /* 0x000000ffff047224 */ /* 0x000fe400078e0009 */
[----:B------:R-:W-:-:S07]  /*4a610*/  IMAD.MOV.U32 R5, RZ, RZ, R10 ;  /* 0x000000ffff057224 */ /* 0x000fce00078e000a */
.L_x_19031:
[----:B------:R-:W-:Y:S05]  /*4a620*/  BSYNC B1 ;  /* 0x0000000000017941 */ /* 0x000fea0003800000 */
.L_x_19029:
        /* <DEDUP_REMOVED lines=9> */
.L_x_19033:
[----:B------:R-:W-:Y:S01]  /*4a6c0*/  MOV R10, R21 ;  /* 0x00000015000a7202 */ /* 0x000fe20000000f00 */
[----:B------:R-:W-:Y:S02]  /*4a6d0*/  IMAD.MOV.U32 R9, RZ, RZ, R11 ;  /* 0x000000ffff097224 */ /* 0x000fe400078e000b */
[----:B------:R-:W-:Y:S02]  /*4a6e0*/  IMAD.MOV.U32 R21, RZ, RZ, R24 ;  /* 0x000000ffff157224 */ /* 0x000fe400078e0018 */
[----:B------:R-:W-:-:S07]  /*4a6f0*/  IMAD.MOV.U32 R11, RZ, RZ, R8 ;  /* 0x000000ffff0b7224 */ /* 0x000fce00078e0008 */
.L_x_19034:
[----:B------:R-:W-:Y:S05]  /*4a700*/  BSYNC B1 ;  /* 0x0000000000017941 */ /* 0x000fea0003800000 */
.L_x_19032:
        /* <DEDUP_REMOVED lines=9> */
.L_x_19036:
[----:B------:R-:W-:Y:S01]  /*4a7a0*/  MOV R20, R10 ;  /* 0x0000000a00147202 */ /* 0x000fe20000000f00 */
[----:B------:R-:W-:Y:S02]  /*4a7b0*/  IMAD.MOV.U32 R8, RZ, RZ, R9 ;  /* 0x000000ffff087224 */ /* 0x000fe400078e0009 */
[----:B------:R-:W-:Y:S02]  /*4a7c0*/  IMAD.MOV.U32 R10, RZ, RZ, R15 ;  /* 0x000000ffff0a7224 */ /* 0x000fe400078e000f */
[----:B------:R-:W-:-:S07]  /*4a7d0*/  IMAD.MOV.U32 R9, RZ, RZ, R14 ;  /* 0x000000ffff097224 */ /* 0x000fce00078e000e */
.L_x_19037:
[----:B------:R-:W-:Y:S05]  /*4a7e0*/  BSYNC B1 ;  /* 0x0000000000017941 */ /* 0x000fea0003800000 */
.L_x_19035:
        /* <DEDUP_REMOVED lines=9> */
.L_x_19039:
[----:B------:R-:W-:Y:S01]  /*4a880*/  MOV R15, R20 ;  /* 0x00000014000f7202 */ /* 0x000fe20000000f00 */
[----:B------:R-:W-:Y:S02]  /*4a890*/  IMAD.MOV.U32 R14, RZ, RZ, R8 ;  /* 0x000000ffff0e7224 */ /* 0x000fe400078e0008 */
[----:B------:R-:W-:Y:S02]  /*4a8a0*/  IMAD.MOV.U32 R20, RZ, RZ, R25 ;  /* 0x000000ffff147224 */ /* 0x000fe400078e0019 */
[----:B------:R-:W-:-:S07]  /*4a8b0*/  IMAD.MOV.U32 R8, RZ, RZ, R13 ;  /* 0x000000ffff087224 */ /* 0x000fce00078e000d */
.L_x_19040:
[----:B------:R-:W-:Y:S05]  /*4a8c0*/  BSYNC B1 ;  /* 0x0000000000017941 */ /* 0x000fea0003800000 */
.L_x_19038:
        /* <DEDUP_REMOVED lines=16> */
.L_x_19042:
[----:B------:R-:W-:Y:S02]  /*4a9d0*/  IMAD.MOV.U32 R25, RZ, RZ, R16 ;  /* 0x000000ffff197224 */ /* 0x000fe400078e0010 */
[----:B------:R-:W-:Y:S02]  /*4a9e0*/  IMAD.MOV.U32 R13, RZ, RZ, R64 ;  /* 0x000000ffff0d7224 */ /* 0x000fe400078e0040 */
[----:B------:R-:W-:Y:S02]  /*4a9f0*/  IMAD.MOV.U32 R64, RZ, RZ, R3 ;  /* 0x000000ffff407224 */ /* 0x000fe400078e0003 */
[----:B------:R-:W-:-:S07]  /*4aa00*/  IMAD.MOV.U32 R16, RZ, RZ, R29 ;  /* 0x000000ffff107224 */ /* 0x000fce00078e001d */
.L_x_19043:
[----:B------:R-:W-:Y:S05]  /*4aa10*/  BSYNC B1 ;  /* 0x0000000000017941 */ /* 0x000fea0003800000 */
.L_x_19041:
        /* <DEDUP_REMOVED lines=9> */
.L_x_19045:
[----:B------:R-:W-:Y:S02]  /*4aab0*/  IMAD.MOV.U32 R52, RZ, RZ, R25 ;  /* 0x000000ffff347224 */ /* 0x000fe400078e0019 */
[----:B------:R-:W-:Y:S02]  /*4aac0*/  IMAD.MOV.U32 R24, RZ, RZ, R13 ;  /* 0x000000ffff187224 */ /* 0x000fe400078e000d */
[----:B------:R-:W-:Y:S02]  /*4aad0*/  IMAD.MOV.U32 R25, RZ, RZ, R26 ;  /* 0x000000ffff197224 */ /* 0x000fe400078e001a */
[----:B------:R-:W-:-:S07]  /*4aae0*/  IMAD.MOV.U32 R13, RZ, RZ, R12 ;  /* 0x000000ffff0d7224 */ /* 0x000fce00078e000c */
.L_x_19046:
[----:B------:R-:W-:Y:S05]  /*4aaf0*/  BSYNC B1 ;  /* 0x0000000000017941 */ /* 0x000fea0003800000 */
.L_x_19044:
        /* <DEDUP_REMOVED lines=9> */
.L_x_19048:
[----:B------:R-:W-:Y:S02]  /*4ab90*/  IMAD.MOV.U32 R27, RZ, RZ, R52 ;  /* 0x000000ffff1b7224 */ /* 0x000fe400078e0034 */
[----:B------:R-:W-:Y:S02]  /*4aba0*/  IMAD.MOV.U32 R3, RZ, RZ, R24 ;  /* 0x000000ffff037224 */ /* 0x000fe400078e0018 */
[----:B------:R-:W-:Y:S02]  /*4abb0*/  IMAD.MOV.U32 R52, RZ, RZ, R59 ;  /* 0x000000ffff347224 */ /* 0x000fe400078e003b */
[----:B------:R-:W-:-:S07]  /*4abc0*/  IMAD.MOV.U32 R24, RZ, RZ, R31 ;  /* 0x000000ffff187224 */ /* 0x000fce00078e001f */
.L_x_19049:
[----:B------:R-:W-:Y:S05]  /*4abd0*/  BSYNC B1 ;  /* 0x0000000000017941 */ /* 0x000fea0003800000 */
.L_x_19047:
        /* <DEDUP_REMOVED lines=9> */
.L_x_19051:
[----:B------:R-:W-:Y:S02]  /*4ac70*/  IMAD.MOV.U32 R26, RZ, RZ, R27 ;  /* 0x000000ffff1a7224 */ /* 0x000fe400078e001b */
[----:B------:R-:W-:Y:S02]  /*4ac80*/  IMAD.MOV.U32 R12, RZ, RZ, R3 ;  /* 0x000000ffff0c7224 */ /* 0x000fe400078e0003 */
[----:B------:R-:W-:Y:S02]  /*4ac90*/  IMAD.MOV.U32 R27, RZ, RZ, R18 ;  /* 0x000000ffff1b7224 */ /* 0x000fe400078e0012 */
[----:B------:R-:W-:-:S07]  /*4aca0*/  IMAD.MOV.U32 R3, RZ, RZ, R2 ;  /* 0x000000ffff037224 */ /* 0x000fce00078e0002 */
.L_x_19052:
[----:B------:R-:W-:Y:S05]  /*4acb0*/  BSYNC B1 ;  /* 0x0000000000017941 */ /* 0x000fea0003800000 */
.L_x_19050:
        /* <DEDUP_REMOVED lines=9> */
.L_x_19054:
[----:B------:R-:W-:Y:S02]  /*4ad50*/  IMAD.MOV.U32 R31, RZ, RZ, R26 ;  /* 0x000000ffff1f7224 */ /* 0x000fe400078e001a */
[----:B------:R-:W-:Y:S02]  /*4ad60*/  IMAD.MOV.U32 R29, RZ, RZ, R12 ;  /* 0x000000ffff1d7224 */ /* 0x000fe400078e000c */
[----:B------:R-:W-:Y:S02]  /*4ad70*/  IMAD.MOV.U32 R26, RZ, RZ, R19 ;  /* 0x000000ffff1a7224 */ /* 0x000fe400078e0013 */
[----:B------:R-:W-:-:S07]  /*4ad80*/  IMAD.MOV.U32 R12, RZ, RZ, R17 ;  /* 0x000000ffff0c7224 */ /* 0x000fce00078e0011 */
.L_x_19055:
[----:B------:R-:W-:Y:S05]  /*4ad90*/  BSYNC B1 ;  /* 0x0000000000017941 */ /* 0x000fea0003800000 */
.L_x_19053:
        /* <DEDUP_REMOVED lines=9> */
.L_x_19057:
[----:B------:R-:W-:Y:S02]  /*4ae30*/  IMAD.MOV.U32 R18, RZ, RZ, R31 ;  /* 0x000000ffff127224 */ /* 0x000fe400078e001f */
[----:B------:R-:W-:Y:S02]  /*4ae40*/  IMAD.MOV.U32 R2, RZ, RZ, R29 ;  /* 0x000000ffff027224 */ /* 0x000fe400078e001d */
[----:B------:R-:W-:Y:S02]  /*4ae50*/  IMAD.MOV.U32 R31, RZ, RZ, R28 ;  /* 0x000000ffff1f7224 */ /* 0x000fe400078e001c */
[----:B------:R-:W-:-:S07]  /*4ae60*/  IMAD.MOV.U32 R29, RZ, RZ, R0 ;  /* 0x000000ffff1d7224 */ /* 0x000fce00078e0000 */
.L_x_19058:
[----:B------:R-:W-:Y:S05]  /*4ae70*/  BSYNC B1 ;  /* 0x0000000000017941 */ /* 0x000fea0003800000 */
.L_x_19056:
        /* <DEDUP_REMOVED lines=9> */
.L_x_19060:
[----:B------:R-:W-:Y:S02]  /*4af10*/  IMAD.MOV.U32 R19, RZ, RZ, R18 ;  /* 0x000000ffff137224 */ /* 0x000fe400078e0012 */
[----:B------:R-:W-:Y:S02]  /*4af20*/  IMAD.MOV.U32 R17, RZ, RZ, R2 ;  /* 0x000000ffff117224 */ /* 0x000fe400078e0002 */
[----:B------:R-:W-:Y:S02]  /*4af30*/  IMAD.MOV.U32 R18, RZ, RZ, R61 ;  /* 0x000000ffff127224 */ /* 0x000fe400078e003d */
[----:B------:R-:W-:-:S07]  /*4af40*/  IMAD.MOV.U32 R2, RZ, RZ, R57 ;  /* 0x000000ffff027224 */ /* 0x000fce00078e0039 */
.L_x_19061:
[----:B------:R-:W-:Y:S05]  /*4af50*/  BSYNC B1 ;  /* 0x0000000000017941 */ /* 0x000fea0003800000 */
.L_x_19059:
        /* <DEDUP_REMOVED lines=9> */
.L_x_19063:
[----:B------:R-:W-:Y:S02]  /*4aff0*/  IMAD.MOV.U32 R28, RZ, RZ, R19 ;  /* 0x000000ffff1c7224 */ /* 0x000fe400078e0013 */
[----:B------:R-:W-:Y:S02]  /*4b000*/  IMAD.MOV.U32 R0, RZ, RZ, R17 ;  /* 0x000000ffff007224 */ /* 0x000fe400078e0011 */
[----:B------:R-:W-:Y:S02]  /*4b010*/  IMAD.MOV.U32 R19, RZ, RZ, R40 ;  /* 0x000000ffff137224 */ /* 0x000fe400078e0028 */
[----:B------:R-:W-:-:S07]  /*4b020*/  IMAD.MOV.U32 R17, RZ, RZ, R30 ;  /* 0x000000ffff117224 */ /* 0x000fce00078e001e */
.L_x_19064:
[----:B------:R-:W-:Y:S05]  /*4b030*/  BSYNC B1 ;  /* 0x0000000000017941 */ /* 0x000fea0003800000 */
.L_x_19062:
        /* <DEDUP_REMOVED lines=9> */
.L_x_19066:
[----:B------:R-:W-:Y:S02]  /*4b0d0*/  IMAD.MOV.U32 R53, RZ, RZ, R28 ;  /* 0x000000ffff357224 */ /* 0x000fe400078e001c */
[----:B------:R-:W-:Y:S02]  /*4b0e0*/  IMAD.MOV.U32 R41, RZ, RZ, R0 ;  /* 0x000000ffff297224 */ /* 0x000fe400078e0000 */
[----:B------:R-:W-:Y:S02]  /*4b0f0*/  IMAD.MOV.U32 R28, RZ, RZ, R23 ;  /* 0x000000ffff1c7224 */ /* 0x000fe400078e0017 */
[----:B------:R-:W-:-:S07]  /*4b100*/  IMAD.MOV.U32 R0, RZ, RZ, R7 ;  /* 0x000000ffff007224 */ /* 0x000fce00078e0007 */
.L_x_19067:
[----:B------:R-:W-:Y:S05]  /*4b110*/  BSYNC B1 ;  /* 0x0000000000017941 */ /* 0x000fea0003800000 */
.L_x_19065:
        /* <DEDUP_REMOVED lines=9> */
.L_x_19069:
[----:B------:R-:W-:Y:S02]  /*4b1b0*/  IMAD.MOV.U32 R7, RZ, RZ, R53 ;  /* 0x000000ffff077224 */ /* 0x000fe400078e0035 */
[----:B------:R-:W-:Y:S02]  /*4b1c0*/  IMAD.MOV.U32 R30, RZ, RZ, R41 ;  /* 0x000000ffff1e7224 */ /* 0x000fe400078e0029 */
[----:B------:R-:W-:Y:S02]  /*4b1d0*/  IMAD.MOV.U32 R53, RZ, RZ, R22 ;  /* 0x000000ffff357224 */ /* 0x000fe400078e0016 */
[----:B------:R-:W-:-:S07]  /*4b1e0*/  IMAD.MOV.U32 R41, RZ, RZ, R6 ;  /* 0x000000ffff297224 */ /* 0x000fce00078e0006 */
.L_x_19070:
[----:B------:R-:W-:Y:S05]  /*4b1f0*/  BSYNC B1 ;  /* 0x0000000000017941 */ /* 0x000fea0003800000 */
.L_x_19068:
        /* <DEDUP_REMOVED lines=9> */
.L_x_19072:
[----:B------:R-:W-:Y:S02]  /*4b290*/  IMAD.MOV.U32 R22, RZ, RZ, R7 ;  /* 0x000000ffff167224 */ /* 0x000fe400078e0007 */
[----:B------:R-:W-:Y:S02]  /*4b2a0*/  IMAD.MOV.U32 R6, RZ, RZ, R30 ;  /* 0x000000ffff067224 */ /* 0x000fe400078e001e */
[----:B------:R-:W-:Y:S02]  /*4b2b0*/  IMAD.MOV.U32 R7, RZ, RZ, R4 ;  /* 0x000000ffff077224 */ /* 0x000fe400078e0004 */
[----:B------:R-:W-:-:S07]  /*4b2c0*/  IMAD.MOV.U32 R30, RZ, RZ, R5 ;  /* 0x000000ffff1e7224 */ /* 0x000fce00078e0005 */
.L_x_19073:
[----:B------:R-:W-:Y:S05]  /*4b2d0*/  BSYNC B1 ;  /* 0x0000000000017941 */ /* 0x000fea0003800000 */
.L_x_19071:
        /* <DEDUP_REMOVED lines=9> */
.L_x_19075:
[----:B------:R-:W-:Y:S02]  /*4b370*/  IMAD.MOV.U32 R5, RZ, RZ, R22 ;  /* 0x000000ffff057224 */ /* 0x000fe400078e0016 */
[----:B------:R-:W-:Y:S02]  /*4b380*/  IMAD.MOV.U32 R4, RZ, RZ, R6 ;  /* 0x000000ffff047224 */ /* 0x000fe400078e0006 */
[----:B------:R-:W-:Y:S02]  /*4b390*/  IMAD.MOV.U32 R22, RZ, RZ, R21 ;  /* 0x000000ffff167224 */ /* 0x000fe400078e0015 */
[----:B------:R-:W-:-:S07]  /*4b3a0*/  IMAD.MOV.U32 R6, RZ, RZ, R11 ;  /* 0x000000ffff067224 */ /* 0x000fce00078e000b */
.L_x_19076:
[----:B------:R-:W-:Y:S05]  /*4b3b0*/  BSYNC B1 ;  /* 0x0000000000017941 */ /* 0x000fea0003800000 */
.L_x_19074:
        /* <DEDUP_REMOVED lines=9> */
.L_x_19078:
[----:B------:R-:W-:Y:S02]  /*4b450*/  IMAD.MOV.U32 R21, RZ, RZ, R5 ;  /* 0x000000ffff157224 */ /* 0x000fe400078e0005 */
[----:B------:R-:W-:Y:S02]  /*4b460*/  IMAD.MOV.U32 R11, RZ, RZ, R4 ;  /* 0x000000ffff0b7224 */ /* 0x000fe400078e0004 */
[----:B------:R-:W-:Y:S02]  /*4b470*/  IMAD.MOV.U32 R5, RZ, RZ, R10 ;  /* 0x000000ffff057224 */ /* 0x000fe400078e000a */
[----:B------:R-:W-:-:S07]  /*4b480*/  IMAD.MOV.U32 R4, RZ, RZ, R9 ;  /* 0x000000ffff047224 */ /* 0x000fce00078e0009 */
.L_x_19079:
[----:B------:R-:W-:Y:S05]  /*4b490*/  BSYNC B1 ;  /* 0x0000000000017941 */ /* 0x000fea0003800000 */
.L_x_19077:
        /* <DEDUP_REMOVED lines=9> */
.L_x_19081:
[----:B------:R-:W-:Y:S02]  /*4b530*/  IMAD.MOV.U32 R10, RZ, RZ, R21 ;  /* 0x000000ffff0a7224 */ /* 0x000fe400078e0015 */
[----:B------:R-:W-:Y:S02]  /*4b540*/  IMAD.MOV.U32 R9, RZ, RZ, R11 ;  /* 0x000000ffff097224 */ /* 0x000fe400078e000b */
[----:B------:R-:W-:Y:S02]  /*4b550*/  IMAD.MOV.U32 R21, RZ, RZ, R20 ;  /* 0x000000ffff157224 */ /* 0x000fe400078e0014 */
[----:B------:R-:W-:-:S07]  /*4b560*/  IMAD.MOV.U32 R11, RZ, RZ, R8 ;  /* 0x000000ffff0b7224 */ /* 0x000fce00078e0008 */
.L_x_19082:
[----:B------:R-:W-:Y:S05]  /*4b570*/  BSYNC B1 ;  /* 0x0000000000017941 */ /* 0x000fea0003800000 */
.L_x_19080:
        /* <DEDUP_REMOVED lines=9> */
.L_x_19084:
[----:B------:R-:W-:Y:S02]  /*4b610*/  IMAD.MOV.U32 R20, RZ, RZ, R10 ;  /* 0x000000ffff147224 */ /* 0x000fe400078e000a */
[----:B------:R-:W-:Y:S02]  /*4b620*/  IMAD.MOV.U32 R8, RZ, RZ, R9 ;  /* 0x000000ffff087224 */ /* 0x000fe400078e0009 */
[----:B------:R-:W-:Y:S02]  /*4b630*/  IMAD.MOV.U32 R10, RZ, RZ, R15 ;  /* 0x000000ffff0a7224 */ /* 0x000fe400078e000f */
[----:B------:R-:W-:-:S07]  /*4b640*/  IMAD.MOV.U32 R9, RZ, RZ, R14 ;  /* 0x000000ffff097224 */ /* 0x000fce00078e000e */
.L_x_19085:
[----:B------:R-:W-:Y:S05]  /*4b650*/  BSYNC B1 ;  /* 0x0000000000017941 */ /* 0x000fea0003800000 */
.L_x_19083:
        /* <DEDUP_REMOVED lines=16> */
.L_x_19087:
[----:B------:R-:W-:Y:S02]  /*4b760*/  IMAD.MOV.U32 R23, RZ, RZ, R16 ;  /* 0x000000ffff177224 */ /* 0x000fe400078e0010 */
[----:B------:R-:W-:Y:S01]  /*4b770*/  IMAD.MOV.U32 R15, RZ, RZ, R64 ;  /* 0x000000ffff0f7224 */ /* 0x000fe200078e0040 */
[----:B------:R-:W-:Y:S01]  /*4b780*/  MOV R64, R13 ;  /* 0x0000000d00407202 */ /* 0x000fe20000000f00 */
[----:B------:R-:W-:-:S07]  /*4b790*/  IMAD.MOV.U32 R16, RZ, RZ, R25 ;  /* 0x000000ffff107224 */ /* 0x000fce00078e0019 */
.L_x_19088:
[----:B------:R-:W-:Y:S05]  /*4b7a0*/  BSYNC B1 ;  /* 0x0000000000017941 */ /* 0x000fea0003800000 */
.L_x_19086:
        /* <DEDUP_REMOVED lines=9> */
.L_x_19090:
[----:B------:R-:W-:Y:S01]  /*4b840*/  IMAD.MOV.U32 R40, RZ, RZ, R23 ;  /* 0x000000ffff287224 */ /* 0x000fe200078e0017 */
[----:B------:R-:W-:Y:S01]  /*4b850*/  MOV R23, R52 ;  /* 0x0000003400177202 */ /* 0x000fe20000000f00 */
[----:B------:R-:W-:Y:S02]  /*4b860*/  IMAD.MOV.U32 R14, RZ, RZ, R15 ;  /* 0x000000ffff0e7224 */ /* 0x000fe400078e000f */
[----:B------:R-:W-:-:S07]  /*4b870*/  IMAD.MOV.U32 R15, RZ, RZ, R24 ;  /* 0x000000ffff0f7224 */ /* 0x000fce00078e0018 */
.L_x_19091:
[----:B------:R-:W-:Y:S05]  /*4b880*/  BSYNC B1 ;  /* 0x0000000000017941 */ /* 0x000fea0003800000 */
.L_x_19089:
        /* <DEDUP_REMOVED lines=9> */
.L_x_19093:
[----:B------:R-:W-:Y:S01]  /*4b920*/  IMAD.MOV.U32 R25, RZ, RZ, R40 ;  /* 0x000000ffff197224 */ /* 0x000fe200078e0028 */
[----:B------:R-:W-:Y:S01]  /*4b930*/  MOV R40, R27 ;  /* 0x0000001b00287202 */ /* 0x000fe20000000f00 */
[----:B------:R-:W-:Y:S02]  /*4b940*/  IMAD.MOV.U32 R13, RZ, RZ, R14 ;  /* 0x000000ffff0d7224 */ /* 0x000fe400078e000e */
[----:B------:R-:W-:-:S07]  /*4b950*/  IMAD.MOV.U32 R14, RZ, RZ, R3 ;  /* 0x000000ffff0e7224 */ /* 0x000fce00078e0003 */
.L_x_19094:
[----:B------:R-:W-:Y:S05]  /*4b960*/  BSYNC B1 ;  /* 0x0000000000017941 */ /* 0x000fea0003800000 */
.L_x_19092:
        /* <DEDUP_REMOVED lines=9> */
.L_x_19096:
[----:B------:R-:W-:Y:S01]  /*4ba00*/  IMAD.MOV.U32 R42, RZ, RZ, R25 ;  /* 0x000000ffff2a7224 */ /* 0x000fe200078e0019 */
[----:B------:R-:W-:Y:S01]  /*4ba10*/  MOV R25, R26 ;  /* 0x0000001a00197202 */ /* 0x000fe20000000f00 */
[----:B------:R-:W-:Y:S02]  /*4ba20*/  IMAD.MOV.U32 R24, RZ, RZ, R13 ;  /* 0x000000ffff187224 */ /* 0x000fe400078e000d */
[----:B------:R-:W-:-:S07]  /*4ba30*/  IMAD.MOV.U32 R13, RZ, RZ, R12 ;  /* 0x000000ffff0d7224 */ /* 0x000fce00078e000c */
.L_x_19097:
[----:B------:R-:W-:Y:S05]  /*4ba40*/  BSYNC B1 ;  /* 0x0000000000017941 */ /* 0x000fea0003800000 */
.L_x_19095:
        /* <DEDUP_REMOVED lines=9> */
.L_x_19099:
[----:B------:R-:W-:Y:S01]  /*4bae0*/  IMAD.MOV.U32 R27, RZ, RZ, R42 ;  /* 0x000000ffff1b7224 */ /* 0x000fe200078e002a */
[----:B------:R-:W-:Y:S01]  /*4baf0*/  MOV R42, R31 ;  /* 0x0000001f002a7202 */ /* 0x000fe20000000f00 */
[----:B------:R-:W-:Y:S02]  /*4bb00*/  IMAD.MOV.U32 R3, RZ, RZ, R24 ;  /* 0x000000ffff037224 */ /* 0x000fe400078e0018 */
[----:B------:R-:W-:-:S07]  /*4bb10*/  IMAD.MOV.U32 R24, RZ, RZ, R29 ;  /* 0x000000ffff187224 */ /* 0x000fce00078e001d */
.L_x_19100:
[----:B------:R-:W-:Y:S05]  /*4bb20*/  BSYNC B1 ;  /* 0x0000000000017941 */ /* 0x000fea0003800000 */
.L_x_19098:
        /* <DEDUP_REMOVED lines=9> */
.L_x_19102:
[----:B------:R-:W-:Y:S01]  /*4bbc0*/  IMAD.MOV.U32 R26, RZ, RZ, R27 ;  /* 0x000000ffff1a7224 */ /* 0x000fe200078e001b */
[----:B------:R-:W-:Y:S01]  /*4bbd0*/  MOV R27, R18 ;  /* 0x00000012001b7202 */ /* 0x000fe20000000f00 */
[----:B------:R-:W-:Y:S02]  /*4bbe0*/  IMAD.MOV.U32 R12, RZ, RZ, R3 ;  /* 0x000000ffff0c7224 */ /* 0x000fe400078e0003 */
[----:B------:R-:W-:-:S07]  /*4bbf0*/  IMAD.MOV.U32 R3, RZ, RZ, R2 ;  /* 0x000000ffff037224 */ /* 0x000fce00078e0002 */
.L_x_19103:
[----:B------:R-:W-:Y:S05]  /*4bc00*/  BSYNC B1 ;  /* 0x0000000000017941 */ /* 0x000fea0003800000 */
.L_x_19101:
        /* <DEDUP_REMOVED lines=9> */
.L_x_19105:
[----:B------:R-:W-:Y:S01]  /*4bca0*/  IMAD.MOV.U32 R31, RZ, RZ, R26 ;  /* 0x000000ffff1f7224 */ /* 0x000fe200078e001a */
[----:B------:R-:W-:Y:S01]  /*4bcb0*/  MOV R26, R19 ;  /* 0x00000013001a7202 */ /* 0x000fe20000000f00 */
[----:B------:R-:W-:Y:S02]  /*4bcc0*/  IMAD.MOV.U32 R29, RZ, RZ, R12 ;  /* 0x000000ffff1d7224 */ /* 0x000fe400078e000c */
[----:B------:R-:W-:-:S07]  /*4bcd0*/  IMAD.MOV.U32 R12, RZ, RZ, R17 ;  /* 0x000000ffff0c7224 */ /* 0x000fce00078e0011 */
.L_x_19106:
[----:B------:R-:W-:Y:S05]  /*4bce0*/  BSYNC B1 ;  /* 0x0000000000017941 */ /* 0x000fea0003800000 */
.L_x_19104:
        /* <DEDUP_REMOVED lines=9> */
.L_x_19108:
[----:B------:R-:W-:Y:S01]  /*4bd80*/  IMAD.MOV.U32 R18, RZ, RZ, R31 ;  /* 0x000000ffff127224 */ /* 0x000fe200078e001f */
[----:B------:R-:W-:Y:S01]  /*4bd90*/  MOV R31, R28 ;  /* 0x0000001c001f7202 */ /* 0x000fe20000000f00 */
[----:B------:R-:W-:Y:S02]  /*4bda0*/  IMAD.MOV.U32 R2, RZ, RZ, R29 ;  /* 0x000000ffff027224 */ /* 0x000fe400078e001d */
[----:B------:R-:W-:-:S07]  /*4bdb0*/  IMAD.MOV.U32 R29, RZ, RZ, R0 ;  /* 0x000000ffff1d7224 */ /* 0x000fce00078e0000 */
.L_x_19109:
[----:B------:R-:W-:Y:S05]  /*4bdc0*/  BSYNC B1 ;  /* 0x0000000000017941 */ /* 0x000fea0003800000 */
.L_x_19107:
        /* <DEDUP_REMOVED lines=9> */
.L_x_19111:
[----:B------:R-:W-:Y:S01]  /*4be60*/  IMAD.MOV.U32 R0, RZ, RZ, R18 ;  /* 0x000000ffff007224 */ /* 0x000fe200078e0012 */
[----:B------:R-:W-:Y:S01]  /*4be70*/  MOV R18, R53 ;  /* 0x0000003500127202 */ /* 0x000fe20000000f00 */
[----:B------:R-:W-:Y:S02]  /*4be80*/  IMAD.MOV.U32 R17, RZ, RZ, R2 ;  /* 0x000000ffff117224 */ /* 0x000fe400078e0002 */
[----:B------:R-:W-:-:S07]  /*4be90*/  IMAD.MOV.U32 R2, RZ, RZ, R41 ;  /* 0x000000ffff027224 */ /* 0x000fce00078e0029 */
.L_x_19112:
[----:B------:R-:W-:Y:S05]  /*4bea0*/  BSYNC B1 ;  /* 0x0000000000017941 */ /* 0x000fea0003800000 */
.L_x_19110:
        /* <DEDUP_REMOVED lines=9> */
.L_x_19114:
[----:B------:R-:W-:Y:S01]  /*4bf40*/  IMAD.MOV.U32 R41, RZ, RZ, R0 ;  /* 0x000000ffff297224 */ /* 0x000fe200078e0000 */
[----:B------:R-:W-:Y:S01]  /*4bf50*/  MOV R0, R7 ;  /* 0x0000000700007202 */ /* 0x000fe20000000f00 */
[----:B------:R-:W-:Y:S02]  /*4bf60*/  IMAD.MOV.U32 R19, RZ, RZ, R17 ;  /* 0x000000ffff137224 */ /* 0x000fe400078e0011 */
[----:B------:R-:W-:-:S07]  /*4bf70*/  IMAD.MOV.U32 R17, RZ, RZ, R30 ;  /* 0x000000ffff117224 */ /* 0x000fce00078e001e */
.L_x_19115:
[----:B------:R-:W-:Y:S05]  /*4bf80*/  BSYNC B1 ;  /* 0x0000000000017941 */ /* 0x000fea0003800000 */
.L_x_19113:
        /* <DEDUP_REMOVED lines=9> */
.L_x_19117:
[----:B------:R-:W-:Y:S01]  /*4c020*/  IMAD.MOV.U32 R28, RZ, RZ, R41 ;  /* 0x000000ffff1c7224 */ /* 0x000fe200078e0029 */
[----:B------:R-:W-:Y:S01]  /*4c030*/  MOV R41, R22 ;  /* 0x0000001600297202 */ /* 0x000fe20000000f00 */
[----:B------:R-:W-:Y:S02]  /*4c040*/  IMAD.MOV.U32 R7, RZ, RZ, R19 ;  /* 0x000000ffff077224 */ /* 0x000fe400078e0013 */
[----:B------:R-:W-:-:S07]  /*4c050*/  IMAD.MOV.U32 R19, RZ, RZ, R6 ;  /* 0x000000ffff137224 */ /* 0x000fce00078e0006 */
.L_x_19118:
[----:B------:R-:W-:Y:S05]  /*4c060*/  BSYNC B1 ;  /* 0x0000000000017941 */ /* 0x000fea0003800000 */
.L_x_19116:
        /* <DEDUP_REMOVED lines=9> */
.L_x_19120:
[----:B------:R-:W-:Y:S01]  /*4c100*/  IMAD.MOV.U32 R22, RZ, RZ, R28 ;  /* 0x000000ffff167224 */ /* 0x000fe200078e001c */
[----:B------:R-:W-:Y:S01]  /*4c110*/  MOV R28, R5 ;  /* 0x00000005001c7202 */ /* 0x000fe20000000f00 */
[----:B------:R-:W-:Y:S02]  /*4c120*/  IMAD.MOV.U32 R6, RZ, RZ, R7 ;  /* 0x000000ffff067224 */ /* 0x000fe400078e0007 */
[----:B------:R-:W-:-:S07]  /*4c130*/  IMAD.MOV.U32 R7, RZ, RZ, R4 ;  /* 0x000000ffff077224 */ /* 0x000fce00078e0004 */
.L_x_19121:
[----:B------:R-:W-:Y:S05]  /*4c140*/  BSYNC B1 ;  /* 0x0000000000017941 */ /* 0x000fea0003800000 */
.L_x_19119:
        /* <DEDUP_REMOVED lines=9> */
.L_x_19123:
[----:B------:R-:W-:Y:S01]  /*4c1e0*/  IMAD.MOV.U32 R5, RZ, RZ, R22 ;  /* 0x000000ffff057224 */ /* 0x000fe200078e0016 */
[----:B------:R-:W-:Y:S01]  /*4c1f0*/  MOV R22, R21 ;  /* 0x0000001500167202 */ /* 0x000fe20000000f00 */
[----:B------:R-:W-:Y:S02]  /*4c200*/  IMAD.MOV.U32 R4, RZ, RZ, R6 ;  /* 0x000000ffff047224 */ /* 0x000fe400078e0006 */
[----:B------:R-:W-:-:S07]  /*4c210*/  IMAD.MOV.U32 R6, RZ, RZ, R11 ;  /* 0x000000ffff067224 */ /* 0x000fce00078e000b */
.L_x_19124:
[----:B------:R-:W-:Y:S05]  /*4c220*/  BSYNC B1 ;  /* 0x0000000000017941 */ /* 0x000fea0003800000 */
.L_x_19122:
        /* <DEDUP_REMOVED lines=9> */
.L_x_19126:
[----:B------:R-:W-:Y:S01]  /*4c2c0*/  IMAD.MOV.U32 R21, RZ, RZ, R5 ;  /* 0x000000ffff157224 */ /* 0x000fe200078e0005 */
[----:B------:R-:W-:Y:S01]  /*4c2d0*/  MOV R5, R10 ;  /* 0x0000000a00057202 */ /* 0x000fe20000000f00 */
[----:B------:R-:W-:Y:S02]  /*4c2e0*/  IMAD.MOV.U32 R11, RZ, RZ, R4 ;  /* 0x000000ffff0b7224 */ /* 0x000fe400078e0004 */
[----:B------:R-:W-:-:S07]  /*4c2f0*/  IMAD.MOV.U32 R4, RZ, RZ, R9 ;  /* 0x000000ffff047224 */ /* 0x000fce00078e0009 */
.L_x_19127:
[----:B------:R-:W-:Y:S05]  /*4c300*/  BSYNC B1 ;  /* 0x0000000000017941 */ /* 0x000fea0003800000 */
.L_x_19125:
        /* <DEDUP_REMOVED lines=9> */
.L_x_19129:
[----:B------:R-:W-:Y:S01]  /*4c3a0*/  IMAD.MOV.U32 R10, RZ, RZ, R21 ;  /* 0x000000ffff0a7224 */ /* 0x000fe200078e0015 */
[----:B------:R-:W-:Y:S01]  /*4c3b0*/  MOV R21, R20 ;  /* 0x0000001400157202 */ /* 0x000fe20000000f00 */
[----:B------:R-:W-:Y:S02]  /*4c3c0*/  IMAD.MOV.U32 R9, RZ, RZ, R11 ;  /* 0x000000ffff097224 */ /* 0x000fe400078e000b */
[----:B------:R-:W-:-:S07]  /*4c3d0*/  IMAD.MOV.U32 R11, RZ, RZ, R8 ;  /* 0x000000ffff0b7224 */ /* 0x000fce00078e0008 */
.L_x_19130:
[----:B------:R-:W-:Y:S05]  /*4c3e0*/  BSYNC B1 ;  /* 0x0000000000017941 */ /* 0x000fea0003800000 */
.L_x_19128:
        /* <DEDUP_REMOVED lines=16> */
.L_x_19132:
[----:B------:R-:W-:Y:S01]  /*4c4f0*/  MOV R53, R16 ;  /* 0x0000001000357202 */ /* 0x000fe20000000f00 */
[----:B------:R-:W-:Y:S02]  /*4c500*/  IMAD.MOV.U32 R43, RZ, RZ, R64 ;  /* 0x000000ffff2b7224 */ /* 0x000fe400078e0040 */
[----:B------:R-:W-:Y:S02]  /*4c510*/  IMAD.MOV.U32 R64, RZ, RZ, R15 ;  /* 0x000000ffff407224 */ /* 0x000fe400078e000f */
[----:B------:R-:W-:-:S07]  /*4c520*/  IMAD.MOV.U32 R16, RZ, RZ, R23 ;  /* 0x000000ffff107224 */ /* 0x000fce00078e0017 */
.L_x_19133:
[----:B------:R-:W-:Y:S05]  /*4c530*/  BSYNC B1 ;  /* 0x0000000000017941 */ /* 0x000fea0003800000 */
.L_x_19131:
        /* <DEDUP_REMOVED lines=9> */
.L_x_19135:
[----:B------:R-:W-:Y:S01]  /*4c5d0*/  MOV R20, R53 ;  /* 0x0000003500147202 */ /* 0x000fe20000000f00 */
[----:B------:R-:W-:Y:S02]  /*4c5e0*/  IMAD.MOV.U32 R8, RZ, RZ, R43 ;  /* 0x000000ffff087224 */ /* 0x000fe400078e002b */
[----:B------:R-:W-:Y:S02]  /*4c5f0*/  IMAD.MOV.U32 R53, RZ, RZ, R40 ;  /* 0x000000ffff357224 */ /* 0x000fe400078e0028 */
[----:B------:R-:W-:-:S07]  /*4c600*/  IMAD.MOV.U32 R43, RZ, RZ, R14 ;  /* 0x000000ffff2b7224 */ /* 0x000fce00078e000e */
.L_x_19136:
[----:B------:R-:W-:Y:S05]  /*4c610*/  BSYNC B1 ;  /* 0x0000000000017941 */ /* 0x000fea0003800000 */
.L_x_19134:
        /* <DEDUP_REMOVED lines=9> */
.L_x_19138:
[----:B------:R-:W-:Y:S01]  /*4c6b0*/  MOV R23, R20 ;  /* 0x0000001400177202 */ /* 0x000fe20000000f00 */
[----:B------:R-:W-:Y:S02]  /*4c6c0*/  IMAD.MOV.U32 R15, RZ, RZ, R8 ;  /* 0x000000ffff0f7224 */ /* 0x000fe400078e0008 */
[----:B------:R-:W-:Y:S02]  /*4c6d0*/  IMAD.MOV.U32 R20, RZ, RZ, R25 ;  /* 0x000000ffff147224 */ /* 0x000fe400078e0019 */
[----:B------:R-:W-:-:S07]  /*4c6e0*/  IMAD.MOV.U32 R8, RZ, RZ, R13 ;  /* 0x000000ffff087224 */ /* 0x000fce00078e000d */
.L_x_19139:
[----:B------:R-:W-:Y:S05]  /*4c6f0*/  BSYNC B1 ;  /* 0x0000000000017941 */ /* 0x000fea0003800000 */
.L_x_19137:
        /* <DEDUP_REMOVED lines=9> */
.L_x_19141:
[----:B------:R-:W-:Y:S01]  /*4c790*/  MOV R30, R23 ;  /* 0x00000017001e7202 */ /* 0x000fe20000000f00 */
[----:B------:R-:W-:Y:S02]  /*4c7a0*/  IMAD.MOV.U32 R14, RZ, RZ, R15 ;  /* 0x000000ffff0e7224 */ /* 0x000fe400078e000f */
[----:B------:R-:W-:Y:S02]  /*4c7b0*/  IMAD.MOV.U32 R23, RZ, RZ, R42 ;  /* 0x000000ffff177224 */ /* 0x000fe400078e002a */
[----:B------:R-:W-:-:S07]  /*4c7c0*/  IMAD.MOV.U32 R15, RZ, RZ, R24 ;  /* 0x000000ffff0f7224 */ /* 0x000fce00078e0018 */
.L_x_19142:
[----:B------:R-:W-:Y:S05]  /*4c7d0*/  BSYNC B1 ;  /* 0x0000000000017941 */ /* 0x000fea0003800000 */
.L_x_19140:
        /* <DEDUP_REMOVED lines=9> */
.L_x_19144:
[----:B------:R-:W-:Y:S01]  /*4c870*/  MOV R25, R30 ;  /* 0x0000001e00197202 */ /* 0x000fe20000000f00 */
[----:B------:R-:W-:Y:S02]  /*4c880*/  IMAD.MOV.U32 R13, RZ, RZ, R14 ;  /* 0x000000ffff0d7224 */ /* 0x000fe400078e000e */
[----:B------:R-:W-:Y:S02]  /*4c890*/  IMAD.MOV.U32 R30, RZ, RZ, R27 ;  /* 0x000000ffff1e7224 */ /* 0x000fe400078e001b */
[----:B------:R-:W-:-:S07]  /*4c8a0*/  IMAD.MOV.U32 R14, RZ, RZ, R3 ;  /* 0x000000ffff0e7224 */ /* 0x000fce00078e0003 */
.L_x_19145:
[----:B------:R-:W-:Y:S05]  /*4c8b0*/  BSYNC B1 ;  /* 0x0000000000017941 */ /* 0x000fea0003800000 */
.L_x_19143:
        /* <DEDUP_REMOVED lines=9> */
.L_x_19147:
[----:B------:R-:W-:Y:S01]  /*4c950*/  MOV R40, R25 ;  /* 0x0000001900287202 */ /* 0x000fe20000000f00 */
[----:B------:R-:W-:Y:S02]  /*4c960*/  IMAD.MOV.U32 R24, RZ, RZ, R13 ;  /* 0x000000ffff187224 */ /* 0x000fe400078e000d */
[----:B------:R-:W-:Y:S02]  /*4c970*/  IMAD.MOV.U32 R25, RZ, RZ, R26 ;  /* 0x000000ffff197224 */ /* 0x000fe400078e001a */
[----:B------:R-:W-:-:S07]  /*4c980*/  IMAD.MOV.U32 R13, RZ, RZ, R12 ;  /* 0x000000ffff0d7224 */ /* 0x000fce00078e000c */
.L_x_19148:
[----:B------:R-:W-:Y:S05]  /*4c990*/  BSYNC B1 ;  /* 0x0000000000017941 */ /* 0x000fea0003800000 */
.L_x_19146:
        /* <DEDUP_REMOVED lines=9> */
.L_x_19150:
[----:B------:R-:W-:Y:S01]  /*4ca30*/  MOV R27, R40 ;  /* 0x00000028001b7202 */ /* 0x000fe20000000f00 */
[----:B------:R-:W-:Y:S02]  /*4ca40*/  IMAD.MOV.U32 R3, RZ, RZ, R24 ;  /* 0x000000ffff037224 */ /* 0x000fe400078e0018 */
[----:B------:R-:W-:Y:S02]  /*4ca50*/  IMAD.MOV.U32 R40, RZ, RZ, R31 ;  /* 0x000000ffff287224 */ /* 0x000fe400078e001f */
[----:B------:R-:W-:-:S07]  /*4ca60*/  IMAD.MOV.U32 R24, RZ, RZ, R29 ;  /* 0x000000ffff187224 */ /* 0x000fce00078e001d */
.L_x_19151:
[----:B------:R-:W-:Y:S05]  /*4ca70*/  BSYNC B1 ;  /* 0x0000000000017941 */ /* 0x000fea0003800000 */
.L_x_19149:
        /* <DEDUP_REMOVED lines=9> */
.L_x_19153:
[----:B------:R-:W-:Y:S01]  /*4cb10*/  MOV R29, R27 ;  /* 0x0000001b001d7202 */ /* 0x000fe20000000f00 */
[----:B------:R-:W-:Y:S02]  /*4cb20*/  IMAD.MOV.U32 R12, RZ, RZ, R3 ;  /* 0x000000ffff0c7224 */ /* 0x000fe400078e0003 */
[----:B------:R-:W-:Y:S02]  /*4cb30*/  IMAD.MOV.U32 R27, RZ, RZ, R18 ;  /* 0x000000ffff1b7224 */ /* 0x000fe400078e0012 */
[----:B------:R-:W-:-:S07]  /*4cb40*/  IMAD.MOV.U32 R3, RZ, RZ, R2 ;  /* 0x000000ffff037224 */ /* 0x000fce00078e0002 */
.L_x_19154:
[----:B------:R-:W-:Y:S05]  /*4cb50*/  BSYNC B1 ;  /* 0x0000000000017941 */ /* 0x000fea0003800000 */
.L_x_19152:
        /* <DEDUP_REMOVED lines=9> */
.L_x_19156:
[----:B------:R-:W-:Y:S01]  /*4cbf0*/  MOV R18, R29 ;  /* 0x0000001d00127202 */ /* 0x000fe20000000f00 */
[----:B------:R-:W-:Y:S02]  /*4cc00*/  IMAD.MOV.U32 R2, RZ, RZ, R12 ;  /* 0x000000ffff027224 */ /* 0x000fe400078e000c */
[----:B------:R-:W-:Y:S02]  /*4cc10*/  IMAD.MOV.U32 R29, RZ, RZ, R0 ;  /* 0x000000ffff1d7224 */ /* 0x000fe400078e0000 */
[----:B------:R-:W-:-:S07]  /*4cc20*/  IMAD.MOV.U32 R12, RZ, RZ, R17 ;  /* 0x000000ffff0c7224 */ /* 0x000fce00078e0011 */
.L_x_19157:
[----:B------:R-:W-:Y:S05]  /*4cc30*/  BSYNC B1 ;  /* 0x0000000000017941 */ /* 0x000fea0003800000 */
.L_x_19155:
        /* <DEDUP_REMOVED lines=9> */
.L_x_19159:
[----:B------:R-:W-:Y:S01]  /*4ccd0*/  MOV R17, R18 ;  /* 0x0000001200117202 */ /* 0x000fe20000000f00 */
[----:B------:R-:W-:Y:S02]  /*4cce0*/  IMAD.MOV.U32 R0, RZ, RZ, R2 ;  /* 0x000000ffff007224 */ /* 0x000fe400078e0002 */
[----:B------:R-:W-:Y:S02]  /*4ccf0*/  IMAD.MOV.U32 R18, RZ, RZ, R41 ;  /* 0x000000ffff127224 */ /* 0x000fe400078e0029 */
[----:B------:R-:W-:-:S07]  /*4cd00*/  IMAD.MOV.U32 R2, RZ, RZ, R19 ;  /* 0x000000ffff027224 */ /* 0x000fce00078e0013 */
.L_x_19160:
[----:B------:R-:W-:Y:S05]  /*4cd10*/  BSYNC B1 ;  /* 0x0000000000017941 */ /* 0x000fea0003800000 */
.L_x_19158:
        /* <DEDUP_REMOVED lines=9> */
.L_x_19162:
[----:B------:R-:W-:Y:S01]  /*4cdb0*/  MOV R31, R17 ;  /* 0x00000011001f7202 */ /* 0x000fe20000000f00 */
[----:B------:R-:W-:Y:S02]  /*4cdc0*/  IMAD.MOV.U32 R19, RZ, RZ, R0 ;  /* 0x000000ffff137224 */ /* 0x000fe400078e0000 */
[----:B------:R-:W-:Y:S02]  /*4cdd0*/  IMAD.MOV.U32 R17, RZ, RZ, R28 ;  /* 0x000000ffff117224 */ /* 0x000fe400078e001c */
[----:B------:R-:W-:-:S07]  /*4cde0*/  IMAD.MOV.U32 R0, RZ, RZ, R7 ;  /* 0x000000ffff007224 */ /* 0x000fce00078e0007 */
.L_x_19163:
[----:B------:R-:W-:Y:S05]  /*4cdf0*/  BSYNC B1 ;  /* 0x0000000000017941 */ /* 0x000fea0003800000 */
.L_x_19161:
        /* <DEDUP_REMOVED lines=9> */
.L_x_19165:
[----:B------:R-:W-:Y:S01]  /*4ce90*/  MOV R26, R31 ;  /* 0x0000001f001a7202 */ /* 0x000fe20000000f00 */
[----:B------:R-:W-:Y:S02]  /*4cea0*/  IMAD.MOV.U32 R7, RZ, RZ, R19 ;  /* 0x000000ffff077224 */ /* 0x000fe400078e0013 */
[----:B------:R-:W-:Y:S02]  /*4ceb0*/  IMAD.MOV.U32 R31, RZ, RZ, R22 ;  /* 0x000000ffff1f7224 */ /* 0x000fe400078e0016 */
[----:B------:R-:W-:-:S07]  /*4cec0*/  IMAD.MOV.U32 R19, RZ, RZ, R6 ;  /* 0x000000ffff137224 */ /* 0x000fce00078e0006 */
.L_x_19166:
[----:B------:R-:W-:Y:S05]  /*4ced0*/  BSYNC B1 ;  /* 0x0000000000017941 */ /* 0x000fea0003800000 */
.L_x_19164:
        /* <DEDUP_REMOVED lines=9> */
.L_x_19168:
[----:B------:R-:W-:Y:S01]  /*4cf70*/  MOV R22, R26 ;  /* 0x0000001a00167202 */ /* 0x000fe20000000f00 */
[----:B------:R-:W-:Y:S02]  /*4cf80*/  IMAD.MOV.U32 R6, RZ, RZ, R7 ;  /* 0x000000ffff067224 */ /* 0x000fe400078e0007 */
[----:B------:R-:W-:Y:S02]  /*4cf90*/  IMAD.MOV.U32 R26, RZ, RZ, R5 ;  /* 0x000000ffff1a7224 */ /* 0x000fe400078e0005 */
[----:B------:R-:W-:-:S07]  /*4cfa0*/  IMAD.MOV.U32 R7, RZ, RZ, R4 ;  /* 0x000000ffff077224 */ /* 0x000fce00078e0004 */
.L_x_19169:
[----:B------:R-:W-:Y:S05]  /*4cfb0*/  BSYNC B1 ;  /* 0x0000000000017941 */ /* 0x000fea0003800000 */
.L_x_19167:
        /* <DEDUP_REMOVED lines=9> */
.L_x_19171:
[----:B------:R-:W-:Y:S01]  /*4d050*/  MOV R5, R22 ;  /* 0x0000001600057202 */ /* 0x000fe20000000f00 */
[----:B------:R-:W-:Y:S02]  /*4d060*/  IMAD.MOV.U32 R4, RZ, RZ, R6 ;  /* 0x000000ffff047224 */ /* 0x000fe400078e0006 */
[----:B------:R-:W-:Y:S02]  /*4d070*/  IMAD.MOV.U32 R22, RZ, RZ, R21 ;  /* 0x000000ffff167224 */ /* 0x000fe400078e0015 */
[----:B------:R-:W-:-:S07]  /*4d080*/  IMAD.MOV.U32 R6, RZ, RZ, R11 ;  /* 0x000000ffff067224 */ /* 0x000fce00078e000b */
.L_x_19172:
[----:B------:R-:W-:Y:S05]  /*4d090*/  BSYNC B1 ;  /* 0x0000000000017941 */ /* 0x000fea0003800000 */
.L_x_19170:
        /* <DEDUP_REMOVED lines=9> */
.L_x_19174:
[----:B------:R-:W-:Y:S01]  /*4d130*/  MOV R21, R5 ;  /* 0x0000000500157202 */ /* 0x000fe20000000f00 */
[----:B------:R-:W-:Y:S02]  /*4d140*/  IMAD.MOV.U32 R11, RZ, RZ, R4 ;  /* 0x000000ffff0b7224 */ /* 0x000fe400078e0004 */
[----:B------:R-:W-:Y:S02]  /*4d150*/  IMAD.MOV.U32 R5, RZ, RZ, R10 ;  /* 0x000000ffff057224 */ /* 0x000fe400078e000a */
[----:B------:R-:W-:-:S07]  /*4d160*/  IMAD.MOV.U32 R4, RZ, RZ, R9 ;  /* 0x000000ffff047224 */ /* 0x000fce00078e0009 */
.L_x_19175:
[----:B------:R-:W-:Y:S05]  /*4d170*/  BSYNC B1 ;  /* 0x0000000000017941 */ /* 0x000fea0003800000 */
.L_x_19173:
        /* <DEDUP_REMOVED lines=16> */
.L_x_19177:
[----:B------:R-:W-:Y:S02]  /*4d280*/  IMAD.MOV.U32 R41, RZ, RZ, R16 ;  /* 0x000000ffff297224 */ /* 0x000fe400078e0010 */
[----:B------:R-:W-:Y:S02]  /*4d290*/  IMAD.MOV.U32 R9, RZ, RZ, R64 ;  /* 0x000000ffff097224 */ /* 0x000fe400078e0040 */
[----:B------:R-:W-:Y:S02]  /*4d2a0*/  IMAD.MOV.U32 R64, RZ, RZ, R43 ;  /* 0x000000ffff407224 */ /* 0x000fe400078e002b */
[----:B------:R-:W-:-:S07]  /*4d2b0*/  IMAD.MOV.U32 R16, RZ, RZ, R53 ;  /* 0x000000ffff107224 */ /* 0x000fce00078e0035 */
.L_x_19178:
[----:B------:R-:W-:Y:S05]  /*4d2c0*/  BSYNC B1 ;  /* 0x0000000000017941 */ /* 0x000fea0003800000 */
.L_x_19176:
        /* <DEDUP_REMOVED lines=9> */
.L_x_19180:
[----:B------:R-:W-:Y:S02]  /*4d360*/  IMAD.MOV.U32 R28, RZ, RZ, R41 ;  /* 0x000000ffff1c7224 */ /* 0x000fe400078e0029 */
[----:B------:R-:W-:Y:S02]  /*4d370*/  IMAD.MOV.U32 R10, RZ, RZ, R9 ;  /* 0x000000ffff0a7224 */ /* 0x000fe400078e0009 */
[----:B------:R-:W-:Y:S02]  /*4d380*/  IMAD.MOV.U32 R41, RZ, RZ, R20 ;  /* 0x000000ffff297224 */ /* 0x000fe400078e0014 */
[----:B------:R-:W-:-:S07]  /*4d390*/  IMAD.MOV.U32 R9, RZ, RZ, R8 ;  /* 0x000000ffff097224 */ /* 0x000fce00078e0008 */
.L_x_19181:
[----:B------:R-:W-:Y:S05]  /*4d3a0*/  BSYNC B1 ;  /* 0x0000000000017941 */ /* 0x000fea0003800000 */
.L_x_19179:
        /* <DEDUP_REMOVED lines=9> */
.L_x_19183:
[----:B------:R-:W-:Y:S02]  /*4d440*/  IMAD.MOV.U32 R53, RZ, RZ, R28 ;  /* 0x000000ffff357224 */ /* 0x000fe400078e001c */
[----:B------:R-:W-:Y:S02]  /*4d450*/  IMAD.MOV.U32 R43, RZ, RZ, R10 ;  /* 0x000000ffff2b7224 */ /* 0x000fe400078e000a */
[----:B------:R-:W-:Y:S02]  /*4d460*/  IMAD.MOV.U32 R28, RZ, RZ, R23 ;  /* 0x000000ffff1c7224 */ /* 0x000fe400078e0017 */
[----:B------:R-:W-:-:S07]  /*4d470*/  IMAD.MOV.U32 R10, RZ, RZ, R15 ;  /* 0x000000ffff0a7224 */ /* 0x000fce00078e000f */
.L_x_19184:
[----:B------:R-:W-:Y:S05]  /*4d480*/  BSYNC B1 ;  /* 0x0000000000017941 */ /* 0x000fea0003800000 */
.L_x_19182:
        /* <DEDUP_REMOVED lines=9> */
.L_x_19186:
[----:B------:R-:W-:Y:S02]  /*4d520*/  IMAD.MOV.U32 R20, RZ, RZ, R53 ;  /* 0x000000ffff147224 */ /* 0x000fe400078e0035 */
[----:B------:R-:W-:Y:S02]  /*4d530*/  IMAD.MOV.U32 R8, RZ, RZ, R43 ;  /* 0x000000ffff087224 */ /* 0x000fe400078e002b */
[----:B------:R-:W-:Y:S02]  /*4d540*/  IMAD.MOV.U32 R53, RZ, RZ, R30 ;  /* 0x000000ffff357224 */ /* 0x000fe400078e001e */
[----:B------:R-:W-:-:S07]  /*4d550*/  IMAD.MOV.U32 R43, RZ, RZ, R14 ;  /* 0x000000ffff2b7224 */ /* 0x000fce00078e000e */
.L_x_19187:
[----:B------:R-:W-:Y:S05]  /*4d560*/  BSYNC B1 ;  /* 0x0000000000017941 */ /* 0x000fea0003800000 */
.L_x_19185:
        /* <DEDUP_REMOVED lines=9> */
.L_x_19189:
[----:B------:R-:W-:Y:S02]  /*4d600*/  IMAD.MOV.U32 R23, RZ, RZ, R20 ;  /* 0x000000ffff177224 */ /* 0x000fe400078e0014 */
[----:B------:R-:W-:Y:S02]  /*4d610*/  IMAD.MOV.U32 R15, RZ, RZ, R8 ;  /* 0x000000ffff0f7224 */ /* 0x000fe400078e0008 */
[----:B------:R-:W-:Y:S02]  /*4d620*/  IMAD.MOV.U32 R20, RZ, RZ, R25 ;  /* 0x000000ffff147224 */ /* 0x000fe400078e0019 */
[----:B------:R-:W-:-:S07]  /*4d630*/  IMAD.MOV.U32 R8, RZ, RZ, R13 ;  /* 0x000000ffff087224 */ /* 0x000fce00078e000d */
.L_x_19190:
[----:B------:R-:W-:Y:S05]  /*4d640*/  BSYNC B1 ;  /* 0x0000000000017941 */ /* 0x000fea0003800000 */
.L_x_19188:
        /* <DEDUP_REMOVED lines=9> */
.L_x_19192:
[----:B------:R-:W-:Y:S02]  /*4d6e0*/  IMAD.MOV.U32 R30, RZ, RZ, R23 ;  /* 0x000000ffff1e7224 */ /* 0x000fe400078e0017 */
[----:B------:R-:W-:Y:S02]  /*4d6f0*/  IMAD.MOV.U32 R14, RZ, RZ, R15 ;  /* 0x000000ffff0e7224 */ /* 0x000fe400078e000f */
[----:B------:R-:W-:Y:S02]  /*4d700*/  IMAD.MOV.U32 R23, RZ, RZ, R40 ;  /* 0x000000ffff177224 */ /* 0x000fe400078e0028 */
[----:B------:R-:W-:-:S07]  /*4d710*/  IMAD.MOV.U32 R15, RZ, RZ, R24 ;  /* 0x000000ffff0f7224 */ /* 0x000fce00078e0018 */
.L_x_19193:
[----:B------:R-:W-:Y:S05]  /*4d720*/  BSYNC B1 ;  /* 0x0000000000017941 */ /* 0x000fea0003800000 */
.L_x_19191:
        /* <DEDUP_REMOVED lines=9> */
.L_x_19195:
[----:B------:R-:W-:Y:S02]  /*4d7c0*/  IMAD.MOV.U32 R24, RZ, RZ, R30 ;  /* 0x000000ffff187224 */ /* 0x000fe400078e001e */
[----:B------:R-:W-:Y:S02]  /*4d7d0*/  IMAD.MOV.U32 R13, RZ, RZ, R14 ;  /* 0x000000ffff0d7224 */ /* 0x000fe400078e000e */
[----:B------:R-:W-:Y:S02]  /*4d7e0*/  IMAD.MOV.U32 R30, RZ, RZ, R27 ;  /* 0x000000ffff1e7224 */ /* 0x000fe400078e001b */
[----:B------:R-:W-:-:S07]  /*4d7f0*/  IMAD.MOV.U32 R14, RZ, RZ, R3 ;  /* 0x000000ffff0e7224 */ /* 0x000fce00078e0003 */
.L_x_19196:
[----:B------:R-:W-:Y:S05]  /*4d800*/  BSYNC B1 ;  /* 0x0000000000017941 */ /* 0x000fea0003800000 */
.L_x_19194:
        /* <DEDUP_REMOVED lines=9> */
.L_x_19198:
[----:B------:R-:W-:Y:S02]  /*4d8a0*/  IMAD.MOV.U32 R25, RZ, RZ, R24 ;  /* 0x000000ffff197224 */ /* 0x000fe400078e0018 */
[----:B------:R-:W-:Y:S02]  /*4d8b0*/  IMAD.MOV.U32 R3, RZ, RZ, R13 ;  /* 0x000000ffff037224 */ /* 0x000fe400078e000d */
[----:B------:R-:W-:Y:S02]  /*4d8c0*/  IMAD.MOV.U32 R24, RZ, RZ, R29 ;  /* 0x000000ffff187224 */ /* 0x000fe400078e001d */
[----:B------:R-:W-:-:S07]  /*4d8d0*/  IMAD.MOV.U32 R13, RZ, RZ, R12 ;  /* 0x000000ffff0d7224 */ /* 0x000fce00078e000c */
.L_x_19199:
[----:B------:R-:W-:Y:S05]  /*4d8e0*/  BSYNC B1 ;  /* 0x0000000000017941 */ /* 0x000fea0003800000 */
.L_x_19197:
        /* <DEDUP_REMOVED lines=9> */
.L_x_19201:
[----:B------:R-:W-:Y:S02]  /*4d980*/  IMAD.MOV.U32 R12, RZ, RZ, R25 ;  /* 0x000000ffff0c7224 */ /* 0x000fe400078e0019 */
[----:B------:R-:W-:Y:S02]  /*4d990*/  IMAD.MOV.U32 R27, RZ, RZ, R3 ;  /* 0x000000ffff1b7224 */ /* 0x000fe400078e0003 */
[----:B------:R-:W-:Y:S02]  /*4d9a0*/  IMAD.MOV.U32 R25, RZ, RZ, R18 ;  /* 0x000000ffff197224 */ /* 0x000fe400078e0012 */
[----:B------:R-:W-:-:S07]  /*4d9b0*/  IMAD.MOV.U32 R3, RZ, RZ, R2 ;  /* 0x000000ffff037224 */ /* 0x000fce00078e0002 */
.L_x_19202:
[----:B------:R-:W-:Y:S05]  /*4d9c0*/  BSYNC B1 ;  /* 0x0000000000017941 */ /* 0x000fea0003800000 */
.L_x_19200:
        /* <DEDUP_REMOVED lines=9> */
.L_x_19204:
[----:B------:R-:W-:Y:S02]  /*4da60*/  IMAD.MOV.U32 R18, RZ, RZ, R12 ;  /* 0x000000ffff127224 */ /* 0x000fe400078e000c */
[----:B------:R-:W-:Y:S02]  /*4da70*/  IMAD.MOV.U32 R2, RZ, RZ, R27 ;  /* 0x000000ffff027224 */ /* 0x000fe400078e001b */
[----:B------:R-:W-:Y:S02]  /*4da80*/  IMAD.MOV.U32 R12, RZ, RZ, R17 ;  /* 0x000000ffff0c7224 */ /* 0x000fe400078e0011 */
[----:B------:R-:W-:-:S07]  /*4da90*/  IMAD.MOV.U32 R27, RZ, RZ, R0 ;  /* 0x000000ffff1b7224 */ /* 0x000fce00078e0000 */
.L_x_19205:
[----:B------:R-:W-:Y:S05]  /*4daa0*/  BSYNC B1 ;  /* 0x0000000000017941 */ /* 0x000fea0003800000 */
.L_x_19203:
        /* <DEDUP_REMOVED lines=9> */
.L_x_19207:
[----:B------:R-:W-:Y:S02]  /*4db40*/  IMAD.MOV.U32 R17, RZ, RZ, R18 ;  /* 0x000000ffff117224 */ /* 0x000fe400078e0012 */
[----:B------:R-:W-:Y:S02]  /*4db50*/  IMAD.MOV.U32 R0, RZ, RZ, R2 ;  /* 0x000000ffff007224 */ /* 0x000fe400078e0002 */
[----:B------:R-:W-:Y:S02]  /*4db60*/  IMAD.MOV.U32 R18, RZ, RZ, R31 ;  /* 0x000000ffff127224 */ /* 0x000fe400078e001f */
[----:B------:R-:W-:-:S07]  /*4db70*/  IMAD.MOV.U32 R2, RZ, RZ, R19 ;  /* 0x000000ffff027224 */ /* 0x000fce00078e0013 */
.L_x_19208:
[----:B------:R-:W-:Y:S05]  /*4db80*/  BSYNC B1 ;  /* 0x0000000000017941 */ /* 0x000fea0003800000 */
.L_x_19206:
        /* <DEDUP_REMOVED lines=9> */
.L_x_19210:
[----:B------:R-:W-:Y:S02]  /*4dc20*/  IMAD.MOV.U32 R29, RZ, RZ, R17 ;  /* 0x000000ffff1d7224 */ /* 0x000fe400078e0011 */
[----:B------:R-:W-:Y:S02]  /*4dc30*/  IMAD.MOV.U32 R19, RZ, RZ, R0 ;  /* 0x000000ffff137224 */ /* 0x000fe400078e0000 */
[----:B------:R-:W-:Y:S02]  /*4dc40*/  IMAD.MOV.U32 R17, RZ, RZ, R26 ;  /* 0x000000ffff117224 */ /* 0x000fe400078e001a */
[----:B------:R-:W-:-:S07]  /*4dc50*/  IMAD.MOV.U32 R0, RZ, RZ, R7 ;  /* 0x000000ffff007224 */ /* 0x000fce00078e0007 */
.L_x_19211:
[----:B------:R-:W-:Y:S05]  /*4dc60*/  BSYNC B1 ;  /* 0x0000000000017941 */ /* 0x000fea0003800000 */
.L_x_19209:
        /* <DEDUP_REMOVED lines=9> */
.L_x_19213:
[----:B------:R-:W-:Y:S02]  /*4dd00*/  IMAD.MOV.U32 R26, RZ, RZ, R29 ;  /* 0x000000ffff1a7224 */ /* 0x000fe400078e001d */
[----:B------:R-:W-:Y:S02]  /*4dd10*/  IMAD.MOV.U32 R7, RZ, RZ, R19 ;  /* 0x000000ffff077224 */ /* 0x000fe400078e0013 */
[----:B------:R-:W-:Y:S02]  /*4dd20*/  IMAD.MOV.U32 R29, RZ, RZ, R22 ;  /* 0x000000ffff1d7224 */ /* 0x000fe400078e0016 */
[----:B------:R-:W-:-:S07]  /*4dd30*/  IMAD.MOV.U32 R19, RZ, RZ, R6 ;  /* 0x000000ffff137224 */ /* 0x000fce00078e0006 */
.L_x_19214:
[----:B------:R-:W-:Y:S05]  /*4dd40*/  BSYNC B1 ;  /* 0x0000000000017941 */ /* 0x000fea0003800000 */
.L_x_19212:
        /* <DEDUP_REMOVED lines=9> */
.L_x_19216:
[----:B------:R-:W-:Y:S02]  /*4dde0*/  IMAD.MOV.U32 R22, RZ, RZ, R26 ;  /* 0x000000ffff167224 */ /* 0x000fe400078e001a */
[----:B------:R-:W-:Y:S02]  /*4ddf0*/  IMAD.MOV.U32 R6, RZ, RZ, R7 ;  /* 0x000000ffff067224 */ /* 0x000fe400078e0007 */
[----:B------:R-:W-:Y:S02]  /*4de00*/  IMAD.MOV.U32 R26, RZ, RZ, R5 ;  /* 0x000000ffff1a7224 */ /* 0x000fe400078e0005 */
[----:B------:R-:W-:-:S07]  /*4de10*/  IMAD.MOV.U32 R7, RZ, RZ, R4 ;  /* 0x000000ffff077224 */ /* 0x000fce00078e0004 */
.L_x_19217:
[----:B------:R-:W-:Y:S05]  /*4de20*/  BSYNC B1 ;  /* 0x0000000000017941 */ /* 0x000fea0003800000 */
.L_x_19215:
        /* <DEDUP_REMOVED lines=9> */
.L_x_19219:
[----:B------:R-:W-:Y:S02]  /*4dec0*/  IMAD.MOV.U32 R5, RZ, RZ, R22 ;  /* 0x000000ffff057224 */ /* 0x000fe400078e0016 */
[----:B------:R-:W-:Y:S02]  /*4ded0*/  IMAD.MOV.U32 R4, RZ, RZ, R6 ;  /* 0x000000ffff047224 */ /* 0x000fe400078e0006 */
[----:B------:R-:W-:Y:S02]  /*4dee0*/  IMAD.MOV.U32 R22, RZ, RZ, R21 ;  /* 0x000000ffff167224 */ /* 0x000fe400078e0015 */
[----:B------:R-:W-:-:S07]  /*4def0*/  IMAD.MOV.U32 R6, RZ, RZ, R11 ;  /* 0x000000ffff067224 */ /* 0x000fce00078e000b */
.L_x_19220:
[----:B------:R-:W-:Y:S05]  /*4df00*/  BSYNC B1 ;  /* 0x0000000000017941 */ /* 0x000fea0003800000 */
.L_x_19218:
        /* <DEDUP_REMOVED lines=16> */
.L_x_19222:
[----:B------:R-:W-:Y:S02]  /*4e010*/  IMAD.MOV.U32 R21, RZ, RZ, R16 ;  /* 0x000000ffff157224 */ /* 0x000fe400078e0010 */
[----:B------:R-:W-:Y:S01]  /*4e020*/  IMAD.MOV.U32 R11, RZ, RZ, R64 ;  /* 0x000000ffff0b7224 */ /* 0x000fe200078e0040 */
[----:B------:R-:W-:Y:S01]  /*4e030*/  MOV R64, R9 ;  /* 0x0000000900407202 */ /* 0x000fe20000000f00 */
[----:B------:R-:W-:-:S07]  /*4e040*/  IMAD.MOV.U32 R16, RZ, RZ, R41 ;  /* 0x000000ffff107224 */ /* 0x000fce00078e0029 */
.L_x_19223:
[----:B------:R-:W-:Y:S05]  /*4e050*/  BSYNC B1 ;  /* 0x0000000000017941 */ /* 0x000fea0003800000 */
.L_x_19221:
        /* <DEDUP_REMOVED lines=9> */
.L_x_19225:
[----:B------:R-:W-:Y:S01]  /*4e0f0*/  IMAD.MOV.U32 R40, RZ, RZ, R21 ;  /* 0x000000ffff287224 */ /* 0x000fe200078e0015 */
[----:B------:R-:W-:Y:S01]  /*4e100*/  MOV R21, R28 ;  /* 0x0000001c00157202 */ /* 0x000fe20000000f00 */
[----:B------:R-:W-:Y:S02]  /*4e110*/  IMAD.MOV.U32 R36, RZ, RZ, R11 ;  /* 0x000000ffff247224 */ /* 0x000fe400078e000b */
[----:B------:R-:W-:-:S07]  /*4e120*/  IMAD.MOV.U32 R11, RZ, RZ, R10 ;  /* 0x000000ffff0b7224 */ /* 0x000fce00078e000a */
.L_x_19226:
[----:B------:R-:W-:Y:S05]  /*4e130*/  BSYNC B1 ;  /* 0x0000000000017941 */ /* 0x000fea0003800000 */
.L_x_19224:
        /* <DEDUP_REMOVED lines=9> */
.L_x_19228:
[----:B------:R-:W-:Y:S01]  /*4e1d0*/  IMAD.MOV.U32 R31, RZ, RZ, R40 ;  /* 0x000000ffff1f7224 */ /* 0x000fe200078e0028 */
[----:B------:R-:W-:Y:S01]  /*4e1e0*/  MOV R40, R53 ;  /* 0x0000003500287202 */ /* 0x000fe20000000f00 */
[----:B------:R-:W-:Y:S02]  /*4e1f0*/  IMAD.MOV.U32 R9, RZ, RZ, R36 ;  /* 0x000000ffff097224 */ /* 0x000fe400078e0024 */
[----:B------:R-:W-:-:S07]  /*4e200*/  IMAD.MOV.U32 R36, RZ, RZ, R43 ;  /* 0x000000ffff247224 */ /* 0x000fce00078e002b */
.L_x_19229:
[----:B------:R-:W-:Y:S05]  /*4e210*/  BSYNC B1 ;  /* 0x0000000000017941 */ /* 0x000fea0003800000 */
.L_x_19227:
        /* <DEDUP_REMOVED lines=9> */
.L_x_19231:
[----:B------:R-:W-:Y:S01]  /*4e2b0*/  IMAD.MOV.U32 R28, RZ, RZ, R31 ;  /* 0x000000ffff1c7224 */ /* 0x000fe200078e001f */
[----:B------:R-:W-:Y:S01]  /*4e2c0*/  MOV R31, R20 ;  /* 0x00000014001f7202 */ /* 0x000fe20000000f00 */
[----:B------:R-:W-:Y:S02]  /*4e2d0*/  IMAD.MOV.U32 R10, RZ, RZ, R9 ;  /* 0x000000ffff0a7224 */ /* 0x000fe400078e0009 */
[----:B------:R-:W-:-:S07]  /*4e2e0*/  IMAD.MOV.U32 R9, RZ, RZ, R8 ;  /* 0x000000ffff097224 */ /* 0x000fce00078e0008 */
.L_x_19232:
[----:B------:R-:W-:Y:S05]  /*4e2f0*/  BSYNC B1 ;  /* 0x0000000000017941 */ /* 0x000fea0003800000 */
.L_x_19230:
        /* <DEDUP_REMOVED lines=9> */
.L_x_19234:
[----:B------:R-:W-:Y:S01]  /*4e390*/  IMAD.MOV.U32 R41, RZ, RZ, R28 ;  /* 0x000000ffff297224 */ /* 0x000fe200078e001c */
[----:B------:R-:W-:Y:S01]  /*4e3a0*/  MOV R28, R23 ;  /* 0x00000017001c7202 */ /* 0x000fe20000000f00 */
[----:B------:R-:W-:Y:S02]  /*4e3b0*/  IMAD.MOV.U32 R37, RZ, RZ, R10 ;  /* 0x000000ffff257224 */ /* 0x000fe400078e000a */
[----:B------:R-:W-:-:S07]  /*4e3c0*/  IMAD.MOV.U32 R10, RZ, RZ, R15 ;  /* 0x000000ffff0a7224 */ /* 0x000fce00078e000f */
.L_x_19235:
[----:B------:R-:W-:Y:S05]  /*4e3d0*/  BSYNC B1 ;  /* 0x0000000000017941 */ /* 0x000fea0003800000 */
.L_x_19233:
        /* <DEDUP_REMOVED lines=9> */
.L_x_19237:
[----:B------:R-:W-:Y:S01]  /*4e470*/  IMAD.MOV.U32 R15, RZ, RZ, R41 ;  /* 0x000000ffff0f7224 */ /* 0x000fe200078e0029 */
[----:B------:R-:W-:Y:S01]  /*4e480*/  MOV R41, R30 ;  /* 0x0000001e00297202 */ /* 0x000fe20000000f00 */
[----:B------:R-:W-:Y:S02]  /*4e490*/  IMAD.MOV.U32 R8, RZ, RZ, R37 ;  /* 0x000000ffff087224 */ /* 0x000fe400078e0025 */
[----:B------:R-:W-:-:S07]  /*4e4a0*/  IMAD.MOV.U32 R37, RZ, RZ, R14 ;  /* 0x000000ffff257224 */ /* 0x000fce00078e000e */
.L_x_19238:
[----:B------:R-:W-:Y:S05]  /*4e4b0*/  BSYNC B1 ;  /* 0x0000000000017941 */ /* 0x000fea0003800000 */
.L_x_19236:
        /* <DEDUP_REMOVED lines=9> */
.L_x_19240:
[----:B------:R-:W-:Y:S01]  /*4e550*/  IMAD.MOV.U32 R20, RZ, RZ, R15 ;  /* 0x000000ffff147224 */ /* 0x000fe200078e000f */
[----:B------:R-:W-:Y:S01]  /*4e560*/  MOV R15, R24 ;  /* 0x00000018000f7202 */ /* 0x000fe20000000f00 */
[----:B------:R-:W-:Y:S02]  /*4e570*/  IMAD.MOV.U32 R14, RZ, RZ, R8 ;  /* 0x000000ffff0e7224 */ /* 0x000fe400078e0008 */
[----:B------:R-:W-:-:S07]  /*4e580*/  IMAD.MOV.U32 R8, RZ, RZ, R13 ;  /* 0x000000ffff087224 */ /* 0x000fce00078e000d */
.L_x_19241:
[----:B------:R-:W-:Y:S05]  /*4e590*/  BSYNC B1 ;  /* 0x0000000000017941 */ /* 0x000fea0003800000 */
.L_x_19239:
        /* <DEDUP_REMOVED lines=9> */
.L_x_19243:
[----:B------:R-:W-:Y:S01]  /*4e630*/  IMAD.MOV.U32 R13, RZ, RZ, R20 ;  /* 0x000000ffff0d7224 */ /* 0x000fe200078e0014 */
[----:B------:R-:W-:Y:S01]  /*4e640*/  MOV R20, R25 ;  /* 0x0000001900147202 */ /* 0x000fe20000000f00 */
[----:B------:R-:W-:Y:S02]  /*4e650*/  IMAD.MOV.U32 R24, RZ, RZ, R14 ;  /* 0x000000ffff187224 */ /* 0x000fe400078e000e */
[----:B------:R-:W-:-:S07]  /*4e660*/  IMAD.MOV.U32 R14, RZ, RZ, R3 ;  /* 0x000000ffff0e7224 */ /* 0x000fce00078e0003 */
.L_x_19244:
[----:B------:R-:W-:Y:S05]  /*4e670*/  BSYNC B1 ;  /* 0x0000000000017941 */ /* 0x000fea0003800000 */
.L_x_19242:
        /* <DEDUP_REMOVED lines=9> */
.L_x_19246:
[----:B------:R-:W-:Y:S01]  /*4e710*/  IMAD.MOV.U32 R23, RZ, RZ, R13 ;  /* 0x000000ffff177224 */ /* 0x000fe200078e000d */
[----:B------:R-:W-:Y:S01]  /*4e720*/  MOV R13, R12 ;  /* 0x0000000c000d7202 */ /* 0x000fe20000000f00 */
[----:B------:R-:W-:Y:S02]  /*4e730*/  IMAD.MOV.U32 R3, RZ, RZ, R24 ;  /* 0x000000ffff037224 */ /* 0x000fe400078e0018 */
[----:B------:R-:W-:-:S07]  /*4e740*/  IMAD.MOV.U32 R24, RZ, RZ, R27 ;  /* 0x000000ffff187224 */ /* 0x000fce00078e001b */
.L_x_19247:
[----:B------:R-:W-:Y:S05]  /*4e750*/  BSYNC B1 ;  /* 0x0000000000017941 */ /* 0x000fea0003800000 */
.L_x_19245:
        /* <DEDUP_REMOVED lines=9> */
.L_x_19249:
[----:B------:R-:W-:Y:S01]  /*4e7f0*/  IMAD.MOV.U32 R12, RZ, RZ, R23 ;  /* 0x000000ffff0c7224 */ /* 0x000fe200078e0017 */
[----:B------:R-:W-:Y:S01]  /*4e800*/  MOV R23, R18 ;  /* 0x0000001200177202 */ /* 0x000fe20000000f00 */
[----:B------:R-:W-:Y:S02]  /*4e810*/  IMAD.MOV.U32 R25, RZ, RZ, R3 ;  /* 0x000000ffff197224 */ /* 0x000fe400078e0003 */
[----:B------:R-:W-:-:S07]  /*4e820*/  IMAD.MOV.U32 R3, RZ, RZ, R2 ;  /* 0x000000ffff037224 */ /* 0x000fce00078e0002 */
.L_x_19250:
[----:B------:R-:W-:Y:S05]  /*4e830*/  BSYNC B1 ;  /* 0x0000000000017941 */ /* 0x000fea0003800000 */
.L_x_19248:
        /* <DEDUP_REMOVED lines=9> */
.L_x_19252:
[----:B------:R-:W-:Y:S01]  /*4e8d0*/  IMAD.MOV.U32 R18, RZ, RZ, R12 ;  /* 0x000000ffff127224 */ /* 0x000fe200078e000c */
[----:B------:R-:W-:Y:S01]  /*4e8e0*/  MOV R12, R17 ;  /* 0x00000011000c7202 */ /* 0x000fe20000000f00 */
[----:B------:R-:W-:Y:S02]  /*4e8f0*/  IMAD.MOV.U32 R2, RZ, RZ, R25 ;  /* 0x000000ffff027224 */ /* 0x000fe400078e0019 */
[----:B------:R-:W-:-:S07]  /*4e900*/  IMAD.MOV.U32 R25, RZ, RZ, R0 ;  /* 0x000000ffff197224 */ /* 0x000fce00078e0000 */
.L_x_19253:
[----:B------:R-:W-:Y:S05]  /*4e910*/  BSYNC B1 ;  /* 0x0000000000017941 */ /* 0x000fea0003800000 */
.L_x_19251:
        /* <DEDUP_REMOVED lines=9> */
.L_x_19255:
[----:B------:R-:W-:Y:S01]  /*4e9b0*/  IMAD.MOV.U32 R17, RZ, RZ, R18 ;  /* 0x000000ffff117224 */ /* 0x000fe200078e0012 */
[----:B------:R-:W-:Y:S01]  /*4e9c0*/  MOV R18, R29 ;  /* 0x0000001d00127202 */ /* 0x000fe20000000f00 */
[----:B------:R-:W-:Y:S02]  /*4e9d0*/  IMAD.MOV.U32 R0, RZ, RZ, R2 ;  /* 0x000000ffff007224 */ /* 0x000fe400078e0002 */
[----:B------:R-:W-:-:S07]  /*4e9e0*/  IMAD.MOV.U32 R2, RZ, RZ, R19 ;  /* 0x000000ffff027224 */ /* 0x000fce00078e0013 */
.L_x_19256:
[----:B------:R-:W-:Y:S05]  /*4e9f0*/  BSYNC B1 ;  /* 0x0000000000017941 */ /* 0x000fea0003800000 */
.L_x_19254:
        /* <DEDUP_REMOVED lines=9> */
.L_x_19258:
[----:B------:R-:W-:Y:S01]  /*4ea90*/  IMAD.MOV.U32 R27, RZ, RZ, R17 ;  /* 0x000000ffff1b7224 */ /* 0x000fe200078e0011 */
[----:B------:R-:W-:Y:S01]  /*4eaa0*/  MOV R17, R26 ;  /* 0x0000001a00117202 */ /* 0x000fe20000000f00 */
[----:B------:R-:W-:Y:S02]  /*4eab0*/  IMAD.MOV.U32 R19, RZ, RZ, R0 ;  /* 0x000000ffff137224 */ /* 0x000fe400078e0000 */
[----:B------:R-:W-:-:S07]  /*4eac0*/  IMAD.MOV.U32 R0, RZ, RZ, R7 ;  /* 0x000000ffff007224 */ /* 0x000fce00078e0007 */
.L_x_19259:
[----:B------:R-:W-:Y:S05]  /*4ead0*/  BSYNC B1 ;  /* 0x0000000000017941 */ /* 0x000fea0003800000 */
.L_x_19257:
        /* <DEDUP_REMOVED lines=9> */
.L_x_19261:
[----:B------:R-:W-:Y:S01]  /*4eb70*/  IMAD.MOV.U32 R26, RZ, RZ, R27 ;  /* 0x000000ffff1a7224 */ /* 0x000fe200078e001b */
[----:B------:R-:W-:Y:S01]  /*4eb80*/  MOV R27, R22 ;  /* 0x00000016001b7202 */ /* 0x000fe20000000f00 */
[----:B------:R-:W-:Y:S02]  /*4eb90*/  IMAD.MOV.U32 R7, RZ, RZ, R19 ;  /* 0x000000ffff077224 */ /* 0x000fe400078e0013 */
[----:B------:R-:W-:-:S07]  /*4eba0*/  IMAD.MOV.U32 R19, RZ, RZ, R6 ;  /* 0x000000ffff137224 */ /* 0x000fce00078e0006 */
.L_x_19262:
[----:B------:R-:W-:Y:S05]  /*4ebb0*/  BSYNC B1 ;  /* 0x0000000000017941 */ /* 0x000fea0003800000 */
.L_x_19260:
        /* <DEDUP_REMOVED lines=9> */
.L_x_19264:
[----:B------:R-:W-:Y:S01]  /*4ec50*/  IMAD.MOV.U32 R22, RZ, RZ, R26 ;  /* 0x000000ffff167224 */ /* 0x000fe200078e001a */
[----:B------:R-:W-:Y:S01]  /*4ec60*/  MOV R26, R5 ;  /* 0x00000005001a7202 */ /* 0x000fe20000000f00 */
[----:B------:R-:W-:Y:S02]  /*4ec70*/  IMAD.MOV.U32 R6, RZ, RZ, R7 ;  /* 0x000000ffff067224 */ /* 0x000fe400078e0007 */
[----:B------:R-:W-:-:S07]  /*4ec80*/  IMAD.MOV.U32 R7, RZ, RZ, R4 ;  /* 0x000000ffff077224 */ /* 0x000fce00078e0004 */
.L_x_19265:
[----:B------:R-:W-:Y:S05]  /*4ec90*/  BSYNC B1 ;  /* 0x0000000000017941 */ /* 0x000fea0003800000 */
.L_x_19263:
        /* <DEDUP_REMOVED lines=16> */
.L_x_19267:
[----:B------:R-:W-:Y:S01]  /*4eda0*/  MOV R29, R16 ;  /* 0x00000010001d7202 */ /* 0x000fe20000000f00 */
[----:B------:R-:W-:Y:S02]  /*4edb0*/  IMAD.MOV.U32 R5, RZ, RZ, R64 ;  /* 0x000000ffff057224 */ /* 0x000fe400078e0040 */
[----:B------:R-:W-:Y:S02]  /*4edc0*/  IMAD.MOV.U32 R64, RZ, RZ, R11 ;  /* 0x000000ffff407224 */ /* 0x000fe400078e000b */
[----:B------:R-:W-:-:S07]  /*4edd0*/  IMAD.MOV.U32 R16, RZ, RZ, R21 ;  /* 0x000000ffff107224 */ /* 0x000fce00078e0015 */
.L_x_19268:
[----:B------:R-:W-:Y:S05]  /*4ede0*/  BSYNC B1 ;  /* 0x0000000000017941 */ /* 0x000fea0003800000 */
.L_x_19266:
        /* <DEDUP_REMOVED lines=9> */
.L_x_19270:
[----:B------:R-:W-:Y:S01]  /*4ee80*/  MOV R30, R29 ;  /* 0x0000001d001e7202 */ /* 0x000fe20000000f00 */
[----:B------:R-:W-:Y:S02]  /*4ee90*/  IMAD.MOV.U32 R4, RZ, RZ, R5 ;  /* 0x000000ffff047224 */ /* 0x000fe400078e0005 */
[----:B------:R-:W-:Y:S02]  /*4eea0*/  IMAD.MOV.U32 R29, RZ, RZ, R40 ;  /* 0x000000ffff1d7224 */ /* 0x000fe400078e0028 */
[----:B------:R-:W-:-:S07]  /*4eeb0*/  IMAD.MOV.U32 R5, RZ, RZ, R36 ;  /* 0x000000ffff057224 */ /* 0x000fce00078e0024 */
.L_x_19271:
[----:B------:R-:W-:Y:S05]  /*4eec0*/  BSYNC B1 ;  /* 0x0000000000017941 */ /* 0x000fea0003800000 */
.L_x_19269:
        /* <DEDUP_REMOVED lines=9> */
.L_x_19273:
[----:B------:R-:W-:Y:S01]  /*4ef60*/  MOV R21, R30 ;  /* 0x0000001e00157202 */ /* 0x000fe20000000f00 */
[----:B------:R-:W-:Y:S02]  /*4ef70*/  IMAD.MOV.U32 R11, RZ, RZ, R4 ;  /* 0x000000ffff0b7224 */ /* 0x000fe400078e0004 */
[----:B------:R-:W-:Y:S02]  /*4ef80*/  IMAD.MOV.U32 R30, RZ, RZ, R31 ;  /* 0x000000ffff1e7224 */ /* 0x000fe400078e001f */
[----:B------:R-:W-:-:S07]  /*4ef90*/  IMAD.MOV.U32 R4, RZ, RZ, R9 ;  /* 0x000000ffff047224 */ /* 0x000fce00078e0009 */
.L_x_19274:
[----:B------:R-:W-:Y:S05]  /*4efa0*/  BSYNC B1 ;  /* 0x0000000000017941 */ /* 0x000fea0003800000 */
.L_x_19272:
        /* <DEDUP_REMOVED lines=9> */
.L_x_19276:
[----:B------:R-:W-:Y:S01]  /*4f040*/  MOV R38, R21 ;  /* 0x0000001500267202 */ /* 0x000fe20000000f00 */
[----:B------:R-:W-:Y:S02]  /*4f050*/  IMAD.MOV.U32 R36, RZ, RZ, R11 ;  /* 0x000000ffff247224 */ /* 0x000fe400078e000b */
[----:B------:R-:W-:Y:S02]  /*4f060*/  IMAD.MOV.U32 R21, RZ, RZ, R28 ;  /* 0x000000ffff157224 */ /* 0x000fe400078e001c */
[----:B------:R-:W-:-:S07]  /*4f070*/  IMAD.MOV.U32 R11, RZ, RZ, R10 ;  /* 0x000000ffff0b7224 */ /* 0x000fce00078e000a */
.L_x_19277:
[----:B------:R-:W-:Y:S05]  /*4f080*/  BSYNC B1 ;  /* 0x0000000000017941 */ /* 0x000fea0003800000 */
.L_x_19275:
        /* <DEDUP_REMOVED lines=9> */
.L_x_19279:
[----:B------:R-:W-:Y:S01]  /*4f120*/  MOV R10, R38 ;  /* 0x00000026000a7202 */ /* 0x000fe20000000f00 */
[----:B------:R-:W-:Y:S02]  /*4f130*/  IMAD.MOV.U32 R9, RZ, RZ, R36 ;  /* 0x000000ffff097224 */ /* 0x000fe400078e0024 */
[----:B------:R-:W-:Y:S02]  /*4f140*/  IMAD.MOV.U32 R38, RZ, RZ, R41 ;  /* 0x000000ffff267224 */ /* 0x000fe400078e0029 */
[----:B------:R-:W-:-:S07]  /*4f150*/  IMAD.MOV.U32 R36, RZ, RZ, R37 ;  /* 0x000000ffff247224 */ /* 0x000fce00078e0025 */
.L_x_19280:
[----:B------:R-:W-:Y:S05]  /*4f160*/  BSYNC B1 ;  /* 0x0000000000017941 */ /* 0x000fea0003800000 */
.L_x_19278:
        /* <DEDUP_REMOVED lines=9> */
.L_x_19282:
[----:B------:R-:W-:Y:S01]  /*4f200*/  MOV R37, R10 ;  /* 0x0000000a00257202 */ /* 0x000fe20000000f00 */
[----:B------:R-:W-:Y:S02]  /*4f210*/  IMAD.MOV.U32 R31, RZ, RZ, R9 ;  /* 0x000000ffff1f7224 */ /* 0x000fe400078e0009 */
[----:B------:R-:W-:Y:S02]  /*4f220*/  IMAD.MOV.U32 R10, RZ, RZ, R15 ;  /* 0x000000ffff0a7224 */ /* 0x000fe400078e000f */
[----:B------:R-:W-:-:S07]  /*4f230*/  IMAD.MOV.U32 R9, RZ, RZ, R8 ;  /* 0x000000ffff097224 */ /* 0x000fce00078e0008 */
.L_x_19283:
[----:B------:R-:W-:Y:S05]  /*4f240*/  BSYNC B1 ;  /* 0x0000000000017941 */ /* 0x000fea0003800000 */
.L_x_19281:
        /* <DEDUP_REMOVED lines=9> */
.L_x_19285:
[----:B------:R-:W-:Y:S01]  /*4f2e0*/  MOV R8, R37 ;  /* 0x0000002500087202 */ /* 0x000fe20000000f00 */
[----:B------:R-:W-:Y:S02]  /*4f2f0*/  IMAD.MOV.U32 R15, RZ, RZ, R31 ;  /* 0x000000ffff0f7224 */ /* 0x000fe400078e001f */
[----:B------:R-:W-:Y:S02]  /*4f300*/  IMAD.MOV.U32 R37, RZ, RZ, R20 ;  /* 0x000000ffff257224 */ /* 0x000fe400078e0014 */
[----:B------:R-:W-:-:S07]  /*4f310*/  IMAD.MOV.U32 R31, RZ, RZ, R14 ;  /* 0x000000ffff1f7224 */ /* 0x000fce00078e000e */
.L_x_19286:
[----:B------:R-:W-:Y:S05]  /*4f320*/  BSYNC B1 ;  /* 0x0000000000017941 */ /* 0x000fea0003800000 */
.L_x_19284:
        /* <DEDUP_REMOVED lines=9> */
.L_x_19288:
[----:B------:R-:W-:Y:S01]  /*4f3c0*/  MOV R20, R8 ;  /* 0x0000000800147202 */ /* 0x000fe20000000f00 */
[----:B------:R-:W-:Y:S02]  /*4f3d0*/  IMAD.MOV.U32 R14, RZ, RZ, R15 ;  /* 0x000000ffff0e7224 */ /* 0x000fe400078e000f */
[----:B------:R-:W-:Y:S02]  /*4f3e0*/  IMAD.MOV.U32 R8, RZ, RZ, R13 ;  /* 0x000000ffff087224 */ /* 0x000fe400078e000d */
[----:B------:R-:W-:-:S07]  /*4f3f0*/  IMAD.MOV.U32 R15, RZ, RZ, R24 ;  /* 0x000000ffff0f7224 */ /* 0x000fce00078e0018 */
.L_x_19289:
[----:B------:R-:W-:Y:S05]  /*4f400*/  BSYNC B1 ;  /* 0x0000000000017941 */ /* 0x000fea0003800000 */
.L_x_19287:
        /* <DEDUP_REMOVED lines=9> */
.L_x_19291:
[----:B------:R-:W-:Y:S01]  /*4f4a0*/  MOV R13, R20 ;  /* 0x00000014000d7202 */ /* 0x000fe20000000f00 */
[----:B------:R-:W-:Y:S02]  /*4f4b0*/  IMAD.MOV.U32 R24, RZ, RZ, R14 ;  /* 0x000000ffff187224 */ /* 0x000fe400078e000e */
[----:B------:R-:W-:Y:S02]  /*4f4c0*/  IMAD.MOV.U32 R20, RZ, RZ, R23 ;  /* 0x000000ffff147224 */ /* 0x000fe400078e0017 */
[----:B------:R-:W-:-:S07]  /*4f4d0*/  IMAD.MOV.U32 R14, RZ, RZ, R3 ;  /* 0x000000ffff0e7224 */ /* 0x000fce00078e0003 */
.L_x_19292:
[----:B------:R-:W-:Y:S05]  /*4f4e0*/  BSYNC B1 ;  /* 0x0000000000017941 */ /* 0x000fea0003800000 */
.L_x_19290:
        /* <DEDUP_REMOVED lines=9> */
.L_x_19294:
[----:B------:R-:W-:Y:S01]  /*4f580*/  MOV R23, R13 ;  /* 0x0000000d00177202 */ /* 0x000fe20000000f00 */
[----:B------:R-:W-:Y:S02]  /*4f590*/  IMAD.MOV.U32 R3, RZ, RZ, R24 ;  /* 0x000000ffff037224 */ /* 0x000fe400078e0018 */
[----:B------:R-:W-:Y:S02]  /*4f5a0*/  IMAD.MOV.U32 R13, RZ, RZ, R12 ;  /* 0x000000ffff0d7224 */ /* 0x000fe400078e000c */
[----:B------:R-:W-:-:S07]  /*4f5b0*/  IMAD.MOV.U32 R24, RZ, RZ, R25 ;  /* 0x000000ffff187224 */ /* 0x000fce00078e0019 */
.L_x_19295:
[----:B------:R-:W-:Y:S05]  /*4f5c0*/  BSYNC B1 ;  /* 0x0000000000017941 */ /* 0x000fea0003800000 */
.L_x_19293:
        /* <DEDUP_REMOVED lines=9> */
.L_x_19297:
[----:B------:R-:W-:Y:S01]  /*4f660*/  MOV R12, R23 ;  /* 0x00000017000c7202 */ /* 0x000fe20000000f00 */
[----:B------:R-:W-:Y:S02]  /*4f670*/  IMAD.MOV.U32 R25, RZ, RZ, R3 ;  /* 0x000000ffff197224 */ /* 0x000fe400078e0003 */
[----:B------:R-:W-:Y:S02]  /*4f680*/  IMAD.MOV.U32 R23, RZ, RZ, R18 ;  /* 0x000000ffff177224 */ /* 0x000fe400078e0012 */
[----:B------:R-:W-:-:S07]  /*4f690*/  IMAD.MOV.U32 R3, RZ, RZ, R2 ;  /* 0x000000ffff037224 */ /* 0x000fce00078e0002 */
.L_x_19298:
[----:B------:R-:W-:Y:S05]  /*4f6a0*/  BSYNC B1 ;  /* 0x0000000000017941 */ /* 0x000fea0003800000 */
.L_x_19296:
        /* <DEDUP_REMOVED lines=9> */
.L_x_19300:
[----:B------:R-:W-:Y:S01]  /*4f740*/  MOV R18, R12 ;  /* 0x0000000c00127202 */ /* 0x000fe20000000f00 */
[----:B------:R-:W-:Y:S02]  /*4f750*/  IMAD.MOV.U32 R2, RZ, RZ, R25 ;  /* 0x000000ffff027224 */ /* 0x000fe400078e0019 */
[----:B------:R-:W-:Y:S02]  /*4f760*/  IMAD.MOV.U32 R12, RZ, RZ, R17 ;  /* 0x000000ffff0c7224 */ /* 0x000fe400078e0011 */
[----:B------:R-:W-:-:S07]  /*4f770*/  IMAD.MOV.U32 R25, RZ, RZ, R0 ;  /* 0x000000ffff197224 */ /* 0x000fce00078e0000 */
.L_x_19301:
[----:B------:R-:W-:Y:S05]  /*4f780*/  BSYNC B1 ;  /* 0x0000000000017941 */ /* 0x000fea0003800000 */
.L_x_19299:
        /* <DEDUP_REMOVED lines=9> */
.L_x_19303:
[----:B------:R-:W-:Y:S01]  /*4f820*/  MOV R17, R18 ;  /* 0x0000001200117202 */ /* 0x000fe20000000f00 */
[----:B------:R-:W-:Y:S02]  /*4f830*/  IMAD.MOV.U32 R0, RZ, RZ, R2 ;  /* 0x000000ffff007224 */ /* 0x000fe400078e0002 */
[----:B------:R-:W-:Y:S02]  /*4f840*/  IMAD.MOV.U32 R18, RZ, RZ, R27 ;  /* 0x000000ffff127224 */ /* 0x000fe400078e001b */
[----:B------:R-:W-:-:S07]  /*4f850*/  IMAD.MOV.U32 R2, RZ, RZ, R19 ;  /* 0x000000ffff027224 */ /* 0x000fce00078e0013 */
.L_x_19304:
[----:B------:R-:W-:Y:S05]  /*4f860*/  BSYNC B1 ;  /* 0x0000000000017941 */ /* 0x000fea0003800000 */
.L_x_19302:
        /* <DEDUP_REMOVED lines=9> */
.L_x_19306:
[----:B------:R-:W-:Y:S01]  /*4f900*/  MOV R27, R17 ;  /* 0x00000011001b7202 */ /* 0x000fe20000000f00 */
[----:B------:R-:W-:Y:S02]  /*4f910*/  IMAD.MOV.U32 R19, RZ, RZ, R0 ;  /* 0x000000ffff137224 */ /* 0x000fe400078e0000 */
[----:B------:R-:W-:Y:S02]  /*4f920*/  IMAD.MOV.U32 R17, RZ, RZ, R26 ;  /* 0x000000ffff117224 */ /* 0x000fe400078e001a */
[----:B------:R-:W-:-:S07]  /*4f930*/  IMAD.MOV.U32 R0, RZ, RZ, R7 ;  /* 0x000000ffff007224 */ /* 0x000fce00078e0007 */
.L_x_19307:
[----:B------:R-:W-:Y:S05]  /*4f940*/  BSYNC B1 ;  /* 0x0000000000017941 */ /* 0x000fea0003800000 */
.L_x_19305:
        /* <DEDUP_REMOVED lines=9> */
.L_x_19309:
[----:B------:R-:W-:Y:S01]  /*4f9e0*/  MOV R26, R27 ;  /* 0x0000001b001a7202 */ /* 0x000fe20000000f00 */
[----:B------:R-:W-:Y:S02]  /*4f9f0*/  IMAD.MOV.U32 R7, RZ, RZ, R19 ;  /* 0x000000ffff077224 */ /* 0x000fe400078e0013 */
[----:B------:R-:W-:Y:S02]  /*4fa00*/  IMAD.MOV.U32 R27, RZ, RZ, R22 ;  /* 0x000000ffff1b7224 */ /* 0x000fe400078e0016 */
[----:B------:R-:W-:-:S07]  /*4fa10*/  IMAD.MOV.U32 R19, RZ, RZ, R6 ;  /* 0x000000ffff137224 */ /* 0x000fce00078e0006 */
.L_x_19310:
[----:B------:R-:W-:Y:S05]  /*4fa20*/  BSYNC B1 ;  /* 0x0000000000017941 */ /* 0x000fea0003800000 */
.L_x_19308:
        /* <DEDUP_REMOVED lines=16> */
.L_x_19312:
[----:B------:R-:W-:Y:S02]  /*4fb30*/  IMAD.MOV.U32 R41, RZ, RZ, R16 ;  /* 0x000000ffff297224 */ /* 0x000fe400078e0010 */
[----:B------:R-:W-:Y:S02]  /*4fb40*/  IMAD.MOV.U32 R39, RZ, RZ, R64 ;  /* 0x000000ffff277224 */ /* 0x000fe400078e0040 */
[----:B------:R-:W-:Y:S02]  /*4fb50*/  IMAD.MOV.U32 R64, RZ, RZ, R5 ;  /* 0x000000ffff407224 */ /* 0x000fe400078e0005 */
[----:B------:R-:W-:-:S07]  /*4fb60*/  IMAD.MOV.U32 R16, RZ, RZ, R29 ;  /* 0x000000ffff107224 */ /* 0x000fce00078e001d */
.L_x_19313:
[----:B------:R-:W-:Y:S05]  /*4fb70*/  BSYNC B1 ;  /* 0x0000000000017941 */ /* 0x000fea0003800000 */
.L_x_19311:
        /* <DEDUP_REMOVED lines=9> */
.L_x_19315:
[----:B------:R-:W-:Y:S02]  /*4fc10*/  IMAD.MOV.U32 R22, RZ, RZ, R41 ;  /* 0x000000ffff167224 */ /* 0x000fe400078e0029 */
[----:B------:R-:W-:Y:S02]  /*4fc20*/  IMAD.MOV.U32 R6, RZ, RZ, R39 ;  /* 0x000000ffff067224 */ /* 0x000fe400078e0027 */
[----:B------:R-:W-:Y:S02]  /*4fc30*/  IMAD.MOV.U32 R41, RZ, RZ, R30 ;  /* 0x000000ffff297224 */ /* 0x000fe400078e001e */
[----:B------:R-:W-:-:S07]  /*4fc40*/  IMAD.MOV.U32 R39, RZ, RZ, R4 ;  /* 0x000000ffff277224 */ /* 0x000fce00078e0004 */
.L_x_19316:
[----:B------:R-:W-:Y:S05]  /*4fc50*/  BSYNC B1 ;  /* 0x0000000000017941 */ /* 0x000fea0003800000 */
.L_x_19314:
        /* <DEDUP_REMOVED lines=9> */
.L_x_19318:
[----:B------:R-:W-:Y:S02]  /*4fcf0*/  IMAD.MOV.U32 R29, RZ, RZ, R22 ;  /* 0x000000ffff1d7224 */ /* 0x000fe400078e0016 */
[----:B------:R-:W-:Y:S02]  /*4fd00*/  IMAD.MOV.U32 R5, RZ, RZ, R6 ;  /* 0x000000ffff057224 */ /* 0x000fe400078e0006 */
[----:B------:R-:W-:Y:S02]  /*4fd10*/  IMAD.MOV.U32 R22, RZ, RZ, R21 ;  /* 0x000000ffff167224 */ /* 0x000fe400078e0015 */
[----:B------:R-:W-:-:S07]  /*4fd20*/  IMAD.MOV.U32 R6, RZ, RZ, R11 ;  /* 0x000000ffff067224 */ /* 0x000fce00078e000b */
.L_x_19319:
[----:B------:R-:W-:Y:S05]  /*4fd30*/  BSYNC B1 ;  /* 0x0000000000017941 */ /* 0x000fea0003800000 */
.L_x_19317:
        /* <DEDUP_REMOVED lines=9> */
.L_x_19321:
[----:B------:R-:W-:Y:S02]  /*4fdd0*/  IMAD.MOV.U32 R11, RZ, RZ, R29 ;  /* 0x000000ffff0b7224 */ /* 0x000fe400078e001d */
[----:B------:R-:W-:Y:S02]  /*4fde0*/  IMAD.MOV.U32 R4, RZ, RZ, R5 ;  /* 0x000000ffff047224 */ /* 0x000fe400078e0005 */
[----:B------:R-:W-:Y:S02]  /*4fdf0*/  IMAD.MOV.U32 R29, RZ, RZ, R38 ;  /* 0x000000ffff1d7224 */ /* 0x000fe400078e0026 */
[----:B------:R-:W-:-:S07]  /*4fe00*/  IMAD.MOV.U32 R5, RZ, RZ, R36 ;  /* 0x000000ffff057224 */ /* 0x000fce00078e0024 */
.L_x_19322:
[----:B------:R-:W-:Y:S05]  /*4fe10*/  BSYNC B1 ;  /* 0x0000000000017941 */ /* 0x000fea0003800000 */
.L_x_19320:
        /* <DEDUP_REMOVED lines=9> */
.L_x_19324:
[----:B------:R-:W-:Y:S02]  /*4feb0*/  IMAD.MOV.U32 R30, RZ, RZ, R11 ;  /* 0x000000ffff1e7224 */ /* 0x000fe400078e000b */
[----:B------:R-:W-:Y:S02]  /*4fec0*/  IMAD.MOV.U32 R28, RZ, RZ, R4 ;  /* 0x000000ffff1c7224 */ /* 0x000fe400078e0004 */
[----:B------:R-:W-:Y:S02]  /*4fed0*/  IMAD.MOV.U32 R11, RZ, RZ, R10 ;  /* 0x000000ffff0b7224 */ /* 0x000fe400078e000a */
[----:B------:R-:W-:-:S07]  /*4fee0*/  IMAD.MOV.U32 R4, RZ, RZ, R9 ;  /* 0x000000ffff047224 */ /* 0x000fce00078e0009 */
.L_x_19325:
[----:B------:R-:W-:Y:S05]  /*4fef0*/  BSYNC B1 ;  /* 0x0000000000017941 */ /* 0x000fea0003800000 */
.L_x_19323:
        /* <DEDUP_REMOVED lines=9> */
.L_x_19327:
[----:B------:R-:W-:Y:S02]  /*4ff90*/  IMAD.MOV.U32 R9, RZ, RZ, R30 ;  /* 0x000000ffff097224 */ /* 0x000fe400078e001e */
[----:B------:R-:W-:Y:S02]  /*4ffa0*/  IMAD.MOV.U32 R10, RZ, RZ, R28 ;  /* 0x000000ffff0a7224 */ /* 0x000fe400078e001c */
[----:B------:R-:W-:Y:S02]  /*4ffb0*/  IMAD.MOV.U32 R30, RZ, RZ, R37 ;  /* 0x000000ffff1e7224 */ /* 0x000fe400078e0025 */
[----:B------:R-:W-:-:S07]  /*4ffc0*/  IMAD.MOV.U32 R28, RZ, RZ, R31 ;  /* 0x000000ffff1c7224 */ /* 0x000fce00078e001f */
.L_x_19328:
[----:B------:R-:W-:Y:S05]  /*4ffd0*/  BSYNC B1 ;  /* 0x0000000000017941 */ /* 0x000fea0003800000 */
.L_x_19326:
        /* <DEDUP_REMOVED lines=9> */
.L_x_19330:
[----:B------:R-:W-:Y:S02]  /*50070*/  IMAD.MOV.U32 R31, RZ, RZ, R9 ;  /* 0x000000ffff1f7224 */ /* 0x000fe400078e0009 */
[----:B------:R-:W-:Y:S02]  /*50080*/  IMAD.MOV.U32 R21, RZ, RZ, R10 ;  /* 0x000000ffff157224 */ /* 0x000fe400078e000a */
[----:B------:R-:W-:Y:S02]  /*50090*/  IMAD.MOV.U32 R9, RZ, RZ, R8 ;  /* 0x000000ffff097224 */ /* 0x000fe400078e0008 */
[----:B------:R-:W-:-:S07]  /*500a0*/  IMAD.MOV.U32 R10, RZ, RZ, R15 ;  /* 0x000000ffff0a7224 */ /* 0x000fce00078e000f */
.L_x_19331:
[----:B------:R-:W-:Y:S05]  /*500b0*/  BSYNC B1 ;  /* 0x0000000000017941 */ /* 0x000fea0003800000 */
.L_x_19329:
        /* <DEDUP_REMOVED lines=9> */
.L_x_19333:
[----:B------:R-:W-:Y:S02]  /*50150*/  IMAD.MOV.U32 R8, RZ, RZ, R31 ;  /* 0x000000ffff087224 */ /* 0x000fe400078e001f */
[----:B------:R-:W-:Y:S02]  /*50160*/  IMAD.MOV.U32 R15, RZ, RZ, R21 ;  /* 0x000000ffff0f7224 */ /* 0x000fe400078e0015 */
[----:B------:R-:W-:Y:S02]  /*50170*/  IMAD.MOV.U32 R31, RZ, RZ, R20 ;  /* 0x000000ffff1f7224 */ /* 0x000fe400078e0014 */
[----:B------:R-:W-:-:S07]  /*50180*/  IMAD.MOV.U32 R21, RZ, RZ, R14 ;  /* 0x000000ffff157224 */ /* 0x000fce00078e000e */
.L_x_19334:
[----:B------:R-:W-:Y:S05]  /*50190*/  BSYNC B1 ;  /* 0x0000000000017941 */ /* 0x000fea0003800000 */
.L_x_19332:
        /* <DEDUP_REMOVED lines=9> */
.L_x_19336:
[----:B------:R-:W-:Y:S02]  /*50230*/  IMAD.MOV.U32 R20, RZ, RZ, R8 ;  /* 0x000000ffff147224 */ /* 0x000fe400078e0008 */
[----:B------:R-:W-:Y:S02]  /*50240*/  IMAD.MOV.U32 R14, RZ, RZ, R15 ;  /* 0x000000ffff0e7224 */ /* 0x000fe400078e000f */
[----:B------:R-:W-:Y:S02]  /*50250*/  IMAD.MOV.U32 R8, RZ, RZ, R13 ;  /* 0x000000ffff087224 */ /* 0x000fe400078e000d */
[----:B------:R-:W-:-:S07]  /*50260*/  IMAD.MOV.U32 R15, RZ, RZ, R24 ;  /* 0x000000ffff0f7224 */ /* 0x000fce00078e0018 */
.L_x_19337:
[----:B------:R-:W-:Y:S05]  /*50270*/  BSYNC B1 ;  /* 0x0000000000017941 */ /* 0x000fea0003800000 */
.L_x_19335:
        /* <DEDUP_REMOVED lines=9> */
.L_x_19339:
[----:B------:R-:W-:Y:S02]  /*50310*/  IMAD.MOV.U32 R13, RZ, RZ, R20 ;  /* 0x000000ffff0d7224 */ /* 0x000fe400078e0014 */
[----:B------:R-:W-:Y:S02]  /*50320*/  IMAD.MOV.U32 R24, RZ, RZ, R14 ;  /* 0x000000ffff187224 */ /* 0x000fe400078e000e */
[----:B------:R-:W-:Y:S02]  /*50330*/  IMAD.MOV.U32 R20, RZ, RZ, R23 ;  /* 0x000000ffff147224 */ /* 0x000fe400078e0017 */
[----:B------:R-:W-:-:S07]  /*50340*/  IMAD.MOV.U32 R14, RZ, RZ, R3 ;  /* 0x000000ffff0e7224 */ /* 0x000fce00078e0003 */
.L_x_19340:
[----:B------:R-:W-:Y:S05]  /*50350*/  BSYNC B1 ;  /* 0x0000000000017941 */ /* 0x000fea0003800000 */
.L_x_19338:
        /* <DEDUP_REMOVED lines=9> */
.L_x_19342:
[----:B------:R-:W-:Y:S02]  /*503f0*/  IMAD.MOV.U32 R23, RZ, RZ, R13 ;  /* 0x000000ffff177224 */ /* 0x000fe400078e000d */
[----:B------:R-:W-:Y:S02]  /*50400*/  IMAD.MOV.U32 R3, RZ, RZ, R24 ;  /* 0x000000ffff037224 */ /* 0x000fe400078e0018 */
[----:B------:R-:W-:Y:S02]  /*50410*/  IMAD.MOV.U32 R13, RZ, RZ, R12 ;  /* 0x000000ffff0d7224 */ /* 0x000fe400078e000c */
[----:B------:R-:W-:-:S07]  /*50420*/  IMAD.MOV.U32 R24, RZ, RZ, R25 ;  /* 0x000000ffff187224 */ /* 0x000fce00078e0019 */
.L_x_19343:
[----:B------:R-:W-:Y:S05]  /*50430*/  BSYNC B1 ;  /* 0x0000000000017941 */ /* 0x000fea0003800000 */
.L_x_19341:
        /* <DEDUP_REMOVED lines=9> */
.L_x_19345:
[----:B------:R-:W-:Y:S02]  /*504d0*/  IMAD.MOV.U32 R12, RZ, RZ, R23 ;  /* 0x000000ffff0c7224 */ /* 0x000fe400078e0017 */
[----:B------:R-:W-:Y:S02]  /*504e0*/  IMAD.MOV.U32 R25, RZ, RZ, R3 ;  /* 0x000000ffff197224 */ /* 0x000fe400078e0003 */
[----:B------:R-:W-:Y:S02]  /*504f0*/  IMAD.MOV.U32 R23, RZ, RZ, R18 ;  /* 0x000000ffff177224 */ /* 0x000fe400078e0012 */
[----:B------:R-:W-:-:S07]  /*50500*/  IMAD.MOV.U32 R3, RZ, RZ, R2 ;  /* 0x000000ffff037224 */ /* 0x000fce00078e0002 */
.L_x_19346:
[----:B------:R-:W-:Y:S05]  /*50510*/  BSYNC B1 ;  /* 0x0000000000017941 */ /* 0x000fea0003800000 */
.L_x_19344:
        /* <DEDUP_REMOVED lines=9> */
.L_x_19348:
[----:B------:R-:W-:Y:S02]  /*505b0*/  IMAD.MOV.U32 R18, RZ, RZ, R12 ;  /* 0x000000ffff127224 */ /* 0x000fe400078e000c */
[----:B------:R-:W-:Y:S02]  /*505c0*/  IMAD.MOV.U32 R2, RZ, RZ, R25 ;  /* 0x000000ffff027224 */ /* 0x000fe400078e0019 */
[----:B------:R-:W-:Y:S02]  /*505d0*/  IMAD.MOV.U32 R12, RZ, RZ, R17 ;  /* 0x000000ffff0c7224 */ /* 0x000fe400078e0011 */
[----:B------:R-:W-:-:S07]  /*505e0*/  IMAD.MOV.U32 R25, RZ, RZ, R0 ;  /* 0x000000ffff197224 */ /* 0x000fce00078e0000 */
.L_x_19349:
[----:B------:R-:W-:Y:S05]  /*505f0*/  BSYNC B1 ;  /* 0x0000000000017941 */ /* 0x000fea0003800000 */
.L_x_19347:
        /* <DEDUP_REMOVED lines=9> */
.L_x_19351:
[----:B------:R-:W-:Y:S02]  /*50690*/  IMAD.MOV.U32 R17, RZ, RZ, R18 ;  /* 0x000000ffff117224 */ /* 0x000fe400078e0012 */
[----:B------:R-:W-:Y:S02]  /*506a0*/  IMAD.MOV.U32 R0, RZ, RZ, R2 ;  /* 0x000000ffff007224 */ /* 0x000fe400078e0002 */
[----:B------:R-:W-:Y:S02]  /*506b0*/  IMAD.MOV.U32 R18, RZ, RZ, R27 ;  /* 0x000000ffff127224 */ /* 0x000fe400078e001b */
[----:B------:R-:W-:-:S07]  /*506c0*/  IMAD.MOV.U32 R2, RZ, RZ, R19 ;  /* 0x000000ffff027224 */ /* 0x000fce00078e0013 */
.L_x_19352:
[----:B------:R-:W-:Y:S05]  /*506d0*/  BSYNC B1 ;  /* 0x0000000000017941 */ /* 0x000fea0003800000 */
.L_x_19350:
        /* <DEDUP_REMOVED lines=9> */
.L_x_19354:
[----:B------:R-:W-:Y:S02]  /*50770*/  IMAD.MOV.U32 R27, RZ, RZ, R17 ;  /* 0x000000ffff1b7224 */ /* 0x000fe400078e0011 */
[----:B------:R-:W-:Y:S02]  /*50780*/  IMAD.MOV.U32 R19, RZ, RZ, R0 ;  /* 0x000000ffff137224 */ /* 0x000fe400078e0000 */
[----:B------:R-:W-:Y:S02]  /*50790*/  IMAD.MOV.U32 R17, RZ, RZ, R26 ;  /* 0x000000ffff117224 */ /* 0x000fe400078e001a */
[----:B------:R-:W-:-:S07]  /*507a0*/  IMAD.MOV.U32 R0, RZ, RZ, R7 ;  /* 0x000000ffff007224 */ /* 0x000fce00078e0007 */
.L_x_19355:
[----:B------:R-:W-:Y:S05]  /*507b0*/  BSYNC B1 ;  /* 0x0000000000017941 */ /* 0x000fea0003800000 */
.L_x_19353:
        /* <DEDUP_REMOVED lines=16> */
.L_x_19357:
[----:B------:R-:W-:Y:S02]  /*508c0*/  IMAD.MOV.U32 R37, RZ, RZ, R16 ;  /* 0x000000ffff257224 */ /* 0x000fe400078e0010 */
[----:B------:R-:W-:Y:S01]  /*508d0*/  IMAD.MOV.U32 R7, RZ, RZ, R64 ;  /* 0x000000ffff077224 */ /* 0x000fe200078e0040 */
[----:B------:R-:W-:Y:S01]  /*508e0*/  MOV R64, R39 ;  /* 0x0000002700407202 */ /* 0x000fe20000000f00 */
[----:B------:R-:W-:-:S07]  /*508f0*/  IMAD.MOV.U32 R16, RZ, RZ, R41 ;  /* 0x000000ffff107224 */ /* 0x000fce00078e0029 */
.L_x_19358:
[----:B------:R-:W-:Y:S05]  /*50900*/  BSYNC B1 ;  /* 0x0000000000017941 */ /* 0x000fea0003800000 */
.L_x_19356:
        /* <DEDUP_REMOVED lines=9> */
.L_x_19360:
[----:B------:R-:W-:Y:S01]  /*509a0*/  IMAD.MOV.U32 R32, RZ, RZ, R37 ;  /* 0x000000ffff207224 */ /* 0x000fe200078e0025 */
[----:B------:R-:W-:Y:S01]  /*509b0*/  MOV R37, R22 ;  /* 0x0000001600257202 */ /* 0x000fe20000000f00 */
[----:B------:R-:W-:Y:S02]  /*509c0*/  IMAD.MOV.U32 R26, RZ, RZ, R7 ;  /* 0x000000ffff1a7224 */ /* 0x000fe400078e0007 */
[----:B------:R-:W-:-:S07]  /*509d0*/  IMAD.MOV.U32 R7, RZ, RZ, R6 ;  /* 0x000000ffff077224 */ /* 0x000fce00078e0006 */
.L_x_19361:
[----:B------:R-:W-:Y:S05]  /*509e0*/  BSYNC B1 ;  /* 0x0000000000017941 */ /* 0x000fea0003800000 */
.L_x_19359:
        /* <DEDUP_REMOVED lines=9> */
.L_x_19363:
[----:B------:R-:W-:Y:S01]  /*50a80*/  IMAD.MOV.U32 R6, RZ, RZ, R32 ;  /* 0x000000ffff067224 */ /* 0x000fe200078e0020 */
[----:B------:R-:W-:Y:S01]  /*50a90*/  MOV R32, R29 ;  /* 0x0000001d00207202 */ /* 0x000fe20000000f00 */
[----:B------:R-:W-:Y:S02]  /*50aa0*/  IMAD.MOV.U32 R39, RZ, RZ, R26 ;  /* 0x000000ffff277224 */ /* 0x000fe400078e001a */
[----:B------:R-:W-:-:S07]  /*50ab0*/  IMAD.MOV.U32 R26, RZ, RZ, R5 ;  /* 0x000000ffff1a7224 */ /* 0x000fce00078e0005 */
.L_x_19364:
[----:B------:R-:W-:Y:S05]  /*50ac0*/  BSYNC B1 ;  /* 0x0000000000017941 */ /* 0x000fea0003800000 */
.L_x_19362:
        /* <DEDUP_REMOVED lines=9> */
.L_x_19366:
[----:B------:R-:W-:Y:S01]  /*50b60*/  IMAD.MOV.U32 R29, RZ, RZ, R6 ;  /* 0x000000ffff1d7224 */ /* 0x000fe200078e0006 */
[----:B------:R-:W-:Y:S01]  /*50b70*/  MOV R6, R11 ;  /* 0x0000000b00067202 */ /* 0x000fe20000000f00 */
[----:B------:R-:W-:Y:S02]  /*50b80*/  IMAD.MOV.U32 R5, RZ, RZ, R39 ;  /* 0x000000ffff057224 */ /* 0x000fe400078e0027 */
[----:B------:R-:W-:-:S07]  /*50b90*/  IMAD.MOV.U32 R39, RZ, RZ, R4 ;  /* 0x000000ffff277224 */ /* 0x000fce00078e0004 */
.L_x_19367:
[----:B------:R-:W-:Y:S05]  /*50ba0*/  BSYNC B1 ;  /* 0x0000000000017941 */ /* 0x000fea0003800000 */
.L_x_19365:
        /* <DEDUP_REMOVED lines=9> */
.L_x_19369:
[----:B------:R-:W-:Y:S01]  /*50c40*/  IMAD.MOV.U32 R4, RZ, RZ, R29 ;  /* 0x000000ffff047224 */ /* 0x000fe200078e001d */
[----:B------:R-:W-:Y:S01]  /*50c50*/  MOV R29, R30 ;  /* 0x0000001e001d7202 */ /* 0x000fe20000000f00 */
[----:B------:R-:W-:Y:S02]  /*50c60*/  IMAD.MOV.U32 R11, RZ, RZ, R5 ;  /* 0x000000ffff0b7224 */ /* 0x000fe400078e0005 */
[----:B------:R-:W-:-:S07]  /*50c70*/  IMAD.MOV.U32 R5, RZ, RZ, R28 ;  /* 0x000000ffff057224 */ /* 0x000fce00078e001c */
.L_x_19370:
[----:B------:R-:W-:Y:S05]  /*50c80*/  BSYNC B1 ;  /* 0x0000000000017941 */ /* 0x000fea0003800000 */
.L_x_19368:
        /* <DEDUP_REMOVED lines=9> */
.L_x_19372:
[----:B------:R-:W-:Y:S01]  /*50d20*/  IMAD.MOV.U32 R28, RZ, RZ, R4 ;  /* 0x000000ffff1c7224 */ /* 0x000fe200078e0004 */
[----:B------:R-:W-:Y:S01]  /*50d30*/  MOV R4, R9 ;  /* 0x0000000900047202 */ /* 0x000fe20000000f00 */
[----:B------:R-:W-:Y:S02]  /*50d40*/  IMAD.MOV.U32 R22, RZ, RZ, R11 ;  /* 0x000000ffff167224 */ /* 0x000fe400078e000b */
[----:B------:R-:W-:-:S07]  /*50d50*/  IMAD.MOV.U32 R11, RZ, RZ, R10 ;  /* 0x000000ffff0b7224 */ /* 0x000fce00078e000a */
.L_x_19373:
[----:B------:R-:W-:Y:S05]  /*50d60*/  BSYNC B1 ;  /* 0x0000000000017941 */ /* 0x000fea0003800000 */
.L_x_19371:
        /* <DEDUP_REMOVED lines=9> */
.L_x_19375:
[----:B------:R-:W-:Y:S01]  /*50e00*/  IMAD.MOV.U32 R9, RZ, RZ, R28 ;  /* 0x000000ffff097224 */ /* 0x000fe200078e001c */
[----:B------:R-:W-:Y:S01]  /*50e10*/  MOV R28, R31 ;  /* 0x0000001f001c7202 */ /* 0x000fe20000000f00 */
[----:B------:R-:W-:Y:S02]  /*50e20*/  IMAD.MOV.U32 R10, RZ, RZ, R22 ;  /* 0x000000ffff0a7224 */ /* 0x000fe400078e0016 */
[----:B------:R-:W-:-:S07]  /*50e30*/  IMAD.MOV.U32 R22, RZ, RZ, R21 ;  /* 0x000000ffff167224 */ /* 0x000fce00078e0015 */
.L_x_19376:
[----:B------:R-:W-:Y:S05]  /*50e40*/  BSYNC B1 ;  /* 0x0000000000017941 */ /* 0x000fea0003800000 */
.L_x_19374:
        /* <DEDUP_REMOVED lines=9> */
.L_x_19378:
[----:B------:R-:W-:Y:S01]  /*50ee0*/  IMAD.MOV.U32 R31, RZ, RZ, R9 ;  /* 0x000000ffff1f7224 */ /* 0x000fe200078e0009 */
[----:B------:R-:W-:Y:S01]  /*50ef0*/  MOV R9, R8 ;  /* 0x0000000800097202 */ /* 0x000fe20000000f00 */
[----:B------:R-:W-:Y:S02]  /*50f00*/  IMAD.MOV.U32 R21, RZ, RZ, R10 ;  /* 0x000000ffff157224 */ /* 0x000fe400078e000a */
[----:B------:R-:W-:-:S07]  /*50f10*/  IMAD.MOV.U32 R10, RZ, RZ, R15 ;  /* 0x000000ffff0a7224 */ /* 0x000fce00078e000f */
.L_x_19379:
[----:B------:R-:W-:Y:S05]  /*50f20*/  BSYNC B1 ;  /* 0x0000000000017941 */ /* 0x000fea0003800000 */
.L_x_19377:
        /* <DEDUP_REMOVED lines=9> */
.L_x_19381:
[----:B------:R-:W-:Y:S01]  /*50fc0*/  IMAD.MOV.U32 R8, RZ, RZ, R31 ;  /* 0x000000ffff087224 */ /* 0x000fe200078e001f */
[----:B------:R-:W-:Y:S01]  /*50fd0*/  MOV R31, R20 ;  /* 0x00000014001f7202 */ /* 0x000fe20000000f00 */
[----:B------:R-:W-:Y:S02]  /*50fe0*/  IMAD.MOV.U32 R15, RZ, RZ, R21 ;  /* 0x000000ffff0f7224 */ /* 0x000fe400078e0015 */
[----:B------:R-:W-:-:S07]  /*50ff0*/  IMAD.MOV.U32 R21, RZ, RZ, R14 ;  /* 0x000000ffff157224 */ /* 0x000fce00078e000e */
.L_x_19382:
[----:B------:R-:W-:Y:S05]  /*51000*/  BSYNC B1 ;  /* 0x0000000000017941 */ /* 0x000fea0003800000 */
.L_x_19380:
        /* <DEDUP_REMOVED lines=9> */
.L_x_19384:
[----:B------:R-:W-:Y:S01]  /*510a0*/  IMAD.MOV.U32 R20, RZ, RZ, R8 ;  /* 0x000000ffff147224 */ /* 0x000fe200078e0008 */
[----:B------:R-:W-:Y:S01]  /*510b0*/  MOV R8, R13 ;  /* 0x0000000d00087202 */ /* 0x000fe20000000f00 */
[----:B------:R-:W-:Y:S02]  /*510c0*/  IMAD.MOV.U32 R14, RZ, RZ, R15 ;  /* 0x000000ffff0e7224 */ /* 0x000fe400078e000f */
[----:B------:R-:W-:-:S07]  /*510d0*/  IMAD.MOV.U32 R15, RZ, RZ, R24 ;  /* 0x000000ffff0f7224 */ /* 0x000fce00078e0018 */
.L_x_19385:
[----:B------:R-:W-:Y:S05]  /*510e0*/  BSYNC B1 ;  /* 0x0000000000017941 */ /* 0x000fea0003800000 */
.L_x_19383:
        /* <DEDUP_REMOVED lines=9> */
.L_x_19387:
[----:B------:R-:W-:Y:S01]  /*51180*/  IMAD.MOV.U32 R13, RZ, RZ, R20 ;  /* 0x000000ffff0d7224 */ /* 0x000fe200078e0014 */
[----:B------:R-:W-:Y:S01]  /*51190*/  MOV R20, R23 ;  /* 0x0000001700147202 */ /* 0x000fe20000000f00 */
[----:B------:R-:W-:Y:S02]  /*511a0*/  IMAD.MOV.U32 R24, RZ, RZ, R14 ;  /* 0x000000ffff187224 */ /* 0x000fe400078e000e */
[----:B------:R-:W-:-:S07]  /*511b0*/  IMAD.MOV.U32 R14, RZ, RZ, R3 ;  /* 0x000000ffff0e7224 */ /* 0x000fce00078e0003 */
.L_x_19388:
[----:B------:R-:W-:Y:S05]  /*511c0*/  BSYNC B1 ;  /* 0x0000000000017941 */ /* 0x000fea0003800000 */
.L_x_19386:
        /* <DEDUP_REMOVED lines=9> */
.L_x_19390:
[----:B------:R-:W-:Y:S01]  /*51260*/  IMAD.MOV.U32 R23, RZ, RZ, R13 ;  /* 0x000000ffff177224 */ /* 0x000fe200078e000d */
[----:B------:R-:W-:Y:S01]  /*51270*/  MOV R13, R12 ;  /* 0x0000000c000d7202 */ /* 0x000fe20000000f00 */
[----:B------:R-:W-:Y:S02]  /*51280*/  IMAD.MOV.U32 R3, RZ, RZ, R24 ;  /* 0x000000ffff037224 */ /* 0x000fe400078e0018 */
[----:B------:R-:W-:-:S07]  /*51290*/  IMAD.MOV.U32 R24, RZ, RZ, R25 ;  /* 0x000000ffff187224 */ /* 0x000fce00078e0019 */
.L_x_19391:
[----:B------:R-:W-:Y:S05]  /*512a0*/  BSYNC B1 ;  /* 0x0000000000017941 */ /* 0x000fea0003800000 */
.L_x_19389:
        /* <DEDUP_REMOVED lines=9> */
.L_x_19393:
[----:B------:R-:W-:Y:S01]  /*51340*/  IMAD.MOV.U32 R12, RZ, RZ, R23 ;  /* 0x000000ffff0c7224 */ /* 0x000fe200078e0017 */
[----:B------:R-:W-:Y:S01]  /*51350*/  MOV R23, R18 ;  /* 0x0000001200177202 */ /* 0x000fe20000000f00 */
[----:B------:R-:W-:Y:S02]  /*51360*/  IMAD.MOV.U32 R25, RZ, RZ, R3 ;  /* 0x000000ffff197224 */ /* 0x000fe400078e0003 */
[----:B------:R-:W-:-:S07]  /*51370*/  IMAD.MOV.U32 R3, RZ, RZ, R2 ;  /* 0x000000ffff037224 */ /* 0x000fce00078e0002 */
.L_x_19394:
[----:B------:R-:W-:Y:S05]  /*51380*/  BSYNC B1 ;  /* 0x0000000000017941 */ /* 0x000fea0003800000 */
.L_x_19392:
        /* <DEDUP_REMOVED lines=9> */
.L_x_19396:
[----:B------:R-:W-:Y:S01]  /*51420*/  IMAD.MOV.U32 R18, RZ, RZ, R12 ;  /* 0x000000ffff127224 */ /* 0x000fe200078e000c */
[----:B------:R-:W-:Y:S01]  /*51430*/  MOV R12, R17 ;  /* 0x00000011000c7202 */ /* 0x000fe20000000f00 */
[----:B------:R-:W-:Y:S02]  /*51440*/  IMAD.MOV.U32 R2, RZ, RZ, R25 ;  /* 0x000000ffff027224 */ /* 0x000fe400078e0019 */
[----:B------:R-:W-:-:S07]  /*51450*/  IMAD.MOV.U32 R25, RZ, RZ, R0 ;  /* 0x000000ffff197224 */ /* 0x000fce00078e0000 */
.L_x_19397:
[----:B------:R-:W-:Y:S05]  /*51460*/  BSYNC B1 ;  /* 0x0000000000017941 */ /* 0x000fea0003800000 */
.L_x_19395:
        /* <DEDUP_REMOVED lines=9> */
.L_x_19399:
[----:B------:R-:W-:Y:S01]  /*51500*/  IMAD.MOV.U32 R17, RZ, RZ, R18 ;  /* 0x000000ffff117224 */ /* 0x000fe200078e0012 */
[----:B------:R-:W-:Y:S01]  /*51510*/  MOV R18, R27 ;  /* 0x0000001b00127202 */ /* 0x000fe20000000f00 */
[----:B------:R-:W-:Y:S02]  /*51520*/  IMAD.MOV.U32 R0, RZ, RZ, R2 ;  /* 0x000000ffff007224 */ /* 0x000fe400078e0002 */
[----:B------:R-:W-:-:S07]  /*51530*/  IMAD.MOV.U32 R2, RZ, RZ, R19 ;  /* 0x000000ffff027224 */ /* 0x000fce00078e0013 */
.L_x_19400:
[----:B------:R-:W-:Y:S05]  /*51540*/  BSYNC B1 ;  /* 0x0000000000017941 */ /* 0x000fea0003800000 */
.L_x_19398:
        /* <DEDUP_REMOVED lines=16> */
.L_x_19402:
[----:B------:R-:W-:Y:S01]  /*51650*/  MOV R27, R16 ;  /* 0x00000010001b7202 */ /* 0x000fe20000000f00 */
[----:B------:R-:W-:Y:S02]  /*51660*/  IMAD.MOV.U32 R19, RZ, RZ, R64 ;  /* 0x000000ffff137224 */ /* 0x000fe400078e0040 */
[----:B------:R-:W-:Y:S02]  /*51670*/  IMAD.MOV.U32 R64, RZ, RZ, R7 ;  /* 0x000000ffff407224 */ /* 0x000fe400078e0007 */
[----:B------:R-:W-:-:S07]  /*51680*/  IMAD.MOV.U32 R16, RZ, RZ, R37 ;  /* 0x000000ffff107224 */ /* 0x000fce00078e0025 */
.L_x_19403:
[----:B------:R-:W-:Y:S05]  /*51690*/  BSYNC B1 ;  /* 0x0000000000017941 */ /* 0x000fea0003800000 */
.L_x_19401:
        /* <DEDUP_REMOVED lines=9> */
.L_x_19405:
[----:B------:R-:W-:Y:S01]  /*51730*/  MOV R7, R27 ;  /* 0x0000001b00077202 */ /* 0x000fe20000000f00 */
[----:B------:R-:W-:Y:S02]  /*51740*/  IMAD.MOV.U32 R30, RZ, RZ, R19 ;  /* 0x000000ffff1e7224 */ /* 0x000fe400078e0013 */
[----:B------:R-:W-:Y:S02]  /*51750*/  IMAD.MOV.U32 R27, RZ, RZ, R32 ;  /* 0x000000ffff1b7224 */ /* 0x000fe400078e0020 */
[----:B------:R-:W-:-:S07]  /*51760*/  IMAD.MOV.U32 R19, RZ, RZ, R26 ;  /* 0x000000ffff137224 */ /* 0x000fce00078e001a */
.L_x_19406:
[----:B------:R-:W-:Y:S05]  /*51770*/  BSYNC B1 ;  /* 0x0000000000017941 */ /* 0x000fea0003800000 */
.L_x_19404:
        /* <DEDUP_REMOVED lines=9> */
.L_x_19408:
[----:B------:R-:W-:Y:S01]  /*51810*/  MOV R32, R7 ;  /* 0x0000000700207202 */ /* 0x000fe20000000f00 */
[----:B------:R-:W-:Y:S02]  /*51820*/  IMAD.MOV.U32 R26, RZ, RZ, R30 ;  /* 0x000000ffff1a7224 */ /* 0x000fe400078e001e */
[----:B------:R-:W-:Y:S02]  /*51830*/  IMAD.MOV.U32 R7, RZ, RZ, R6 ;  /* 0x000000ffff077224 */ /* 0x000fe400078e0006 */
[----:B------:R-:W-:-:S07]  /*51840*/  IMAD.MOV.U32 R30, RZ, RZ, R39 ;  /* 0x000000ffff1e7224 */ /* 0x000fce00078e0027 */
.L_x_19409:
[----:B------:R-:W-:Y:S05]  /*51850*/  BSYNC B1 ;  /* 0x0000000000017941 */ /* 0x000fea0003800000 */
.L_x_19407:
        /* <DEDUP_REMOVED lines=9> */
.L_x_19411:
[----:B------:R-:W-:Y:S01]  /*518f0*/  MOV R33, R32 ;  /* 0x0000002000217202 */ /* 0x000fe20000000f00 */
[----:B------:R-:W-:Y:S02]  /*51900*/  IMAD.MOV.U32 R6, RZ, RZ, R26 ;  /* 0x000000ffff067224 */ /* 0x000fe400078e001a */
[----:B------:R-:W-:Y:S02]  /*51910*/  IMAD.MOV.U32 R32, RZ, RZ, R29 ;  /* 0x000000ffff207224 */ /* 0x000fe400078e001d */
[----:B------:R-:W-:-:S07]  /*51920*/  IMAD.MOV.U32 R26, RZ, RZ, R5 ;  /* 0x000000ffff1a7224 */ /* 0x000fce00078e0005 */
.L_x_19412:
[----:B------:R-:W-:Y:S05]  /*51930*/  BSYNC B1 ;  /* 0x0000000000017941 */ /* 0x000fea0003800000 */
.L_x_19410:
        /* <DEDUP_REMOVED lines=9> */
.L_x_19414:
[----:B------:R-:W-:Y:S01]  /*519d0*/  MOV R29, R33 ;  /* 0x00000021001d7202 */ /* 0x000fe20000000f00 */
[----:B------:R-:W-:Y:S02]  /*519e0*/  IMAD.MOV.U32 R5, RZ, RZ, R6 ;  /* 0x000000ffff057224 */ /* 0x000fe400078e0006 */
[----:B------:R-:W-:Y:S02]  /*519f0*/  IMAD.MOV.U32 R33, RZ, RZ, R4 ;  /* 0x000000ffff217224 */ /* 0x000fe400078e0004 */
[----:B------:R-:W-:-:S07]  /*51a00*/  IMAD.MOV.U32 R6, RZ, RZ, R11 ;  /* 0x000000ffff067224 */ /* 0x000fce00078e000b */
.L_x_19415:
[----:B------:R-:W-:Y:S05]  /*51a10*/  BSYNC B1 ;  /* 0x0000000000017941 */ /* 0x000fea0003800000 */
.L_x_19413:
        /* <DEDUP_REMOVED lines=9> */
.L_x_19417:
[----:B------:R-:W-:Y:S01]  /*51ab0*/  MOV R4, R29 ;  /* 0x0000001d00047202 */ /* 0x000fe20000000f00 */
[----:B------:R-:W-:Y:S02]  /*51ac0*/  IMAD.MOV.U32 R11, RZ, RZ, R5 ;  /* 0x000000ffff0b7224 */ /* 0x000fe400078e0005 */
[----:B------:R-:W-:Y:S02]  /*51ad0*/  IMAD.MOV.U32 R29, RZ, RZ, R28 ;  /* 0x000000ffff1d7224 */ /* 0x000fe400078e001c */
[----:B------:R-:W-:-:S07]  /*51ae0*/  IMAD.MOV.U32 R5, RZ, RZ, R22 ;  /* 0x000000ffff057224 */ /* 0x000fce00078e0016 */
.L_x_19418:
[----:B------:R-:W-:Y:S05]  /*51af0*/  BSYNC B1 ;  /* 0x0000000000017941 */ /* 0x000fea0003800000 */
.L_x_19416:
        /* <DEDUP_REMOVED lines=9> */
.L_x_19420:
[----:B------:R-:W-:Y:S01]  /*51b90*/  MOV R28, R4 ;  /* 0x00000004001c7202 */ /* 0x000fe20000000f00 */
[----:B------:R-:W-:Y:S02]  /*51ba0*/  IMAD.MOV.U32 R22, RZ, RZ, R11 ;  /* 0x000000ffff167224 */ /* 0x000fe400078e000b */
[----:B------:R-:W-:Y:S02]  /*51bb0*/  IMAD.MOV.U32 R4, RZ, RZ, R9 ;  /* 0x000000ffff047224 */ /* 0x000fe400078e0009 */
[----:B------:R-:W-:-:S07]  /*51bc0*/  IMAD.MOV.U32 R11, RZ, RZ, R10 ;  /* 0x000000ffff0b7224 */ /* 0x000fce00078e000a */
.L_x_19421:
[----:B------:R-:W-:Y:S05]  /*51bd0*/  BSYNC B1 ;  /* 0x0000000000017941 */ /* 0x000fea0003800000 */
.L_x_19419:
        /* <DEDUP_REMOVED lines=9> */
.L_x_19423:
[----:B------:R-:W-:Y:S01]  /*51c70*/  MOV R9, R28 ;  /* 0x0000001c00097202 */ /* 0x000fe20000000f00 */
[----:B------:R-:W-:Y:S02]  /*51c80*/  IMAD.MOV.U32 R10, RZ, RZ, R22 ;  /* 0x000000ffff0a7224 */ /* 0x000fe400078e0016 */
[----:B------:R-:W-:Y:S02]  /*51c90*/  IMAD.MOV.U32 R28, RZ, RZ, R31 ;  /* 0x000000ffff1c7224 */ /* 0x000fe400078e001f */
[----:B------:R-:W-:-:S07]  /*51ca0*/  IMAD.MOV.U32 R22, RZ, RZ, R21 ;  /* 0x000000ffff167224 */ /* 0x000fce00078e0015 */
.L_x_19424:
[----:B------:R-:W-:Y:S05]  /*51cb0*/  BSYNC B1 ;  /* 0x0000000000017941 */ /* 0x000fea0003800000 */
.L_x_19422:
        /* <DEDUP_REMOVED lines=9> */
.L_x_19426:
[----:B------:R-:W-:Y:S01]  /*51d50*/  MOV R31, R9 ;  /* 0x00000009001f7202 */ /* 0x000fe20000000f00 */
[----:B------:R-:W-:Y:S02]  /*51d60*/  IMAD.MOV.U32 R21, RZ, RZ, R10 ;  /* 0x000000ffff157224 */ /* 0x000fe400078e000a */
[----:B------:R-:W-:Y:S02]  /*51d70*/  IMAD.MOV.U32 R9, RZ, RZ, R8 ;  /* 0x000000ffff097224 */ /* 0x000fe400078e0008 */
[----:B------:R-:W-:-:S07]  /*51d80*/  IMAD.MOV.U32 R10, RZ, RZ, R15 ;  /* 0x000000ffff0a7224 */ /* 0x000fce00078e000f */
.L_x_19427:
[----:B------:R-:W-:Y:S05]  /*51d90*/  BSYNC B1 ;  /* 0x0000000000017941 */ /* 0x000fea0003800000 */
.L_x_19425:
        /* <DEDUP_REMOVED lines=9> */
.L_x_19429:
[----:B------:R-:W-:Y:S01]  /*51e30*/  MOV R8, R31 ;  /* 0x0000001f00087202 */ /* 0x000fe20000000f00 */
[----:B------:R-:W-:Y:S02]  /*51e40*/  IMAD.MOV.U32 R15, RZ, RZ, R21 ;  /* 0x000000ffff0f7224 */ /* 0x000fe400078e0015 */
[----:B------:R-:W-:Y:S02]  /*51e50*/  IMAD.MOV.U32 R31, RZ, RZ, R20 ;  /* 0x000000ffff1f7224 */ /* 0x000fe400078e0014 */
[----:B------:R-:W-:-:S07]  /*51e60*/  IMAD.MOV.U32 R21, RZ, RZ, R14 ;  /* 0x000000ffff157224 */ /* 0x000fce00078e000e */
.L_x_19430:
[----:B------:R-:W-:Y:S05]  /*51e70*/  BSYNC B1 ;  /* 0x0000000000017941 */ /* 0x000fea0003800000 */
.L_x_19428:
        /* <DEDUP_REMOVED lines=9> */
.L_x_19432:
[----:B------:R-:W-:Y:S01]  /*51f10*/  MOV R20, R8 ;  /* 0x0000000800147202 */ /* 0x000fe20000000f00 */
[----:B------:R-:W-:Y:S02]  /*51f20*/  IMAD.MOV.U32 R14, RZ, RZ, R15 ;  /* 0x000000ffff0e7224 */ /* 0x000fe400078e000f */
[----:B------:R-:W-:Y:S02]  /*51f30*/  IMAD.MOV.U32 R8, RZ, RZ, R13 ;  /* 0x000000ffff087224 */ /* 0x000fe400078e000d */
[----:B------:R-:W-:-:S07]  /*51f40*/  IMAD.MOV.U32 R15, RZ, RZ, R24 ;  /* 0x000000ffff0f7224 */ /* 0x000fce00078e0018 */
.L_x_19433:
[----:B------:R-:W-:Y:S05]  /*51f50*/  BSYNC B1 ;  /* 0x0000000000017941 */ /* 0x000fea0003800000 */
.L_x_19431:
        /* <DEDUP_REMOVED lines=9> */
.L_x_19435:
[----:B------:R-:W-:Y:S01]  /*51ff0*/  MOV R13, R20 ;  /* 0x00000014000d7202 */ /* 0x000fe20000000f00 */
[----:B------:R-:W-:Y:S02]  /*52000*/  IMAD.MOV.U32 R24, RZ, RZ, R14 ;  /* 0x000000ffff187224 */ /* 0x000fe400078e000e */
[----:B------:R-:W-:Y:S02]  /*52010*/  IMAD.MOV.U32 R20, RZ, RZ, R23 ;  /* 0x000000ffff147224 */ /* 0x000fe400078e0017 */
[----:B------:R-:W-:-:S07]  /*52020*/  IMAD.MOV.U32 R14, RZ, RZ, R3 ;  /* 0x000000ffff0e7224 */ /* 0x000fce00078e0003 */
.L_x_19436:
[----:B------:R-:W-:Y:S05]  /*52030*/  BSYNC B1 ;  /* 0x0000000000017941 */ /* 0x000fea0003800000 */
.L_x_19434:
        /* <DEDUP_REMOVED lines=9> */
.L_x_19438:
[----:B------:R-:W-:Y:S01]  /*520d0*/  MOV R23, R13 ;  /* 0x0000000d00177202 */ /* 0x000fe20000000f00 */
[----:B------:R-:W-:Y:S02]  /*520e0*/  IMAD.MOV.U32 R3, RZ, RZ, R24 ;  /* 0x000000ffff037224 */ /* 0x000fe400078e0018 */
[----:B------:R-:W-:Y:S02]  /*520f0*/  IMAD.MOV.U32 R13, RZ, RZ, R12 ;  /* 0x000000ffff0d7224 */ /* 0x000fe400078e000c */
[----:B------:R-:W-:-:S07]  /*52100*/  IMAD.MOV.U32 R24, RZ, RZ, R25 ;  /* 0x000000ffff187224 */ /* 0x000fce00078e0019 */
.L_x_19439:
[----:B------:R-:W-:Y:S05]  /*52110*/  BSYNC B1 ;  /* 0x0000000000017941 */ /* 0x000fea0003800000 */
.L_x_19437:
        /* <DEDUP_REMOVED lines=9> */
.L_x_19441:
[----:B------:R-:W-:Y:S01]  /*521b0*/  MOV R12, R23 ;  /* 0x00000017000c7202 */ /* 0x000fe20000000f00 */
[----:B------:R-:W-:Y:S02]  /*521c0*/  IMAD.MOV.U32 R25, RZ, RZ, R3 ;  /* 0x000000ffff197224 */ /* 0x000fe400078e0003 */
[----:B------:R-:W-:Y:S02]  /*521d0*/  IMAD.MOV.U32 R23, RZ, RZ, R18 ;  /* 0x000000ffff177224 */ /* 0x000fe400078e0012 */
[----:B------:R-:W-:-:S07]  /*521e0*/  IMAD.MOV.U32 R3, RZ, RZ, R2 ;  /* 0x000000ffff037224 */ /* 0x000fce00078e0002 */
.L_x_19442:
[----:B------:R-:W-:Y:S05]  /*521f0*/  BSYNC B1 ;  /* 0x0000000000017941 */ /* 0x000fea0003800000 */
.L_x_19440:
        /* <DEDUP_REMOVED lines=9> */
.L_x_19444:
[----:B------:R-:W-:Y:S01]  /*52290*/  MOV R18, R12 ;  /* 0x0000000c00127202 */ /* 0x000fe20000000f00 */
[----:B------:R-:W-:Y:S02]  /*522a0*/  IMAD.MOV.U32 R2, RZ, RZ, R25 ;  /* 0x000000ffff027224 */ /* 0x000fe400078e0019 */
[----:B------:R-:W-:Y:S02]  /*522b0*/  IMAD.MOV.U32 R12, RZ, RZ, R17 ;  /* 0x000000ffff0c7224 */ /* 0x000fe400078e0011 */
[----:B------:R-:W-:-:S07]  /*522c0*/  IMAD.MOV.U32 R25, RZ, RZ, R0 ;  /* 0x000000ffff197224 */ /* 0x000fce00078e0000 */
.L_x_19445:
[----:B------:R-:W-:Y:S05]  /*522d0*/  BSYNC B1 ;  /* 0x0000000000017941 */ /* 0x000fea0003800000 */
.L_x_19443:
        /* <DEDUP_REMOVED lines=16> */
.L_x_19447:
[----:B------:R-:W-:Y:S02]  /*523e0*/  IMAD.MOV.U32 R0, RZ, RZ, R16 ;  /* 0x000000ffff007224 */ /* 0x000fe400078e0010 */
[----:B------:R-:W-:Y:S02]  /*523f0*/  IMAD.MOV.U32 R17, RZ, RZ, R64 ;  /* 0x000000ffff117224 */ /* 0x000fe400078e0040 */
[----:B------:R-:W-:Y:S02]  /*52400*/  IMAD.MOV.U32 R64, RZ, RZ, R19 ;  /* 0x000000ffff407224 */ /* 0x000fe400078e0013 */
[----:B------:R-:W-:-:S07]  /*52410*/  IMAD.MOV.U32 R16, RZ, RZ, R27 ;  /* 0x000000ffff107224 */ /* 0x000fce00078e001b */
.L_x_19448:
[----:B------:R-:W-:Y:S05]  /*52420*/  BSYNC B1 ;  /* 0x0000000000017941 */ /* 0x000fea0003800000 */
.L_x_19446:
        /* <DEDUP_REMOVED lines=9> */
.L_x_19450:
[----:B------:R-:W-:Y:S02]  /*524c0*/  IMAD.MOV.U32 R19, RZ, RZ, R0 ;  /* 0x000000ffff137224 */ /* 0x000fe400078e0000 */
[----:B------:R-:W-:Y:S02]  /*524d0*/  IMAD.MOV.U32 R27, RZ, RZ, R17 ;  /* 0x000000ffff1b7224 */ /* 0x000fe400078e0011 */
[----:B------:R-:W-:Y:S02]  /*524e0*/  IMAD.MOV.U32 R0, RZ, RZ, R7 ;  /* 0x000000ffff007224 */ /* 0x000fe400078e0007 */
[----:B------:R-:W-:-:S07]  /*524f0*/  IMAD.MOV.U32 R17, RZ, RZ, R30 ;  /* 0x000000ffff117224 */ /* 0x000fce00078e001e */
.L_x_19451:
[----:B------:R-:W-:Y:S05]  /*52500*/  BSYNC B1 ;  /* 0x0000000000017941 */ /* 0x000fea0003800000 */
.L_x_19449:
        /* <DEDUP_REMOVED lines=9> */
.L_x_19453:
[----:B------:R-:W-:Y:S02]  /*525a0*/  IMAD.MOV.U32 R30, RZ, RZ, R19 ;  /* 0x000000ffff1e7224 */ /* 0x000fe400078e0013 */
[----:B------:R-:W-:Y:S02]  /*525b0*/  IMAD.MOV.U32 R7, RZ, RZ, R27 ;  /* 0x000000ffff077224 */ /* 0x000fe400078e001b */
[----:B------:R-:W-:Y:S02]  /*525c0*/  IMAD.MOV.U32 R19, RZ, RZ, R32 ;  /* 0x000000ffff137224 */ /* 0x000fe400078e0020 */
[----:B------:R-:W-:-:S07]  /*525d0*/  IMAD.MOV.U32 R27, RZ, RZ, R26 ;  /* 0x000000ffff1b7224 */ /* 0x000fce00078e001a */
.L_x_19454:
[----:B------:R-:W-:Y:S05]  /*525e0*/  BSYNC B1 ;  /* 0x0000000000017941 */ /* 0x000fea0003800000 */
.L_x_19452:
        /* <DEDUP_REMOVED lines=9> */
.L_x_19456:
[----:B------:R-:W-:Y:S02]  /*52680*/  IMAD.MOV.U32 R26, RZ, RZ, R30 ;  /* 0x000000ffff1a7224 */ /* 0x000fe400078e001e */
[----:B------:R-:W-:Y:S02]  /*52690*/  IMAD.MOV.U32 R32, RZ, RZ, R7 ;  /* 0x000000ffff207224 */ /* 0x000fe400078e0007 */
[----:B------:R-:W-:Y:S02]  /*526a0*/  IMAD.MOV.U32 R30, RZ, RZ, R33 ;  /* 0x000000ffff1e7224 */ /* 0x000fe400078e0021 */
[----:B------:R-:W-:-:S07]  /*526b0*/  IMAD.MOV.U32 R7, RZ, RZ, R6 ;  /* 0x000000ffff077224 */ /* 0x000fce00078e0006 */
.L_x_19457:
[----:B------:R-:W-:Y:S05]  /*526c0*/  BSYNC B1 ;  /* 0x0000000000017941 */ /* 0x000fea0003800000 */
.L_x_19455:
        /* <DEDUP_REMOVED lines=9> */
.L_x_19459:
[----:B------:R-:W-:Y:S02]  /*52760*/  IMAD.MOV.U32 R33, RZ, RZ, R26 ;  /* 0x000000ffff217224 */ /* 0x000fe400078e001a */
[----:B------:R-:W-:Y:S02]  /*52770*/  IMAD.MOV.U32 R6, RZ, RZ, R32 ;  /* 0x000000ffff067224 */ /* 0x000fe400078e0020 */
[----:B------:R-:W-:Y:S02]  /*52780*/  IMAD.MOV.U32 R26, RZ, RZ, R29 ;  /* 0x000000ffff1a7224 */ /* 0x000fe400078e001d */
[----:B------:R-:W-:-:S07]  /*52790*/  IMAD.MOV.U32 R32, RZ, RZ, R5 ;  /* 0x000000ffff207224 */ /* 0x000fce00078e0005 */
.L_x_19460:
[----:B------:R-:W-:Y:S05]  /*527a0*/  BSYNC B1 ;  /* 0x0000000000017941 */ /* 0x000fea0003800000 */
.L_x_19458:
        /* <DEDUP_REMOVED lines=9> */
.L_x_19462:
[----:B------:R-:W-:Y:S02]  /*52840*/  IMAD.MOV.U32 R5, RZ, RZ, R33 ;  /* 0x000000ffff057224 */ /* 0x000fe400078e0021 */
[----:B------:R-:W-:Y:S02]  /*52850*/  IMAD.MOV.U32 R29, RZ, RZ, R6 ;  /* 0x000000ffff1d7224 */ /* 0x000fe400078e0006 */
[----:B------:R-:W-:Y:S02]  /*52860*/  IMAD.MOV.U32 R33, RZ, RZ, R4 ;  /* 0x000000ffff217224 */ /* 0x000fe400078e0004 */
[----:B------:R-:W-:-:S07]  /*52870*/  IMAD.MOV.U32 R6, RZ, RZ, R11 ;  /* 0x000000ffff067224 */ /* 0x000fce00078e000b */
.L_x_19463:
[----:B------:R-:W-:Y:S05]  /*52880*/  BSYNC B1 ;  /* 0x0000000000017941 */ /* 0x000fea0003800000 */
.L_x_19461:
        /* <DEDUP_REMOVED lines=9> */
.L_x_19465:
[----:B------:R-:W-:Y:S02]  /*52920*/  IMAD.MOV.U32 R4, RZ, RZ, R5 ;  /* 0x000000ffff047224 */ /* 0x000fe400078e0005 */
[----:B------:R-:W-:Y:S02]  /*52930*/  IMAD.MOV.U32 R11, RZ, RZ, R29 ;  /* 0x000000ffff0b7224 */ /* 0x000fe400078e001d */
[----:B------:R-:W-:Y:S02]  /*52940*/  IMAD.MOV.U32 R5, RZ, RZ, R28 ;  /* 0x000000ffff057224 */ /* 0x000fe400078e001c */
[----:B------:R-:W-:-:S07]  /*52950*/  IMAD.MOV.U32 R29, RZ, RZ, R22 ;  /* 0x000000ffff1d7224 */ /* 0x000fce00078e0016 */
.L_x_19466:
[----:B------:R-:W-:Y:S05]  /*52960*/  BSYNC B1 ;  /* 0x0000000000017941 */ /* 0x000fea0003800000 */
.L_x_19464:
        /* <DEDUP_REMOVED lines=9> */
.L_x_19468:
[----:B------:R-:W-:Y:S02]  /*52a00*/  IMAD.MOV.U32 R22, RZ, RZ, R4 ;  /* 0x000000ffff167224 */ /* 0x000fe400078e0004 */
[----:B------:R-:W-:Y:S02]  /*52a10*/  IMAD.MOV.U32 R28, RZ, RZ, R11 ;  /* 0x000000ffff1c7224 */ /* 0x000fe400078e000b */
[----:B------:R-:W-:Y:S02]  /*52a20*/  IMAD.MOV.U32 R4, RZ, RZ, R9 ;  /* 0x000000ffff047224 */ /* 0x000fe400078e0009 */
[----:B------:R-:W-:-:S07]  /*52a30*/  IMAD.MOV.U32 R11, RZ, RZ, R10 ;  /* 0x000000ffff0b7224 */ /* 0x000fce00078e000a */
.L_x_19469:
[----:B------:R-:W-:Y:S05]  /*52a40*/  BSYNC B1 ;  /* 0x0000000000017941 */ /* 0x000fea0003800000 */
.L_x_19467:
        /* <DEDUP_REMOVED lines=9> */
.L_x_19471:
[----:B------:R-:W-:Y:S02]  /*52ae0*/  IMAD.MOV.U32 R9, RZ, RZ, R22 ;  /* 0x000000ffff097224 */ /* 0x000fe400078e0016 */
[----:B------:R-:W-:Y:S02]  /*52af0*/  IMAD.MOV.U32 R10, RZ, RZ, R28 ;  /* 0x000000ffff0a7224 */ /* 0x000fe400078e001c */
[----:B------:R-:W-:Y:S02]  /*52b00*/  IMAD.MOV.U32 R22, RZ, RZ, R31 ;  /* 0x000000ffff167224 */ /* 0x000fe400078e001f */
[----:B------:R-:W-:-:S07]  /*52b10*/  IMAD.MOV.U32 R28, RZ, RZ, R21 ;  /* 0x000000ffff1c7224 */ /* 0x000fce00078e0015 */
.L_x_19472:
[----:B------:R-:W-:Y:S05]  /*52b20*/  BSYNC B1 ;  /* 0x0000000000017941 */ /* 0x000fea0003800000 */
.L_x_19470:
        /* <DEDUP_REMOVED lines=9> */
.L_x_19474:
[----:B------:R-:W-:Y:S02]  /*52bc0*/  IMAD.MOV.U32 R21, RZ, RZ, R9 ;  /* 0x000000ffff157224 */ /* 0x000fe400078e0009 */
[----:B------:R-:W-:Y:S02]  /*52bd0*/  IMAD.MOV.U32 R31, RZ, RZ, R10 ;  /* 0x000000ffff1f7224 */ /* 0x000fe400078e000a */
[----:B------:R-:W-:Y:S02]  /*52be0*/  IMAD.MOV.U32 R9, RZ, RZ, R8 ;  /* 0x000000ffff097224 */ /* 0x000fe400078e0008 */
[----:B------:R-:W-:-:S07]  /*52bf0*/  IMAD.MOV.U32 R10, RZ, RZ, R15 ;  /* 0x000000ffff0a7224 */ /* 0x000fce00078e000f */
.L_x_19475:
[----:B------:R-:W-:Y:S05]  /*52c00*/  BSYNC B1 ;  /* 0x0000000000017941 */ /* 0x000fea0003800000 */
.L_x_19473:
        /* <DEDUP_REMOVED lines=9> */
.L_x_19477:
[----:B------:R-:W-:Y:S02]  /*52ca0*/  IMAD.MOV.U32 R8, RZ, RZ, R21 ;  /* 0x000000ffff087224 */ /* 0x000fe400078e0015 */
[----:B------:R-:W-:Y:S02]  /*52cb0*/  IMAD.MOV.U32 R15, RZ, RZ, R31 ;  /* 0x000000ffff0f7224 */ /* 0x000fe400078e001f */
[----:B------:R-:W-:Y:S02]  /*52cc0*/  IMAD.MOV.U32 R21, RZ, RZ, R20 ;  /* 0x000000ffff157224 */ /* 0x000fe400078e0014 */
[----:B------:R-:W-:-:S07]  /*52cd0*/  IMAD.MOV.U32 R31, RZ, RZ, R14 ;  /* 0x000000ffff1f7224 */ /* 0x000fce00078e000e */
.L_x_19478:
[----:B------:R-:W-:Y:S05]  /*52ce0*/  BSYNC B1 ;  /* 0x0000000000017941 */ /* 0x000fea0003800000 */
.L_x_19476:
        /* <DEDUP_REMOVED lines=9> */
.L_x_19480:
[----:B------:R-:W-:Y:S02]  /*52d80*/  IMAD.MOV.U32 R14, RZ, RZ, R8 ;  /* 0x000000ffff0e7224 */ /* 0x000fe400078e0008 */
[----:B------:R-:W-:Y:S02]  /*52d90*/  IMAD.MOV.U32 R20, RZ, RZ, R15 ;  /* 0x000000ffff147224 */ /* 0x000fe400078e000f */
[----:B------:R-:W-:Y:S02]  /*52da0*/  IMAD.MOV.U32 R8, RZ, RZ, R13 ;  /* 0x000000ffff087224 */ /* 0x000fe400078e000d */
[----:B------:R-:W-:-:S07]  /*52db0*/  IMAD.MOV.U32 R15, RZ, RZ, R24 ;  /* 0x000000ffff0f7224 */ /* 0x000fce00078e0018 */
.L_x_19481:
[----:B------:R-:W-:Y:S05]  /*52dc0*/  BSYNC B1 ;  /* 0x0000000000017941 */ /* 0x000fea0003800000 */
.L_x_19479:
        /* <DEDUP_REMOVED lines=9> */
.L_x_19483:
[----:B------:R-:W-:Y:S02]  /*52e60*/  IMAD.MOV.U32 R13, RZ, RZ, R14 ;  /* 0x000000ffff0d7224 */ /* 0x000fe400078e000e */
[----:B------:R-:W-:Y:S02]  /*52e70*/  IMAD.MOV.U32 R24, RZ, RZ, R20 ;  /* 0x000000ffff187224 */ /* 0x000fe400078e0014 */
[----:B------:R-:W-:Y:S02]  /*52e80*/  IMAD.MOV.U32 R14, RZ, RZ, R23 ;  /* 0x000000ffff0e7224 */ /* 0x000fe400078e0017 */
[----:B------:R-:W-:-:S07]  /*52e90*/  IMAD.MOV.U32 R20, RZ, RZ, R3 ;  /* 0x000000ffff147224 */ /* 0x000fce00078e0003 */
.L_x_19484:
[----:B------:R-:W-:Y:S05]  /*52ea0*/  BSYNC B1 ;  /* 0x0000000000017941 */ /* 0x000fea0003800000 */
.L_x_19482:
        /* <DEDUP_REMOVED lines=9> */
.L_x_19486:
[----:B------:R-:W-:Y:S02]  /*52f40*/  IMAD.MOV.U32 R3, RZ, RZ, R13 ;  /* 0x000000ffff037224 */ /* 0x000fe400078e000d */
[----:B------:R-:W-:Y:S02]  /*52f50*/  IMAD.MOV.U32 R23, RZ, RZ, R24 ;  /* 0x000000ffff177224 */ /* 0x000fe400078e0018 */
[----:B------:R-:W-:Y:S02]  /*52f60*/  IMAD.MOV.U32 R13, RZ, RZ, R12 ;  /* 0x000000ffff0d7224 */ /* 0x000fe400078e000c */
[----:B------:R-:W-:-:S07]  /*52f70*/  IMAD.MOV.U32 R24, RZ, RZ, R25 ;  /* 0x000000ffff187224 */ /* 0x000fce00078e0019 */
.L_x_19487:
[----:B------:R-:W-:Y:S05]  /*52f80*/  BSYNC B1 ;  /* 0x0000000000017941 */ /* 0x000fea0003800000 */
.L_x_19485:
        /* <DEDUP_REMOVED lines=9> */
.L_x_19489:
[----:B------:R-:W-:Y:S02]  /*53020*/  IMAD.MOV.U32 R12, RZ, RZ, R3 ;  /* 0x000000ffff0c7224 */ /* 0x000fe400078e0003 */
[----:B------:R-:W-:Y:S02]  /*53030*/  IMAD.MOV.U32 R25, RZ, RZ, R23 ;  /* 0x000000ffff197224 */ /* 0x000fe400078e0017 */
[----:B------:R-:W-:Y:S02]  /*53040*/  IMAD.MOV.U32 R3, RZ, RZ, R18 ;  /* 0x000000ffff037224 */ /* 0x000fe400078e0012 */
[----:B------:R-:W-:-:S07]  /*53050*/  IMAD.MOV.U32 R23, RZ, RZ, R2 ;  /* 0x000000ffff177224 */ /* 0x000fce00078e0002 */
.L_x_19490:
[----:B------:R-:W-:Y:S05]  /*53060*/  BSYNC B1 ;  /* 0x0000000000017941 */ /* 0x000fea0003800000 */
.L_x_19488:
        /* <DEDUP_REMOVED lines=16> */
.L_x_19492:
[----:B------:R-:W-:Y:S02]  /*53170*/  IMAD.MOV.U32 R2, RZ, RZ, R16 ;  /* 0x000000ffff027224 */ /* 0x000fe400078e0010 */
[----:B------:R-:W-:Y:S01]  /*53180*/  IMAD.MOV.U32 R18, RZ, RZ, R64 ;  /* 0x000000ffff127224 */ /* 0x000fe200078e0040 */
[----:B------:R-:W-:Y:S01]  /*53190*/  MOV R64, R17 ;  /* 0x0000001100407202 */ /* 0x000fe20000000f00 */
[----:B------:R-:W-:-:S07]  /*531a0*/  IMAD.MOV.U32 R16, RZ, RZ, R0 ;  /* 0x000000ffff107224 */ /* 0x000fce00078e0000 */
.L_x_19493:
[----:B------:R-:W-:Y:S05]  /*531b0*/  BSYNC B1 ;  /* 0x0000000000017941 */ /* 0x000fea0003800000 */
.L_x_19491:
        /* <DEDUP_REMOVED lines=9> */
.L_x_19495:
[----:B------:R-:W-:Y:S01]  /*53250*/  IMAD.MOV.U32 R34, RZ, RZ, R2 ;  /* 0x000000ffff227224 */ /* 0x000fe200078e0002 */
[----:B------:R-:W-:Y:S01]  /*53260*/  MOV R2, R19 ;  /* 0x0000001300027202 */ /* 0x000fe20000000f00 */
[----:B------:R-:W-:Y:S02]  /*53270*/  IMAD.MOV.U32 R36, RZ, RZ, R18 ;  /* 0x000000ffff247224 */ /* 0x000fe400078e0012 */
[----:B------:R-:W-:-:S07]  /*53280*/  IMAD.MOV.U32 R18, RZ, RZ, R27 ;  /* 0x000000ffff127224 */ /* 0x000fce00078e001b */
.L_x_19496:
[----:B------:R-:W-:Y:S05]  /*53290*/  BSYNC B1 ;  /* 0x0000000000017941 */ /* 0x000fea0003800000 */
.L_x_19494:
        /* <DEDUP_REMOVED lines=9> */
.L_x_19498:
[----:B------:R-:W-:Y:S01]  /*53330*/  IMAD.MOV.U32 R19, RZ, RZ, R34 ;  /* 0x000000ffff137224 */ /* 0x000fe200078e0022 */
[----:B------:R-:W-:Y:S01]  /*53340*/  MOV R34, R30 ;  /* 0x0000001e00227202 */ /* 0x000fe20000000f00 */
[----:B------:R-:W-:Y:S02]  /*53350*/  IMAD.MOV.U32 R27, RZ, RZ, R36 ;  /* 0x000000ffff1b7224 */ /* 0x000fe400078e0024 */
[----:B------:R-:W-:-:S07]  /*53360*/  IMAD.MOV.U32 R36, RZ, RZ, R7 ;  /* 0x000000ffff247224 */ /* 0x000fce00078e0007 */
.L_x_19499:
[----:B------:R-:W-:Y:S05]  /*53370*/  BSYNC B1 ;  /* 0x0000000000017941 */ /* 0x000fea0003800000 */
.L_x_19497:
        /* <DEDUP_REMOVED lines=9> */
.L_x_19501:
[----:B------:R-:W-:Y:S01]  /*53410*/  IMAD.MOV.U32 R30, RZ, RZ, R19 ;  /* 0x000000ffff1e7224 */ /* 0x000fe200078e0013 */
[----:B------:R-:W-:Y:S01]  /*53420*/  MOV R19, R26 ;  /* 0x0000001a00137202 */ /* 0x000fe20000000f00 */
[----:B------:R-:W-:Y:S02]  /*53430*/  IMAD.MOV.U32 R35, RZ, RZ, R27 ;  /* 0x000000ffff237224 */ /* 0x000fe400078e001b */
[----:B------:R-:W-:-:S07]  /*53440*/  IMAD.MOV.U32 R27, RZ, RZ, R32 ;  /* 0x000000ffff1b7224 */ /* 0x000fce00078e0020 */
.L_x_19502:
[----:B------:R-:W-:Y:S05]  /*53450*/  BSYNC B1 ;  /* 0x0000000000017941 */ /* 0x000fea0003800000 */
.L_x_19500:
        /* <DEDUP_REMOVED lines=9> */
.L_x_19504:
[----:B------:R-:W-:Y:S01]  /*534f0*/  IMAD.MOV.U32 R26, RZ, RZ, R30 ;  /* 0x000000ffff1a7224 */ /* 0x000fe200078e001e */
[----:B------:R-:W-:Y:S01]  /*53500*/  MOV R30, R33 ;  /* 0x00000021001e7202 */ /* 0x000fe20000000f00 */
[----:B------:R-:W-:Y:S02]  /*53510*/  IMAD.MOV.U32 R32, RZ, RZ, R35 ;  /* 0x000000ffff207224 */ /* 0x000fe400078e0023 */
[----:B------:R-:W-:-:S07]  /*53520*/  IMAD.MOV.U32 R35, RZ, RZ, R6 ;  /* 0x000000ffff237224 */ /* 0x000fce00078e0006 */
.L_x_19505:
[----:B------:R-:W-:Y:S05]  /*53530*/  BSYNC B1 ;  /* 0x0000000000017941 */ /* 0x000fea0003800000 */
.L_x_19503:
        /* <DEDUP_REMOVED lines=9> */
.L_x_19507:
[----:B------:R-:W-:Y:S01]  /*535d0*/  IMAD.MOV.U32 R33, RZ, RZ, R26 ;  /* 0x000000ffff217224 */ /* 0x000fe200078e001a */
[----:B------:R-:W-:Y:S01]  /*535e0*/  MOV R26, R5 ;  /* 0x00000005001a7202 */ /* 0x000fe20000000f00 */
[----:B------:R-:W-:Y:S02]  /*535f0*/  IMAD.MOV.U32 R38, RZ, RZ, R32 ;  /* 0x000000ffff267224 */ /* 0x000fe400078e0020 */
[----:B------:R-:W-:-:S07]  /*53600*/  IMAD.MOV.U32 R32, RZ, RZ, R29 ;  /* 0x000000ffff207224 */ /* 0x000fce00078e001d */
.L_x_19508:
[----:B------:R-:W-:Y:S05]  /*53610*/  BSYNC B1 ;  /* 0x0000000000017941 */ /* 0x000fea0003800000 */
.L_x_19506:
        /* <DEDUP_REMOVED lines=9> */
.L_x_19510:
[----:B------:R-:W-:Y:S01]  /*536b0*/  IMAD.MOV.U32 R29, RZ, RZ, R33 ;  /* 0x000000ffff1d7224 */ /* 0x000fe200078e0021 */
[----:B------:R-:W-:Y:S01]  /*536c0*/  MOV R33, R4 ;  /* 0x0000000400217202 */ /* 0x000fe20000000f00 */
[----:B------:R-:W-:Y:S02]  /*536d0*/  IMAD.MOV.U32 R37, RZ, RZ, R38 ;  /* 0x000000ffff257224 */ /* 0x000fe400078e0026 */
[----:B------:R-:W-:-:S07]  /*536e0*/  IMAD.MOV.U32 R38, RZ, RZ, R11 ;  /* 0x000000ffff267224 */ /* 0x000fce00078e000b */
.L_x_19511:
[----:B------:R-:W-:Y:S05]  /*536f0*/  BSYNC B1 ;  /* 0x0000000000017941 */ /* 0x000fea0003800000 */
.L_x_19509:
        /* <DEDUP_REMOVED lines=9> */
.L_x_19513:
[----:B------:R-:W-:Y:S01]  /*53790*/  IMAD.MOV.U32 R40, RZ, RZ, R29 ;  /* 0x000000ffff287224 */ /* 0x000fe200078e001d */
[----:B------:R-:W-:Y:S01]  /*537a0*/  MOV R29, R22 ;  /* 0x00000016001d7202 */ /* 0x000fe20000000f00 */
[----:B------:R-:W-:Y:S02]  /*537b0*/  IMAD.MOV.U32 R39, RZ, RZ, R37 ;  /* 0x000000ffff277224 */ /* 0x000fe400078e0025 */
[----:B------:R-:W-:-:S07]  /*537c0*/  IMAD.MOV.U32 R37, RZ, RZ, R28 ;  /* 0x000000ffff257224 */ /* 0x000fce00078e001c */
.L_x_19514:
[----:B------:R-:W-:Y:S05]  /*537d0*/  BSYNC B1 ;  /* 0x0000000000017941 */ /* 0x000fea0003800000 */
.L_x_19512:
        /* <DEDUP_REMOVED lines=9> */
.L_x_19516:
[----:B------:R-:W-:Y:S01]  /*53870*/  IMAD.MOV.U32 R28, RZ, RZ, R40 ;  /* 0x000000ffff1c7224 */ /* 0x000fe200078e0028 */
[----:B------:R-:W-:Y:S01]  /*53880*/  MOV R40, R9 ;  /* 0x0000000900287202 */ /* 0x000fe20000000f00 */
[----:B------:R-:W-:Y:S02]  /*53890*/  IMAD.MOV.U32 R41, RZ, RZ, R39 ;  /* 0x000000ffff297224 */ /* 0x000fe400078e0027 */
[----:B------:R-:W-:-:S07]  /*538a0*/  IMAD.MOV.U32 R39, RZ, RZ, R10 ;  /* 0x000000ffff277224 */ /* 0x000fce00078e000a */
.L_x_19517:
[----:B------:R-:W-:Y:S05]  /*538b0*/  BSYNC B1 ;  /* 0x0000000000017941 */ /* 0x000fea0003800000 */
.L_x_19515:
        /* <DEDUP_REMOVED lines=9> */
.L_x_19519:
[----:B------:R-:W-:Y:S01]  /*53950*/  IMAD.MOV.U32 R42, RZ, RZ, R28 ;  /* 0x000000ffff2a7224 */ /* 0x000fe200078e001c */
[----:B------:R-:W-:Y:S01]  /*53960*/  MOV R28, R21 ;  /* 0x00000015001c7202 */ /* 0x000fe20000000f00 */
[----:B------:R-:W-:Y:S02]  /*53970*/  IMAD.MOV.U32 R44, RZ, RZ, R41 ;  /* 0x000000ffff2c7224 */ /* 0x000fe400078e0029 */
[----:B------:R-:W-:-:S07]  /*53980*/  IMAD.MOV.U32 R41, RZ, RZ, R31 ;  /* 0x000000ffff297224 */ /* 0x000fce00078e001f */
.L_x_19520:
[----:B------:R-:W-:Y:S05]  /*53990*/  BSYNC B1 ;  /* 0x0000000000017941 */ /* 0x000fea0003800000 */
.L_x_19518:
        /* <DEDUP_REMOVED lines=9> */
.L_x_19522:
[----:B------:R-:W-:Y:S01]  /*53a30*/  IMAD.MOV.U32 R43, RZ, RZ, R42 ;  /* 0x000000ffff2b7224 */ /* 0x000fe200078e002a */
[----:B------:R-:W-:Y:S01]  /*53a40*/  MOV R42, R8 ;  /* 0x00000008002a7202 */ /* 0x000fe20000000f00 */
[----:B------:R-:W-:Y:S02]  /*53a50*/  IMAD.MOV.U32 R45, RZ, RZ, R44 ;  /* 0x000000ffff2d7224 */ /* 0x000fe400078e002c */
[----:B------:R-:W-:-:S07]  /*53a60*/  IMAD.MOV.U32 R44, RZ, RZ, R15 ;  /* 0x000000ffff2c7224 */ /* 0x000fce00078e000f */
.L_x_19523:
[----:B------:R-:W-:Y:S05]  /*53a70*/  BSYNC B1 ;  /* 0x0000000000017941 */ /* 0x000fea0003800000 */
.L_x_19521:
        /* <DEDUP_REMOVED lines=9> */
.L_x_19525:
[----:B------:R-:W-:Y:S01]  /*53b10*/  IMAD.MOV.U32 R46, RZ, RZ, R43 ;  /* 0x000000ffff2e7224 */ /* 0x000fe200078e002b */
[----:B------:R-:W-:Y:S01]  /*53b20*/  MOV R43, R14 ;  /* 0x0000000e002b7202 */ /* 0x000fe20000000f00 */
[----:B------:R-:W-:Y:S02]  /*53b30*/  IMAD.MOV.U32 R47, RZ, RZ, R45 ;  /* 0x000000ffff2f7224 */ /* 0x000fe400078e002d */
[----:B------:R-:W-:-:S07]  /*53b40*/  IMAD.MOV.U32 R45, RZ, RZ, R20 ;  /* 0x000000ffff2d7224 */ /* 0x000fce00078e0014 */
.L_x_19526:
[----:B------:R-:W-:Y:S05]  /*53b50*/  BSYNC B1 ;  /* 0x0000000000017941 */ /* 0x000fea0003800000 */
.L_x_19524:
        /* <DEDUP_REMOVED lines=9> */
.L_x_19528:
[----:B------:R-:W-:Y:S01]  /*53bf0*/  IMAD.MOV.U32 R48, RZ, RZ, R46 ;  /* 0x000000ffff307224 */ /* 0x000fe200078e002e */
[----:B------:R-:W-:Y:S01]  /*53c00*/  MOV R46, R13 ;  /* 0x0000000d002e7202 */ /* 0x000fe20000000f00 */
[----:B------:R-:W-:Y:S02]  /*53c10*/  IMAD.MOV.U32 R49, RZ, RZ, R47 ;  /* 0x000000ffff317224 */ /* 0x000fe400078e002f */
[----:B------:R-:W-:-:S07]  /*53c20*/  IMAD.MOV.U32 R47, RZ, RZ, R24 ;  /* 0x000000ffff2f7224 */ /* 0x000fce00078e0018 */
.L_x_19529:
[----:B------:R-:W-:Y:S05]  /*53c30*/  BSYNC B1 ;  /* 0x0000000000017941 */ /* 0x000fea0003800000 */
.L_x_19527:
        /* <DEDUP_REMOVED lines=9> */
.L_x_19531:
[----:B------:R-:W-:Y:S01]  /*53cd0*/  IMAD.MOV.U32 R50, RZ, RZ, R48 ;  /* 0x000000ffff327224 */ /* 0x000fe200078e0030 */
[----:B------:R-:W-:Y:S01]  /*53ce0*/  MOV R48, R3 ;  /* 0x0000000300307202 */ /* 0x000fe20000000f00 */
[----:B------:R-:W-:Y:S02]  /*53cf0*/  IMAD.MOV.U32 R52, RZ, RZ, R49 ;  /* 0x000000ffff347224 */ /* 0x000fe400078e0031 */
[----:B------:R-:W-:-:S07]  /*53d00*/  IMAD.MOV.U32 R49, RZ, RZ, R23 ;  /* 0x000000ffff317224 */ /* 0x000fce00078e0017 */
.L_x_19532:
[----:B------:R-:W-:Y:S05]  /*53d10*/  BSYNC B1 ;  /* 0x0000000000017941 */ /* 0x000fea0003800000 */
.L_x_19530:
        /* <DEDUP_REMOVED lines=9> */
.L_x_19534:
[----:B------:R-:W-:Y:S01]  /*53db0*/  IMAD.MOV.U32 R0, RZ, RZ, R50 ;  /* 0x000000ffff007224 */ /* 0x000fe200078e0032 */
[----:B------:R-:W-:Y:S01]  /*53dc0*/  MOV R50, R12 ;  /* 0x0000000c00327202 */ /* 0x000fe20000000f00 */
[----:B------:R-:W-:Y:S02]  /*53dd0*/  IMAD.MOV.U32 R17, RZ, RZ, R52 ;  /* 0x000000ffff117224 */ /* 0x000fe400078e0034 */
[----:B------:R-:W-:-:S07]  /*53de0*/  IMAD.MOV.U32 R52, RZ, RZ, R25 ;  /* 0x000000ffff347224 */ /* 0x000fce00078e0019 */
.L_x_19535:
[----:B------:R-:W-:Y:S05]  /*53df0*/  BSYNC B1 ;  /* 0x0000000000017941 */ /* 0x000fea0003800000 */
.L_x_19533:
        /* <DEDUP_REMOVED lines=16> */
.L_x_19537:
[----:B------:R-:W-:Y:S01]  /*53f00*/  MOV R23, R16 ;  /* 0x0000001000177202 */ /* 0x000fe20000000f00 */
[----:B------:R-:W-:Y:S02]  /*53f10*/  IMAD.MOV.U32 R7, RZ, RZ, R64 ;  /* 0x000000ffff077224 */ /* 0x000fe400078e0040 */
[----:B------:R-:W-:Y:S02]  /*53f20*/  IMAD.MOV.U32 R64, RZ, RZ, R18 ;  /* 0x000000ffff407224 */ /* 0x000fe400078e0012 */
[----:B------:R-:W-:-:S07]  /*53f30*/  IMAD.MOV.U32 R16, RZ, RZ, R2 ;  /* 0x000000ffff107224 */ /* 0x000fce00078e0002 */
.L_x_19538:
[----:B------:R-:W-:Y:S05]  /*53f40*/  BSYNC B1 ;  /* 0x0000000000017941 */ /* 0x000fea0003800000 */
.L_x_19536:
        /* <DEDUP_REMOVED lines=9> */
.L_x_19540:
[----:B------:R-:W-:Y:S01]  /*53fe0*/  MOV R22, R23 ;  /* 0x0000001700167202 */ /* 0x000fe20000000f00 */
[----:B------:R-:W-:Y:S02]  /*53ff0*/  IMAD.MOV.U32 R6, RZ, RZ, R7 ;  /* 0x000000ffff067224 */ /* 0x000fe400078e0007 */
[----:B------:R-:W-:Y:S02]  /*54000*/  IMAD.MOV.U32 R23, RZ, RZ, R34 ;  /* 0x000000ffff177224 */ /* 0x000fe400078e0022 */
[----:B------:R-:W-:-:S07]  /*54010*/  IMAD.MOV.U32 R7, RZ, RZ, R36 ;  /* 0x000000ffff077224 */ /* 0x000fce00078e0024 */
.L_x_19541:
[----:B------:R-:W-:Y:S05]  /*54020*/  BSYNC B1 ;  /* 0x0000000000017941 */ /* 0x000fea0003800000 */
.L_x_19539:
        /* <DEDUP_REMOVED lines=9> */
.L_x_19543:
[----:B------:R-:W-:Y:S01]  /*540c0*/  MOV R21, R22 ;  /* 0x0000001600157202 */ /* 0x000fe20000000f00 */
[----:B------:R-:W-:Y:S02]  /*540d0*/  IMAD.MOV.U32 R5, RZ, RZ, R6 ;  /* 0x000000ffff057224 */ /* 0x000fe400078e0006 */
[----:B------:R-:W-:Y:S02]  /*540e0*/  IMAD.MOV.U32 R22, RZ, RZ, R19 ;  /* 0x000000ffff167224 */ /* 0x000fe400078e0013 */
[----:B------:R-:W-:-:S07]  /*540f0*/  IMAD.MOV.U32 R6, RZ, RZ, R27 ;  /* 0x000000ffff067224 */ /* 0x000fce00078e001b */
.L_x_19544:
[----:B------:R-:W-:Y:S05]  /*54100*/  BSYNC B1 ;  /* 0x0000000000017941 */ /* 0x000fea0003800000 */
.L_x_19542:
        /* <DEDUP_REMOVED lines=9> */
.L_x_19546:
[----:B------:R-:W-:Y:S01]  /*541a0*/  MOV R20, R21 ;  /* 0x0000001500147202 */ /* 0x000fe20000000f00 */
[----:B------:R-:W-:Y:S02]  /*541b0*/  IMAD.MOV.U32 R4, RZ, RZ, R5 ;  /* 0x000000ffff047224 */ /* 0x000fe400078e0005 */
[----:B------:R-:W-:Y:S02]  /*541c0*/  IMAD.MOV.U32 R21, RZ, RZ, R30 ;  /* 0x000000ffff157224 */ /* 0x000fe400078e001e */
[----:B------:R-:W-:-:S07]  /*541d0*/  IMAD.MOV.U32 R5, RZ, RZ, R35 ;  /* 0x000000ffff057224 */ /* 0x000fce00078e0023 */
.L_x_19547:
[----:B------:R-:W-:Y:S05]  /*541e0*/  BSYNC B1 ;  /* 0x0000000000017941 */ /* 0x000fea0003800000 */
.L_x_19545:
        /* <DEDUP_REMOVED lines=9> */
.L_x_19549:
[----:B------:R-:W-:Y:S01]  /*54280*/  MOV R27, R20 ;  /* 0x00000014001b7202 */ /* 0x000fe20000000f00 */
[----:B------:R-:W-:Y:S02]  /*54290*/  IMAD.MOV.U32 R11, RZ, RZ, R4 ;  /* 0x000000ffff0b7224 */ /* 0x000fe400078e0004 */
[----:B------:R-:W-:Y:S02]  /*542a0*/  IMAD.MOV.U32 R20, RZ, RZ, R26 ;  /* 0x000000ffff147224 */ /* 0x000fe400078e001a */
[----:B------:R-:W-:-:S07]  /*542b0*/  IMAD.MOV.U32 R4, RZ, RZ, R32 ;  /* 0x000000ffff047224 */ /* 0x000fce00078e0020 */
.L_x_19550:
[----:B------:R-:W-:Y:S05]  /*542c0*/  BSYNC B1 ;  /* 0x0000000000017941 */ /* 0x000fea0003800000 */
.L_x_19548:
        /* <DEDUP_REMOVED lines=9> */
.L_x_19552:
[----:B------:R-:W-:Y:S01]  /*54360*/  MOV R26, R27 ;  /* 0x0000001b001a7202 */ /* 0x000fe20000000f00 */
[----:B------:R-:W-:Y:S02]  /*54370*/  IMAD.MOV.U32 R10, RZ, RZ, R11 ;  /* 0x000000ffff0a7224 */ /* 0x000fe400078e000b */
[----:B------:R-:W-:Y:S02]  /*54380*/  IMAD.MOV.U32 R27, RZ, RZ, R33 ;  /* 0x000000ffff1b7224 */ /* 0x000fe400078e0021 */
[----:B------:R-:W-:-:S07]  /*54390*/  IMAD.MOV.U32 R11, RZ, RZ, R38 ;  /* 0x000000ffff0b7224 */ /* 0x000fce00078e0026 */
.L_x_19553:
[----:B------:R-:W-:Y:S05]  /*543a0*/  BSYNC B1 ;  /* 0x0000000000017941 */ /* 0x000fea0003800000 */
.L_x_19551:
        /* <DEDUP_REMOVED lines=9> */
.L_x_19555:
[----:B------:R-:W-:Y:S01]  /*54440*/  MOV R25, R26 ;  /* 0x0000001a00197202 */ /* 0x000fe20000000f00 */
[----:B------:R-:W-:Y:S02]  /*54450*/  IMAD.MOV.U32 R9, RZ, RZ, R10 ;  /* 0x000000ffff097224 */ /* 0x000fe400078e000a */
[----:B------:R-:W-:Y:S02]  /*54460*/  IMAD.MOV.U32 R26, RZ, RZ, R29 ;  /* 0x000000ffff1a7224 */ /* 0x000fe400078e001d */
[----:B------:R-:W-:-:S07]  /*54470*/  IMAD.MOV.U32 R10, RZ, RZ, R37 ;  /* 0x000000ffff0a7224 */ /* 0x000fce00078e0025 */
.L_x_19556:
[----:B------:R-:W-:Y:S05]  /*54480*/  BSYNC B1 ;  /* 0x0000000000017941 */ /* 0x000fea0003800000 */
.L_x_19554:
        /* <DEDUP_REMOVED lines=9> */
.L_x_19558:
[----:B------:R-:W-:Y:S01]  /*54520*/  MOV R24, R25 ;  /* 0x0000001900187202 */ /* 0x000fe20000000f00 */
[----:B------:R-:W-:Y:S02]  /*54530*/  IMAD.MOV.U32 R8, RZ, RZ, R9 ;  /* 0x000000ffff087224 */ /* 0x000fe400078e0009 */
[----:B------:R-:W-:Y:S02]  /*54540*/  IMAD.MOV.U32 R25, RZ, RZ, R40 ;  /* 0x000000ffff197224 */ /* 0x000fe400078e0028 */
[----:B------:R-:W-:-:S07]  /*54550*/  IMAD.MOV.U32 R9, RZ, RZ, R39 ;  /* 0x000000ffff097224 */ /* 0x000fce00078e0027 */
.L_x_19559:
[----:B------:R-:W-:Y:S05]  /*54560*/  BSYNC B1 ;  /* 0x0000000000017941 */ /* 0x000fea0003800000 */
.L_x_19557:
        /* <DEDUP_REMOVED lines=9> */
.L_x_19561:
[----:B------:R-:W-:Y:S01]  /*54600*/  MOV R31, R24 ;  /* 0x00000018001f7202 */ /* 0x000fe20000000f00 */
[----:B------:R-:W-:Y:S02]  /*54610*/  IMAD.MOV.U32 R15, RZ, RZ, R8 ;  /* 0x000000ffff0f7224 */ /* 0x000fe400078e0008 */
[----:B------:R-:W-:Y:S02]  /*54620*/  IMAD.MOV.U32 R24, RZ, RZ, R28 ;  /* 0x000000ffff187224 */ /* 0x000fe400078e001c */
[----:B------:R-:W-:-:S07]  /*54630*/  IMAD.MOV.U32 R8, RZ, RZ, R41 ;  /* 0x000000ffff087224 */ /* 0x000fce00078e0029 */
.L_x_19562:
[----:B------:R-:W-:Y:S05]  /*54640*/  BSYNC B1 ;  /* 0x0000000000017941 */ /* 0x000fea0003800000 */
.L_x_19560:
        /* <DEDUP_REMOVED lines=9> */
.L_x_19564:
[----:B------:R-:W-:Y:S01]  /*546e0*/  MOV R30, R31 ;  /* 0x0000001f001e7202 */ /* 0x000fe20000000f00 */
[----:B------:R-:W-:Y:S02]  /*546f0*/  IMAD.MOV.U32 R14, RZ, RZ, R15 ;  /* 0x000000ffff0e7224 */ /* 0x000fe400078e000f */
[----:B------:R-:W-:Y:S02]  /*54700*/  IMAD.MOV.U32 R31, RZ, RZ, R42 ;  /* 0x000000ffff1f7224 */ /* 0x000fe400078e002a */
[----:B------:R-:W-:-:S07]  /*54710*/  IMAD.MOV.U32 R15, RZ, RZ, R44 ;  /* 0x000000ffff0f7224 */ /* 0x000fce00078e002c */
.L_x_19565:
[----:B------:R-:W-:Y:S05]  /*54720*/  BSYNC B1 ;  /* 0x0000000000017941 */ /* 0x000fea0003800000 */
.L_x_19563:
        /* <DEDUP_REMOVED lines=9> */
.L_x_19567:
[----:B------:R-:W-:Y:S01]  /*547c0*/  MOV R29, R30 ;  /* 0x0000001e001d7202 */ /* 0x000fe20000000f00 */
[----:B------:R-:W-:Y:S02]  /*547d0*/  IMAD.MOV.U32 R13, RZ, RZ, R14 ;  /* 0x000000ffff0d7224 */ /* 0x000fe400078e000e */
[----:B------:R-:W-:Y:S02]  /*547e0*/  IMAD.MOV.U32 R30, RZ, RZ, R43 ;  /* 0x000000ffff1e7224 */ /* 0x000fe400078e002b */
[----:B------:R-:W-:-:S07]  /*547f0*/  IMAD.MOV.U32 R14, RZ, RZ, R45 ;  /* 0x000000ffff0e7224 */ /* 0x000fce00078e002d */
.L_x_19568:
[----:B------:R-:W-:Y:S05]  /*54800*/  BSYNC B1 ;  /* 0x0000000000017941 */ /* 0x000fea0003800000 */
.L_x_19566:
        /* <DEDUP_REMOVED lines=9> */
.L_x_19570:
[----:B------:R-:W-:Y:S01]  /*548a0*/  MOV R28, R29 ;  /* 0x0000001d001c7202 */ /* 0x000fe20000000f00 */
[----:B------:R-:W-:Y:S02]  /*548b0*/  IMAD.MOV.U32 R12, RZ, RZ, R13 ;  /* 0x000000ffff0c7224 */ /* 0x000fe400078e000d */
[----:B------:R-:W-:Y:S02]  /*548c0*/  IMAD.MOV.U32 R29, RZ, RZ, R46 ;  /* 0x000000ffff1d7224 */ /* 0x000fe400078e002e */
[----:B------:R-:W-:-:S07]  /*548d0*/  IMAD.MOV.U32 R13, RZ, RZ, R47 ;  /* 0x000000ffff0d7224 */ /* 0x000fce00078e002f */
.L_x_19571:
[----:B------:R-:W-:Y:S05]  /*548e0*/  BSYNC B1 ;  /* 0x0000000000017941 */ /* 0x000fea0003800000 */
.L_x_19569:
        /* <DEDUP_REMOVED lines=9> */
.L_x_19573:
[----:B------:R-:W-:Y:S01]  /*54980*/  MOV R3, R28 ;  /* 0x0000001c00037202 */ /* 0x000fe20000000f00 */
[----:B------:R-:W-:Y:S02]  /*54990*/  IMAD.MOV.U32 R19, RZ, RZ, R12 ;  /* 0x000000ffff137224 */ /* 0x000fe400078e000c */
[----:B------:R-:W-:Y:S02]  /*549a0*/  IMAD.MOV.U32 R28, RZ, RZ, R48 ;  /* 0x000000ffff1c7224 */ /* 0x000fe400078e0030 */
[----:B------:R-:W-:-:S07]  /*549b0*/  IMAD.MOV.U32 R12, RZ, RZ, R49 ;  /* 0x000000ffff0c7224 */ /* 0x000fce00078e0031 */
.L_x_19574:
[----:B------:R-:W-:Y:S05]  /*549c0*/  BSYNC B1 ;  /* 0x0000000000017941 */ /* 0x000fea0003800000 */
.L_x_19572:
        /* <DEDUP_REMOVED lines=9> */
.L_x_19576:
[----:B------:R-:W-:Y:S01]  /*54a60*/  MOV R33, R3 ;  /* 0x0000000300217202 */ /* 0x000fe20000000f00 */
[----:B------:R-:W-:Y:S02]  /*54a70*/  IMAD.MOV.U32 R32, RZ, RZ, R19 ;  /* 0x000000ffff207224 */ /* 0x000fe400078e0013 */
[----:B------:R-:W-:Y:S02]  /*54a80*/  IMAD.MOV.U32 R3, RZ, RZ, R50 ;  /* 0x000000ffff037224 */ /* 0x000fe400078e0032 */
[----:B------:R-:W-:-:S07]  /*54a90*/  IMAD.MOV.U32 R19, RZ, RZ, R52 ;  /* 0x000000ffff137224 */ /* 0x000fce00078e0034 */
.L_x_19577:
[----:B------:R-:W-:Y:S05]  /*54aa0*/  BSYNC B1 ;  /* 0x0000000000017941 */ /* 0x000fea0003800000 */
.L_x_19575:
        /* <DEDUP_REMOVED lines=8> */
.L_x_19578:
[----:B------:R-:W-:Y:S01]  /*54b30*/  MOV R2, R0 ;  /* 0x0000000000027202 */ /* 0x000fe20000000f00 */
[----:B------:R-:W-:Y:S02]  /*54b40*/  IMAD.MOV.U32 R18, RZ, RZ, R17 ;  /* 0x000000ffff127224 */ /* 0x000fe400078e0011 */
[----:B------:R-:W-:Y:S02]  /*54b50*/  IMAD.MOV.U32 R0, RZ, RZ, R33 ;  /* 0x000000ffff007224 */ /* 0x000fe400078e0021 */
[----:B------:R-:W-:-:S07]  /*54b60*/  IMAD.MOV.U32 R17, RZ, RZ, R32 ;  /* 0x000000ffff117224 */ /* 0x000fce00078e0020 */
.L_x_18860:
[----:B------:R-:W-:Y:S05]  /*54b70*/  BSYNC B0 ;  /* 0x0000000000007941 */ /* 0x000fea0003800000 */
.L_x_18859:
[----:B------:R-:W-:Y:S05]  /*54b80*/  @P1 EXIT ;  /* 0x000000000000194d */ /* 0x000fea0003800000 */
[----:B------:R-:W0:Y:S01]  /*54b90*/  S2R R37, SR_CTAID.X ;  /* 0x0000000000257919 */ /* 0x000e220000002500 */
[----:B-1----:R-:W1:Y:S08]  /*54ba0*/  LDC.64 R32, c[0x0][0x218] ;  /* 0x00008600ff207b82 */ /* 0x002e700000000a00 */
[----:B------:R-:W2:Y:S08]  /*54bb0*/  LDC R51, c[0x0][0x23c] ;  /* 0x00008f00ff337b82 */ /* 0x000eb00000000800 */
[----:B------:R-:W3:Y:S01]  /*54bc0*/  LDC.64 R34, c[0x0][0x220] ;  /* 0x00008800ff227b82 */ /* 0x000ee20000000a00 */
[----:B0-----:R-:W-:-:S02]  /*54bd0*/  IMAD.SHL.U32 R37, R37, 0x10, RZ ;  /* 0x0000001025257824 */ /* 0x001fc400078e00ff */
[C---:B--2---:R-:W-:Y:S01]  /*54be0*/  FFMA.FTZ R43, R51.reuse, 7, R8 ;  /* 0x40e00000332b7823 */ /* 0x044fe20000010008 */
[C---:B------:R-:W-:Y:S01]  /*54bf0*/  FFMA.FTZ R45, R51.reuse, 8, R9 ;  /* 0x41000000332d7823 */ /* 0x040fe20000010009 */
[----:B------:R-:W-:Y:S01]  /*54c00*/  FFMA.FTZ R49, R51, 10, R11 ;  /* 0x4120000033317823 */ /* 0x000fe2000001000b */
[----:B-1----:R-:W-:-:S04]  /*54c10*/  IMAD.WIDE R32, R37, 0x4, R32 ;  /* 0x0000000425207825 */ /* 0x002fc800078e0220 */
[----:B------:R-:W-:Y:S01]  /*54c20*/  FFMA.FTZ R11, RZ, R51, R17 ;  /* 0x00000033ff0b7223 */ /* 0x000fe20000010011 */
[C---:B------:R-:W-:Y:S01]  /*54c30*/  FFMA.FTZ R19, R51.reuse, 2, R19 ;  /* 0x4000000033137823 */ /* 0x040fe20000010013 */
[C---:B------:R-:W-:Y:S01]  /*54c40*/  FFMA.FTZ R39, R51.reuse, 3, R12 ;  /* 0x4040000033277823 */ /* 0x040fe2000001000c */
[----:B------:R-:W-:Y:S01]  /*54c50*/  FFMA.FTZ R13, R51, 4, R13 ;  /* 0x40800000330d7823 */ /* 0x000fe2000001000d */
[----:B---3--:R-:W-:-:S04]  /*54c60*/  IMAD.WIDE R8, R37, 0x4, R34 ;  /* 0x0000000425087825 */ /* 0x008fc800078e0222 */
[C---:B------:R-:W-:Y:S01]  /*54c70*/  FFMA.FTZ R35, R51.reuse, 12, R5 ;  /* 0x4140000033237823 */ /* 0x040fe20000010005 */
[----:B------:R-:W-:Y:S01]  /*54c80*/  FADD.FTZ R5, R18, R51 ;  /* 0x0000003312057221 */ /* 0x000fe20000010000 */
        /* <DEDUP_REMOVED lines=9> */
[----:B------:R-:W-:-:S03]  /*54d20*/  FFMA.FTZ R51, R51, 15, R64 ;  /* 0x4170000033337823 */ /* 0x000fc60000010040 */
        /* <DEDUP_REMOVED lines=30> */
.L_x_19579:
        /* <DEDUP_REMOVED lines=15> */
.L_x_20620:


//--------------------- .text._ZN17fastertransformer20batch_topK_kernel_v2IfLi4ELi32EEEvPiPT_S1_ --------------------------
	.section	.text._ZN17fastertransformer20batch_topK_kernel_v2IfLi4ELi32EEEvPiPT_S1_,"ax",@progbits
	.align	128
        .global         _ZN17fastertransformer20batch_topK_kernel_v2IfLi4ELi32EEEvPiPT_S1_
        .type           _ZN17fastertransformer20batch_topK_kernel_v2IfLi4ELi32EEEvPiPT_S1_,@function
        .size           _ZN17fastertransformer20batch_topK_kernel_v2IfLi4ELi32EEEvPiPT_S1_,(.L_x_20621 - _ZN17fastertransformer20batch_topK_kernel_v2IfLi4ELi32EEEvPiPT_S1_)
        .other          _ZN17fastertransformer20batch_topK_kernel_v2IfLi4ELi32EEEvPiPT_S1_,@"STO_CUDA_ENTRY STV_DEFAULT"
_ZN17fastertransformer20batch_topK_kernel_v2IfLi4ELi32EEEvPiPT_S1_:
.text._ZN17fastertransformer20batch_topK_kernel_v2IfLi4ELi32EEEvPiPT_S1_:
[----:B------:R-:W-:Y:S01]  /*0000*/  LDC R1, c[0x0][0x28] ;  /* 0x00000a00ff017b82 */ /* 0x000fe20000000800 */
[----:B------:R-:W0:Y:S01]  /*0010*/  S2R R18, SR_LANEID ;  /* 0x0000000000127919 */ /* 0x000e220000000000 */
[----:B------:R-:W-:Y:S01]  /*0020*/  BSSY B0, `(.L_x_19580) ;  /* 0x0000067000007945 */ /* 0x000fe20003800000 */
        /* <DEDUP_REMOVED lines=16> */
[----:B0-----:R-:W-:-:S13]  /*0130*/  ISETP.GT.AND P0, PT, R18, 0x1e, PT ;  /* 0x0000001e1200780c */ /* 0x001fda0003f04270 */
[----:B------:R-:W-:Y:S05]  /*0140*/  @P0 BRA `(.L_x_19581) ;  /* 0x0000000400500947 */ /* 0x000fea0003800000 */
[----:B------:R-:W-:-:S04]  /*0150*/  FSETP.GT.FTZ.AND P0, PT, R14, R13, PT ;  /* 0x0000000d0e00720b */ /* 0x000fc80003f14000 */
[----:B------:R-:W-:-:S13]  /*0160*/  ISETP.EQ.OR P0, PT, R9, -0x1, P0 ;  /* 0xffffffff0900780c */ /* 0x000fda0000702670 */
[----:B------:R-:W-:Y:S05]  /*0170*/  @P0 BRA `(.L_x_19582) ;  /* 0x0000000000140947 */ /* 0x000fea0003800000 */
[----:B------:R-:W-:Y:S01]  /*0180*/  FSETP.NEU.FTZ.AND P0, PT, R14, R13, PT ;  /* 0x0000000d0e00720b */ /* 0x000fe20003f1d000 */
[----:B------:R-:W-:Y:S02]  /*0190*/  IMAD.MOV.U32 R0, RZ, RZ, -0x1 ;  /* 0xffffffffff007424 */ /* 0x000fe400078e00ff */
[----:B------:R-:W-:Y:S01]  /*01a0*/  IMAD.MOV.U32 R2, RZ, RZ, -0x800001 ;  /* 0xff7fffffff027424 */ /* 0x000fe200078e00ff */
[----:B------:R-:W-:-:S13]  /*01b0*/  ISETP.GE.OR P0, PT, R10, R9, P0 ;  /* 0x000000090a00720c */ /* 0x000fda0000706670 */
[----:B------:R-:W-:Y:S05]  /*01c0*/  @P0 BRA `(.L_x_19583) ;  /* 0x0000000000100947 */ /* 0x000fea0003800000 */
.L_x_19582:
[----:B------:R-:W-:Y:S01]  /*01d0*/  IMAD.MOV.U32 R0, RZ, RZ, R10 ;  /* 0x000000ffff007224 */ /* 0x000fe200078e000a */
[----:B------:R-:W-:Y:S01]  /*01e0*/  MOV R10, 0xffffffff ;  /* 0xffffffff000a7802 */ /* 0x000fe20000000f00 */
[----:B------:R-:W-:Y:S02]  /*01f0*/  IMAD.MOV.U32 R2, RZ, RZ, R14 ;  /* 0x000000ffff027224 */ /* 0x000fe400078e000e */
[----:B------:R-:W-:-:S07]  /*0200*/  IMAD.MOV.U32 R14, RZ, RZ, -0x800001 ;  /* 0xff7fffffff0e7424 */ /* 0x000fce00078e00ff */
.L_x_19583:
        /* <DEDUP_REMOVED lines=9> */
.L_x_19585:
[----:B------:R-:W-:Y:S02]  /*02a0*/  IMAD.MOV.U32 R4, RZ, RZ, R11 ;  /* 0x000000ffff047224 */ /* 0x000fe400078e000b */
[----:B------:R-:W-:Y:S02]  /*02b0*/  IMAD.MOV.U32 R5, RZ, RZ, R15 ;  /* 0x000000ffff057224 */ /* 0x000fe400078e000f */
[----:B------:R-:W-:Y:S02]  /*02c0*/  IMAD.MOV.U32 R11, RZ, RZ, R10 ;  /* 0x000000ffff0b7224 */ /* 0x000fe400078e000a */
[----:B------:R-:W-:-:S07]  /*02d0*/  IMAD.MOV.U32 R15, RZ, RZ, R14 ;  /* 0x000000ffff0f7224 */ /* 0x000fce00078e000e */
.L_x_19586:
[----:B------:R-:W-:Y:S05]  /*02e0*/  BSYNC B1 ;  /* 0x0000000000017941 */ /* 0x000fea0003800000 */
.L_x_19584:
        /* <DEDUP_REMOVED lines=9> */
.L_x_19588:
[----:B------:R-:W-:Y:S01]  /*0380*/  MOV R9, R4 ;  /* 0x0000000400097202 */ /* 0x000fe20000000f00 */
[----:B------:R-:W-:Y:S02]  /*0390*/  IMAD.MOV.U32 R13, RZ, RZ, R5 ;  /* 0x000000ffff0d7224 */ /* 0x000fe400078e0005 */
[----:B------:R-:W-:Y:S02]  /*03a0*/  IMAD.MOV.U32 R4, RZ, RZ, R0 ;  /* 0x000000ffff047224 */ /* 0x000fe400078e0000 */
[----:B------:R-:W-:-:S07]  /*03b0*/  IMAD.MOV.U32 R5, RZ, RZ, R2 ;  /* 0x000000ffff057224 */ /* 0x000fce00078e0002 */
.L_x_19589:
[----:B------:R-:W-:Y:S05]  /*03c0*/  BSYNC B1 ;  /* 0x0000000000017941 */ /* 0x000fea0003800000 */
.L_x_19587:
        /* <DEDUP_REMOVED lines=9> */
.L_x_19591:
[----:B------:R-:W-:Y:S02]  /*0460*/  IMAD.MOV.U32 R3, RZ, RZ, R12 ;  /* 0x000000ffff037224 */ /* 0x000fe400078e000c */
[----:B------:R-:W-:Y:S02]  /*0470*/  IMAD.MOV.U32 R7, RZ, RZ, R16 ;  /* 0x000000ffff077224 */ /* 0x000fe400078e0010 */
[----:B------:R-:W-:Y:S02]  /*0480*/  IMAD.MOV.U32 R12, RZ, RZ, R11 ;  /* 0x000000ffff0c7224 */ /* 0x000fe400078e000b */
[----:B------:R-:W-:-:S07]  /*0490*/  IMAD.MOV.U32 R16, RZ, RZ, R15 ;  /* 0x000000ffff107224 */ /* 0x000fce00078e000f */
.L_x_19592:
[----:B------:R-:W-:Y:S05]  /*04a0*/  BSYNC B1 ;  /* 0x0000000000017941 */ /* 0x000fea0003800000 */
.L_x_19590:
        /* <DEDUP_REMOVED lines=9> */
.L_x_19594:
[----:B------:R-:W-:Y:S02]  /*0540*/  IMAD.MOV.U32 R2, RZ, RZ, R3 ;  /* 0x000000ffff027224 */ /* 0x000fe400078e0003 */
[----:B------:R-:W-:Y:S02]  /*0550*/  IMAD.MOV.U32 R6, RZ, RZ, R7 ;  /* 0x000000ffff067224 */ /* 0x000fe400078e0007 */
[----:B------:R-:W-:Y:S02]  /*0560*/  IMAD.MOV.U32 R3, RZ, RZ, R4 ;  /* 0x000000ffff037224 */ /* 0x000fe400078e0004 */
[----:B------:R-:W-:-:S07]  /*0570*/  IMAD.MOV.U32 R7, RZ, RZ, R5 ;  /* 0x000000ffff077224 */ /* 0x000fce00078e0005 */
.L_x_19595:
[----:B------:R-:W-:Y:S05]  /*0580*/  BSYNC B1 ;  /* 0x0000000000017941 */ /* 0x000fea0003800000 */
.L_x_19593:
        /* <DEDUP_REMOVED lines=9> */
.L_x_19597:
[----:B------:R-:W-:Y:S01]  /*0620*/  IMAD.MOV.U32 R8, RZ, RZ, R2 ;  /* 0x000000ffff087224 */ /* 0x000fe200078e0002 */
[----:B------:R-:W-:Y:S01]  /*0630*/  MOV R2, R9 ;  /* 0x0000000900027202 */ /* 0x000fe20000000f00 */
[----:B------:R-:W-:Y:S02]  /*0640*/  IMAD.MOV.U32 R5, RZ, RZ, R6 ;  /* 0x000000ffff057224 */ /* 0x000fe400078e0006 */
[----:B------:R-:W-:-:S07]  /*0650*/  IMAD.MOV.U32 R6, RZ, RZ, R13 ;  /* 0x000000ffff067224 */ /* 0x000fce00078e000d */
.L_x_19598:
[----:B------:R-:W-:Y:S05]  /*0660*/  BSYNC B1 ;  /* 0x0000000000017941 */ /* 0x000fea0003800000 */
.L_x_19596:
[----:B------:R-:W-:Y:S02]  /*0670*/  IMAD.MOV.U32 R0, RZ, RZ, R16 ;  /* 0x000000ffff007224 */ /* 0x000fe400078e0010 */
[----:B------:R-:W-:-:S07]  /*0680*/  IMAD.MOV.U32 R4, RZ, RZ, R12 ;  /* 0x000000ffff047224 */ /* 0x000fce00078e000c */
.L_x_19581:
[----:B------:R-:W-:Y:S05]  /*0690*/  BSYNC B0 ;  /* 0x0000000000007941 */ /* 0x000fea0003800000 */
.L_x_19580:
[----:B------:R-:W-:Y:S01]  /*06a0*/  ISETP.GT.AND P0, PT, R18, 0x1d, PT ;  /* 0x0000001d1200780c */ /* 0x000fe20003f04270 */
[----:B------:R0:W1:Y:S01]  /*06b0*/  SHFL.DOWN PT, R9, R8, 0x2, 0x1f ;  /* 0x08401f0008097f89 */ /* 0x00006200000e0000 */
[----:B------:R-:W-:Y:S03]  /*06c0*/  BSSY B0, `(.L_x_19599) ;  /* 0x00000cb000007945 */ /* 0x000fe60003800000 */
[----:B------:R0:W2:Y:S04]  /*06d0*/  SHFL.DOWN PT, R11, R2, 0x2, 0x1f ;  /* 0x08401f00020b7f89 */ /* 0x0000a800000e0000 */
[----:B------:R0:W3:Y:S04]  /*06e0*/  SHFL.DOWN PT, R13, R3, 0x2, 0x1f ;  /* 0x08401f00030d7f89 */ /* 0x0000e800000e0000 */
[----:B------:R0:W4:Y:S04]  /*06f0*/  SHFL.DOWN PT, R15, R4, 0x2, 0x1f ;  /* 0x08401f00040f7f89 */ /* 0x00012800000e0000 */
[----:B------:R0:W5:Y:S04]  /*0700*/  SHFL.DOWN PT, R17, R5, 0x2, 0x1f ;  /* 0x08401f0005117f89 */ /* 0x00016800000e0000 */
[----:B------:R0:W0:Y:S04]  /*0710*/  SHFL.DOWN PT, R19, R6, 0x2, 0x1f ;  /* 0x08401f0006137f89 */ /* 0x00002800000e0000 */
[----:B------:R0:W0:Y:S04]  /*0720*/  SHFL.DOWN PT, R21, R7, 0x2, 0x1f ;  /* 0x08401f0007157f89 */ /* 0x00002800000e0000 */
[----:B------:R0:W0:Y:S01]  /*0730*/  SHFL.DOWN PT, R23, R0, 0x2, 0x1f ;  /* 0x08401f0000177f89 */ /* 0x00002200000e0000 */
[----:B-12---:R-:W-:Y:S05]  /*0740*/  @P0 BRA `(.L_x_19600) ;  /* 0x0000000c00080947 */ /* 0x006fea0003800000 */
[CC--:B-----5:R-:W-:Y:S01]  /*0750*/  FSETP.GEU.FTZ.AND P0, PT, R0.reuse, R17.reuse, PT ;  /* 0x000000110000720b */ /* 0x0e0fe20003f1e000 */
[----:B------:R-:W-:Y:S01]  /*0760*/  BSSY B1, `(.L_x_19601) ;  /* 0x0000013000017945 */ /* 0x000fe20003800000 */
[----:B------:R-:W-:Y:S02]  /*0770*/  FSETP.NEU.FTZ.AND P1, PT, R0, R17, PT ;  /* 0x000000110000720b */ /* 0x000fe40003f3d000 */
[C---:B------:R-:W-:Y:S02]  /*0780*/  ISETP.EQ.OR P0, PT, R4.reuse, -0x1, !P0 ;  /* 0xffffffff0400780c */ /* 0x040fe40004702670 */
[----:B------:R-:W-:-:S04]  /*0790*/  ISETP.LE.OR P1, PT, R4, R9, P1 ;  /* 0x000000090400720c */ /* 0x000fc80000f23670 */
[----:B------:R-:W-:-:S13]  /*07a0*/  PLOP3.LUT P0, PT, P0, P1, PT, 0x8, 0x0 ;  /* 0x000000000000781c */ /* 0x000fda0000702170 */
[----:B0-----:R-:W-:Y:S02]  /*07b0*/  @!P0 IMAD.MOV.U32 R0, RZ, RZ, R17 ;  /* 0x000000ffff008224 */ /* 0x001fe400078e0011 */
        /* <DEDUP_REMOVED lines=9> */
.L_x_19602:
[----:B------:R-:W-:Y:S02]  /*0850*/  IMAD.MOV.U32 R9, RZ, RZ, R4 ;  /* 0x000000ffff097224 */ /* 0x000fe400078e0004 */
[----:B------:R-:W-:Y:S01]  /*0860*/  IMAD.MOV.U32 R17, RZ, RZ, R0 ;  /* 0x000000ffff117224 */ /* 0x000fe200078e0000 */
[----:B------:R-:W-:Y:S01]  /*0870*/  MOV R0, R7 ;  /* 0x0000000700007202 */ /* 0x000fe20000000f00 */
[----:B------:R-:W-:-:S07]  /*0880*/  IMAD.MOV.U32 R4, RZ, RZ, R3 ;  /* 0x000000ffff047224 */ /* 0x000fce00078e0003 */
.L_x_19603:
[----:B------:R-:W-:Y:S05]  /*0890*/  BSYNC B1 ;  /* 0x0000000000017941 */ /* 0x000fea0003800000 */
.L_x_19601:
        /* <DEDUP_REMOVED lines=9> */
.L_x_19605:
[----:B------:R-:W-:Y:S02]  /*0930*/  IMAD.MOV.U32 R3, RZ, RZ, R9 ;  /* 0x000000ffff037224 */ /* 0x000fe400078e0009 */
[----:B------:R-:W-:Y:S02]  /*0940*/  IMAD.MOV.U32 R10, RZ, RZ, R17 ;  /* 0x000000ffff0a7224 */ /* 0x000fe400078e0011 */
[----:B------:R-:W-:Y:S02]  /*0950*/  IMAD.MOV.U32 R9, RZ, RZ, R2 ;  /* 0x000000ffff097224 */ /* 0x000fe400078e0002 */
[----:B------:R-:W-:-:S07]  /*0960*/  IMAD.MOV.U32 R17, RZ, RZ, R6 ;  /* 0x000000ffff117224 */ /* 0x000fce00078e0006 */
.L_x_19606:
[----:B------:R-:W-:Y:S05]  /*0970*/  BSYNC B1 ;  /* 0x0000000000017941 */ /* 0x000fea0003800000 */
.L_x_19604:
        /* <DEDUP_REMOVED lines=9> */
.L_x_19608:
[----:B------:R-:W-:Y:S01]  /*0a10*/  MOV R2, R3 ;  /* 0x0000000300027202 */ /* 0x000fe20000000f00 */
[----:B------:R-:W-:Y:S02]  /*0a20*/  IMAD.MOV.U32 R6, RZ, RZ, R10 ;  /* 0x000000ffff067224 */ /* 0x000fe400078e000a */
[----:B------:R-:W-:Y:S02]  /*0a30*/  IMAD.MOV.U32 R10, RZ, RZ, R5 ;  /* 0x000000ffff0a7224 */ /* 0x000fe400078e0005 */
[----:B------:R-:W-:-:S07]  /*0a40*/  IMAD.MOV.U32 R3, RZ, RZ, R8 ;  /* 0x000000ffff037224 */ /* 0x000fce00078e0008 */
.L_x_19609:
[----:B------:R-:W-:Y:S05]  /*0a50*/  BSYNC B1 ;  /* 0x0000000000017941 */ /* 0x000fea0003800000 */
.L_x_19607:
        /* <DEDUP_REMOVED lines=16> */
.L_x_19611:
[----:B------:R-:W-:Y:S02]  /*0b60*/  IMAD.MOV.U32 R5, RZ, RZ, R4 ;  /* 0x000000ffff057224 */ /* 0x000fe400078e0004 */
[----:B------:R-:W-:Y:S01]  /*0b70*/  IMAD.MOV.U32 R7, RZ, RZ, R0 ;  /* 0x000000ffff077224 */ /* 0x000fe200078e0000 */
[----:B------:R-:W-:Y:S01]  /*0b80*/  MOV R0, R17 ;  /* 0x0000001100007202 */ /* 0x000fe20000000f00 */
[----:B------:R-:W-:-:S07]  /*0b90*/  IMAD.MOV.U32 R4, RZ, RZ, R9 ;  /* 0x000000ffff047224 */ /* 0x000fce00078e0009 */
.L_x_19612:
[----:B------:R-:W-:Y:S05]  /*0ba0*/  BSYNC B1 ;  /* 0x0000000000017941 */ /* 0x000fea0003800000 */
.L_x_19610:
        /* <DEDUP_REMOVED lines=9> */
.L_x_19614:
[----:B------:R-:W-:Y:S02]  /*0c40*/  IMAD.MOV.U32 R9, RZ, RZ, R5 ;  /* 0x000000ffff097224 */ /* 0x000fe400078e0005 */
[----:B------:R-:W-:Y:S02]  /*0c50*/  IMAD.MOV.U32 R11, RZ, RZ, R7 ;  /* 0x000000ffff0b7224 */ /* 0x000fe400078e0007 */
[----:B------:R-:W-:Y:S02]  /*0c60*/  IMAD.MOV.U32 R5, RZ, RZ, R3 ;  /* 0x000000ffff057224 */ /* 0x000fe400078e0003 */
[----:B------:R-:W-:-:S07]  /*0c70*/  IMAD.MOV.U32 R7, RZ, RZ, R10 ;  /* 0x000000ffff077224 */ /* 0x000fce00078e000a */
.L_x_19615:
[----:B------:R-:W-:Y:S05]  /*0c80*/  BSYNC B1 ;  /* 0x0000000000017941 */ /* 0x000fea0003800000 */
.L_x_19613:
        /* <DEDUP_REMOVED lines=9> */
.L_x_19617:
[----:B------:R-:W-:Y:S01]  /*0d20*/  MOV R3, R9 ;  /* 0x0000000900037202 */ /* 0x000fe20000000f00 */
[----:B------:R-:W-:Y:S02]  /*0d30*/  IMAD.MOV.U32 R8, RZ, RZ, R11 ;  /* 0x000000ffff087224 */ /* 0x000fe400078e000b */
[----:B------:R-:W-:Y:S02]  /*0d40*/  IMAD.MOV.U32 R9, RZ, RZ, R2 ;  /* 0x000000ffff097224 */ /* 0x000fe400078e0002 */
[----:B------:R-:W-:-:S07]  /*0d50*/  IMAD.MOV.U32 R11, RZ, RZ, R6 ;  /* 0x000000ffff0b7224 */ /* 0x000fce00078e0006 */
.L_x_19618:
[----:B------:R-:W-:Y:S05]  /*0d60*/  BSYNC B1 ;  /* 0x0000000000017941 */ /* 0x000fea0003800000 */
.L_x_19616:
[CC--:B------:R-:W-:Y:S01]  /*0d70*/  FSETP.GEU.FTZ.AND P0, PT, R0.reuse, R21.reuse, PT ;  /* 0x000000150000720b */ /* 0x0c0fe20003f1e000 */
[----:B------:R-:W-:Y:S01]  /*0d80*/  BSSY B1, `(.L_x_19619) ;  /* 0x0000013000017945 */ /* 0x000fe20003800000 */
        /* <DEDUP_REMOVED lines=14> */
.L_x_19620:
[----:B------:R-:W-:Y:S02]  /*0e70*/  IMAD.MOV.U32 R2, RZ, RZ, R4 ;  /* 0x000000ffff027224 */ /* 0x000fe400078e0004 */
[----:B------:R-:W-:Y:S01]  /*0e80*/  IMAD.MOV.U32 R6, RZ, RZ, R0 ;  /* 0x000000ffff067224 */ /* 0x000fe200078e0000 */
[----:B------:R-:W-:Y:S01]  /*0e90*/  MOV R0, R7 ;  /* 0x0000000700007202 */ /* 0x000fe20000000f00 */
[----:B------:R-:W-:-:S07]  /*0ea0*/  IMAD.MOV.U32 R4, RZ, RZ, R5 ;  /* 0x000000ffff047224 */ /* 0x000fce00078e0005 */
.L_x_19621:
[----:B------:R-:W-:Y:S05]  /*0eb0*/  BSYNC B1 ;  /* 0x0000000000017941 */ /* 0x000fea0003800000 */
.L_x_19619:
        /* <DEDUP_REMOVED lines=9> */
.L_x_19623:
[----:B------:R-:W-:Y:S02]  /*0f50*/  IMAD.MOV.U32 R10, RZ, RZ, R2 ;  /* 0x000000ffff0a7224 */ /* 0x000fe400078e0002 */
[----:B------:R-:W-:Y:S02]  /*0f60*/  IMAD.MOV.U32 R5, RZ, RZ, R6 ;  /* 0x000000ffff057224 */ /* 0x000fe400078e0006 */
[----:B------:R-:W-:Y:S02]  /*0f70*/  IMAD.MOV.U32 R2, RZ, RZ, R9 ;  /* 0x000000ffff027224 */ /* 0x000fe400078e0009 */
[----:B------:R-:W-:-:S07]  /*0f80*/  IMAD.MOV.U32 R6, RZ, RZ, R11 ;  /* 0x000000ffff067224 */ /* 0x000fce00078e000b */
.L_x_19624:
[----:B------:R-:W-:Y:S05]  /*0f90*/  BSYNC B1 ;  /* 0x0000000000017941 */ /* 0x000fea0003800000 */
.L_x_19622:
        /* <DEDUP_REMOVED lines=9> */
.L_x_19626:
[----:B------:R-:W-:Y:S01]  /*1030*/  MOV R9, R10 ;  /* 0x0000000a00097202 */ /* 0x000fe20000000f00 */
[----:B------:R-:W-:Y:S02]  /*1040*/  IMAD.MOV.U32 R11, RZ, RZ, R5 ;  /* 0x000000ffff0b7224 */ /* 0x000fe400078e0005 */
[----:B------:R-:W-:Y:S02]  /*1050*/  IMAD.MOV.U32 R10, RZ, RZ, R3 ;  /* 0x000000ffff0a7224 */ /* 0x000fe400078e0003 */
[----:B------:R-:W-:-:S07]  /*1060*/  IMAD.MOV.U32 R5, RZ, RZ, R8 ;  /* 0x000000ffff057224 */ /* 0x000fce00078e0008 */
.L_x_19627:
[----:B------:R-:W-:Y:S05]  /*1070*/  BSYNC B1 ;  /* 0x0000000000017941 */ /* 0x000fea0003800000 */
.L_x_19625:
[CC--:B------:R-:W-:Y:S01]  /*1080*/  FSETP.GEU.FTZ.AND P0, PT, R0.reuse, R23.reuse, PT ;  /* 0x000000170000720b */ /* 0x0c0fe20003f1e000 */
[----:B------:R-:W-:Y:S01]  /*1090*/  BSSY B1, `(.L_x_19628) ;  /* 0x0000013000017945 */ /* 0x000fe20003800000 */
[----:B------:R-:W-:Y:S02]  /*10a0*/  FSETP.NEU.FTZ.AND P1, PT, R0, R23, PT ;  /* 0x000000170000720b */ /* 0x000fe40003f3d000 */
[C---:B------:R-:W-:Y:S02]  /*10b0*/  ISETP.EQ.OR P0, PT, R4.reuse, -0x1, !P0 ;  /* 0xffffffff0400780c */ /* 0x040fe40004702670 */
[----:B----4-:R-:W-:-:S04]  /*10c0*/  ISETP.LE.OR P1, PT, R4, R15, P1 ;  /* 0x0000000f0400720c */ /* 0x010fc80000f23670 */
        /* <DEDUP_REMOVED lines=11> */
.L_x_19629:
[----:B------:R-:W-:Y:S02]  /*1180*/  IMAD.MOV.U32 R3, RZ, RZ, R4 ;  /* 0x000000ffff037224 */ /* 0x000fe400078e0004 */
[----:B------:R-:W-:Y:S01]  /*1190*/  IMAD.MOV.U32 R7, RZ, RZ, R0 ;  /* 0x000000ffff077224 */ /* 0x000fe200078e0000 */
[----:B------:R-:W-:Y:S01]  /*11a0*/  MOV R0, R6 ;  /* 0x0000000600007202 */ /* 0x000fe20000000f00 */
[----:B------:R-:W-:-:S07]  /*11b0*/  IMAD.MOV.U32 R4, RZ, RZ, R2 ;  /* 0x000000ffff047224 */ /* 0x000fce00078e0002 */
.L_x_19630:
[----:B------:R-:W-:Y:S05]  /*11c0*/  BSYNC B1 ;  /* 0x0000000000017941 */ /* 0x000fea0003800000 */
.L_x_19628:
        /* <DEDUP_REMOVED lines=9> */
.L_x_19632:
[----:B------:R-:W-:Y:S02]  /*1260*/  IMAD.MOV.U32 R2, RZ, RZ, R3 ;  /* 0x000000ffff027224 */ /* 0x000fe400078e0003 */
[----:B------:R-:W-:Y:S02]  /*1270*/  IMAD.MOV.U32 R6, RZ, RZ, R7 ;  /* 0x000000ffff067224 */ /* 0x000fe400078e0007 */
[----:B------:R-:W-:Y:S02]  /*1280*/  IMAD.MOV.U32 R3, RZ, RZ, R10 ;  /* 0x000000ffff037224 */ /* 0x000fe400078e000a */
[----:B------:R-:W-:-:S07]  /*1290*/  IMAD.MOV.U32 R7, RZ, RZ, R5 ;  /* 0x000000ffff077224 */ /* 0x000fce00078e0005 */
.L_x_19633:
[----:B------:R-:W-:Y:S05]  /*12a0*/  BSYNC B1 ;  /* 0x0000000000017941 */ /* 0x000fea0003800000 */
.L_x_19631:
        /* <DEDUP_REMOVED lines=8> */
.L_x_19634:
[----:B------:R-:W-:Y:S01]  /*1330*/  MOV R8, R2 ;  /* 0x0000000200087202 */ /* 0x000fe20000000f00 */
[----:B------:R-:W-:Y:S02]  /*1340*/  IMAD.MOV.U32 R5, RZ, RZ, R6 ;  /* 0x000000ffff057224 */ /* 0x000fe400078e0006 */
[----:B------:R-:W-:Y:S02]  /*1350*/  IMAD.MOV.U32 R2, RZ, RZ, R9 ;  /* 0x000000ffff027224 */ /* 0x000fe400078e0009 */
[----:B------:R-:W-:-:S07]  /*1360*/  IMAD.MOV.U32 R6, RZ, RZ, R11 ;  /* 0x000000ffff067224 */ /* 0x000fce00078e000b */
.L_x_19600:
[----:B------:R-:W-:Y:S05]  /*1370*/  BSYNC B0 ;  /* 0x0000000000007941 */ /* 0x000fea0003800000 */
.L_x_19599:
[----:B------:R-:W-:Y:S01]  /*1380*/  ISETP.GT.AND P0, PT, R18, 0x1b, PT ;  /* 0x0000001b1200780c */ /* 0x000fe20003f04270 */
[----:B------:R1:W2:Y:S01]  /*1390*/  SHFL.DOWN PT, R9, R8, 0x4, 0x1f ;  /* 0x08801f0008097f89 */ /* 0x0002a200000e0000 */
[----:B------:R-:W-:Y:S03]  /*13a0*/  BSSY B0, `(.L_x_19635) ;  /* 0x00000cb000007945 */ /* 0x000fe60003800000 */
[----:B------:R1:W1:Y:S04]  /*13b0*/  SHFL.DOWN PT, R11, R2, 0x4, 0x1f ;  /* 0x08801f00020b7f89 */ /* 0x00026800000e0000 */
[----:B---3--:R3:W1:Y:S04]  /*13c0*/  SHFL.DOWN PT, R13, R3, 0x4, 0x1f ;  /* 0x08801f00030d7f89 */ /* 0x00866800000e0000 */
[----:B----4-:R3:W4:Y:S04]  /*13d0*/  SHFL.DOWN PT, R15, R4, 0x4, 0x1f ;  /* 0x08801f00040f7f89 */ /* 0x01072800000e0000 */
[----:B-----5:R3:W5:Y:S04]  /*13e0*/  SHFL.DOWN PT, R17, R5, 0x4, 0x1f ;  /* 0x08801f0005117f89 */ /* 0x02076800000e0000 */
[----:B0-----:R3:W0:Y:S04]  /*13f0*/  SHFL.DOWN PT, R19, R6, 0x4, 0x1f ;  /* 0x08801f0006137f89 */ /* 0x00162800000e0000 */
[----:B------:R3:W0:Y:S04]  /*1400*/  SHFL.DOWN PT, R21, R7, 0x4, 0x1f ;  /* 0x08801f0007157f89 */ /* 0x00062800000e0000 */
[----:B------:R3:W0:Y:S01]  /*1410*/  SHFL.DOWN PT, R23, R0, 0x4, 0x1f ;  /* 0x08801f0000177f89 */ /* 0x00062200000e0000 */
[----:B--2---:R-:W-:Y:S05]  /*1420*/  @P0 BRA `(.L_x_19636) ;  /* 0x0000000c00080947 */ /* 0x004fea0003800000 */
[CC--:B-----5:R-:W-:Y:S01]  /*1430*/  FSETP.GEU.FTZ.AND P0, PT, R0.reuse, R17.reuse, PT ;  /* 0x000000110000720b */ /* 0x0e0fe20003f1e000 */
[----:B------:R-:W-:Y:S01]  /*1440*/  BSSY B1, `(.L_x_19637) ;  /* 0x0000013000017945 */ /* 0x000fe20003800000 */
[----:B------:R-:W-:Y:S02]  /*1450*/  FSETP.NEU.FTZ.AND P1, PT, R0, R17, PT ;  /* 0x000000110000720b */ /* 0x000fe40003f3d000 */
[C---:B------:R-:W-:Y:S02]  /*1460*/  ISETP.EQ.OR P0, PT, R4.reuse, -0x1, !P0 ;  /* 0xffffffff0400780c */ /* 0x040fe40004702670 */
[----:B------:R-:W-:-:S04]  /*1470*/  ISETP.LE.OR P1, PT, R4, R9, P1 ;  /* 0x000000090400720c */ /* 0x000fc80000f23670 */
[----:B------:R-:W-:-:S13]  /*1480*/  PLOP3.LUT P0, PT, P0, P1, PT, 0x8, 0x0 ;  /* 0x000000000000781c */ /* 0x000fda0000702170 */
[----:B---3--:R-:W-:Y:S02]  /*1490*/  @!P0 IMAD.MOV.U32 R0, RZ, RZ, R17 ;  /* 0x000000ffff008224 */ /* 0x008fe400078e0011 */
        /* <DEDUP_REMOVED lines=9> */
.L_x_19638:
[----:B------:R-:W-:Y:S02]  /*1530*/  IMAD.MOV.U32 R9, RZ, RZ, R4 ;  /* 0x000000ffff097224 */ /* 0x000fe400078e0004 */
[----:B------:R-:W-:Y:S01]  /*1540*/  IMAD.MOV.U32 R17, RZ, RZ, R0 ;  /* 0x000000ffff117224 */ /* 0x000fe200078e0000 */
[----:B------:R-:W-:Y:S01]  /*1550*/  MOV R0, R7 ;  /* 0x0000000700007202 */ /* 0x000fe20000000f00 */
[----:B------:R-:W-:-:S07]  /*1560*/  IMAD.MOV.U32 R4, RZ, RZ, R3 ;  /* 0x000000ffff047224 */ /* 0x000fce00078e0003 */
.L_x_19639:
[----:B------:R-:W-:Y:S05]  /*1570*/  BSYNC B1 ;  /* 0x0000000000017941 */ /* 0x000fea0003800000 */
.L_x_19637:
        /* <DEDUP_REMOVED lines=9> */
.L_x_19641:
[----:B------:R-:W-:Y:S02]  /*1610*/  IMAD.MOV.U32 R3, RZ, RZ, R9 ;  /* 0x000000ffff037224 */ /* 0x000fe400078e0009 */
[----:B------:R-:W-:Y:S02]  /*1620*/  IMAD.MOV.U32 R10, RZ, RZ, R17 ;  /* 0x000000ffff0a7224 */ /* 0x000fe400078e0011 */
[----:B------:R-:W-:Y:S02]  /*1630*/  IMAD.MOV.U32 R9, RZ, RZ, R2 ;  /* 0x000000ffff097224 */ /* 0x000fe400078e0002 */
[----:B------:R-:W-:-:S07]  /*1640*/  IMAD.MOV.U32 R17, RZ, RZ, R6 ;  /* 0x000000ffff117224 */ /* 0x000fce00078e0006 */
.L_x_19642:
[----:B------:R-:W-:Y:S05]  /*1650*/  BSYNC B1 ;  /* 0x0000000000017941 */ /* 0x000fea0003800000 */
.L_x_19640:
[----:B------:R-:W-:Y:S01]  /*1660*/  FSETP.GT.FTZ.AND P0, PT, R10, R5, PT ;  /* 0x000000050a00720b */ /* 0x000fe20003f14000 */
[----:B------:R-:W-:Y:S03]  /*1670*/  BSSY B1, `(.L_x_19643) ;  /* 0x000000c000017945 */ /* 0x000fe60003800000 */
[----:B------:R-:W-:-:S13]  /*1680*/  ISETP.EQ.OR P0, PT, R8, -0x1, P0 ;  /* 0xffffffff0800780c */ /* 0x000fda0000702670 */
[----:B------:R-:W-:Y:S05]  /*1690*/  @P0 BRA `(.L_x_19644) ;  /* 0x0000000000140947 */ /* 0x000fea0003800000 */
[----:B------:R-:W-:Y:S01]  /*16a0*/  FSETP.NEU.FTZ.AND P0, PT, R10, R5, PT ;  /* 0x000000050a00720b */ /* 0x000fe20003f1d000 */
[----:B-1----:R-:W-:Y:S02]  /*16b0*/  IMAD.MOV.U32 R2, RZ, RZ, R8 ;  /* 0x000000ffff027224 */ /* 0x002fe400078e0008 */
[----:B------:R-:W-:Y:S01]  /*16c0*/  IMAD.MOV.U32 R6, RZ, RZ, R5 ;  /* 0x000000ffff067224 */ /* 0x000fe200078e0005 */
[----:B------:R-:W-:-:S13]  /*16d0*/  ISETP.GE.OR P0, PT, R3, R8, P0 ;  /* 0x000000080300720c */ /* 0x000fda0000706670 */
[----:B------:R-:W-:Y:S05]  /*16e0*/  @P0 BRA `(.L_x_19645) ;  /* 0x0000000000100947 */ /* 0x000fea0003800000 */
.L_x_19644:
[----:B-1----:R-:W-:Y:S01]  /*16f0*/  MOV R2, R3 ;  /* 0x0000000300027202 */ /* 0x002fe20000000f00 */
[----:B------:R-:W-:Y:S02]  /*1700*/  IMAD.MOV.U32 R6, RZ, RZ, R10 ;  /* 0x000000ffff067224 */ /* 0x000fe400078e000a */
[----:B------:R-:W-:Y:S02]  /*1710*/  IMAD.MOV.U32 R10, RZ, RZ, R5 ;  /* 0x000000ffff0a7224 */ /* 0x000fe400078e0005 */
[----:B------:R-:W-:-:S07]  /*1720*/  IMAD.MOV.U32 R3, RZ, RZ, R8 ;  /* 0x000000ffff037224 */ /* 0x000fce00078e0008 */
.L_x_19645:
[----:B------:R-:W-:Y:S05]  /*1730*/  BSYNC B1 ;  /* 0x0000000000017941 */ /* 0x000fea0003800000 */
.L_x_19643:
        /* <DEDUP_REMOVED lines=16> */
.L_x_19647:
[----:B------:R-:W-:Y:S02]  /*1840*/  IMAD.MOV.U32 R5, RZ, RZ, R4 ;  /* 0x000000ffff057224 */ /* 0x000fe400078e0004 */
[----:B------:R-:W-:Y:S01]  /*1850*/  IMAD.MOV.U32 R7, RZ, RZ, R0 ;  /* 0x000000ffff077224 */ /* 0x000fe200078e0000 */
[----:B------:R-:W-:Y:S01]  /*1860*/  MOV R0, R17 ;  /* 0x0000001100007202 */ /* 0x000fe20000000f00 */
[----:B------:R-:W-:-:S07]  /*1870*/  IMAD.MOV.U32 R4, RZ, RZ, R9 ;  /* 0x000000ffff047224 */ /* 0x000fce00078e0009 */
.L_x_19648:
[----:B------:R-:W-:Y:S05]  /*1880*/  BSYNC B1 ;  /* 0x0000000000017941 */ /* 0x000fea0003800000 */
.L_x_19646:
        /* <DEDUP_REMOVED lines=9> */
.L_x_19650:
[----:B------:R-:W-:Y:S02]  /*1920*/  IMAD.MOV.U32 R9, RZ, RZ, R5 ;  /* 0x000000ffff097224 */ /* 0x000fe400078e0005 */
[----:B------:R-:W-:Y:S02]  /*1930*/  IMAD.MOV.U32 R11, RZ, RZ, R7 ;  /* 0x000000ffff0b7224 */ /* 0x000fe400078e0007 */
[----:B------:R-:W-:Y:S02]  /*1940*/  IMAD.MOV.U32 R5, RZ, RZ, R3 ;  /* 0x000000ffff057224 */ /* 0x000fe400078e0003 */
[----:B------:R-:W-:-:S07]  /*1950*/  IMAD.MOV.U32 R7, RZ, RZ, R10 ;  /* 0x000000ffff077224 */ /* 0x000fce00078e000a */
.L_x_19651:
[----:B------:R-:W-:Y:S05]  /*1960*/  BSYNC B1 ;  /* 0x0000000000017941 */ /* 0x000fea0003800000 */
.L_x_19649:
        /* <DEDUP_REMOVED lines=9> */
.L_x_19653:
[----:B------:R-:W-:Y:S01]  /*1a00*/  MOV R3, R9 ;  /* 0x0000000900037202 */ /* 0x000fe20000000f00 */
[----:B------:R-:W-:Y:S02]  /*1a10*/  IMAD.MOV.U32 R8, RZ, RZ, R11 ;  /* 0x000000ffff087224 */ /* 0x000fe400078e000b */
[----:B------:R-:W-:Y:S02]  /*1a20*/  IMAD.MOV.U32 R9, RZ, RZ, R2 ;  /* 0x000000ffff097224 */ /* 0x000fe400078e0002 */
[----:B------:R-:W-:-:S07]  /*1a30*/  IMAD.MOV.U32 R11, RZ, RZ, R6 ;  /* 0x000000ffff0b7224 */ /* 0x000fce00078e0006 */
.L_x_19654:
[----:B------:R-:W-:Y:S05]  /*1a40*/  BSYNC B1 ;  /* 0x0000000000017941 */ /* 0x000fea0003800000 */
.L_x_19652:
        /* <DEDUP_REMOVED lines=16> */
.L_x_19656:
[----:B------:R-:W-:Y:S02]  /*1b50*/  IMAD.MOV.U32 R2, RZ, RZ, R4 ;  /* 0x000000ffff027224 */ /* 0x000fe400078e0004 */
[----:B------:R-:W-:Y:S01]  /*1b60*/  IMAD.MOV.U32 R6, RZ, RZ, R0 ;  /* 0x000000ffff067224 */ /* 0x000fe200078e0000 */
[----:B------:R-:W-:Y:S01]  /*1b70*/  MOV R0, R7 ;  /* 0x0000000700007202 */ /* 0x000fe20000000f00 */
[----:B------:R-:W-:-:S07]  /*1b80*/  IMAD.MOV.U32 R4, RZ, RZ, R5 ;  /* 0x000000ffff047224 */ /* 0x000fce00078e0005 */
.L_x_19657:
[----:B------:R-:W-:Y:S05]  /*1b90*/  BSYNC B1 ;  /* 0x0000000000017941 */ /* 0x000fea0003800000 */
.L_x_19655:
        /* <DEDUP_REMOVED lines=9> */
.L_x_19659:
[----:B------:R-:W-:Y:S02]  /*1c30*/  IMAD.MOV.U32 R10, RZ, RZ, R2 ;  /* 0x000000ffff0a7224 */ /* 0x000fe400078e0002 */
[----:B------:R-:W-:Y:S02]  /*1c40*/  IMAD.MOV.U32 R5, RZ, RZ, R6 ;  /* 0x000000ffff057224 */ /* 0x000fe400078e0006 */
[----:B------:R-:W-:Y:S02]  /*1c50*/  IMAD.MOV.U32 R2, RZ, RZ, R9 ;  /* 0x000000ffff027224 */ /* 0x000fe400078e0009 */
[----:B------:R-:W-:-:S07]  /*1c60*/  IMAD.MOV.U32 R6, RZ, RZ, R11 ;  /* 0x000000ffff067224 */ /* 0x000fce00078e000b */
.L_x_19660:
[----:B------:R-:W-:Y:S05]  /*1c70*/  BSYNC B1 ;  /* 0x0000000000017941 */ /* 0x000fea0003800000 */
.L_x_19658:
        /* <DEDUP_REMOVED lines=9> */
.L_x_19662:
[----:B------:R-:W-:Y:S01]  /*1d10*/  MOV R9, R10 ;  /* 0x0000000a00097202 */ /* 0x000fe20000000f00 */
[----:B------:R-:W-:Y:S02]  /*1d20*/  IMAD.MOV.U32 R11, RZ, RZ, R5 ;  /* 0x000000ffff0b7224 */ /* 0x000fe400078e0005 */
[----:B------:R-:W-:Y:S02]  /*1d30*/  IMAD.MOV.U32 R10, RZ, RZ, R3 ;  /* 0x000000ffff0a7224 */ /* 0x000fe400078e0003 */
[----:B------:R-:W-:-:S07]  /*1d40*/  IMAD.MOV.U32 R5, RZ, RZ, R8 ;  /* 0x000000ffff057224 */ /* 0x000fce00078e0008 */
.L_x_19663:
[----:B------:R-:W-:Y:S05]  /*1d50*/  BSYNC B1 ;  /* 0x0000000000017941 */ /* 0x000fea0003800000 */
.L_x_19661:
        /* <DEDUP_REMOVED lines=16> */
.L_x_19665:
[----:B------:R-:W-:Y:S02]  /*1e60*/  IMAD.MOV.U32 R3, RZ, RZ, R4 ;  /* 0x000000ffff037224 */ /* 0x000fe400078e0004 */
[----:B------:R-:W-:Y:S01]  /*1e70*/  IMAD.MOV.U32 R7, RZ, RZ, R0 ;  /* 0x000000ffff077224 */ /* 0x000fe200078e0000 */
[----:B------:R-:W-:Y:S01]  /*1e80*/  MOV R0, R6 ;  /* 0x0000000600007202 */ /* 0x000fe20000000f00 */
[----:B------:R-:W-:-:S07]  /*1e90*/  IMAD.MOV.U32 R4, RZ, RZ, R2 ;  /* 0x000000ffff047224 */ /* 0x000fce00078e0002 */
.L_x_19666:
[----:B------:R-:W-:Y:S05]  /*1ea0*/  BSYNC B1 ;  /* 0x0000000000017941 */ /* 0x000fea0003800000 */
.L_x_19664:
        /* <DEDUP_REMOVED lines=9> */
.L_x_19668:
[----:B------:R-:W-:Y:S02]  /*1f40*/  IMAD.MOV.U32 R2, RZ, RZ, R3 ;  /* 0x000000ffff027224 */ /* 0x000fe400078e0003 */
[----:B------:R-:W-:Y:S02]  /*1f50*/  IMAD.MOV.U32 R6, RZ, RZ, R7 ;  /* 0x000000ffff067224 */ /* 0x000fe400078e0007 */
[----:B------:R-:W-:Y:S02]  /*1f60*/  IMAD.MOV.U32 R3, RZ, RZ, R10 ;  /* 0x000000ffff037224 */ /* 0x000fe400078e000a */
[----:B------:R-:W-:-:S07]  /*1f70*/  IMAD.MOV.U32 R7, RZ, RZ, R5 ;  /* 0x000000ffff077224 */ /* 0x000fce00078e0005 */
.L_x_19669:
[----:B------:R-:W-:Y:S05]  /*1f80*/  BSYNC B1 ;  /* 0x0000000000017941 */ /* 0x000fea0003800000 */
.L_x_19667:
        /* <DEDUP_REMOVED lines=8> */
.L_x_19670:
[----:B------:R-:W-:Y:S01]  /*2010*/  MOV R8, R2 ;  /* 0x0000000200087202 */ /* 0x000fe20000000f00 */
[----:B------:R-:W-:Y:S02]  /*2020*/  IMAD.MOV.U32 R5, RZ, RZ, R6 ;  /* 0x000000ffff057224 */ /* 0x000fe400078e0006 */
[----:B------:R-:W-:Y:S02]  /*2030*/  IMAD.MOV.U32 R2, RZ, RZ, R9 ;  /* 0x000000ffff027224 */ /* 0x000fe400078e0009 */
[----:B------:R-:W-:-:S07]  /*2040*/  IMAD.MOV.U32 R6, RZ, RZ, R11 ;  /* 0x000000ffff067224 */ /* 0x000fce00078e000b */
.L_x_19636:
[----:B------:R-:W-:Y:S05]  /*2050*/  BSYNC B0 ;  /* 0x0000000000007941 */ /* 0x000fea0003800000 */
.L_x_19635:
[----:B------:R-:W-:Y:S01]  /*2060*/  ISETP.GT.AND P0, PT, R18, 0x17, PT ;  /* 0x000000171200780c */ /* 0x000fe20003f04270 */
[----:B------:R2:W2:Y:S01]  /*2070*/  SHFL.DOWN PT, R9, R8, 0x8, 0x1f ;  /* 0x09001f0008097f89 */ /* 0x0004a200000e0000 */
[----:B------:R-:W-:Y:S03]  /*2080*/  BSSY B0, `(.L_x_19671) ;  /* 0x00000cb000007945 */ /* 0x000fe60003800000 */
[----:B-1----:R1:W1:Y:S04]  /*2090*/  SHFL.DOWN PT, R11, R2, 0x8, 0x1f ;  /* 0x09001f00020b7f89 */ /* 0x00226800000e0000 */
[----:B------:R0:W1:Y:S04]  /*20a0*/  SHFL.DOWN PT, R13, R3, 0x8, 0x1f ;  /* 0x09001f00030d7f89 */ /* 0x00006800000e0000 */
[----:B----4-:R4:W1:Y:S04]  /*20b0*/  SHFL.DOWN PT, R15, R4, 0x8, 0x1f ;  /* 0x09001f00040f7f89 */ /* 0x01086800000e0000 */
        /* <DEDUP_REMOVED lines=11> */
[----:B---34-:R-:W-:Y:S02]  /*2170*/  @!P0 IMAD.MOV.U32 R0, RZ, RZ, R17 ;  /* 0x000000ffff008224 */ /* 0x018fe400078e0011 */
        /* <DEDUP_REMOVED lines=9> */
.L_x_19674:
[----:B------:R-:W-:Y:S02]  /*2210*/  IMAD.MOV.U32 R9, RZ, RZ, R4 ;  /* 0x000000ffff097224 */ /* 0x000fe400078e0004 */
[----:B------:R-:W-:Y:S01]  /*2220*/  IMAD.MOV.U32 R17, RZ, RZ, R0 ;  /* 0x000000ffff117224 */ /* 0x000fe200078e0000 */
[----:B------:R-:W-:Y:S01]  /*2230*/  MOV R0, R7 ;  /* 0x0000000700007202 */ /* 0x000fe20000000f00 */
[----:B------:R-:W-:-:S07]  /*2240*/  IMAD.MOV.U32 R4, RZ, RZ, R3 ;  /* 0x000000ffff047224 */ /* 0x000fce00078e0003 */
.L_x_19675:
[----:B------:R-:W-:Y:S05]  /*2250*/  BSYNC B1 ;  /* 0x0000000000017941 */ /* 0x000fea0003800000 */
.L_x_19673:
        /* <DEDUP_REMOVED lines=9> */
.L_x_19677:
[----:B------:R-:W-:Y:S02]  /*22f0*/  IMAD.MOV.U32 R3, RZ, RZ, R9 ;  /* 0x000000ffff037224 */ /* 0x000fe400078e0009 */
[----:B------:R-:W-:Y:S02]  /*2300*/  IMAD.MOV.U32 R10, RZ, RZ, R17 ;  /* 0x000000ffff0a7224 */ /* 0x000fe400078e0011 */
[----:B------:R-:W-:Y:S02]  /*2310*/  IMAD.MOV.U32 R9, RZ, RZ, R2 ;  /* 0x000000ffff097224 */ /* 0x000fe400078e0002 */
[----:B------:R-:W-:-:S07]  /*2320*/  IMAD.MOV.U32 R17, RZ, RZ, R6 ;  /* 0x000000ffff117224 */ /* 0x000fce00078e0006 */
.L_x_19678:
[----:B------:R-:W-:Y:S05]  /*2330*/  BSYNC B1 ;  /* 0x0000000000017941 */ /* 0x000fea0003800000 */
.L_x_19676:
        /* <DEDUP_REMOVED lines=9> */
.L_x_19680:
[----:B-1----:R-:W-:Y:S01]  /*23d0*/  MOV R2, R3 ;  /* 0x0000000300027202 */ /* 0x002fe20000000f00 */
[----:B------:R-:W-:Y:S02]  /*23e0*/  IMAD.MOV.U32 R6, RZ, RZ, R10 ;  /* 0x000000ffff067224 */ /* 0x000fe400078e000a */
[----:B------:R-:W-:Y:S02]  /*23f0*/  IMAD.MOV.U32 R10, RZ, RZ, R5 ;  /* 0x000000ffff0a7224 */ /* 0x000fe400078e0005 */
[----:B------:R-:W-:-:S07]  /*2400*/  IMAD.MOV.U32 R3, RZ, RZ, R8 ;  /* 0x000000ffff037224 */ /* 0x000fce00078e0008 */
.L_x_19681:
[----:B------:R-:W-:Y:S05]  /*2410*/  BSYNC B1 ;  /* 0x0000000000017941 */ /* 0x000fea0003800000 */
.L_x_19679:
        /* <DEDUP_REMOVED lines=16> */
.L_x_19683:
[----:B------:R-:W-:Y:S02]  /*2520*/  IMAD.MOV.U32 R5, RZ, RZ, R4 ;  /* 0x000000ffff057224 */ /* 0x000fe400078e0004 */
[----:B------:R-:W-:Y:S01]  /*2530*/  IMAD.MOV.U32 R7, RZ, RZ, R0 ;  /* 0x000000ffff077224 */ /* 0x000fe200078e0000 */
[----:B------:R-:W-:Y:S01]  /*2540*/  MOV R0, R17 ;  /* 0x0000001100007202 */ /* 0x000fe20000000f00 */
[----:B------:R-:W-:-:S07]  /*2550*/  IMAD.MOV.U32 R4, RZ, RZ, R9 ;  /* 0x000000ffff047224 */ /* 0x000fce00078e0009 */
.L_x_19684:
[----:B------:R-:W-:Y:S05]  /*2560*/  BSYNC B1 ;  /* 0x0000000000017941 */ /* 0x000fea0003800000 */
.L_x_19682:
        /* <DEDUP_REMOVED lines=9> */
.L_x_19686:
[----:B------:R-:W-:Y:S02]  /*2600*/  IMAD.MOV.U32 R9, RZ, RZ, R5 ;  /* 0x000000ffff097224 */ /* 0x000fe400078e0005 */
[----:B------:R-:W-:Y:S02]  /*2610*/  IMAD.MOV.U32 R11, RZ, RZ, R7 ;  /* 0x000000ffff0b7224 */ /* 0x000fe400078e0007 */
[----:B------:R-:W-:Y:S02]  /*2620*/  IMAD.MOV.U32 R5, RZ, RZ, R3 ;  /* 0x000000ffff057224 */ /* 0x000fe400078e0003 */
[----:B------:R-:W-:-:S07]  /*2630*/  IMAD.MOV.U32 R7, RZ, RZ, R10 ;  /* 0x000000ffff077224 */ /* 0x000fce00078e000a */
.L_x_19687:
[----:B------:R-:W-:Y:S05]  /*2640*/  BSYNC B1 ;  /* 0x0000000000017941 */ /* 0x000fea0003800000 */
.L_x_19685:
        /* <DEDUP_REMOVED lines=9> */
.L_x_19689:
[----:B------:R-:W-:Y:S01]  /*26e0*/  MOV R3, R9 ;  /* 0x0000000900037202 */ /* 0x000fe20000000f00 */
[----:B------:R-:W-:Y:S02]  /*26f0*/  IMAD.MOV.U32 R8, RZ, RZ, R11 ;  /* 0x000000ffff087224 */ /* 0x000fe400078e000b */
[----:B------:R-:W-:Y:S02]  /*2700*/  IMAD.MOV.U32 R9, RZ, RZ, R2 ;  /* 0x000000ffff097224 */ /* 0x000fe400078e0002 */
[----:B------:R-:W-:-:S07]  /*2710*/  IMAD.MOV.U32 R11, RZ, RZ, R6 ;  /* 0x000000ffff0b7224 */ /* 0x000fce00078e0006 */
.L_x_19690:
[----:B------:R-:W-:Y:S05]  /*2720*/  BSYNC B1 ;  /* 0x0000000000017941 */ /* 0x000fea0003800000 */
.L_x_19688:
        /* <DEDUP_REMOVED lines=16> */
.L_x_19692:
[----:B------:R-:W-:Y:S02]  /*2830*/  IMAD.MOV.U32 R2, RZ, RZ, R4 ;  /* 0x000000ffff027224 */ /* 0x000fe400078e0004 */
[----:B------:R-:W-:Y:S01]  /*2840*/  IMAD.MOV.U32 R6, RZ, RZ, R0 ;  /* 0x000000ffff067224 */ /* 0x000fe200078e0000 */
[----:B------:R-:W-:Y:S01]  /*2850*/  MOV R0, R7 ;  /* 0x0000000700007202 */ /* 0x000fe20000000f00 */
[----:B------:R-:W-:-:S07]  /*2860*/  IMAD.MOV.U32 R4, RZ, RZ, R5 ;  /* 0x000000ffff047224 */ /* 0x000fce00078e0005 */
.L_x_19693:
[----:B------:R-:W-:Y:S05]  /*2870*/  BSYNC B1 ;  /* 0x0000000000017941 */ /* 0x000fea0003800000 */
.L_x_19691:
        /* <DEDUP_REMOVED lines=9> */
.L_x_19695:
[----:B------:R-:W-:Y:S02]  /*2910*/  IMAD.MOV.U32 R10, RZ, RZ, R2 ;  /* 0x000000ffff0a7224 */ /* 0x000fe400078e0002 */
[----:B------:R-:W-:Y:S02]  /*2920*/  IMAD.MOV.U32 R5, RZ, RZ, R6 ;  /* 0x000000ffff057224 */ /* 0x000fe400078e0006 */
[----:B------:R-:W-:Y:S02]  /*2930*/  IMAD.MOV.U32 R2, RZ, RZ, R9 ;  /* 0x000000ffff027224 */ /* 0x000fe400078e0009 */
[----:B------:R-:W-:-:S07]  /*2940*/  IMAD.MOV.U32 R6, RZ, RZ, R11 ;  /* 0x000000ffff067224 */ /* 0x000fce00078e000b */
.L_x_19696:
[----:B------:R-:W-:Y:S05]  /*2950*/  BSYNC B1 ;  /* 0x0000000000017941 */ /* 0x000fea0003800000 */
.L_x_19694:
        /* <DEDUP_REMOVED lines=9> */
.L_x_19698:
[----:B------:R-:W-:Y:S01]  /*29f0*/  MOV R9, R10 ;  /* 0x0000000a00097202 */ /* 0x000fe20000000f00 */
[----:B------:R-:W-:Y:S02]  /*2a00*/  IMAD.MOV.U32 R11, RZ, RZ, R5 ;  /* 0x000000ffff0b7224 */ /* 0x000fe400078e0005 */
[----:B------:R-:W-:Y:S02]  /*2a10*/  IMAD.MOV.U32 R10, RZ, RZ, R3 ;  /* 0x000000ffff0a7224 */ /* 0x000fe400078e0003 */
[----:B------:R-:W-:-:S07]  /*2a20*/  IMAD.MOV.U32 R5, RZ, RZ, R8 ;  /* 0x000000ffff057224 */ /* 0x000fce00078e0008 */
.L_x_19699:
[----:B------:R-:W-:Y:S05]  /*2a30*/  BSYNC B1 ;  /* 0x0000000000017941 */ /* 0x000fea0003800000 */
.L_x_19697:
        /* <DEDUP_REMOVED lines=16> */
.L_x_19701:
[----:B------:R-:W-:Y:S02]  /*2b40*/  IMAD.MOV.U32 R3, RZ, RZ, R4 ;  /* 0x000000ffff037224 */ /* 0x000fe400078e0004 */
[----:B------:R-:W-:Y:S01]  /*2b50*/  IMAD.MOV.U32 R7, RZ, RZ, R0 ;  /* 0x000000ffff077224 */ /* 0x000fe200078e0000 */
[----:B------:R-:W-:Y:S01]  /*2b60*/  MOV R0, R6 ;  /* 0x0000000600007202 */ /* 0x000fe20000000f00 */
[----:B------:R-:W-:-:S07]  /*2b70*/  IMAD.MOV.U32 R4, RZ, RZ, R2 ;  /* 0x000000ffff047224 */ /* 0x000fce00078e0002 */
.L_x_19702:
[----:B------:R-:W-:Y:S05]  /*2b80*/  BSYNC B1 ;  /* 0x0000000000017941 */ /* 0x000fea0003800000 */
.L_x_19700:
        /* <DEDUP_REMOVED lines=9> */
.L_x_19704:
[----:B------:R-:W-:Y:S02]  /*2c20*/  IMAD.MOV.U32 R2, RZ, RZ, R3 ;  /* 0x000000ffff027224 */ /* 0x000fe400078e0003 */
[----:B------:R-:W-:Y:S02]  /*2c30*/  IMAD.MOV.U32 R6, RZ, RZ, R7 ;  /* 0x000000ffff067224 */ /* 0x000fe400078e0007 */
[----:B------:R-:W-:Y:S02]  /*2c40*/  IMAD.MOV.U32 R3, RZ, RZ, R10 ;  /* 0x000000ffff037224 */ /* 0x000fe400078e000a */
[----:B------:R-:W-:-:S07]  /*2c50*/  IMAD.MOV.U32 R7, RZ, RZ, R5 ;  /* 0x000000ffff077224 */ /* 0x000fce00078e0005 */
.L_x_19705:
[----:B------:R-:W-:Y:S05]  /*2c60*/  BSYNC B1 ;  /* 0x0000000000017941 */ /* 0x000fea0003800000 */
.L_x_19703:
        /* <DEDUP_REMOVED lines=8> */
.L_x_19706:
[----:B------:R-:W-:Y:S01]  /*2cf0*/  MOV R8, R2 ;  /* 0x0000000200087202 */ /* 0x000fe20000000f00 */
[----:B------:R-:W-:Y:S02]  /*2d00*/  IMAD.MOV.U32 R5, RZ, RZ, R6 ;  /* 0x000000ffff057224 */ /* 0x000fe400078e0006 */
[----:B------:R-:W-:Y:S02]  /*2d10*/  IMAD.MOV.U32 R2, RZ, RZ, R9 ;  /* 0x000000ffff027224 */ /* 0x000fe400078e0009 */
[----:B------:R-:W-:-:S07]  /*2d20*/  IMAD.MOV.U32 R6, RZ, RZ, R11 ;  /* 0x000000ffff067224 */ /* 0x000fce00078e000b */
.L_x_19672:
[----:B------:R-:W-:Y:S05]  /*2d30*/  BSYNC B0 ;  /* 0x0000000000007941 */ /* 0x000fea0003800000 */
.L_x_19671:
[----:B------:R-:W-:Y:S01]  /*2d40*/  ISETP.GT.AND P0, PT, R18, 0xf, PT ;  /* 0x0000000f1200780c */ /* 0x000fe20003f04270 */
[----:B------:R2:W2:Y:S01]  /*2d50*/  SHFL.DOWN PT, R9, R8, 0x10, 0x1f ;  /* 0x0a001f0008097f89 */ /* 0x0004a200000e0000 */
[----:B------:R-:W-:Y:S03]  /*2d60*/  BSSY B0, `(.L_x_19707) ;  /* 0x00000cb000007945 */ /* 0x000fe60003800000 */
[----:B-1----:R1:W1:Y:S04]  /*2d70*/  SHFL.DOWN PT, R11, R2, 0x10, 0x1f ;  /* 0x0a001f00020b7f89 */ /* 0x00226800000e0000 */
[----:B------:R0:W1:Y:S04]  /*2d80*/  SHFL.DOWN PT, R13, R3, 0x10, 0x1f ;  /* 0x0a001f00030d7f89 */ /* 0x00006800000e0000 */
[----:B------:R0:W1:Y:S04]  /*2d90*/  SHFL.DOWN PT, R15, R4, 0x10, 0x1f ;  /* 0x0a001f00040f7f89 */ /* 0x00006800000e0000 */
[----:B-----5:R5:W1:Y:S04]  /*2da0*/  SHFL.DOWN PT, R17, R5, 0x10, 0x1f ;  /* 0x0a001f0005117f89 */ /* 0x020a6800000e0000 */
[----:B0-----:R5:W0:Y:S04]  /*2db0*/  SHFL.DOWN PT, R19, R6, 0x10, 0x1f ;  /* 0x0a001f0006137f89 */ /* 0x001a2800000e0000 */
[----:B------:R5:W0:Y:S04]  /*2dc0*/  SHFL.DOWN PT, R21, R7, 0x10, 0x1f ;  /* 0x0a001f0007157f89 */ /* 0x000a2800000e0000 */
[----:B------:R5:W0:Y:S01]  /*2dd0*/  SHFL.DOWN PT, R23, R0, 0x10, 0x1f ;  /* 0x0a001f0000177f89 */ /* 0x000a2200000e0000 */
[----:B--2---:R-:W-:Y:S05]  /*2de0*/  @P0 BRA `(.L_x_19708) ;  /* 0x0000000c00080947 */ /* 0x004fea0003800000 */
[CC--:B-1----:R-:W-:Y:S01]  /*2df0*/  FSETP.GEU.FTZ.AND P0, PT, R0.reuse, R17.reuse, PT ;  /* 0x000000110000720b */ /* 0x0c2fe20003f1e000 */
[----:B------:R-:W-:Y:S01]  /*2e00*/  BSSY B1, `(.L_x_19709) ;  /* 0x0000013000017945 */ /* 0x000fe20003800000 */
[----:B------:R-:W-:Y:S02]  /*2e10*/  FSETP.NEU.FTZ.AND P1, PT, R0, R17, PT ;  /* 0x000000110000720b */ /* 0x000fe40003f3d000 */
[C---:B------:R-:W-:Y:S02]  /*2e20*/  ISETP.EQ.OR P0, PT, R4.reuse, -0x1, !P0 ;  /* 0xffffffff0400780c */ /* 0x040fe40004702670 */
[----:B------:R-:W-:-:S04]  /*2e30*/  ISETP.LE.OR P1, PT, R4, R9, P1 ;  /* 0x000000090400720c */ /* 0x000fc80000f23670 */
[----:B------:R-:W-:-:S13]  /*2e40*/  PLOP3.LUT P0, PT, P0, P1, PT, 0x8, 0x0 ;  /* 0x000000000000781c */ /* 0x000fda0000702170 */
[----:B---345:R-:W-:Y:S02]  /*2e50*/  @!P0 IMAD.MOV.U32 R0, RZ, RZ, R17 ;  /* 0x000000ffff008224 */ /* 0x038fe400078e0011 */
        /* <DEDUP_REMOVED lines=9> */
.L_x_19710:
[----:B------:R-:W-:Y:S02]  /*2ef0*/  IMAD.MOV.U32 R9, RZ, RZ, R4 ;  /* 0x000000ffff097224 */ /* 0x000fe400078e0004 */
[----:B------:R-:W-:Y:S01]  /*2f00*/  IMAD.MOV.U32 R17, RZ, RZ, R0 ;  /* 0x000000ffff117224 */ /* 0x000fe200078e0000 */
[----:B------:R-:W-:Y:S01]  /*2f10*/  MOV R0, R7 ;  /* 0x0000000700007202 */ /* 0x000fe20000000f00 */
[----:B------:R-:W-:-:S07]  /*2f20*/  IMAD.MOV.U32 R4, RZ, RZ, R3 ;  /* 0x000000ffff047224 */ /* 0x000fce00078e0003 */
.L_x_19711:
[----:B------:R-:W-:Y:S05]  /*2f30*/  BSYNC B1 ;  /* 0x0000000000017941 */ /* 0x000fea0003800000 */
.L_x_19709:
        /* <DEDUP_REMOVED lines=9> */
.L_x_19713:
[----:B------:R-:W-:Y:S02]  /*2fd0*/  IMAD.MOV.U32 R3, RZ, RZ, R9 ;  /* 0x000000ffff037224 */ /* 0x000fe400078e0009 */
[----:B------:R-:W-:Y:S02]  /*2fe0*/  IMAD.MOV.U32 R10, RZ, RZ, R17 ;  /* 0x000000ffff0a7224 */ /* 0x000fe400078e0011 */
[----:B------:R-:W-:Y:S02]  /*2ff0*/  IMAD.MOV.U32 R9, RZ, RZ, R2 ;  /* 0x000000ffff097224 */ /* 0x000fe400078e0002 */
[----:B------:R-:W-:-:S07]  /*3000*/  IMAD.MOV.U32 R17, RZ, RZ, R6 ;  /* 0x000000ffff117224 */ /* 0x000fce00078e0006 */
.L_x_19714:
[----:B------:R-:W-:Y:S05]  /*3010*/  BSYNC B1 ;  /* 0x0000000000017941 */ /* 0x000fea0003800000 */
.L_x_19712:
        /* <DEDUP_REMOVED lines=9> */
.L_x_19716:
[----:B------:R-:W-:Y:S01]  /*30b0*/  MOV R2, R3 ;  /* 0x0000000300027202 */ /* 0x000fe20000000f00 */
[----:B------:R-:W-:Y:S02]  /*30c0*/  IMAD.MOV.U32 R6, RZ, RZ, R10 ;  /* 0x000000ffff067224 */ /* 0x000fe400078e000a */
[----:B------:R-:W-:Y:S02]  /*30d0*/  IMAD.MOV.U32 R10, RZ, RZ, R5 ;  /* 0x000000ffff0a7224 */ /* 0x000fe400078e0005 */
[----:B------:R-:W-:-:S07]  /*30e0*/  IMAD.MOV.U32 R3, RZ, RZ, R8 ;  /* 0x000000ffff037224 */ /* 0x000fce00078e0008 */
.L_x_19717:
[----:B------:R-:W-:Y:S05]  /*30f0*/  BSYNC B1 ;  /* 0x0000000000017941 */ /* 0x000fea0003800000 */
.L_x_19715:
        /* <DEDUP_REMOVED lines=16> */
.L_x_19719:
[----:B------:R-:W-:Y:S02]  /*3200*/  IMAD.MOV.U32 R5, RZ, RZ, R4 ;  /* 0x000000ffff057224 */ /* 0x000fe400078e0004 */
[----:B------:R-:W-:Y:S01]  /*3210*/  IMAD.MOV.U32 R7, RZ, RZ, R0 ;  /* 0x000000ffff077224 */ /* 0x000fe200078e0000 */
[----:B------:R-:W-:Y:S01]  /*3220*/  MOV R0, R17 ;  /* 0x0000001100007202 */ /* 0x000fe20000000f00 */
[----:B------:R-:W-:-:S07]  /*3230*/  IMAD.MOV.U32 R4, RZ, RZ, R9 ;  /* 0x000000ffff047224 */ /* 0x000fce00078e0009 */
.L_x_19720:
[----:B------:R-:W-:Y:S05]  /*3240*/  BSYNC B1 ;  /* 0x0000000000017941 */ /* 0x000fea0003800000 */
.L_x_19718:
        /* <DEDUP_REMOVED lines=9> */
.L_x_19722:
[----:B------:R-:W-:Y:S02]  /*32e0*/  IMAD.MOV.U32 R9, RZ, RZ, R5 ;  /* 0x000000ffff097224 */ /* 0x000fe400078e0005 */
[----:B------:R-:W-:Y:S02]  /*32f0*/  IMAD.MOV.U32 R11, RZ, RZ, R7 ;  /* 0x000000ffff0b7224 */ /* 0x000fe400078e0007 */
[----:B------:R-:W-:Y:S02]  /*3300*/  IMAD.MOV.U32 R5, RZ, RZ, R3 ;  /* 0x000000ffff057224 */ /* 0x000fe400078e0003 */
[----:B------:R-:W-:-:S07]  /*3310*/  IMAD.MOV.U32 R7, RZ, RZ, R10 ;  /* 0x000000ffff077224 */ /* 0x000fce00078e000a */
.L_x_19723:
[----:B------:R-:W-:Y:S05]  /*3320*/  BSYNC B1 ;  /* 0x0000000000017941 */ /* 0x000fea0003800000 */
.L_x_19721:
        /* <DEDUP_REMOVED lines=9> */
.L_x_19725:
[----:B------:R-:W-:Y:S01]  /*33c0*/  MOV R3, R9 ;  /* 0x0000000900037202 */ /* 0x000fe20000000f00 */
[----:B------:R-:W-:Y:S02]  /*33d0*/  IMAD.MOV.U32 R8, RZ, RZ, R11 ;  /* 0x000000ffff087224 */ /* 0x000fe400078e000b */
[----:B------:R-:W-:Y:S02]  /*33e0*/  IMAD.MOV.U32 R9, RZ, RZ, R2 ;  /* 0x000000ffff097224 */ /* 0x000fe400078e0002 */
[----:B------:R-:W-:-:S07]  /*33f0*/  IMAD.MOV.U32 R11, RZ, RZ, R6 ;  /* 0x000000ffff0b7224 */ /* 0x000fce00078e0006 */
.L_x_19726:
[----:B------:R-:W-:Y:S05]  /*3400*/  BSYNC B1 ;  /* 0x0000000000017941 */ /* 0x000fea0003800000 */
.L_x_19724:
        /* <DEDUP_REMOVED lines=16> */
.L_x_19728:
[----:B------:R-:W-:Y:S02]  /*3510*/  IMAD.MOV.U32 R2, RZ, RZ, R4 ;  /* 0x000000ffff027224 */ /* 0x000fe400078e0004 */
[----:B------:R-:W-:Y:S01]  /*3520*/  IMAD.MOV.U32 R6, RZ, RZ, R0 ;  /* 0x000000ffff067224 */ /* 0x000fe200078e0000 */
[----:B------:R-:W-:Y:S01]  /*3530*/  MOV R0, R7 ;  /* 0x0000000700007202 */ /* 0x000fe20000000f00 */
[----:B------:R-:W-:-:S07]  /*3540*/  IMAD.MOV.U32 R4, RZ, RZ, R5 ;  /* 0x000000ffff047224 */ /* 0x000fce00078e0005 */
.L_x_19729:
[----:B------:R-:W-:Y:S05]  /*3550*/  BSYNC B1 ;  /* 0x0000000000017941 */ /* 0x000fea0003800000 */
.L_x_19727:
        /* <DEDUP_REMOVED lines=9> */
.L_x_19731:
[----:B------:R-:W-:Y:S02]  /*35f0*/  IMAD.MOV.U32 R10, RZ, RZ, R2 ;  /* 0x000000ffff0a7224 */ /* 0x000fe400078e0002 */
[----:B------:R-:W-:Y:S02]  /*3600*/  IMAD.MOV.U32 R5, RZ, RZ, R6 ;  /* 0x000000ffff057224 */ /* 0x000fe400078e0006 */
[----:B------:R-:W-:Y:S02]  /*3610*/  IMAD.MOV.U32 R2, RZ, RZ, R9 ;  /* 0x000000ffff027224 */ /* 0x000fe400078e0009 */
[----:B------:R-:W-:-:S07]  /*3620*/  IMAD.MOV.U32 R6, RZ, RZ, R11 ;  /* 0x000000ffff067224 */ /* 0x000fce00078e000b */
.L_x_19732:
[----:B------:R-:W-:Y:S05]  /*3630*/  BSYNC B1 ;  /* 0x0000000000017941 */ /* 0x000fea0003800000 */
.L_x_19730:
        /* <DEDUP_REMOVED lines=9> */
.L_x_19734:
[----:B------:R-:W-:Y:S02]  /*36d0*/  IMAD.MOV.U32 R9, RZ, RZ, R10 ;  /* 0x000000ffff097224 */ /* 0x000fe400078e000a */
[----:B------:R-:W-:Y:S02]  /*36e0*/  IMAD.MOV.U32 R11, RZ, RZ, R5 ;  /* 0x000000ffff0b7224 */ /* 0x000fe400078e0005 */
[----:B------:R-:W-:Y:S02]  /*36f0*/  IMAD.MOV.U32 R10, RZ, RZ, R3 ;  /* 0x000000ffff0a7224 */ /* 0x000fe400078e0003 */
[----:B------:R-:W-:-:S07]  /*3700*/  IMAD.MOV.U32 R5, RZ, RZ, R8 ;  /* 0x000000ffff057224 */ /* 0x000fce00078e0008 */
.L_x_19735:
[----:B------:R-:W-:Y:S05]  /*3710*/  BSYNC B1 ;  /* 0x0000000000017941 */ /* 0x000fea0003800000 */
.L_x_19733:
        /* <DEDUP_REMOVED lines=16> */
.L_x_19737:
[----:B------:R-:W-:Y:S01]  /*3820*/  MOV R3, R4 ;  /* 0x0000000400037202 */ /* 0x000fe20000000f00 */
[----:B------:R-:W-:Y:S02]  /*3830*/  IMAD.MOV.U32 R7, RZ, RZ, R0 ;  /* 0x000000ffff077224 */ /* 0x000fe400078e0000 */
[----:B------:R-:W-:Y:S02]  /*3840*/  IMAD.MOV.U32 R0, RZ, RZ, R6 ;  /* 0x000000ffff007224 */ /* 0x000fe400078e0006 */
[----:B------:R-:W-:-:S07]  /*3850*/  IMAD.MOV.U32 R4, RZ, RZ, R2 ;  /* 0x000000ffff047224 */ /* 0x000fce00078e0002 */
.L_x_19738:
[----:B------:R-:W-:Y:S05]  /*3860*/  BSYNC B1 ;  /* 0x0000000000017941 */ /* 0x000fea0003800000 */
.L_x_19736:
        /* <DEDUP_REMOVED lines=9> */
.L_x_19740:
[----:B------:R-:W-:Y:S02]  /*3900*/  IMAD.MOV.U32 R2, RZ, RZ, R3 ;  /* 0x000000ffff027224 */ /* 0x000fe400078e0003 */
[----:B------:R-:W-:Y:S01]  /*3910*/  IMAD.MOV.U32 R6, RZ, RZ, R7 ;  /* 0x000000ffff067224 */ /* 0x000fe200078e0007 */
[----:B------:R-:W-:Y:S01]  /*3920*/  MOV R7, R5 ;  /* 0x0000000500077202 */ /* 0x000fe20000000f00 */
[----:B------:R-:W-:-:S07]  /*3930*/  IMAD.MOV.U32 R3, RZ, RZ, R10 ;  /* 0x000000ffff037224 */ /* 0x000fce00078e000a */
.L_x_19741:
[----:B------:R-:W-:Y:S05]  /*3940*/  BSYNC B1 ;  /* 0x0000000000017941 */ /* 0x000fea0003800000 */
.L_x_19739:
        /* <DEDUP_REMOVED lines=8> */
.L_x_19742:
[----:B------:R-:W-:Y:S02]  /*39d0*/  IMAD.MOV.U32 R8, RZ, RZ, R2 ;  /* 0x000000ffff087224 */ /* 0x000fe400078e0002 */
[----:B------:R-:W-:Y:S02]  /*39e0*/  IMAD.MOV.U32 R5, RZ, RZ, R6 ;  /* 0x000000ffff057224 */ /* 0x000fe400078e0006 */
[----:B------:R-:W-:Y:S02]  /*39f0*/  IMAD.MOV.U32 R2, RZ, RZ, R9 ;  /* 0x000000ffff027224 */ /* 0x000fe400078e0009 */
[----:B------:R-:W-:-:S07]  /*3a00*/  IMAD.MOV.U32 R6, RZ, RZ, R11 ;  /* 0x000000ffff067224 */ /* 0x000fce00078e000b */
.L_x_19708:
[----:B------:R-:W-:Y:S05]  /*3a10*/  BSYNC B0 ;  /* 0x0000000000007941 */ /* 0x000fea0003800000 */
.L_x_19707:
[----:B------:R-:W-:Y:S01]  /*3a20*/  ISETP.NE.AND P0, PT, R18, RZ, PT ;  /* 0x000000ff1200720c */ /* 0x000fe20003f05270 */
[----:B-1----:R-:W1:-:S12]  /*3a30*/  S2R R11, SR_TID.X ;  /* 0x00000000000b7919 */ /* 0x002e580000002100 */
[----:B------:R-:W2:Y:S01]  /*3a40*/  @!P0 S2R R10, SR_CgaCtaId ;  /* 0x00000000000a8919 */ /* 0x000ea20000008800 */
[----:B------:R-:W-:Y:S02]  /*3a50*/  @!P0 MOV R9, 0x400 ;  /* 0x0000040000098802 */ /* 0x000fe40000000f00 */
[----:B-1----:R-:W-:Y:S02]  /*3a60*/  ISETP.NE.AND P1, PT, R11, RZ, PT ;  /* 0x000000ff0b00720c */ /* 0x002fe40003f25270 */
[----:B--2---:R-:W-:-:S05]  /*3a70*/  @!P0 LEA R9, R10, R9, 0x18 ;  /* 0x000000090a098211 */ /* 0x004fca00078ec0ff */
[----:B------:R1:W-:Y:S04]  /*3a80*/  @!P0 STS.128 [R9+0x10], R4 ;  /* 0x0000100409008388 */ /* 0x0003e80000000c00 */
[----:B------:R1:W-:Y:S04]  /*3a90*/  @!P0 STS [R9+0x20], R0 ;  /* 0x0000200009008388 */ /* 0x0003e80000000800 */
[----:B------:R1:W-:Y:S04]  /*3aa0*/  @!P0 STS [R9+0x4], R8 ;  /* 0x0000040809008388 */ /* 0x0003e80000000800 */
[----:B------:R1:W-:Y:S01]  /*3ab0*/  @!P0 STS.64 [R9+0x8], R2 ;  /* 0x0000080209008388 */ /* 0x0003e20000000a00 */
[----:B------:R-:W-:Y:S06]  /*3ac0*/  BAR.SYNC.DEFER_BLOCKING 0x0 ;  /* 0x0000000000007b1d */ /* 0x000fec0000010000 */
[----:B------:R-:W-:Y:S05]  /*3ad0*/  @P1 EXIT ;  /* 0x000000000000194d */ /* 0x000fea0003800000 */
[----:B-1-345:R-:W1:Y:S01]  /*3ae0*/  S2R R5, SR_CTAID.X ;  /* 0x0000000000057919 */ /* 0x03ae620000002500 */
[----:B------:R-:W2:Y:S01]  /*3af0*/  LDC.64 R6, c[0x0][0x220] ;  /* 0x00008800ff067b82 */ /* 0x000ea20000000a00 */
[----:B------:R-:W-:Y:S01]  /*3b00*/  ULDC.64 UR4, c[0x0][0x208] ;  /* 0x0000820000047ab9 */ /* 0x000fe20000000a00 */
[----:B-1----:R-:W-:-:S04]  /*3b10*/  IMAD.SHL.U32 R5, R5, 0x4, RZ ;  /* 0x0000000405057824 */ /* 0x002fc800078e00ff */
[----:B--2---:R-:W-:-:S05]  /*3b20*/  IMAD.WIDE R6, R5, 0x4, R6 ;  /* 0x0000000405067825 */ /* 0x004fca00078e0206 */
[----:B------:R-:W-:Y:S04]  /*3b30*/  STG.E desc[UR4][R6.64], R8 ;  /* 0x0000000806007986 */ /* 0x000fe8000c101904 */
[----:B------:R-:W-:Y:S04]  /*3b40*/  STG.E desc[UR4][R6.64+0x4], R2 ;  /* 0x0000040206007986 */ /* 0x000fe8000c101904 */
[----:B------:R-:W-:Y:S04]  /*3b50*/  STG.E desc[UR4][R6.64+0x8], R3 ;  /* 0x0000080306007986 */ /* 0x000fe8000c101904 */
[----:B------:R-:W-:Y:S01]  /*3b60*/  STG.E desc[UR4][R6.64+0xc], R4 ;  /* 0x00000c0406007986 */ /* 0x000fe2000c101904 */
[----:B------:R-:W-:Y:S05]  /*3b70*/  EXIT ;  /* 0x000000000000794d */ /* 0x000fea0003800000 */
.L_x_19743:
        /* <DEDUP_REMOVED lines=16> */
.L_x_20621:


//--------------------- .text._ZN17fastertransformer17batch_topK_kernelIfLi4ELi256EEEvPiPT_S1_ --------------------------
	.section	.text._ZN17fastertransformer17batch_topK_kernelIfLi4ELi256EEEvPiPT_S1_,"ax",@progbits
	.align	128
        .global         _ZN17fastertransformer17batch_topK_kernelIfLi4ELi256EEEvPiPT_S1_
        .type           _ZN17fastertransformer17batch_topK_kernelIfLi4ELi256EEEvPiPT_S1_,@function
        .size           _ZN17fastertransformer17batch_topK_kernelIfLi4ELi256EEEvPiPT_S1_,(.L_x_20622 - _ZN17fastertransformer17batch_topK_kernelIfLi4ELi256EEEvPiPT_S1_)
        .other          _ZN17fastertransformer17batch_topK_kernelIfLi4ELi256EEEvPiPT_S1_,@"STO_CUDA_ENTRY STV_DEFAULT"
_ZN17fastertransformer17batch_topK_kernelIfLi4ELi256EEEvPiPT_S1_:
.text._ZN17fastertransformer17batch_topK_kernelIfLi4ELi256EEEvPiPT_S1_:
[----:B------:R-:W-:Y:S01]  /*0000*/  LDC R1, c[0x0][0x28] ;  /* 0x00000a00ff017b82 */ /* 0x000fe20000000800 */
[----:B------:R-:W0:Y:S02]  /*0010*/  S2R R0, SR_TID.X ;  /* 0x0000000000007919 */ /* 0x000e240000002100 */
[----:B0-----:R-:W-:-:S13]  /*0020*/  ISETP.NE.AND P0, PT, R0, RZ, PT ;  /* 0x000000ff0000720c */ /* 0x001fda0003f05270 */
[----:B------:R-:W-:Y:S05]  /*0030*/  @P0 EXIT ;  /* 0x000000000000094d */ /* 0x000fea0003800000 */
[----:B------:R-:W0:Y:S01]  /*0040*/  S2R R0, SR_CTAID.X ;  /* 0x0000000000007919 */ /* 0x000e220000002500 */
[----:B------:R-:W-:Y:S01]  /*0050*/  ULDC.64 UR4, c[0x0][0x218] ;  /* 0x0000860000047ab9 */ /* 0x000fe20000000a00 */
[----:B------:R-:W-:Y:S01]  /*0060*/  ULDC.64 UR6, c[0x0][0x210] ;  /* 0x0000840000067ab9 */ /* 0x000fe20000000a00 */
[----:B------:R-:W-:Y:S01]  /*0070*/  IMAD.MOV.U32 R7, RZ, RZ, RZ ;  /* 0x000000ffff077224 */ /* 0x000fe200078e00ff */
        /* <DEDUP_REMOVED lines=8> */
[----:B0-----:R-:W-:-:S04]  /*0100*/  IMAD.SHL.U32 R2, R0, 0x10, RZ ;  /* 0x0000001000027824 */ /* 0x001fc800078e00ff */
[----:B------:R-:W-:-:S03]  /*0110*/  IMAD.WIDE R2, R2, 0x4, RZ ;  /* 0x0000000402027825 */ /* 0x000fc600078e02ff */
[----:B------:R-:W-:-:S04]  /*0120*/  LOP3.LUT R2, R2, 0x8, RZ, 0xfc, !PT ;  /* 0x0000000802027812 */ /* 0x000fc800078efcff */
[C---:B------:R-:W-:Y:S02]  /*0130*/  IADD3 R4, P0, R2.reuse, UR4, RZ ;  /* 0x0000000402047c10 */ /* 0x040fe4000ff1e0ff */
[----:B------:R-:W-:Y:S02]  /*0140*/  IADD3 R2, P1, R2, UR6, RZ ;  /* 0x0000000602027c10 */ /* 0x000fe4000ff3e0ff */
[C---:B------:R-:W-:Y:S01]  /*0150*/  IADD3.X R5, R3.reuse, UR5, RZ, P0, !PT ;  /* 0x0000000503057c10 */ /* 0x040fe200087fe4ff */
[----:B------:R-:W-:Y:S01]  /*0160*/  ULDC.64 UR4, c[0x0][0x208] ;  /* 0x0000820000047ab9 */ /* 0x000fe20000000a00 */
[----:B------:R-:W-:-:S09]  /*0170*/  IADD3.X R3, R3, UR7, RZ, P1, !PT ;  /* 0x0000000703037c10 */ /* 0x000fd20008ffe4ff */
.L_x_19768:
[----:B------:R-:W2:Y:S04]  /*0180*/  LDG.E R15, desc[UR4][R4.64+-0x8] ;  /* 0xfffff804040f7981 */ /* 0x000ea8000c1e1900 */
[----:B------:R-:W3:Y:S01]  /*0190*/  LDG.E R16, desc[UR4][R2.64+-0x8] ;  /* 0xfffff80402107981 */ /* 0x000ee2000c1e1900 */
[----:B------:R-:W-:Y:S01]  /*01a0*/  VIADD R7, R7, 0x4 ;  /* 0x0000000407077836 */ /* 0x000fe20000000000 */
        /* <DEDUP_REMOVED lines=16> */
.L_x_19744:
[----:B------:R-:W-:Y:S01]  /*02b0*/  IMAD.MOV.U32 R15, RZ, RZ, R13 ;  /* 0x000000ffff0f7224 */ /* 0x000fe200078e000d */
[----:B------:R-:W-:Y:S01]  /*02c0*/  MOV R16, R10 ;  /* 0x0000000a00107202 */ /* 0x000fe20000000f00 */
[----:B------:R-:W-:Y:S02]  /*02d0*/  IMAD.MOV.U32 R13, RZ, RZ, R12 ;  /* 0x000000ffff0d7224 */ /* 0x000fe400078e000c */
[----:B------:R-:W-:-:S07]  /*02e0*/  IMAD.MOV.U32 R10, RZ, RZ, R9 ;  /* 0x000000ffff0a7224 */ /* 0x000fce00078e0009 */
.L_x_19745:
        /* <DEDUP_REMOVED lines=8> */
.L_x_19746:
[----:B------:R-:W-:Y:S02]  /*0370*/  IMAD.MOV.U32 R12, RZ, RZ, R14 ;  /* 0x000000ffff0c7224 */ /* 0x000fe400078e000e */
[----:B------:R-:W-:Y:S01]  /*0380*/  IMAD.MOV.U32 R9, RZ, RZ, R11 ;  /* 0x000000ffff097224 */ /* 0x000fe200078e000b */
[----:B------:R-:W-:Y:S01]  /*0390*/  MOV R11, R10 ;  /* 0x0000000a000b7202 */ /* 0x000fe20000000f00 */
[----:B------:R-:W-:-:S07]  /*03a0*/  IMAD.MOV.U32 R14, RZ, RZ, R13 ;  /* 0x000000ffff0e7224 */ /* 0x000fce00078e000d */
.L_x_19747:
        /* <DEDUP_REMOVED lines=8> */
.L_x_19748:
[----:B------:R-:W-:Y:S02]  /*0430*/  IMAD.MOV.U32 R13, RZ, RZ, R8 ;  /* 0x000000ffff0d7224 */ /* 0x000fe400078e0008 */
[----:B------:R-:W-:Y:S02]  /*0440*/  IMAD.MOV.U32 R10, RZ, RZ, R6 ;  /* 0x000000ffff0a7224 */ /* 0x000fe400078e0006 */
[----:B------:R-:W-:Y:S02]  /*0450*/  IMAD.MOV.U32 R8, RZ, RZ, R14 ;  /* 0x000000ffff087224 */ /* 0x000fe400078e000e */
[----:B------:R-:W-:-:S07]  /*0460*/  IMAD.MOV.U32 R6, RZ, RZ, R11 ;  /* 0x000000ffff067224 */ /* 0x000fce00078e000b */
.L_x_19749:
[----:B------:R-:W2:Y:S04]  /*0470*/  LDG.E R14, desc[UR4][R4.64+-0x4] ;  /* 0xfffffc04040e7981 */ /* 0x000ea8000c1e1900 */
[----:B------:R-:W3:Y:S01]  /*0480*/  LDG.E R11, desc[UR4][R2.64+-0x4] ;  /* 0xfffffc04020b7981 */ /* 0x000ee2000c1e1900 */
        /* <DEDUP_REMOVED lines=15> */
.L_x_19750:
[----:B------:R-:W-:Y:S02]  /*0580*/  IMAD.MOV.U32 R11, RZ, RZ, R12 ;  /* 0x000000ffff0b7224 */ /* 0x000fe400078e000c */
[----:B------:R-:W-:Y:S02]  /*0590*/  IMAD.MOV.U32 R14, RZ, RZ, R9 ;  /* 0x000000ffff0e7224 */ /* 0x000fe400078e0009 */
[----:B------:R-:W-:Y:S02]  /*05a0*/  IMAD.MOV.U32 R12, RZ, RZ, R15 ;  /* 0x000000ffff0c7224 */ /* 0x000fe400078e000f */
[----:B------:R-:W-:-:S07]  /*05b0*/  IMAD.MOV.U32 R9, RZ, RZ, R16 ;  /* 0x000000ffff097224 */ /* 0x000fce00078e0010 */
.L_x_19751:
        /* <DEDUP_REMOVED lines=8> */
.L_x_19752:
[----:B------:R-:W-:Y:S02]  /*0640*/  IMAD.MOV.U32 R16, RZ, RZ, R13 ;  /* 0x000000ffff107224 */ /* 0x000fe400078e000d */
[----:B------:R-:W-:Y:S02]  /*0650*/  IMAD.MOV.U32 R15, RZ, RZ, R10 ;  /* 0x000000ffff0f7224 */ /* 0x000fe400078e000a */
[----:B------:R-:W-:Y:S02]  /*0660*/  IMAD.MOV.U32 R13, RZ, RZ, R12 ;  /* 0x000000ffff0d7224 */ /* 0x000fe400078e000c */
[----:B------:R-:W-:-:S07]  /*0670*/  IMAD.MOV.U32 R10, RZ, RZ, R9 ;  /* 0x000000ffff0a7224 */ /* 0x000fce00078e0009 */
.L_x_19753:
        /* <DEDUP_REMOVED lines=8> */
.L_x_19754:
[----:B------:R-:W-:Y:S01]  /*0700*/  IMAD.MOV.U32 R9, RZ, RZ, R8 ;  /* 0x000000ffff097224 */ /* 0x000fe200078e0008 */
[----:B------:R-:W-:Y:S01]  /*0710*/  MOV R12, R6 ;  /* 0x00000006000c7202 */ /* 0x000fe20000000f00 */
[----:B------:R-:W-:Y:S02]  /*0720*/  IMAD.MOV.U32 R8, RZ, RZ, R13 ;  /* 0x000000ffff087224 */ /* 0x000fe400078e000d */
[----:B------:R-:W-:-:S07]  /*0730*/  IMAD.MOV.U32 R6, RZ, RZ, R10 ;  /* 0x000000ffff067224 */ /* 0x000fce00078e000a */
.L_x_19755:
[----:B------:R-:W2:Y:S04]  /*0740*/  LDG.E R10, desc[UR4][R4.64] ;  /* 0x00000004040a7981 */ /* 0x000ea8000c1e1900 */
[----:B------:R-:W3:Y:S01]  /*0750*/  LDG.E R13, desc[UR4][R2.64] ;  /* 0x00000004020d7981 */ /* 0x000ee2000c1e1900 */
        /* <DEDUP_REMOVED lines=15> */
.L_x_19756:
[----:B------:R-:W-:Y:S01]  /*0850*/  IMAD.MOV.U32 R10, RZ, RZ, R16 ;  /* 0x000000ffff0a7224 */ /* 0x000fe200078e0010 */
[----:B------:R-:W-:Y:S01]  /*0860*/  MOV R13, R15 ;  /* 0x0000000f000d7202 */ /* 0x000fe20000000f00 */
[----:B------:R-:W-:Y:S02]  /*0870*/  IMAD.MOV.U32 R16, RZ, RZ, R11 ;  /* 0x000000ffff107224 */ /* 0x000fe400078e000b */
[----:B------:R-:W-:-:S07]  /*0880*/  IMAD.MOV.U32 R15, RZ, RZ, R14 ;  /* 0x000000ffff0f7224 */ /* 0x000fce00078e000e */
.L_x_19757:
        /* <DEDUP_REMOVED lines=8> */
.L_x_19758:
[----:B------:R-:W-:Y:S02]  /*0910*/  IMAD.MOV.U32 R11, RZ, RZ, R9 ;  /* 0x000000ffff0b7224 */ /* 0x000fe400078e0009 */
[----:B------:R-:W-:Y:S01]  /*0920*/  IMAD.MOV.U32 R14, RZ, RZ, R12 ;  /* 0x000000ffff0e7224 */ /* 0x000fe200078e000c */
[----:B------:R-:W-:Y:S01]  /*0930*/  MOV R12, R15 ;  /* 0x0000000f000c7202 */ /* 0x000fe20000000f00 */
[----:B------:R-:W-:-:S07]  /*0940*/  IMAD.MOV.U32 R9, RZ, RZ, R16 ;  /* 0x000000ffff097224 */ /* 0x000fce00078e0010 */
.L_x_19759:
        /* <DEDUP_REMOVED lines=8> */
.L_x_19760:
[----:B------:R-:W-:Y:S02]  /*09d0*/  IMAD.MOV.U32 R15, RZ, RZ, R8 ;  /* 0x000000ffff0f7224 */ /* 0x000fe400078e0008 */
[----:B------:R-:W-:Y:S02]  /*09e0*/  IMAD.MOV.U32 R17, RZ, RZ, R6 ;  /* 0x000000ffff117224 */ /* 0x000fe400078e0006 */
[----:B------:R-:W-:Y:S02]  /*09f0*/  IMAD.MOV.U32 R8, RZ, RZ, R9 ;  /* 0x000000ffff087224 */ /* 0x000fe400078e0009 */
[----:B------:R-:W-:-:S07]  /*0a00*/  IMAD.MOV.U32 R6, RZ, RZ, R12 ;  /* 0x000000ffff067224 */ /* 0x000fce00078e000c */
.L_x_19761:
        /* <DEDUP_REMOVED lines=17> */
.L_x_19762:
[----:B------:R-:W-:Y:S02]  /*0b20*/  IMAD.MOV.U32 R12, RZ, RZ, R11 ;  /* 0x000000ffff0c7224 */ /* 0x000fe400078e000b */
[----:B------:R-:W-:Y:S02]  /*0b30*/  IMAD.MOV.U32 R9, RZ, RZ, R14 ;  /* 0x000000ffff097224 */ /* 0x000fe400078e000e */
[----:B------:R-:W-:Y:S02]  /*0b40*/  IMAD.MOV.U32 R11, RZ, RZ, R10 ;  /* 0x000000ffff0b7224 */ /* 0x000fe400078e000a */
[----:B------:R-:W-:-:S07]  /*0b50*/  IMAD.MOV.U32 R14, RZ, RZ, R13 ;  /* 0x000000ffff0e7224 */ /* 0x000fce00078e000d */
.L_x_19763:
        /* <DEDUP_REMOVED lines=8> */
.L_x_19764:
[----:B------:R-:W-:Y:S02]  /*0be0*/  IMAD.MOV.U32 R13, RZ, RZ, R15 ;  /* 0x000000ffff0d7224 */ /* 0x000fe400078e000f */
[----:B------:R-:W-:Y:S02]  /*0bf0*/  IMAD.MOV.U32 R10, RZ, RZ, R17 ;  /* 0x000000ffff0a7224 */ /* 0x000fe400078e0011 */
[----:B------:R-:W-:Y:S02]  /*0c00*/  IMAD.MOV.U32 R15, RZ, RZ, R11 ;  /* 0x000000ffff0f7224 */ /* 0x000fe400078e000b */
[----:B------:R-:W-:-:S07]  /*0c10*/  IMAD.MOV.U32 R17, RZ, RZ, R14 ;  /* 0x000000ffff117224 */ /* 0x000fce00078e000e */
.L_x_19765:
        /* <DEDUP_REMOVED lines=8> */
.L_x_19766:
[----:B------:R-:W-:Y:S01]  /*0ca0*/  IMAD.MOV.U32 R14, RZ, RZ, R8 ;  /* 0x000000ffff0e7224 */ /* 0x000fe200078e0008 */
[----:B------:R-:W-:Y:S01]  /*0cb0*/  MOV R11, R6 ;  /* 0x00000006000b7202 */ /* 0x000fe20000000f00 */
[----:B------:R-:W-:Y:S02]  /*0cc0*/  IMAD.MOV.U32 R8, RZ, RZ, R15 ;  /* 0x000000ffff087224 */ /* 0x000fe400078e000f */
[----:B------:R-:W-:-:S07]  /*0cd0*/  IMAD.MOV.U32 R6, RZ, RZ, R17 ;  /* 0x000000ffff067224 */ /* 0x000fce00078e0011 */
.L_x_19767:
[----:B------:R-:W-:Y:S02]  /*0ce0*/  IADD3 R4, P0, R4, 0x10, RZ ;  /* 0x0000001004047810 */ /* 0x000fe40007f1e0ff */
[----:B------:R-:W-:-:S03]  /*0cf0*/  IADD3 R2, P2, R2, 0x10, RZ ;  /* 0x0000001002027810 */ /* 0x000fc60007f5e0ff */
[----:B------:R-:W-:Y:S02]  /*0d00*/  IMAD.X R5, RZ, RZ, R5, P0 ;  /* 0x000000ffff057224 */ /* 0x000fe400000e0605 */
[----:B------:R-:W-:Y:S01]  /*0d10*/  IMAD.X R3, RZ, RZ, R3, P2 ;  /* 0x000000ffff037224 */ /* 0x000fe200010e0603 */
[----:B------:R-:W-:Y:S07]  /*0d20*/  @P1 BRA `(.L_x_19768) ;  /* 0xfffffff400141947 */ /* 0x000fee000383ffff */
[----:B------:R-:W0:Y:S01]  /*0d30*/  LDC.64 R2, c[0x0][0x220] ;  /* 0x00008800ff027b82 */ /* 0x000e220000000a00 */
[----:B------:R-:W-:-:S04]  /*0d40*/  IMAD.SHL.U32 R5, R0, 0x4, RZ ;  /* 0x0000000400057824 */ /* 0x000fc800078e00ff */
[----:B0-----:R-:W-:-:S05]  /*0d50*/  IMAD.WIDE R2, R5, 0x4, R2 ;  /* 0x0000000405027825 */ /* 0x001fca00078e0202 */
[----:B------:R-:W-:Y:S04]  /*0d60*/  STG.E desc[UR4][R2.64], R6 ;  /* 0x0000000602007986 */ /* 0x000fe8000c101904 */
[----:B------:R-:W-:Y:S04]  /*0d70*/  STG.E desc[UR4][R2.64+0x4], R11 ;  /* 0x0000040b02007986 */ /* 0x000fe8000c101904 */
[----:B------:R-:W-:Y:S04]  /*0d80*/  STG.E desc[UR4][R2.64+0x8], R10 ;  /* 0x0000080a02007986 */ /* 0x000fe8000c101904 */
[----:B------:R-:W-:Y:S01]  /*0d90*/  STG.E desc[UR4][R2.64+0xc], R9 ;  /* 0x00000c0902007986 */ /* 0x000fe2000c101904 */
[----:B------:R-:W-:Y:S05]  /*0da0*/  EXIT ;  /* 0x000000000000794d */ /* 0x000fea0003800000 */
.L_x_19769:
        /* <DEDUP_REMOVED lines=13> */
.L_x_20622:


//--------------------- .text._ZN17fastertransformer16beam_topK_kernelIfLi4ELi256EEEvPKT_PiPS1_PKbPKiiS1_f --------------------------
	.section	.text._ZN17fastertransformer16beam_topK_kernelIfLi4ELi256EEEvPKT_PiPS1_PKbPKiiS1_f,"ax",@progbits
	.align	128
        .global         _ZN17fastertransformer16beam_topK_kernelIfLi4ELi256EEEvPKT_PiPS1_PKbPKiiS1_f
        .type           _ZN17fastertransformer16beam_topK_kernelIfLi4ELi256EEEvPKT_PiPS1_PKbPKiiS1_f,@function
        .size           _ZN17fastertransformer16beam_topK_kernelIfLi4ELi256EEEvPKT_PiPS1_PKbPKiiS1_f,(.L_x_20623 - _ZN17fastertransformer16beam_topK_kernelIfLi4ELi256EEEvPKT_PiPS1_PKbPKiiS1_f)
        .other          _ZN17fastertransformer16beam_topK_kernelIfLi4ELi256EEEvPKT_PiPS1_PKbPKiiS1_f,@"STO_CUDA_ENTRY STV_DEFAULT"
_ZN17fastertransformer16beam_topK_kernelIfLi4ELi256EEEvPKT_PiPS1_PKbPKiiS1_f:
.text._ZN17fastertransformer16beam_topK_kernelIfLi4ELi256EEEvPKT_PiPS1_PKbPKiiS1_f:
[----:B------:R-:W-:Y:S01]  /*0000*/  LDC R1, c[0x0][0x28] ;  /* 0x00000a00ff017b82 */ /* 0x000fe20000000800 */
[----:B------:R-:W0:Y:S01]  /*0010*/  S2R R5, SR_TID.X ;  /* 0x0000000000057919 */ /* 0x000e220000002100 */
[----:B------:R-:W-:Y:S01]  /*0020*/  ULDC UR6, c[0x0][0x238] ;  /* 0x00008e0000067ab9 */ /* 0x000fe20000000800 */
[----:B------:R-:W-:Y:S01]  /*0030*/  ULDC.64 UR4, c[0x0][0x208] ;  /* 0x0000820000047ab9 */ /* 0x000fe20000000a00 */
[----:B------:R-:W-:Y:S01]  /*0040*/  ULDC UR10, c[0x0][0x238] ;  /* 0x00008e00000a7ab9 */ /* 0x000fe20000000800 */
[----:B------:R-:W-:Y:S01]  /*0050*/  ULDC UR7, c[0x0][0x238] ;  /* 0x00008e0000077ab9 */ /* 0x000fe20000000800 */
[----:B------:R-:W-:Y:S01]  /*0060*/  BSSY B0, `(.L_x_19770) ;  /* 0x00001eb000007945 */ /* 0x000fe20003800000 */
        /* <DEDUP_REMOVED lines=8> */
[----:B0-----:R-:W-:-:S13]  /*00f0*/  ISETP.GE.AND P0, PT, R5, UR6, PT ;  /* 0x0000000605007c0c */ /* 0x001fda000bf06270 */
[----:B------:R-:W-:Y:S05]  /*0100*/  @P0 BRA `(.L_x_19771) ;  /* 0x0000001c00800947 */ /* 0x000fea0003800000 */
[----:B------:R-:W0:Y:S01]  /*0110*/  LDC R11, c[0x0][0x240] ;  /* 0x00009000ff0b7b82 */ /* 0x000e220000000800 */
[----:B------:R-:W1:Y:S01]  /*0120*/  S2R R0, SR_CTAID.X ;  /* 0x0000000000007919 */ /* 0x000e620000002500 */
[----:B------:R-:W-:-:S05]  /*0130*/  LOP3.LUT R2, RZ, R5, RZ, 0x33, !PT ;  /* 0x00000005ff027212 */ /* 0x000fca00078e33ff */
[----:B------:R-:W-:Y:S01]  /*0140*/  VIADD R2, R2, UR6 ;  /* 0x0000000602027c36 */ /* 0x000fe20008000000 */
[----:B0-----:R-:W-:-:S13]  /*0150*/  FSETP.NEU.FTZ.AND P0, PT, R11, RZ, PT ;  /* 0x000000ff0b00720b */ /* 0x001fda0003f1d000 */
[----:B-1----:R-:W-:Y:S05]  /*0160*/  @!P0 BRA `(.L_x_19772) ;  /* 0x0000000800a88947 */ /* 0x002fea0003800000 */
[----:B------:R-:W0:Y:S01]  /*0170*/  LDC.64 R14, c[0x0][0x230] ;  /* 0x00008c00ff0e7b82 */ /* 0x000e220000000a00 */
[----:B------:R-:W-:Y:S01]  /*0180*/  LOP3.LUT P1, RZ, R2, 0x100, RZ, 0xc0, !PT ;  /* 0x0000010002ff7812 */ /* 0x000fe2000782c0ff */
[----:B------:R-:W-:Y:S01]  /*0190*/  ULDC.64 UR8, c[0x0][0x228] ;  /* 0x00008a0000087ab9 */ /* 0x000fe20000000a00 */
[----:B------:R-:W-:Y:S01]  /*01a0*/  BSSY B1, `(.L_x_19773) ;  /* 0x0000019000017945 */ /* 0x000fe20003800000 */
[----:B------:R-:W-:Y:S01]  /*01b0*/  IADD3 R6, P2, R0, UR8, RZ ;  /* 0x0000000800067c10 */ /* 0x000fe2000ff5e0ff */
[----:B------:R-:W-:Y:S01]  /*01c0*/  IMAD.MOV.U32 R12, RZ, RZ, -0x1 ;  /* 0xffffffffff0c7424 */ /* 0x000fe200078e00ff */
[----:B------:R-:W-:Y:S01]  /*01d0*/  LOP3.LUT P0, RZ, R2, 0xffffff00, RZ, 0xc0, !PT ;  /* 0xffffff0002ff7812 */ /* 0x000fe2000780c0ff */
[----:B------:R-:W-:Y:S01]  /*01e0*/  IMAD.MOV.U32 R10, RZ, RZ, -0x800001 ;  /* 0xff7fffffff0a7424 */ /* 0x000fe200078e00ff */
[C---:B------:R-:W-:Y:S02]  /*01f0*/  LEA.HI.X.SX32 R7, R0.reuse, UR9, 0x1, P2 ;  /* 0x0000000900077c11 */ /* 0x040fe400090f0eff */
[----:B------:R-:W-:Y:S01]  /*0200*/  MOV R3, 0xff7fffff ;  /* 0xff7fffff00037802 */ /* 0x000fe20000000f00 */
[----:B0-----:R-:W-:-:S03]  /*0210*/  IMAD.WIDE R14, R0, 0x4, R14 ;  /* 0x00000004000e7825 */ /* 0x001fc600078e020e */
[----:B------:R-:W-:Y:S05]  /*0220*/  @P1 BRA `(.L_x_19774) ;  /* 0x0000000000401947 */ /* 0x000fea0003800000 */
[----:B------:R-:W2:Y:S01]  /*0230*/  LDG.E.U8 R4, desc[UR4][R6.64] ;  /* 0x0000000406047981 */ /* 0x000ea2000c1e1100 */
[----:B------:R-:W0:Y:S03]  /*0240*/  LDC.64 R8, c[0x0][0x210] ;  /* 0x00008400ff087b82 */ /* 0x000e260000000a00 */
[----:B------:R-:W3:Y:S01]  /*0250*/  LDG.E R2, desc[UR4][R14.64] ;  /* 0x000000040e027981 */ /* 0x000ee2000c1e1900 */
[----:B------:R-:W-:-:S04]  /*0260*/  IMAD R12, R0, UR6, R5 ;  /* 0x00000006000c7c24 */ /* 0x000fc8000f8e0205 */
[----:B0-----:R-:W-:-:S05]  /*0270*/  IMAD.WIDE R8, R12, 0x4, R8 ;  /* 0x000000040c087825 */ /* 0x001fca00078e0208 */
[----:B------:R-:W4:Y:S01]  /*0280*/  LDG.E R10, desc[UR4][R8.64] ;  /* 0x00000004080a7981 */ /* 0x000f22000c1e1900 */
[----:B------:R-:W-:Y:S01]  /*0290*/  VIADD R5, R5, 0x100 ;  /* 0x0000010005057836 */ /* 0x000fe20000000000 */
[----:B--2---:R-:W-:Y:S01]  /*02a0*/  ISETP.NE.AND P1, PT, R4, RZ, PT ;  /* 0x000000ff0400720c */ /* 0x004fe20003f25270 */
[----:B---3--:R-:W-:-:S12]  /*02b0*/  VIADD R4, R2, 0x1 ;  /* 0x0000000102047836 */ /* 0x008fd80000000000 */
[----:B------:R-:W-:-:S05]  /*02c0*/  @P1 IMAD.MOV R4, RZ, RZ, R2 ;  /* 0x000000ffff041224 */ /* 0x000fca00078e0202 */
[----:B------:R-:W-:-:S13]  /*02d0*/  ISETP.NE.AND P1, PT, R4, 0x1, PT ;  /* 0x000000010400780c */ /* 0x000fda0003f25270 */
[----:B------:R-:W-:-:S06]  /*02e0*/  @P1 I2FP.F32.S32 R4, R4 ;  /* 0x0000000400041245 */ /* 0x000fcc0000201400 */
[----:B------:R-:W0:Y:S02]  /*02f0*/  @P1 MUFU.LG2 R4, R4 ;  /* 0x0000000400041308 */ /* 0x000e240000000c00 */
[----:B0-----:R-:W-:-:S06]  /*0300*/  @P1 FMUL.FTZ R2, R4, R11 ;  /* 0x0000000b04021220 */ /* 0x001fcc0000410000 */
[----:B------:R-:W4:Y:S02]  /*0310*/  @P1 MUFU.EX2 R11, -R2 ;  /* 0x80000002000b1308 */ /* 0x000f240000000800 */
[----:B----4-:R-:W-:-:S07]  /*0320*/  @P1 FMUL.FTZ R10, R10, R11 ;  /* 0x0000000b0a0a1220 */ /* 0x010fce0000410000 */
.L_x_19774:
[----:B------:R-:W-:Y:S05]  /*0330*/  BSYNC B1 ;  /* 0x0000000000017941 */ /* 0x000fea0003800000 */
.L_x_19773:
[----:B------:R-:W-:Y:S02]  /*0340*/  IMAD.MOV.U32 R2, RZ, RZ, -0x800001 ;  /* 0xff7fffffff027424 */ /* 0x000fe400078e00ff */
[----:B------:R-:W-:Y:S02]  /*0350*/  IMAD.MOV.U32 R13, RZ, RZ, -0x1 ;  /* 0xffffffffff0d7424 */ /* 0x000fe400078e00ff */
[----:B------:R-:W-:Y:S02]  /*0360*/  IMAD.MOV.U32 R9, RZ, RZ, -0x1 ;  /* 0xffffffffff097424 */ /* 0x000fe400078e00ff */
[----:B------:R-:W-:Y:S02]  /*0370*/  IMAD.MOV.U32 R11, RZ, RZ, -0x800001 ;  /* 0xff7fffffff0b7424 */ /* 0x000fe400078e00ff */
[----:B------:R-:W-:Y:S01]  /*0380*/  IMAD.MOV.U32 R8, RZ, RZ, -0x1 ;  /* 0xffffffffff087424 */ /* 0x000fe200078e00ff */
[----:B------:R-:W-:Y:S06]  /*0390*/  @!P0 BRA `(.L_x_19771) ;  /* 0x0000001800dc8947 */ /* 0x000fec0003800000 */
[----:B------:R-:W2:Y:S01]  /*03a0*/  LDG.E.U8 R6, desc[UR4][R6.64] ;  /* 0x0000000406067981 */ /* 0x000ea2000c1e1100 */
[----:B------:R-:W0:Y:S03]  /*03b0*/  LDC.64 R16, c[0x0][0x210] ;  /* 0x00008400ff107b82 */ /* 0x000e260000000a00 */
[----:B------:R-:W3:Y:S01]  /*03c0*/  LDG.E R14, desc[UR4][R14.64] ;  /* 0x000000040e0e7981 */ /* 0x000ee2000c1e1900 */
[----:B------:R-:W-:Y:S01]  /*03d0*/  IMAD R19, R0, UR6, R5 ;  /* 0x0000000600137c24 */ /* 0x000fe2000f8e0205 */
[----:B------:R-:W-:Y:S01]  /*03e0*/  BSSY B1, `(.L_x_19775) ;  /* 0x0000081000017945 */ /* 0x000fe20003800000 */
[----:B------:R-:W-:Y:S02]  /*03f0*/  IMAD.MOV.U32 R3, RZ, RZ, -0x800001 ;  /* 0xff7fffffff037424 */ /* 0x000fe400078e00ff */
[----:B------:R-:W-:Y:S02]  /*0400*/  IMAD.MOV.U32 R9, RZ, RZ, -0x1 ;  /* 0xffffffffff097424 */ /* 0x000fe400078e00ff */
[----:B------:R-:W-:-:S02]  /*0410*/  VIADD R4, R19, 0x100 ;  /* 0x0000010013047836 */ /* 0x000fc40000000000 */
[----:B0-----:R-:W-:Y:S01]  /*0420*/  IMAD.WIDE R16, R19, 0x4, R16 ;  /* 0x0000000413107825 */ /* 0x001fe200078e0210 */
[----:B--2---:R-:W-:-:S03]  /*0430*/  ISETP.NE.AND P0, PT, R6, RZ, PT ;  /* 0x000000ff0600720c */ /* 0x004fc60003f05270 */
[----:B---3--:R-:W-:-:S10]  /*0440*/  VIADD R0, R14, 0x1 ;  /* 0x000000010e007836 */ /* 0x008fd40000000000 */
[----:B------:R-:W-:-:S04]  /*0450*/  @P0 IADD3 R0, R14, RZ, RZ ;  /* 0x000000ff0e000210 */ /* 0x000fc80007ffe0ff */
[----:B------:R-:W-:-:S07]  /*0460*/  I2FP.F32.S32 R14, R0 ;  /* 0x00000000000e7245 */ /* 0x000fce0000201400 */
.L_x_19794:
[----:B------:R-:W-:Y:S02]  /*0470*/  IMAD.MOV.U32 R6, RZ, RZ, R16 ;  /* 0x000000ffff067224 */ /* 0x000fe400078e0010 */
[----:B------:R-:W-:-:S05]  /*0480*/  IMAD.MOV.U32 R7, RZ, RZ, R17 ;  /* 0x000000ffff077224 */ /* 0x000fca00078e0011 */
[----:B------:R-:W2:Y:S01]  /*0490*/  LDG.E R16, desc[UR4][R6.64] ;  /* 0x0000000406107981 */ /* 0x000ea2000c1e1900 */
[----:B------:R-:W-:Y:S01]  /*04a0*/  ISETP.NE.AND P2, PT, R0, 0x1, PT ;  /* 0x000000010000780c */ /* 0x000fe20003f45270 */
[----:B------:R-:W-:Y:S01]  /*04b0*/  VIADD R5, R5, 0x200 ;  /* 0x0000020005057836 */ /* 0x000fe20000000000 */
[----:B------:R-:W-:Y:S04]  /*04c0*/  BSSY B2, `(.L_x_19776) ;  /* 0x000001b000027945 */ /* 0x000fe80003800000 */
[----:B------:R-:W-:-:S07]  /*04d0*/  ISETP.GE.AND P3, PT, R5, UR7, PT ;  /* 0x0000000705007c0c */ /* 0x000fce000bf66270 */
[----:B------:R-:W0:Y:S01]  /*04e0*/  @P2 LDC R18, c[0x0][0x240] ;  /* 0x00009000ff122b82 */ /* 0x000e220000000800 */
[----:B------:R-:W0:Y:S02]  /*04f0*/  @P2 MUFU.LG2 R15, R14 ;  /* 0x0000000e000f2308 */ /* 0x000e240000000c00 */
[----:B0-----:R-:W-:Y:S01]  /*0500*/  @P2 FMUL.FTZ R15, R15, R18 ;  /* 0x000000120f0f2220 */ /* 0x001fe20000410000 */
[----:B------:R-:W-:-:S05]  /*0510*/  VIADD R18, R4, 0xffffff00 ;  /* 0xffffff0004127836 */ /* 0x000fca0000000000 */
[----:B------:R-:W2:Y:S02]  /*0520*/  @P2 MUFU.EX2 R15, -R15 ;  /* 0x8000000f000f2308 */ /* 0x000ea40000000800 */
[----:B--2---:R-:W-:-:S05]  /*0530*/  @P2 FMUL.FTZ R16, R16, R15 ;  /* 0x0000000f10102220 */ /* 0x004fca0000410000 */
[CC--:B------:R-:W-:Y:S02]  /*0540*/  FSETP.GEU.FTZ.AND P0, PT, R3.reuse, R16.reuse, PT ;  /* 0x000000100300720b */ /* 0x0c0fe40003f1e000 */
        /* <DEDUP_REMOVED lines=14> */
.L_x_19777:
[----:B------:R-:W-:Y:S02]  /*0630*/  IMAD.MOV.U32 R17, RZ, RZ, R8 ;  /* 0x000000ffff117224 */ /* 0x000fe400078e0008 */
[----:B------:R-:W-:Y:S02]  /*0640*/  IMAD.MOV.U32 R15, RZ, RZ, R2 ;  /* 0x000000ffff0f7224 */ /* 0x000fe400078e0002 */
[----:B------:R-:W-:Y:S02]  /*0650*/  IMAD.MOV.U32 R2, RZ, RZ, R3 ;  /* 0x000000ffff027224 */ /* 0x000fe400078e0003 */
[----:B------:R-:W-:-:S07]  /*0660*/  IMAD.MOV.U32 R8, RZ, RZ, R9 ;  /* 0x000000ffff087224 */ /* 0x000fce00078e0009 */
.L_x_19778:
[----:B------:R-:W-:Y:S05]  /*0670*/  BSYNC B2 ;  /* 0x0000000000027941 */ /* 0x000fea0003800000 */
.L_x_19776:
        /* <DEDUP_REMOVED lines=9> */
.L_x_19780:
[----:B------:R-:W-:Y:S02]  /*0710*/  IMAD.MOV.U32 R16, RZ, RZ, R11 ;  /* 0x000000ffff107224 */ /* 0x000fe400078e000b */
[----:B------:R-:W-:Y:S02]  /*0720*/  IMAD.MOV.U32 R18, RZ, RZ, R13 ;  /* 0x000000ffff127224 */ /* 0x000fe400078e000d */
[----:B------:R-:W-:Y:S02]  /*0730*/  IMAD.MOV.U32 R13, RZ, RZ, R8 ;  /* 0x000000ffff0d7224 */ /* 0x000fe400078e0008 */
[----:B------:R-:W-:-:S07]  /*0740*/  IMAD.MOV.U32 R11, RZ, RZ, R2 ;  /* 0x000000ffff0b7224 */ /* 0x000fce00078e0002 */
.L_x_19781:
[----:B------:R-:W-:Y:S05]  /*0750*/  BSYNC B2 ;  /* 0x0000000000027941 */ /* 0x000fea0003800000 */
.L_x_19779:
        /* <DEDUP_REMOVED lines=9> */
.L_x_19783:
[----:B------:R-:W-:Y:S02]  /*07f0*/  IMAD.MOV.U32 R19, RZ, RZ, R10 ;  /* 0x000000ffff137224 */ /* 0x000fe400078e000a */
[----:B------:R-:W-:Y:S02]  /*0800*/  IMAD.MOV.U32 R21, RZ, RZ, R12 ;  /* 0x000000ffff157224 */ /* 0x000fe400078e000c */
[----:B------:R-:W-:Y:S02]  /*0810*/  IMAD.MOV.U32 R12, RZ, RZ, R13 ;  /* 0x000000ffff0c7224 */ /* 0x000fe400078e000d */
[----:B------:R-:W-:-:S07]  /*0820*/  IMAD.MOV.U32 R10, RZ, RZ, R11 ;  /* 0x000000ffff0a7224 */ /* 0x000fce00078e000b */
.L_x_19784:
[----:B------:R-:W-:Y:S05]  /*0830*/  BSYNC B2 ;  /* 0x0000000000027941 */ /* 0x000fea0003800000 */
.L_x_19782:
[----:B------:R-:W2:Y:S01]  /*0840*/  LDG.E R2, desc[UR4][R6.64+0x400] ;  /* 0x0004000406027981 */ /* 0x000ea2000c1e1900 */
[----:B------:R-:W0:Y:S01]  /*0850*/  @P2 LDC R8, c[0x0][0x240] ;  /* 0x00009000ff082b82 */ /* 0x000e220000000800 */
[----:B------:R-:W0:Y:S01]  /*0860*/  @P2 MUFU.LG2 R3, R14 ;  /* 0x0000000e00032308 */ /* 0x000e220000000c00 */
[----:B------:R-:W-:Y:S01]  /*0870*/  BSSY B2, `(.L_x_19785) ;  /* 0x0000017000027945 */ /* 0x000fe20003800000 */
[----:B0-----:R-:W-:-:S06]  /*0880*/  @P2 FMUL.FTZ R3, R3, R8 ;  /* 0x0000000803032220 */ /* 0x001fcc0000410000 */
        /* <DEDUP_REMOVED lines=17> */
.L_x_19786:
[----:B------:R-:W-:Y:S01]  /*09a0*/  IMAD.MOV.U32 R3, RZ, RZ, R16 ;  /* 0x000000ffff037224 */ /* 0x000fe200078e0010 */
[----:B------:R-:W-:Y:S01]  /*09b0*/  MOV R9, R18 ;  /* 0x0000001200097202 */ /* 0x000fe20000000f00 */
[----:B------:R-:W-:Y:S02]  /*09c0*/  IMAD.MOV.U32 R16, RZ, RZ, R15 ;  /* 0x000000ffff107224 */ /* 0x000fe400078e000f */
[----:B------:R-:W-:-:S07]  /*09d0*/  IMAD.MOV.U32 R18, RZ, RZ, R17 ;  /* 0x000000ffff127224 */ /* 0x000fce00078e0011 */
.L_x_19787:
[----:B------:R-:W-:Y:S05]  /*09e0*/  BSYNC B2 ;  /* 0x0000000000027941 */ /* 0x000fea0003800000 */
.L_x_19785:
        /* <DEDUP_REMOVED lines=9> */
.L_x_19789:
[----:B------:R-:W-:Y:S02]  /*0a80*/  IMAD.MOV.U32 R2, RZ, RZ, R19 ;  /* 0x000000ffff027224 */ /* 0x000fe400078e0013 */
[----:B------:R-:W-:Y:S02]  /*0a90*/  IMAD.MOV.U32 R8, RZ, RZ, R21 ;  /* 0x000000ffff087224 */ /* 0x000fe400078e0015 */
[----:B------:R-:W-:Y:S02]  /*0aa0*/  IMAD.MOV.U32 R19, RZ, RZ, R16 ;  /* 0x000000ffff137224 */ /* 0x000fe400078e0010 */
[----:B------:R-:W-:-:S07]  /*0ab0*/  IMAD.MOV.U32 R21, RZ, RZ, R18 ;  /* 0x000000ffff157224 */ /* 0x000fce00078e0012 */
.L_x_19790:
[----:B------:R-:W-:Y:S05]  /*0ac0*/  BSYNC B2 ;  /* 0x0000000000027941 */ /* 0x000fea0003800000 */
.L_x_19788:
        /* <DEDUP_REMOVED lines=9> */
.L_x_19792:
[----:B------:R-:W-:Y:S01]  /*0b60*/  MOV R13, R12 ;  /* 0x0000000c000d7202 */ /* 0x000fe20000000f00 */
[----:B------:R-:W-:Y:S02]  /*0b70*/  IMAD.MOV.U32 R11, RZ, RZ, R10 ;  /* 0x000000ffff0b7224 */ /* 0x000fe400078e000a */
[----:B------:R-:W-:Y:S02]  /*0b80*/  IMAD.MOV.U32 R12, RZ, RZ, R21 ;  /* 0x000000ffff0c7224 */ /* 0x000fe400078e0015 */
[----:B------:R-:W-:-:S07]  /*0b90*/  IMAD.MOV.U32 R10, RZ, RZ, R19 ;  /* 0x000000ffff0a7224 */ /* 0x000fce00078e0013 */
.L_x_19793:
[----:B------:R-:W-:Y:S05]  /*0ba0*/  BSYNC B2 ;  /* 0x0000000000027941 */ /* 0x000fea0003800000 */
.L_x_19791:
[----:B------:R-:W-:Y:S01]  /*0bb0*/  IADD3 R16, P0, R6, 0x800, RZ ;  /* 0x0000080006107810 */ /* 0x000fe20007f1e0ff */
[----:B------:R-:W-:-:S04]  /*0bc0*/  VIADD R4, R4, 0x200 ;  /* 0x0000020004047836 */ /* 0x000fc80000000000 */
[----:B------:R-:W-:Y:S01]  /*0bd0*/  IMAD.X R17, RZ, RZ, R7, P0 ;  /* 0x000000ffff117224 */ /* 0x000fe200000e0607 */
[----:B------:R-:W-:Y:S07]  /*0be0*/  @!P3 BRA `(.L_x_19794) ;  /* 0xfffffff80020b947 */ /* 0x000fee000383ffff */
[----:B------:R-:W-:Y:S05]  /*0bf0*/  BSYNC B1 ;  /* 0x0000000000017941 */ /* 0x000fea0003800000 */
.L_x_19775:
[----:B------:R-:W-:Y:S05]  /*0c00*/  BRA `(.L_x_19771) ;  /* 0x0000001000c07947 */ /* 0x000fea0003800000 */
.L_x_19772:
[----:B------:R-:W-:Y:S01]  /*0c10*/  LEA.HI R4, R2, 0x1, RZ, 0x18 ;  /* 0x0000000102047811 */ /* 0x000fe200078fc0ff */
[----:B------:R-:W-:Y:S01]  /*0c20*/  BSSY B1, `(.L_x_19795) ;  /* 0x0000052000017945 */ /* 0x000fe20003800000 */
[----:B------:R-:W-:Y:S01]  /*0c30*/  IMAD.MOV.U32 R3, RZ, RZ, -0x800001 ;  /* 0xff7fffffff037424 */ /* 0x000fe200078e00ff */
[----:B------:R-:W-:Y:S01]  /*0c40*/  MOV R11, 0xff7fffff ;  /* 0xff7fffff000b7802 */ /* 0x000fe20000000f00 */
[----:B------:R-:W-:Y:S01]  /*0c50*/  IMAD.MOV.U32 R2, RZ, RZ, -0x800001 ;  /* 0xff7fffffff027424 */ /* 0x000fe200078e00ff */
[----:B------:R-:W-:Y:S01]  /*0c60*/  LOP3.LUT P0, R4, R4, 0x3, RZ, 0xc0, !PT ;  /* 0x0000000304047812 */ /* 0x000fe2000780c0ff */
[----:B------:R-:W-:Y:S02]  /*0c70*/  IMAD.MOV.U32 R13, RZ, RZ, -0x1 ;  /* 0xffffffffff0d7424 */ /* 0x000fe400078e00ff */
[----:B------:R-:W-:Y:S02]  /*0c80*/  IMAD.MOV.U32 R12, RZ, RZ, -0x1 ;  /* 0xffffffffff0c7424 */ /* 0x000fe400078e00ff */
[----:B------:R-:W-:-:S02]  /*0c90*/  IMAD.MOV.U32 R9, RZ, RZ, -0x1 ;  /* 0xffffffffff097424 */ /* 0x000fc400078e00ff */
[----:B------:R-:W-:Y:S02]  /*0ca0*/  IMAD.MOV.U32 R10, RZ, RZ, -0x800001 ;  /* 0xff7fffffff0a7424 */ /* 0x000fe400078e00ff */
[----:B------:R-:W-:-:S04]  /*0cb0*/  IMAD.MOV.U32 R8, RZ, RZ, -0x1 ;  /* 0xffffffffff087424 */ /* 0x000fc800078e00ff */
[----:B------:R-:W-:Y:S05]  /*0cc0*/  @!P0 BRA `(.L_x_19796) ;  /* 0x00000004001c8947 */ /* 0x000fea0003800000 */
[----:B------:R-:W0:Y:S01]  /*0cd0*/  LDC.64 R6, c[0x0][0x210] ;  /* 0x00008400ff067b82 */ /* 0x000e220000000a00 */
[----:B------:R-:W-:Y:S02]  /*0ce0*/  IMAD R0, R0, UR6, R5 ;  /* 0x0000000600007c24 */ /* 0x000fe4000f8e0205 */
[----:B------:R-:W-:Y:S02]  /*0cf0*/  IMAD.MOV.U32 R3, RZ, RZ, -0x800001 ;  /* 0xff7fffffff037424 */ /* 0x000fe400078e00ff */
[----:B------:R-:W-:Y:S02]  /*0d00*/  IMAD.MOV.U32 R9, RZ, RZ, -0x1 ;  /* 0xffffffffff097424 */ /* 0x000fe400078e00ff */
[----:B0-----:R-:W-:-:S04]  /*0d10*/  IMAD.WIDE R6, R0, 0x4, R6 ;  /* 0x0000000400067825 */ /* 0x001fc800078e0206 */
[----:B------:R-:W-:Y:S02]  /*0d20*/  IMAD.MOV.U32 R16, RZ, RZ, R6 ;  /* 0x000000ffff107224 */ /* 0x000fe400078e0006 */
[----:B------:R-:W-:-:S07]  /*0d30*/  IMAD.MOV.U32 R17, RZ, RZ, R7 ;  /* 0x000000ffff117224 */ /* 0x000fce00078e0007 */
.L_x_19809:
[----:B------:R-:W-:Y:S02]  /*0d40*/  IMAD.MOV.U32 R6, RZ, RZ, R16 ;  /* 0x000000ffff067224 */ /* 0x000fe400078e0010 */
[----:B------:R-:W-:-:S05]  /*0d50*/  IMAD.MOV.U32 R7, RZ, RZ, R17 ;  /* 0x000000ffff077224 */ /* 0x000fca00078e0011 */
[----:B------:R-:W2:Y:S01]  /*0d60*/  LDG.E R6, desc[UR4][R6.64] ;  /* 0x0000000406067981 */ /* 0x000ea2000c1e1900 */
[----:B------:R-:W-:Y:S01]  /*0d70*/  VIADD R4, R4, 0xffffffff ;  /* 0xffffffff04047836 */ /* 0x000fe20000000000 */
[----:B------:R-:W-:Y:S04]  /*0d80*/  BSSY B2, `(.L_x_19797) ;  /* 0x000000a000027945 */ /* 0x000fe80003800000 */
[----:B------:R-:W-:Y:S02]  /*0d90*/  ISETP.NE.AND P1, PT, R4, RZ, PT ;  /* 0x000000ff0400720c */ /* 0x000fe40003f25270 */
[----:B--2---:R-:W-:-:S04]  /*0da0*/  FSETP.GEU.FTZ.AND P0, PT, R3, R6, PT ;  /* 0x000000060300720b */ /* 0x004fc80003f1e000 */
[----:B------:R-:W-:-:S13]  /*0db0*/  ISETP.EQ.OR P0, PT, R9, -0x1, !P0 ;  /* 0xffffffff0900780c */ /* 0x000fda0004702670 */
[----:B------:R-:W-:Y:S05]  /*0dc0*/  @P0 BRA `(.L_x_19798) ;  /* 0x00000000000c0947 */ /* 0x000fea0003800000 */
[----:B------:R-:W-:-:S04]  /*0dd0*/  FSETP.NEU.FTZ.AND P0, PT, R3, R6, PT ;  /* 0x000000060300720b */ /* 0x000fc80003f1d000 */
[----:B------:R-:W-:-:S13]  /*0de0*/  ISETP.LE.OR P0, PT, R9, R0, P0 ;  /* 0x000000000900720c */ /* 0x000fda0000703670 */
[----:B------:R-:W-:Y:S05]  /*0df0*/  @P0 BRA `(.L_x_19799) ;  /* 0x0000000000080947 */ /* 0x000fea0003800000 */
.L_x_19798:
[----:B------:R-:W-:Y:S01]  /*0e00*/  IMAD.MOV.U32 R3, RZ, RZ, R6 ;  /* 0x000000ffff037224 */ /* 0x000fe200078e0006 */
[----:B------:R-:W-:-:S07]  /*0e10*/  MOV R9, R0 ;  /* 0x0000000000097202 */ /* 0x000fce0000000f00 */
.L_x_19799:
[----:B------:R-:W-:Y:S05]  /*0e20*/  BSYNC B2 ;  /* 0x0000000000027941 */ /* 0x000fea0003800000 */
.L_x_19797:
        /* <DEDUP_REMOVED lines=9> */
.L_x_19801:
[----:B------:R-:W-:Y:S02]  /*0ec0*/  IMAD.MOV.U32 R6, RZ, RZ, R3 ;  /* 0x000000ffff067224 */ /* 0x000fe400078e0003 */
[----:B------:R-:W-:Y:S02]  /*0ed0*/  IMAD.MOV.U32 R14, RZ, RZ, R9 ;  /* 0x000000ffff0e7224 */ /* 0x000fe400078e0009 */
[----:B------:R-:W-:Y:S02]  /*0ee0*/  IMAD.MOV.U32 R3, RZ, RZ, R2 ;  /* 0x000000ffff037224 */ /* 0x000fe400078e0002 */
[----:B------:R-:W-:-:S07]  /*0ef0*/  IMAD.MOV.U32 R9, RZ, RZ, R8 ;  /* 0x000000ffff097224 */ /* 0x000fce00078e0008 */
.L_x_19802:
[----:B------:R-:W-:Y:S05]  /*0f00*/  BSYNC B2 ;  /* 0x0000000000027941 */ /* 0x000fea0003800000 */
.L_x_19800:
        /* <DEDUP_REMOVED lines=11> */
.L_x_19804:
[----:B------:R-:W-:Y:S01]  /*0fc0*/  MOV R7, R6 ;  /* 0x0000000600077202 */ /* 0x000fe20000000f00 */
[----:B------:R-:W-:Y:S02]  /*0fd0*/  IMAD.MOV.U32 R15, RZ, RZ, R14 ;  /* 0x000000ffff0f7224 */ /* 0x000fe400078e000e */
[----:B------:R-:W-:Y:S02]  /*0fe0*/  IMAD.MOV.U32 R2, RZ, RZ, R11 ;  /* 0x000000ffff027224 */ /* 0x000fe400078e000b */
[----:B------:R-:W-:-:S07]  /*0ff0*/  IMAD.MOV.U32 R8, RZ, RZ, R13 ;  /* 0x000000ffff087224 */ /* 0x000fce00078e000d */
.L_x_19805:
[----:B------:R-:W-:Y:S05]  /*1000*/  BSYNC B2 ;  /* 0x0000000000027941 */ /* 0x000fea0003800000 */
.L_x_19803:
        /* <DEDUP_REMOVED lines=9> */
.L_x_19807:
[----:B------:R-:W-:Y:S02]  /*10a0*/  IMAD.MOV.U32 R13, RZ, RZ, R12 ;  /* 0x000000ffff0d7224 */ /* 0x000fe400078e000c */
[----:B------:R-:W-:Y:S02]  /*10b0*/  IMAD.MOV.U32 R11, RZ, RZ, R10 ;  /* 0x000000ffff0b7224 */ /* 0x000fe400078e000a */
[----:B------:R-:W-:Y:S02]  /*10c0*/  IMAD.MOV.U32 R12, RZ, RZ, R15 ;  /* 0x000000ffff0c7224 */ /* 0x000fe400078e000f */
[----:B------:R-:W-:-:S07]  /*10d0*/  IMAD.MOV.U32 R10, RZ, RZ, R7 ;  /* 0x000000ffff0a7224 */ /* 0x000fce00078e0007 */
.L_x_19808:
[----:B------:R-:W-:Y:S05]  /*10e0*/  BSYNC B2 ;  /* 0x0000000000027941 */ /* 0x000fea0003800000 */
.L_x_19806:
[----:B------:R-:W-:Y:S01]  /*10f0*/  IADD3 R16, P0, R16, 0x400, RZ ;  /* 0x0000040010107810 */ /* 0x000fe20007f1e0ff */
[----:B------:R-:W-:Y:S01]  /*1100*/  VIADD R5, R5, 0x100 ;  /* 0x0000010005057836 */ /* 0x000fe20000000000 */
[----:B------:R-:W-:-:S03]  /*1110*/  IADD3 R0, R0, 0x100, RZ ;  /* 0x0000010000007810 */ /* 0x000fc60007ffe0ff */
[----:B------:R-:W-:Y:S01]  /*1120*/  IMAD.X R17, RZ, RZ, R17, P0 ;  /* 0x000000ffff117224 */ /* 0x000fe200000e0611 */
[----:B------:R-:W-:Y:S07]  /*1130*/  @P1 BRA `(.L_x_19809) ;  /* 0xfffffffc00001947 */ /* 0x000fee000383ffff */
.L_x_19796:
[----:B------:R-:W-:Y:S05]  /*1140*/  BSYNC B1 ;  /* 0x0000000000017941 */ /* 0x000fea0003800000 */
.L_x_19795:
[----:B------:R-:W0:Y:S01]  /*1150*/  S2R R0, SR_TID.X ;  /* 0x0000000000007919 */ /* 0x000e220000002100 */
[----:B------:R-:W1:Y:S01]  /*1160*/  LDC R15, c[0x0][0x238] ;  /* 0x00008e00ff0f7b82 */ /* 0x000e620000000800 */
[----:B0-----:R-:W-:-:S05]  /*1170*/  LOP3.LUT R0, RZ, R0, RZ, 0x33, !PT ;  /* 0x00000000ff007212 */ /* 0x001fca00078e33ff */
[----:B-1----:R-:W-:-:S05]  /*1180*/  IMAD.IADD R0, R0, 0x1, R15 ;  /* 0x0000000100007824 */ /* 0x002fca00078e020f */
[----:B------:R-:W-:-:S13]  /*1190*/  ISETP.GE.U32.AND P0, PT, R0, 0x300, PT ;  /* 0x000003000000780c */ /* 0x000fda0003f06070 */
[----:B------:R-:W-:Y:S05]  /*11a0*/  @!P0 BRA `(.L_x_19771) ;  /* 0x0000000c00588947 */ /* 0x000fea0003800000 */
[----:B------:R-:W0:Y:S08]  /*11b0*/  S2UR UR8, SR_CTAID.X ;  /* 0x00000000000879c3 */ /* 0x000e300000002500 */
[----:B------:R-:W1:Y:S01]  /*11c0*/  LDC.64 R6, c[0x0][0x210] ;  /* 0x00008400ff067b82 */ /* 0x000e620000000a00 */
[----:B0-----:R-:W-:-:S04]  /*11d0*/  IMAD R15, R15, UR8, R5 ;  /* 0x000000080f0f7c24 */ /* 0x001fc8000f8e0205 */
[C---:B------:R-:W-:Y:S02]  /*11e0*/  VIADD R0, R15.reuse, 0x300 ;  /* 0x000003000f007836 */ /* 0x040fe40000000000 */
[----:B-1----:R-:W-:-:S07]  /*11f0*/  IMAD.WIDE R6, R15, 0x4, R6 ;  /* 0x000000040f067825 */ /* 0x002fce00078e0206 */
.L_x_19846:
[----:B------:R-:W2:Y:S01]  /*1200*/  LDG.E R14, desc[UR4][R6.64] ;  /* 0x00000004060e7981 */ /* 0x000ea2000c1e1900 */
[----:B------:R-:W-:Y:S01]  /*1210*/  VIADD R4, R0, 0xfffffd00 ;  /* 0xfffffd0000047836 */ /* 0x000fe20000000000 */
[----:B------:R-:W-:Y:S01]  /*1220*/  BSSY B1, `(.L_x_19810) ;  /* 0x0000014000017945 */ /* 0x000fe20003800000 */
[CC--:B--2---:R-:W-:Y:S02]  /*1230*/  FSETP.GEU.FTZ.AND P0, PT, R3.reuse, R14.reuse, PT ;  /* 0x0000000e0300720b */ /* 0x0c4fe40003f1e000 */
        /* <DEDUP_REMOVED lines=14> */
.L_x_19811:
[----:B------:R-:W-:Y:S02]  /*1320*/  IMAD.MOV.U32 R14, RZ, RZ, R8 ;  /* 0x000000ffff0e7224 */ /* 0x000fe400078e0008 */
[----:B------:R-:W-:Y:S01]  /*1330*/  IMAD.MOV.U32 R4, RZ, RZ, R2 ;  /* 0x000000ffff047224 */ /* 0x000fe200078e0002 */
[----:B------:R-:W-:Y:S01]  /*1340*/  MOV R2, R3 ;  /* 0x0000000300027202 */ /* 0x000fe20000000f00 */
[----:B------:R-:W-:-:S07]  /*1350*/  IMAD.MOV.U32 R8, RZ, RZ, R9 ;  /* 0x000000ffff087224 */ /* 0x000fce00078e0009 */
.L_x_19812:
[----:B------:R-:W-:Y:S05]  /*1360*/  BSYNC B1 ;  /* 0x0000000000017941 */ /* 0x000fea0003800000 */
.L_x_19810:
        /* <DEDUP_REMOVED lines=9> */
.L_x_19814:
[----:B------:R-:W-:Y:S02]  /*1400*/  IMAD.MOV.U32 R3, RZ, RZ, R11 ;  /* 0x000000ffff037224 */ /* 0x000fe400078e000b */
[----:B------:R-:W-:Y:S02]  /*1410*/  IMAD.MOV.U32 R9, RZ, RZ, R13 ;  /* 0x000000ffff097224 */ /* 0x000fe400078e000d */
[----:B------:R-:W-:Y:S02]  /*1420*/  IMAD.MOV.U32 R13, RZ, RZ, R8 ;  /* 0x000000ffff0d7224 */ /* 0x000fe400078e0008 */
[----:B------:R-:W-:-:S07]  /*1430*/  IMAD.MOV.U32 R11, RZ, RZ, R2 ;  /* 0x000000ffff0b7224 */ /* 0x000fce00078e0002 */
.L_x_19815:
[----:B------:R-:W-:Y:S05]  /*1440*/  BSYNC B1 ;  /* 0x0000000000017941 */ /* 0x000fea0003800000 */
.L_x_19813:
        /* <DEDUP_REMOVED lines=9> */
.L_x_19817:
[----:B------:R-:W-:Y:S01]  /*14e0*/  IMAD.MOV.U32 R2, RZ, RZ, R10 ;  /* 0x000000ffff027224 */ /* 0x000fe200078e000a */
[----:B------:R-:W-:Y:S01]  /*14f0*/  MOV R8, R12 ;  /* 0x0000000c00087202 */ /* 0x000fe20000000f00 */
[----:B------:R-:W-:Y:S02]  /*1500*/  IMAD.MOV.U32 R12, RZ, RZ, R13 ;  /* 0x000000ffff0c7224 */ /* 0x000fe400078e000d */
[----:B------:R-:W-:-:S07]  /*1510*/  IMAD.MOV.U32 R10, RZ, RZ, R11 ;  /* 0x000000ffff0a7224 */ /* 0x000fce00078e000b */
.L_x_19818:
[----:B------:R-:W-:Y:S05]  /*1520*/  BSYNC B1 ;  /* 0x0000000000017941 */ /* 0x000fea0003800000 */
.L_x_19816:
        /* <DEDUP_REMOVED lines=18> */
.L_x_19820:
[----:B------:R-:W-:Y:S02]  /*1650*/  IMAD.MOV.U32 R11, RZ, RZ, R3 ;  /* 0x000000ffff0b7224 */ /* 0x000fe400078e0003 */
[----:B------:R-:W-:Y:S01]  /*1660*/  IMAD.MOV.U32 R13, RZ, RZ, R9 ;  /* 0x000000ffff0d7224 */ /* 0x000fe200078e0009 */
[----:B------:R-:W-:Y:S01]  /*1670*/  MOV R9, R14 ;  /* 0x0000000e00097202 */ /* 0x000fe20000000f00 */
[----:B------:R-:W-:-:S07]  /*1680*/  IMAD.MOV.U32 R3, RZ, RZ, R4 ;  /* 0x000000ffff037224 */ /* 0x000fce00078e0004 */
.L_x_19821:
[----:B------:R-:W-:Y:S05]  /*1690*/  BSYNC B1 ;  /* 0x0000000000017941 */ /* 0x000fea0003800000 */
.L_x_19819:
        /* <DEDUP_REMOVED lines=9> */
.L_x_19823:
[----:B------:R-:W-:Y:S02]  /*1730*/  IMAD.MOV.U32 R4, RZ, RZ, R2 ;  /* 0x000000ffff047224 */ /* 0x000fe400078e0002 */
[----:B------:R-:W-:Y:S02]  /*1740*/  IMAD.MOV.U32 R14, RZ, RZ, R8 ;  /* 0x000000ffff0e7224 */ /* 0x000fe400078e0008 */
[----:B------:R-:W-:Y:S02]  /*1750*/  IMAD.MOV.U32 R2, RZ, RZ, R3 ;  /* 0x000000ffff027224 */ /* 0x000fe400078e0003 */
[----:B------:R-:W-:-:S07]  /*1760*/  IMAD.MOV.U32 R8, RZ, RZ, R9 ;  /* 0x000000ffff087224 */ /* 0x000fce00078e0009 */
.L_x_19824:
[----:B------:R-:W-:Y:S05]  /*1770*/  BSYNC B1 ;  /* 0x0000000000017941 */ /* 0x000fea0003800000 */
.L_x_19822:
        /* <DEDUP_REMOVED lines=9> */
.L_x_19826:
[----:B------:R-:W-:Y:S02]  /*1810*/  IMAD.MOV.U32 R3, RZ, RZ, R10 ;  /* 0x000000ffff037224 */ /* 0x000fe400078e000a */
[----:B------:R-:W-:Y:S01]  /*1820*/  IMAD.MOV.U32 R9, RZ, RZ, R12 ;  /* 0x000000ffff097224 */ /* 0x000fe200078e000c */
[----:B------:R-:W-:Y:S01]  /*1830*/  MOV R12, R8 ;  /* 0x00000008000c7202 */ /* 0x000fe20000000f00 */
[----:B------:R-:W-:-:S07]  /*1840*/  IMAD.MOV.U32 R10, RZ, RZ, R2 ;  /* 0x000000ffff0a7224 */ /* 0x000fce00078e0002 */
.L_x_19827:
[----:B------:R-:W-:Y:S05]  /*1850*/  BSYNC B1 ;  /* 0x0000000000017941 */ /* 0x000fea0003800000 */
.L_x_19825:
        /* <DEDUP_REMOVED lines=18> */
.L_x_19829:
[----:B------:R-:W-:Y:S02]  /*1980*/  IMAD.MOV.U32 R2, RZ, RZ, R4 ;  /* 0x000000ffff027224 */ /* 0x000fe400078e0004 */
[----:B------:R-:W-:Y:S02]  /*1990*/  IMAD.MOV.U32 R15, RZ, RZ, R14 ;  /* 0x000000ffff0f7224 */ /* 0x000fe400078e000e */
[----:B------:R-:W-:Y:S02]  /*19a0*/  IMAD.MOV.U32 R4, RZ, RZ, R11 ;  /* 0x000000ffff047224 */ /* 0x000fe400078e000b */
[----:B------:R-:W-:-:S07]  /*19b0*/  IMAD.MOV.U32 R14, RZ, RZ, R13 ;  /* 0x000000ffff0e7224 */ /* 0x000fce00078e000d */
.L_x_19830:
[----:B------:R-:W-:Y:S05]  /*19c0*/  BSYNC B1 ;  /* 0x0000000000017941 */ /* 0x000fea0003800000 */
.L_x_19828:
        /* <DEDUP_REMOVED lines=9> */
.L_x_19832:
[----:B------:R-:W-:Y:S02]  /*1a60*/  IMAD.MOV.U32 R11, RZ, RZ, R3 ;  /* 0x000000ffff0b7224 */ /* 0x000fe400078e0003 */
[----:B------:R-:W-:Y:S02]  /*1a70*/  IMAD.MOV.U32 R16, RZ, RZ, R9 ;  /* 0x000000ffff107224 */ /* 0x000fe400078e0009 */
[----:B------:R-:W-:Y:S02]  /*1a80*/  IMAD.MOV.U32 R3, RZ, RZ, R4 ;  /* 0x000000ffff037224 */ /* 0x000fe400078e0004 */
[----:B------:R-:W-:-:S07]  /*1a90*/  IMAD.MOV.U32 R9, RZ, RZ, R14 ;  /* 0x000000ffff097224 */ /* 0x000fce00078e000e */
.L_x_19833:
[----:B------:R-:W-:Y:S05]  /*1aa0*/  BSYNC B1 ;  /* 0x0000000000017941 */ /* 0x000fea0003800000 */
.L_x_19831:
        /* <DEDUP_REMOVED lines=9> */
.L_x_19835:
[----:B------:R-:W-:Y:S01]  /*1b40*/  IMAD.MOV.U32 R4, RZ, RZ, R10 ;  /* 0x000000ffff047224 */ /* 0x000fe200078e000a */
[----:B------:R-:W-:Y:S01]  /*1b50*/  MOV R10, R3 ;  /* 0x00000003000a7202 */ /* 0x000fe20000000f00 */
[----:B------:R-:W-:Y:S02]  /*1b60*/  IMAD.MOV.U32 R17, RZ, RZ, R12 ;  /* 0x000000ffff117224 */ /* 0x000fe400078e000c */
[----:B------:R-:W-:-:S07]  /*1b70*/  IMAD.MOV.U32 R12, RZ, RZ, R9 ;  /* 0x000000ffff0c7224 */ /* 0x000fce00078e0009 */
.L_x_19836:
[----:B------:R-:W-:Y:S05]  /*1b80*/  BSYNC B1 ;  /* 0x0000000000017941 */ /* 0x000fea0003800000 */
.L_x_19834:
[----:B------:R-:W2:Y:S01]  /*1b90*/  LDG.E R3, desc[UR4][R6.64+0xc00] ;  /* 0x000c000406037981 */ /* 0x000ea2000c1e1900 */
        /* <DEDUP_REMOVED lines=16> */
.L_x_19838:
[----:B------:R-:W-:Y:S02]  /*1ca0*/  IMAD.MOV.U32 R3, RZ, RZ, R11 ;  /* 0x000000ffff037224 */ /* 0x000fe400078e000b */
[----:B------:R-:W-:Y:S02]  /*1cb0*/  IMAD.MOV.U32 R9, RZ, RZ, R16 ;  /* 0x000000ffff097224 */ /* 0x000fe400078e0010 */
[----:B------:R-:W-:Y:S02]  /*1cc0*/  IMAD.MOV.U32 R11, RZ, RZ, R2 ;  /* 0x000000ffff0b7224 */ /* 0x000fe400078e0002 */
[----:B------:R-:W-:-:S07]  /*1cd0*/  IMAD.MOV.U32 R16, RZ, RZ, R15 ;  /* 0x000000ffff107224 */ /* 0x000fce00078e000f */
.L_x_19839:
[----:B------:R-:W-:Y:S05]  /*1ce0*/  BSYNC B1 ;  /* 0x0000000000017941 */ /* 0x000fea0003800000 */
.L_x_19837:
        /* <DEDUP_REMOVED lines=9> */
.L_x_19841:
[----:B------:R-:W-:Y:S01]  /*1d80*/  MOV R2, R4 ;  /* 0x0000000400027202 */ /* 0x000fe20000000f00 */
[----:B------:R-:W-:Y:S02]  /*1d90*/  IMAD.MOV.U32 R8, RZ, RZ, R17 ;  /* 0x000000ffff087224 */ /* 0x000fe400078e0011 */
[----:B------:R-:W-:Y:S02]  /*1da0*/  IMAD.MOV.U32 R4, RZ, RZ, R11 ;  /* 0x000000ffff047224 */ /* 0x000fe400078e000b */
[----:B------:R-:W-:-:S07]  /*1db0*/  IMAD.MOV.U32 R17, RZ, RZ, R16 ;  /* 0x000000ffff117224 */ /* 0x000fce00078e0010 */
.L_x_19842:
[----:B------:R-:W-:Y:S05]  /*1dc0*/  BSYNC B1 ;  /* 0x0000000000017941 */ /* 0x000fea0003800000 */
.L_x_19840:
        /* <DEDUP_REMOVED lines=9> */
.L_x_19844:
[----:B------:R-:W-:Y:S02]  /*1e60*/  IMAD.MOV.U32 R13, RZ, RZ, R12 ;  /* 0x000000ffff0d7224 */ /* 0x000fe400078e000c */
[----:B------:R-:W-:Y:S02]  /*1e70*/  IMAD.MOV.U32 R11, RZ, RZ, R10 ;  /* 0x000000ffff0b7224 */ /* 0x000fe400078e000a */
[----:B------:R-:W-:Y:S02]  /*1e80*/  IMAD.MOV.U32 R12, RZ, RZ, R17 ;  /* 0x000000ffff0c7224 */ /* 0x000fe400078e0011 */
[----:B------:R-:W-:-:S07]  /*1e90*/  IMAD.MOV.U32 R10, RZ, RZ, R4 ;  /* 0x000000ffff0a7224 */ /* 0x000fce00078e0004 */
.L_x_19845:
[----:B------:R-:W-:Y:S05]  /*1ea0*/  BSYNC B1 ;  /* 0x0000000000017941 */ /* 0x000fea0003800000 */
.L_x_19843:
[----:B------:R-:W-:Y:S01]  /*1eb0*/  VIADD R5, R5, 0x400 ;  /* 0x0000040005057836 */ /* 0x000fe20000000000 */
[----:B------:R-:W-:Y:S02]  /*1ec0*/  IADD3 R6, P1, R6, 0x1000, RZ ;  /* 0x0000100006067810 */ /* 0x000fe40007f3e0ff */
[----:B------:R-:W-:Y:S02]  /*1ed0*/  IADD3 R0, R0, 0x400, RZ ;  /* 0x0000040000007810 */ /* 0x000fe40007ffe0ff */
[----:B------:R-:W-:Y:S01]  /*1ee0*/  ISETP.GE.AND P0, PT, R5, UR10, PT ;  /* 0x0000000a05007c0c */ /* 0x000fe2000bf06270 */
[----:B------:R-:W-:-:S12]  /*1ef0*/  IMAD.X R7, RZ, RZ, R7, P1 ;  /* 0x000000ffff077224 */ /* 0x000fd800008e0607 */
[----:B------:R-:W-:Y:S05]  /*1f00*/  @!P0 BRA `(.L_x_19846) ;  /* 0xfffffff000bc8947 */ /* 0x000fea000383ffff */
.L_x_19771:
[----:B------:R-:W-:Y:S05]  /*1f10*/  BSYNC B0 ;  /* 0x0000000000007941 */ /* 0x000fea0003800000 */
.L_x_19770:
        /* <DEDUP_REMOVED lines=10> */
[----:B------:R0:W0:Y:S10]  /*1fc0*/  SHFL.DOWN PT, R4, R3, 0x1, 0x1f ;  /* 0x08201f0003047f89 */ /* 0x00003400000e0000 */
[----:B--234-:R-:W-:Y:S05]  /*1fd0*/  @P0 BRA `(.L_x_19848) ;  /* 0x0000000c00080947 */ /* 0x01cfea0003800000 */
[CC--:B-1----:R-:W-:Y:S01]  /*1fe0*/  FSETP.GEU.FTZ.AND P0, PT, R3.reuse, R14.reuse, PT ;  /* 0x0000000e0300720b */ /* 0x0c2fe20003f1e000 */
        /* <DEDUP_REMOVED lines=15> */
.L_x_19850:
[----:B------:R-:W-:Y:S02]  /*20e0*/  IMAD.MOV.U32 R6, RZ, RZ, R9 ;  /* 0x000000ffff067224 */ /* 0x000fe400078e0009 */
[----:B------:R-:W-:Y:S02]  /*20f0*/  IMAD.MOV.U32 R14, RZ, RZ, R3 ;  /* 0x000000ffff0e7224 */ /* 0x000fe400078e0003 */
[----:B------:R-:W-:Y:S02]  /*2100*/  IMAD.MOV.U32 R3, RZ, RZ, R2 ;  /* 0x000000ffff037224 */ /* 0x000fe400078e0002 */
[----:B------:R-:W-:-:S07]  /*2110*/  IMAD.MOV.U32 R9, RZ, RZ, R8 ;  /* 0x000000ffff097224 */ /* 0x000fce00078e0008 */
.L_x_19851:
[----:B------:R-:W-:Y:S05]  /*2120*/  BSYNC B1 ;  /* 0x0000000000017941 */ /* 0x000fea0003800000 */
.L_x_19849:
        /* <DEDUP_REMOVED lines=9> */
.L_x_19853:
[----:B------:R-:W-:Y:S02]  /*21c0*/  IMAD.MOV.U32 R5, RZ, RZ, R6 ;  /* 0x000000ffff057224 */ /* 0x000fe400078e0006 */
[----:B------:R-:W-:Y:S02]  /*21d0*/  IMAD.MOV.U32 R7, RZ, RZ, R14 ;  /* 0x000000ffff077224 */ /* 0x000fe400078e000e */
[----:B------:R-:W-:Y:S02]  /*21e0*/  IMAD.MOV.U32 R14, RZ, RZ, R11 ;  /* 0x000000ffff0e7224 */ /* 0x000fe400078e000b */
[----:B------:R-:W-:-:S07]  /*21f0*/  IMAD.MOV.U32 R6, RZ, RZ, R13 ;  /* 0x000000ffff067224 */ /* 0x000fce00078e000d */
.L_x_19854:
[----:B------:R-:W-:Y:S05]  /*2200*/  BSYNC B1 ;  /* 0x0000000000017941 */ /* 0x000fea0003800000 */
.L_x_19852:
        /* <DEDUP_REMOVED lines=9> */
.L_x_19856:
[----:B------:R-:W-:Y:S02]  /*22a0*/  IMAD.MOV.U32 R2, RZ, RZ, R5 ;  /* 0x000000ffff027224 */ /* 0x000fe400078e0005 */
[----:B------:R-:W-:Y:S02]  /*22b0*/  IMAD.MOV.U32 R8, RZ, RZ, R7 ;  /* 0x000000ffff087224 */ /* 0x000fe400078e0007 */
[----:B------:R-:W-:Y:S02]  /*22c0*/  IMAD.MOV.U32 R5, RZ, RZ, R12 ;  /* 0x000000ffff057224 */ /* 0x000fe400078e000c */
[----:B------:R-:W-:-:S07]  /*22d0*/  IMAD.MOV.U32 R7, RZ, RZ, R10 ;  /* 0x000000ffff077224 */ /* 0x000fce00078e000a */
.L_x_19857:
[----:B------:R-:W-:Y:S05]  /*22e0*/  BSYNC B1 ;  /* 0x0000000000017941 */ /* 0x000fea0003800000 */
.L_x_19855:
        /* <DEDUP_REMOVED lines=16> */
.L_x_19859:
[----:B------:R-:W-:Y:S02]  /*23f0*/  IMAD.MOV.U32 R10, RZ, RZ, R9 ;  /* 0x000000ffff0a7224 */ /* 0x000fe400078e0009 */
[----:B------:R-:W-:Y:S02]  /*2400*/  IMAD.MOV.U32 R12, RZ, RZ, R3 ;  /* 0x000000ffff0c7224 */ /* 0x000fe400078e0003 */
[----:B------:R-:W-:Y:S02]  /*2410*/  IMAD.MOV.U32 R3, RZ, RZ, R14 ;  /* 0x000000ffff037224 */ /* 0x000fe400078e000e */
[----:B------:R-:W-:-:S07]  /*2420*/  IMAD.MOV.U32 R9, RZ, RZ, R6 ;  /* 0x000000ffff097224 */ /* 0x000fce00078e0006 */
.L_x_19860:
[----:B------:R-:W-:Y:S05]  /*2430*/  BSYNC B1 ;  /* 0x0000000000017941 */ /* 0x000fea0003800000 */
.L_x_19858:
        /* <DEDUP_REMOVED lines=9> */
.L_x_19862:
[----:B------:R-:W-:Y:S01]  /*24d0*/  IMAD.MOV.U32 R11, RZ, RZ, R10 ;  /* 0x000000ffff0b7224 */ /* 0x000fe200078e000a */
[----:B------:R-:W-:Y:S01]  /*24e0*/  MOV R13, R12 ;  /* 0x0000000c000d7202 */ /* 0x000fe20000000f00 */
[----:B------:R-:W-:Y:S02]  /*24f0*/  IMAD.MOV.U32 R10, RZ, RZ, R5 ;  /* 0x000000ffff0a7224 */ /* 0x000fe400078e0005 */
[----:B------:R-:W-:-:S07]  /*2500*/  IMAD.MOV.U32 R12, RZ, RZ, R7 ;  /* 0x000000ffff0c7224 */ /* 0x000fce00078e0007 */
.L_x_19863:
[----:B------:R-:W-:Y:S05]  /*2510*/  BSYNC B1 ;  /* 0x0000000000017941 */ /* 0x000fea0003800000 */
.L_x_19861:
        /* <DEDUP_REMOVED lines=9> */
.L_x_19865:
[----:B------:R-:W-:Y:S02]  /*25b0*/  IMAD.MOV.U32 R5, RZ, RZ, R11 ;  /* 0x000000ffff057224 */ /* 0x000fe400078e000b */
[----:B------:R-:W-:Y:S02]  /*25c0*/  IMAD.MOV.U32 R6, RZ, RZ, R13 ;  /* 0x000000ffff067224 */ /* 0x000fe400078e000d */
[----:B------:R-:W-:Y:S02]  /*25d0*/  IMAD.MOV.U32 R11, RZ, RZ, R2 ;  /* 0x000000ffff0b7224 */ /* 0x000fe400078e0002 */
[----:B------:R-:W-:-:S07]  /*25e0*/  IMAD.MOV.U32 R13, RZ, RZ, R8 ;  /* 0x000000ffff0d7224 */ /* 0x000fce00078e0008 */
.L_x_19866:
[----:B------:R-:W-:Y:S05]  /*25f0*/  BSYNC B1 ;  /* 0x0000000000017941 */ /* 0x000fea0003800000 */
.L_x_19864:
        /* <DEDUP_REMOVED lines=16> */
.L_x_19868:
[----:B------:R-:W-:Y:S02]  /*2700*/  IMAD.MOV.U32 R14, RZ, RZ, R9 ;  /* 0x000000ffff0e7224 */ /* 0x000fe400078e0009 */
[----:B------:R-:W-:Y:S02]  /*2710*/  IMAD.MOV.U32 R16, RZ, RZ, R3 ;  /* 0x000000ffff107224 */ /* 0x000fe400078e0003 */
[----:B------:R-:W-:Y:S02]  /*2720*/  IMAD.MOV.U32 R3, RZ, RZ, R12 ;  /* 0x000000ffff037224 */ /* 0x000fe400078e000c */
[----:B------:R-:W-:-:S07]  /*2730*/  IMAD.MOV.U32 R9, RZ, RZ, R10 ;  /* 0x000000ffff097224 */ /* 0x000fce00078e000a */
.L_x_19869:
[----:B------:R-:W-:Y:S05]  /*2740*/  BSYNC B1 ;  /* 0x0000000000017941 */ /* 0x000fea0003800000 */
.L_x_19867:
        /* <DEDUP_REMOVED lines=9> */
.L_x_19871:
[----:B------:R-:W-:Y:S02]  /*27e0*/  IMAD.MOV.U32 R7, RZ, RZ, R14 ;  /* 0x000000ffff077224 */ /* 0x000fe400078e000e */
[----:B------:R-:W-:Y:S01]  /*27f0*/  IMAD.MOV.U32 R17, RZ, RZ, R16 ;  /* 0x000000ffff117224 */ /* 0x000fe200078e0010 */
[----:B------:R-:W-:Y:S01]  /*2800*/  MOV R16, R13 ;  /* 0x0000000d00107202 */ /* 0x000fe20000000f00 */
[----:B------:R-:W-:-:S07]  /*2810*/  IMAD.MOV.U32 R14, RZ, RZ, R11 ;  /* 0x000000ffff0e7224 */ /* 0x000fce00078e000b */
.L_x_19872:
[----:B------:R-:W-:Y:S05]  /*2820*/  BSYNC B1 ;  /* 0x0000000000017941 */ /* 0x000fea0003800000 */
.L_x_19870:
        /* <DEDUP_REMOVED lines=9> */
.L_x_19874:
[----:B------:R-:W-:Y:S02]  /*28c0*/  IMAD.MOV.U32 R18, RZ, RZ, R7 ;  /* 0x000000ffff127224 */ /* 0x000fe400078e0007 */
[----:B------:R-:W-:Y:S02]  /*28d0*/  IMAD.MOV.U32 R20, RZ, RZ, R17 ;  /* 0x000000ffff147224 */ /* 0x000fe400078e0011 */
[----:B------:R-:W-:Y:S02]  /*28e0*/  IMAD.MOV.U32 R7, RZ, RZ, R5 ;  /* 0x000000ffff077224 */ /* 0x000fe400078e0005 */
[----:B------:R-:W-:-:S07]  /*28f0*/  IMAD.MOV.U32 R17, RZ, RZ, R6 ;  /* 0x000000ffff117224 */ /* 0x000fce00078e0006 */
.L_x_19875:
[----:B------:R-:W-:Y:S05]  /*2900*/  BSYNC B1 ;  /* 0x0000000000017941 */ /* 0x000fea0003800000 */
.L_x_19873:
        /* <DEDUP_REMOVED lines=16> */
.L_x_19877:
[----:B------:R-:W-:Y:S01]  /*2a10*/  MOV R2, R3 ;  /* 0x0000000300027202 */ /* 0x000fe20000000f00 */
[----:B------:R-:W-:Y:S02]  /*2a20*/  IMAD.MOV.U32 R8, RZ, RZ, R9 ;  /* 0x000000ffff087224 */ /* 0x000fe400078e0009 */
[----:B------:R-:W-:Y:S02]  /*2a30*/  IMAD.MOV.U32 R3, RZ, RZ, R16 ;  /* 0x000000ffff037224 */ /* 0x000fe400078e0010 */
[----:B------:R-:W-:-:S07]  /*2a40*/  IMAD.MOV.U32 R9, RZ, RZ, R14 ;  /* 0x000000ffff097224 */ /* 0x000fce00078e000e */
.L_x_19878:
[----:B------:R-:W-:Y:S05]  /*2a50*/  BSYNC B1 ;  /* 0x0000000000017941 */ /* 0x000fea0003800000 */
.L_x_19876:
        /* <DEDUP_REMOVED lines=9> */
.L_x_19880:
[----:B------:R-:W-:Y:S02]  /*2af0*/  IMAD.MOV.U32 R13, RZ, RZ, R8 ;  /* 0x000000ffff0d7224 */ /* 0x000fe400078e0008 */
[----:B------:R-:W-:Y:S02]  /*2b00*/  IMAD.MOV.U32 R11, RZ, RZ, R2 ;  /* 0x000000ffff0b7224 */ /* 0x000fe400078e0002 */
[----:B------:R-:W-:Y:S02]  /*2b10*/  IMAD.MOV.U32 R2, RZ, RZ, R17 ;  /* 0x000000ffff027224 */ /* 0x000fe400078e0011 */
[----:B------:R-:W-:-:S07]  /*2b20*/  IMAD.MOV.U32 R8, RZ, RZ, R7 ;  /* 0x000000ffff087224 */ /* 0x000fce00078e0007 */
.L_x_19881:
[----:B------:R-:W-:Y:S05]  /*2b30*/  BSYNC B1 ;  /* 0x0000000000017941 */ /* 0x000fea0003800000 */
.L_x_19879:
        /* <DEDUP_REMOVED lines=8> */
.L_x_19882:
[----:B------:R-:W-:Y:S02]  /*2bc0*/  IMAD.MOV.U32 R12, RZ, RZ, R13 ;  /* 0x000000ffff0c7224 */ /* 0x000fe400078e000d */
[----:B------:R-:W-:Y:S02]  /*2bd0*/  IMAD.MOV.U32 R10, RZ, RZ, R11 ;  /* 0x000000ffff0a7224 */ /* 0x000fe400078e000b */
[----:B------:R-:W-:Y:S02]  /*2be0*/  IMAD.MOV.U32 R13, RZ, RZ, R18 ;  /* 0x000000ffff0d7224 */ /* 0x000fe400078e0012 */
[----:B------:R-:W-:-:S07]  /*2bf0*/  IMAD.MOV.U32 R11, RZ, RZ, R20 ;  /* 0x000000ffff0b7224 */ /* 0x000fce00078e0014 */
.L_x_19848:
[----:B------:R-:W-:Y:S05]  /*2c00*/  BSYNC B0 ;  /* 0x0000000000007941 */ /* 0x000fea0003800000 */
.L_x_19847:
[----:B------:R-:W-:Y:S01]  /*2c10*/  ISETP.GT.AND P0, PT, R15, 0x1d, PT ;  /* 0x0000001d0f00780c */ /* 0x000fe20003f04270 */
[----:B------:R2:W3:Y:S01]  /*2c20*/  SHFL.DOWN PT, R6, R12, 0x2, 0x1f ;  /* 0x08401f000c067f89 */ /* 0x0004e200000e0000 */
[----:B------:R-:W-:Y:S03]  /*2c30*/  BSSY B0, `(.L_x_19883) ;  /* 0x00000cb000007945 */ /* 0x000fe60003800000 */
[----:B------:R2:W4:Y:S04]  /*2c40*/  SHFL.DOWN PT, R16, R13, 0x2, 0x1f ;  /* 0x08401f000d107f89 */ /* 0x00052800000e0000 */
[----:B------:R2:W2:Y:S04]  /*2c50*/  SHFL.DOWN PT, R18, R8, 0x2, 0x1f ;  /* 0x08401f0008127f89 */ /* 0x0004a800000e0000 */
[----:B-1----:R1:W1:Y:S04]  /*2c60*/  SHFL.DOWN PT, R0, R9, 0x2, 0x1f ;  /* 0x08401f0009007f89 */ /* 0x00226800000e0000 */
[----:B------:R0:W1:Y:S04]  /*2c70*/  SHFL.DOWN PT, R14, R10, 0x2, 0x1f ;  /* 0x08401f000a0e7f89 */ /* 0x00006800000e0000 */
[----:B------:R0:W1:Y:S04]  /*2c80*/  SHFL.DOWN PT, R20, R11, 0x2, 0x1f ;  /* 0x08401f000b147f89 */ /* 0x00006800000e0000 */
[----:B------:R1:W1:Y:S04]  /*2c90*/  SHFL.DOWN PT, R22, R2, 0x2, 0x1f ;  /* 0x08401f0002167f89 */ /* 0x00026800000e0000 */
[----:B0-----:R0:W0:Y:S01]  /*2ca0*/  SHFL.DOWN PT, R4, R3, 0x2, 0x1f ;  /* 0x08401f0003047f89 */ /* 0x00102200000e0000 */
[----:B---34-:R-:W-:Y:S05]  /*2cb0*/  @P0 BRA `(.L_x_19884) ;  /* 0x0000000c00080947 */ /* 0x018fea0003800000 */
        /* <DEDUP_REMOVED lines=16> */
.L_x_19886:
[----:B------:R-:W-:Y:S02]  /*2dc0*/  IMAD.MOV.U32 R6, RZ, RZ, R9 ;  /* 0x000000ffff067224 */ /* 0x000fe400078e0009 */
[----:B------:R-:W-:Y:S01]  /*2dd0*/  IMAD.MOV.U32 R14, RZ, RZ, R3 ;  /* 0x000000ffff0e7224 */ /* 0x000fe200078e0003 */
[----:B------:R-:W-:Y:S01]  /*2de0*/  MOV R3, R2 ;  /* 0x0000000200037202 */ /* 0x000fe20000000f00 */
[----:B------:R-:W-:-:S07]  /*2df0*/  IMAD.MOV.U32 R9, RZ, RZ, R8 ;  /* 0x000000ffff097224 */ /* 0x000fce00078e0008 */
.L_x_19887:
[----:B------:R-:W-:Y:S05]  /*2e00*/  BSYNC B1 ;  /* 0x0000000000017941 */ /* 0x000fea0003800000 */
.L_x_19885:
        /* <DEDUP_REMOVED lines=9> */
.L_x_19889:
[----:B------:R-:W-:Y:S02]  /*2ea0*/  IMAD.MOV.U32 R5, RZ, RZ, R6 ;  /* 0x000000ffff057224 */ /* 0x000fe400078e0006 */
[----:B------:R-:W-:Y:S02]  /*2eb0*/  IMAD.MOV.U32 R7, RZ, RZ, R14 ;  /* 0x000000ffff077224 */ /* 0x000fe400078e000e */
[----:B------:R-:W-:Y:S02]  /*2ec0*/  IMAD.MOV.U32 R14, RZ, RZ, R11 ;  /* 0x000000ffff0e7224 */ /* 0x000fe400078e000b */
[----:B------:R-:W-:-:S07]  /*2ed0*/  IMAD.MOV.U32 R6, RZ, RZ, R13 ;  /* 0x000000ffff067224 */ /* 0x000fce00078e000d */
.L_x_19890:
[----:B------:R-:W-:Y:S05]  /*2ee0*/  BSYNC B1 ;  /* 0x0000000000017941 */ /* 0x000fea0003800000 */
.L_x_19888:
[----:B------:R-:W-:Y:S01]  /*2ef0*/  FSETP.GT.FTZ.AND P0, PT, R7, R10, PT ;  /* 0x0000000a0700720b */ /* 0x000fe20003f14000 */
[----:B------:R-:W-:Y:S03]  /*2f00*/  BSSY B1, `(.L_x_19891) ;  /* 0x000000c000017945 */ /* 0x000fe60003800000 */
[----:B------:R-:W-:-:S13]  /*2f10*/  ISETP.EQ.OR P0, PT, R12, -0x1, P0 ;  /* 0xffffffff0c00780c */ /* 0x000fda0000702670 */
[----:B------:R-:W-:Y:S05]  /*2f20*/  @P0 BRA `(.L_x_19892) ;  /* 0x0000000000140947 */ /* 0x000fea0003800000 */
[----:B------:R-:W-:Y:S01]  /*2f30*/  FSETP.NEU.FTZ.AND P0, PT, R7, R10, PT ;  /* 0x0000000a0700720b */ /* 0x000fe20003f1d000 */
[----:B------:R-:W-:Y:S02]  /*2f40*/  IMAD.MOV.U32 R2, RZ, RZ, R12 ;  /* 0x000000ffff027224 */ /* 0x000fe400078e000c */
[----:B--2---:R-:W-:Y:S01]  /*2f50*/  IMAD.MOV.U32 R8, RZ, RZ, R10 ;  /* 0x000000ffff087224 */ /* 0x004fe200078e000a */
[----:B------:R-:W-:-:S13]  /*2f60*/  ISETP.GE.OR P0, PT, R5, R12, P0 ;  /* 0x0000000c0500720c */ /* 0x000fda0000706670 */
[----:B------:R-:W-:Y:S05]  /*2f70*/  @P0 BRA `(.L_x_19893) ;  /* 0x0000000000100947 */ /* 0x000fea0003800000 */
.L_x_19892:
[----:B------:R-:W-:Y:S01]  /*2f80*/  IMAD.MOV.U32 R2, RZ, RZ, R5 ;  /* 0x000000ffff027224 */ /* 0x000fe200078e0005 */
[----:B--2---:R-:W-:Y:S01]  /*2f90*/  MOV R8, R7 ;  /* 0x0000000700087202 */ /* 0x004fe20000000f00 */
[----:B------:R-:W-:Y:S02]  /*2fa0*/  IMAD.MOV.U32 R5, RZ, RZ, R12 ;  /* 0x000000ffff057224 */ /* 0x000fe400078e000c */
[----:B------:R-:W-:-:S07]  /*2fb0*/  IMAD.MOV.U32 R7, RZ, RZ, R10 ;  /* 0x000000ffff077224 */ /* 0x000fce00078e000a */
.L_x_19893:
[----:B------:R-:W-:Y:S05]  /*2fc0*/  BSYNC B1 ;  /* 0x0000000000017941 */ /* 0x000fea0003800000 */
.L_x_19891:
        /* <DEDUP_REMOVED lines=16> */
.L_x_19895:
[----:B------:R-:W-:Y:S02]  /*30d0*/  IMAD.MOV.U32 R10, RZ, RZ, R9 ;  /* 0x000000ffff0a7224 */ /* 0x000fe400078e0009 */
[----:B------:R-:W-:Y:S02]  /*30e0*/  IMAD.MOV.U32 R12, RZ, RZ, R3 ;  /* 0x000000ffff0c7224 */ /* 0x000fe400078e0003 */
[----:B------:R-:W-:Y:S02]  /*30f0*/  IMAD.MOV.U32 R3, RZ, RZ, R14 ;  /* 0x000000ffff037224 */ /* 0x000fe400078e000e */
[----:B------:R-:W-:-:S07]  /*3100*/  IMAD.MOV.U32 R9, RZ, RZ, R6 ;  /* 0x000000ffff097224 */ /* 0x000fce00078e0006 */
.L_x_19896:
[----:B------:R-:W-:Y:S05]  /*3110*/  BSYNC B1 ;  /* 0x0000000000017941 */ /* 0x000fea0003800000 */
.L_x_19894:
        /* <DEDUP_REMOVED lines=9> */
.L_x_19898:
[----:B------:R-:W-:Y:S02]  /*31b0*/  IMAD.MOV.U32 R11, RZ, RZ, R10 ;  /* 0x000000ffff0b7224 */ /* 0x000fe400078e000a */
[----:B------:R-:W-:Y:S02]  /*31c0*/  IMAD.MOV.U32 R13, RZ, RZ, R12 ;  /* 0x000000ffff0d7224 */ /* 0x000fe400078e000c */
[----:B------:R-:W-:Y:S02]  /*31d0*/  IMAD.MOV.U32 R10, RZ, RZ, R5 ;  /* 0x000000ffff0a7224 */ /* 0x000fe400078e0005 */
[----:B------:R-:W-:-:S07]  /*31e0*/  IMAD.MOV.U32 R12, RZ, RZ, R7 ;  /* 0x000000ffff0c7224 */ /* 0x000fce00078e0007 */
.L_x_19899:
[----:B------:R-:W-:Y:S05]  /*31f0*/  BSYNC B1 ;  /* 0x0000000000017941 */ /* 0x000fea0003800000 */
.L_x_19897:
        /* <DEDUP_REMOVED lines=9> */
.L_x_19901:
[----:B------:R-:W-:Y:S02]  /*3290*/  IMAD.MOV.U32 R5, RZ, RZ, R11 ;  /* 0x000000ffff057224 */ /* 0x000fe400078e000b */
[----:B------:R-:W-:Y:S01]  /*32a0*/  IMAD.MOV.U32 R6, RZ, RZ, R13 ;  /* 0x000000ffff067224 */ /* 0x000fe200078e000d */
[----:B------:R-:W-:Y:S01]  /*32b0*/  MOV R13, R8 ;  /* 0x00000008000d7202 */ /* 0x000fe20000000f00 */
[----:B------:R-:W-:-:S07]  /*32c0*/  IMAD.MOV.U32 R11, RZ, RZ, R2 ;  /* 0x000000ffff0b7224 */ /* 0x000fce00078e0002 */
.L_x_19902:
[----:B------:R-:W-:Y:S05]  /*32d0*/  BSYNC B1 ;  /* 0x0000000000017941 */ /* 0x000fea0003800000 */
.L_x_19900:
        /* <DEDUP_REMOVED lines=16> */
.L_x_19904:
[----:B------:R-:W-:Y:S02]  /*33e0*/  IMAD.MOV.U32 R14, RZ, RZ, R9 ;  /* 0x000000ffff0e7224 */ /* 0x000fe400078e0009 */
[----:B------:R-:W-:Y:S02]  /*33f0*/  IMAD.MOV.U32 R16, RZ, RZ, R3 ;  /* 0x000000ffff107224 */ /* 0x000fe400078e0003 */
[----:B------:R-:W-:Y:S02]  /*3400*/  IMAD.MOV.U32 R3, RZ, RZ, R12 ;  /* 0x000000ffff037224 */ /* 0x000fe400078e000c */
[----:B------:R-:W-:-:S07]  /*3410*/  IMAD.MOV.U32 R9, RZ, RZ, R10 ;  /* 0x000000ffff097224 */ /* 0x000fce00078e000a */
.L_x_19905:
[----:B------:R-:W-:Y:S05]  /*3420*/  BSYNC B1 ;  /* 0x0000000000017941 */ /* 0x000fea0003800000 */
.L_x_19903:
        /* <DEDUP_REMOVED lines=9> */
.L_x_19907:
[----:B------:R-:W-:Y:S01]  /*34c0*/  MOV R7, R14 ;  /* 0x0000000e00077202 */ /* 0x000fe20000000f00 */
[----:B------:R-:W-:Y:S02]  /*34d0*/  IMAD.MOV.U32 R17, RZ, RZ, R16 ;  /* 0x000000ffff117224 */ /* 0x000fe400078e0010 */
[----:B------:R-:W-:Y:S02]  /*34e0*/  IMAD.MOV.U32 R14, RZ, RZ, R11 ;  /* 0x000000ffff0e7224 */ /* 0x000fe400078e000b */
[----:B------:R-:W-:-:S07]  /*34f0*/  IMAD.MOV.U32 R16, RZ, RZ, R13 ;  /* 0x000000ffff107224 */ /* 0x000fce00078e000d */
.L_x_19908:
[----:B------:R-:W-:Y:S05]  /*3500*/  BSYNC B1 ;  /* 0x0000000000017941 */ /* 0x000fea0003800000 */
.L_x_19906:
        /* <DEDUP_REMOVED lines=9> */
.L_x_19910:
[----:B------:R-:W-:Y:S02]  /*35a0*/  IMAD.MOV.U32 R18, RZ, RZ, R7 ;  /* 0x000000ffff127224 */ /* 0x000fe400078e0007 */
[----:B------:R-:W-:Y:S02]  /*35b0*/  IMAD.MOV.U32 R20, RZ, RZ, R17 ;  /* 0x000000ffff147224 */ /* 0x000fe400078e0011 */
[----:B------:R-:W-:Y:S02]  /*35c0*/  IMAD.MOV.U32 R7, RZ, RZ, R5 ;  /* 0x000000ffff077224 */ /* 0x000fe400078e0005 */
[----:B------:R-:W-:-:S07]  /*35d0*/  IMAD.MOV.U32 R17, RZ, RZ, R6 ;  /* 0x000000ffff117224 */ /* 0x000fce00078e0006 */
.L_x_19911:
[----:B------:R-:W-:Y:S05]  /*35e0*/  BSYNC B1 ;  /* 0x0000000000017941 */ /* 0x000fea0003800000 */
.L_x_19909:
        /* <DEDUP_REMOVED lines=16> */
.L_x_19913:
[----:B------:R-:W-:Y:S02]  /*36f0*/  IMAD.MOV.U32 R2, RZ, RZ, R3 ;  /* 0x000000ffff027224 */ /* 0x000fe400078e0003 */
[----:B------:R-:W-:Y:S02]  /*3700*/  IMAD.MOV.U32 R8, RZ, RZ, R9 ;  /* 0x000000ffff087224 */ /* 0x000fe400078e0009 */
[----:B------:R-:W-:Y:S02]  /*3710*/  IMAD.MOV.U32 R3, RZ, RZ, R16 ;  /* 0x000000ffff037224 */ /* 0x000fe400078e0010 */
[----:B------:R-:W-:-:S07]  /*3720*/  IMAD.MOV.U32 R9, RZ, RZ, R14 ;  /* 0x000000ffff097224 */ /* 0x000fce00078e000e */
.L_x_19914:
[----:B------:R-:W-:Y:S05]  /*3730*/  BSYNC B1 ;  /* 0x0000000000017941 */ /* 0x000fea0003800000 */
.L_x_19912:
        /* <DEDUP_REMOVED lines=9> */
.L_x_19916:
[----:B------:R-:W-:Y:S02]  /*37d0*/  IMAD.MOV.U32 R13, RZ, RZ, R8 ;  /* 0x000000ffff0d7224 */ /* 0x000fe400078e0008 */
[----:B------:R-:W-:Y:S01]  /*37e0*/  IMAD.MOV.U32 R11, RZ, RZ, R2 ;  /* 0x000000ffff0b7224 */ /* 0x000fe200078e0002 */
[----:B------:R-:W-:Y:S01]  /*37f0*/  MOV R2, R17 ;  /* 0x0000001100027202 */ /* 0x000fe20000000f00 */
[----:B------:R-:W-:-:S07]  /*3800*/  IMAD.MOV.U32 R8, RZ, RZ, R7 ;  /* 0x000000ffff087224 */ /* 0x000fce00078e0007 */
.L_x_19917:
[----:B------:R-:W-:Y:S05]  /*3810*/  BSYNC B1 ;  /* 0x0000000000017941 */ /* 0x000fea0003800000 */
.L_x_19915:
        /* <DEDUP_REMOVED lines=8> */
.L_x_19918:
[----:B------:R-:W-:Y:S02]  /*38a0*/  IMAD.MOV.U32 R12, RZ, RZ, R13 ;  /* 0x000000ffff0c7224 */ /* 0x000fe400078e000d */
[----:B------:R-:W-:Y:S02]  /*38b0*/  IMAD.MOV.U32 R10, RZ, RZ, R11 ;  /* 0x000000ffff0a7224 */ /* 0x000fe400078e000b */
[----:B------:R-:W-:Y:S02]  /*38c0*/  IMAD.MOV.U32 R13, RZ, RZ, R18 ;  /* 0x000000ffff0d7224 */ /* 0x000fe400078e0012 */
[----:B------:R-:W-:-:S07]  /*38d0*/  IMAD.MOV.U32 R11, RZ, RZ, R20 ;  /* 0x000000ffff0b7224 */ /* 0x000fce00078e0014 */
.L_x_19884:
[----:B------:R-:W-:Y:S05]  /*38e0*/  BSYNC B0 ;  /* 0x0000000000007941 */ /* 0x000fea0003800000 */
.L_x_19883:
[----:B------:R-:W-:Y:S01]  /*38f0*/  ISETP.GT.AND P0, PT, R15, 0x1b, PT ;  /* 0x0000001b0f00780c */ /* 0x000fe20003f04270 */
[----:B------:R3:W4:Y:S01]  /*3900*/  SHFL.DOWN PT, R6, R12, 0x4, 0x1f ;  /* 0x08801f000c067f89 */ /* 0x00072200000e0000 */
[----:B------:R-:W-:Y:S03]  /*3910*/  BSSY B0, `(.L_x_19919) ;  /* 0x00000cb000007945 */ /* 0x000fe60003800000 */
[----:B------:R3:W0:Y:S04]  /*3920*/  SHFL.DOWN PT, R16, R13, 0x4, 0x1f ;  /* 0x08801f000d107f89 */ /* 0x00062800000e0000 */
[----:B--2---:R3:W2:Y:S04]  /*3930*/  SHFL.DOWN PT, R18, R8, 0x4, 0x1f ;  /* 0x08801f0008127f89 */ /* 0x0046a800000e0000 */
[----:B-1----:R3:W1:Y:S04]  /*3940*/  SHFL.DOWN PT, R0, R9, 0x4, 0x1f ;  /* 0x08801f0009007f89 */ /* 0x00266800000e0000 */
[----:B------:R3:W1:Y:S04]  /*3950*/  SHFL.DOWN PT, R14, R10, 0x4, 0x1f ;  /* 0x08801f000a0e7f89 */ /* 0x00066800000e0000 */
[----:B------:R3:W1:Y:S04]  /*3960*/  SHFL.DOWN PT, R20, R11, 0x4, 0x1f ;  /* 0x08801f000b147f89 */ /* 0x00066800000e0000 */
[----:B------:R3:W1:Y:S04]  /*3970*/  SHFL.DOWN PT, R22, R2, 0x4, 0x1f ;  /* 0x08801f0002167f89 */ /* 0x00066800000e0000 */
[----:B0-----:R3:W0:Y:S01]  /*3980*/  SHFL.DOWN PT, R4, R3, 0x4, 0x1f ;  /* 0x08801f0003047f89 */ /* 0x00162200000e0000 */
[----:B----4-:R-:W-:Y:S05]  /*3990*/  @P0 BRA `(.L_x_19920) ;  /* 0x0000000c00080947 */ /* 0x010fea0003800000 */
[CC--:B-1----:R-:W-:Y:S01]  /*39a0*/  FSETP.GEU.FTZ.AND P0, PT, R3.reuse, R14.reuse, PT ;  /* 0x0000000e0300720b */ /* 0x0c2fe20003f1e000 */
        /* <DEDUP_REMOVED lines=15> */
.L_x_19922:
[----:B------:R-:W-:Y:S02]  /*3aa0*/  IMAD.MOV.U32 R6, RZ, RZ, R9 ;  /* 0x000000ffff067224 */ /* 0x000fe400078e0009 */
[----:B------:R-:W-:Y:S02]  /*3ab0*/  IMAD.MOV.U32 R14, RZ, RZ, R3 ;  /* 0x000000ffff0e7224 */ /* 0x000fe400078e0003 */
[----:B------:R-:W-:Y:S02]  /*3ac0*/  IMAD.MOV.U32 R3, RZ, RZ, R2 ;  /* 0x000000ffff037224 */ /* 0x000fe400078e0002 */
[----:B------:R-:W-:-:S07]  /*3ad0*/  IMAD.MOV.U32 R9, RZ, RZ, R8 ;  /* 0x000000ffff097224 */ /* 0x000fce00078e0008 */
.L_x_19923:
[----:B------:R-:W-:Y:S05]  /*3ae0*/  BSYNC B1 ;  /* 0x0000000000017941 */ /* 0x000fea0003800000 */
.L_x_19921:
        /* <DEDUP_REMOVED lines=9> */
.L_x_19925:
[----:B------:R-:W-:Y:S02]  /*3b80*/  IMAD.MOV.U32 R5, RZ, RZ, R6 ;  /* 0x000000ffff057224 */ /* 0x000fe400078e0006 */
[----:B------:R-:W-:Y:S02]  /*3b90*/  IMAD.MOV.U32 R7, RZ, RZ, R14 ;  /* 0x000000ffff077224 */ /* 0x000fe400078e000e */
[----:B------:R-:W-:Y:S02]  /*3ba0*/  IMAD.MOV.U32 R14, RZ, RZ, R11 ;  /* 0x000000ffff0e7224 */ /* 0x000fe400078e000b */
[----:B------:R-:W-:-:S07]  /*3bb0*/  IMAD.MOV.U32 R6, RZ, RZ, R13 ;  /* 0x000000ffff067224 */ /* 0x000fce00078e000d */
.L_x_19926:
[----:B------:R-:W-:Y:S05]  /*3bc0*/  BSYNC B1 ;  /* 0x0000000000017941 */ /* 0x000fea0003800000 */
.L_x_19924:
        /* <DEDUP_REMOVED lines=9> */
.L_x_19928:
[----:B------:R-:W-:Y:S02]  /*3c60*/  IMAD.MOV.U32 R2, RZ, RZ, R5 ;  /* 0x000000ffff027224 */ /* 0x000fe400078e0005 */
[----:B------:R-:W-:Y:S02]  /*3c70*/  IMAD.MOV.U32 R8, RZ, RZ, R7 ;  /* 0x000000ffff087224 */ /* 0x000fe400078e0007 */
[----:B------:R-:W-:Y:S02]  /*3c80*/  IMAD.MOV.U32 R5, RZ, RZ, R12 ;  /* 0x000000ffff057224 */ /* 0x000fe400078e000c */
[----:B------:R-:W-:-:S07]  /*3c90*/  IMAD.MOV.U32 R7, RZ, RZ, R10 ;  /* 0x000000ffff077224 */ /* 0x000fce00078e000a */
.L_x_19929:
[----:B------:R-:W-:Y:S05]  /*3ca0*/  BSYNC B1 ;  /* 0x0000000000017941 */ /* 0x000fea0003800000 */
.L_x_19927:
        /* <DEDUP_REMOVED lines=16> */
.L_x_19931:
[----:B------:R-:W-:Y:S01]  /*3db0*/  IMAD.MOV.U32 R10, RZ, RZ, R9 ;  /* 0x000000ffff0a7224 */ /* 0x000fe200078e0009 */
[----:B------:R-:W-:Y:S01]  /*3dc0*/  MOV R12, R3 ;  /* 0x00000003000c7202 */ /* 0x000fe20000000f00 */
[----:B------:R-:W-:Y:S02]  /*3dd0*/  IMAD.MOV.U32 R3, RZ, RZ, R14 ;  /* 0x000000ffff037224 */ /* 0x000fe400078e000e */
[----:B------:R-:W-:-:S07]  /*3de0*/  IMAD.MOV.U32 R9, RZ, RZ, R6 ;  /* 0x000000ffff097224 */ /* 0x000fce00078e0006 */
.L_x_19932:
[----:B------:R-:W-:Y:S05]  /*3df0*/  BSYNC B1 ;  /* 0x0000000000017941 */ /* 0x000fea0003800000 */
.L_x_19930:
        /* <DEDUP_REMOVED lines=9> */
.L_x_19934:
[----:B------:R-:W-:Y:S02]  /*3e90*/  IMAD.MOV.U32 R11, RZ, RZ, R10 ;  /* 0x000000ffff0b7224 */ /* 0x000fe400078e000a */
[----:B------:R-:W-:Y:S02]  /*3ea0*/  IMAD.MOV.U32 R13, RZ, RZ, R12 ;  /* 0x000000ffff0d7224 */ /* 0x000fe400078e000c */
[----:B------:R-:W-:Y:S02]  /*3eb0*/  IMAD.MOV.U32 R10, RZ, RZ, R5 ;  /* 0x000000ffff0a7224 */ /* 0x000fe400078e0005 */
[----:B------:R-:W-:-:S07]  /*3ec0*/  IMAD.MOV.U32 R12, RZ, RZ, R7 ;  /* 0x000000ffff0c7224 */ /* 0x000fce00078e0007 */
.L_x_19935:
[----:B------:R-:W-:Y:S05]  /*3ed0*/  BSYNC B1 ;  /* 0x0000000000017941 */ /* 0x000fea0003800000 */
.L_x_19933:
        /* <DEDUP_REMOVED lines=9> */
.L_x_19937:
[----:B------:R-:W-:Y:S01]  /*3f70*/  MOV R5, R11 ;  /* 0x0000000b00057202 */ /* 0x000fe20000000f00 */
[----:B------:R-:W-:Y:S02]  /*3f80*/  IMAD.MOV.U32 R6, RZ, RZ, R13 ;  /* 0x000000ffff067224 */ /* 0x000fe400078e000d */
[----:B------:R-:W-:Y:S02]  /*3f90*/  IMAD.MOV.U32 R11, RZ, RZ, R2 ;  /* 0x000000ffff0b7224 */ /* 0x000fe400078e0002 */
[----:B------:R-:W-:-:S07]  /*3fa0*/  IMAD.MOV.U32 R13, RZ, RZ, R8 ;  /* 0x000000ffff0d7224 */ /* 0x000fce00078e0008 */
.L_x_19938:
[----:B------:R-:W-:Y:S05]  /*3fb0*/  BSYNC B1 ;  /* 0x0000000000017941 */ /* 0x000fea0003800000 */
.L_x_19936:
[CC--:B------:R-:W-:Y:S01]  /*3fc0*/  FSETP.GEU.FTZ.AND P0, PT, R3.reuse, R22.reuse, PT ;  /* 0x000000160300720b */ /* 0x0c0fe20003f1e000 */
[----:B------:R-:W-:Y:S01]  /*3fd0*/  BSSY B1, `(.L_x_19939) ;  /* 0x0000013000017945 */ /* 0x000fe20003800000 */
        /* <DEDUP_REMOVED lines=14> */
.L_x_19940:
[----:B------:R-:W-:Y:S01]  /*40c0*/  IMAD.MOV.U32 R14, RZ, RZ, R9 ;  /* 0x000000ffff0e7224 */ /* 0x000fe200078e0009 */
[----:B------:R-:W-:Y:S01]  /*40d0*/  MOV R9, R10 ;  /* 0x0000000a00097202 */ /* 0x000fe20000000f00 */
[----:B------:R-:W-:Y:S02]  /*40e0*/  IMAD.MOV.U32 R16, RZ, RZ, R3 ;  /* 0x000000ffff107224 */ /* 0x000fe400078e0003 */
[----:B------:R-:W-:-:S07]  /*40f0*/  IMAD.MOV.U32 R3, RZ, RZ, R12 ;  /* 0x000000ffff037224 */ /* 0x000fce00078e000c */
.L_x_19941:
[----:B------:R-:W-:Y:S05]  /*4100*/  BSYNC B1 ;  /* 0x0000000000017941 */ /* 0x000fea0003800000 */
.L_x_19939:
        /* <DEDUP_REMOVED lines=9> */
.L_x_19943:
[----:B------:R-:W-:Y:S02]  /*41a0*/  IMAD.MOV.U32 R7, RZ, RZ, R14 ;  /* 0x000000ffff077224 */ /* 0x000fe400078e000e */
[----:B------:R-:W-:Y:S02]  /*41b0*/  IMAD.MOV.U32 R17, RZ, RZ, R16 ;  /* 0x000000ffff117224 */ /* 0x000fe400078e0010 */
[----:B------:R-:W-:Y:S02]  /*41c0*/  IMAD.MOV.U32 R14, RZ, RZ, R11 ;  /* 0x000000ffff0e7224 */ /* 0x000fe400078e000b */
[----:B------:R-:W-:-:S07]  /*41d0*/  IMAD.MOV.U32 R16, RZ, RZ, R13 ;  /* 0x000000ffff107224 */ /* 0x000fce00078e000d */
.L_x_19944:
[----:B------:R-:W-:Y:S05]  /*41e0*/  BSYNC B1 ;  /* 0x0000000000017941 */ /* 0x000fea0003800000 */
.L_x_19942:
        /* <DEDUP_REMOVED lines=9> */
.L_x_19946:
[----:B------:R-:W-:Y:S01]  /*4280*/  IMAD.MOV.U32 R18, RZ, RZ, R7 ;  /* 0x000000ffff127224 */ /* 0x000fe200078e0007 */
[----:B------:R-:W-:Y:S01]  /*4290*/  MOV R7, R5 ;  /* 0x0000000500077202 */ /* 0x000fe20000000f00 */
[----:B------:R-:W-:Y:S02]  /*42a0*/  IMAD.MOV.U32 R20, RZ, RZ, R17 ;  /* 0x000000ffff147224 */ /* 0x000fe400078e0011 */
[----:B------:R-:W-:-:S07]  /*42b0*/  IMAD.MOV.U32 R17, RZ, RZ, R6 ;  /* 0x000000ffff117224 */ /* 0x000fce00078e0006 */
.L_x_19947:
[----:B------:R-:W-:Y:S05]  /*42c0*/  BSYNC B1 ;  /* 0x0000000000017941 */ /* 0x000fea0003800000 */
.L_x_19945:
        /* <DEDUP_REMOVED lines=16> */
.L_x_19949:
[----:B------:R-:W-:Y:S02]  /*43d0*/  IMAD.MOV.U32 R2, RZ, RZ, R3 ;  /* 0x000000ffff027224 */ /* 0x000fe400078e0003 */
[----:B------:R-:W-:Y:S02]  /*43e0*/  IMAD.MOV.U32 R8, RZ, RZ, R9 ;  /* 0x000000ffff087224 */ /* 0x000fe400078e0009 */
[----:B------:R-:W-:Y:S02]  /*43f0*/  IMAD.MOV.U32 R3, RZ, RZ, R16 ;  /* 0x000000ffff037224 */ /* 0x000fe400078e0010 */
[----:B------:R-:W-:-:S07]  /*4400*/  IMAD.MOV.U32 R9, RZ, RZ, R14 ;  /* 0x000000ffff097224 */ /* 0x000fce00078e000e */
.L_x_19950:
[----:B------:R-:W-:Y:S05]  /*4410*/  BSYNC B1 ;  /* 0x0000000000017941 */ /* 0x000fea0003800000 */
.L_x_19948:
        /* <DEDUP_REMOVED lines=9> */
.L_x_19952:
[----:B------:R-:W-:Y:S02]  /*44b0*/  IMAD.MOV.U32 R13, RZ, RZ, R8 ;  /* 0x000000ffff0d7224 */ /* 0x000fe400078e0008 */
[----:B------:R-:W-:Y:S02]  /*44c0*/  IMAD.MOV.U32 R11, RZ, RZ, R2 ;  /* 0x000000ffff0b7224 */ /* 0x000fe400078e0002 */
[----:B------:R-:W-:Y:S02]  /*44d0*/  IMAD.MOV.U32 R2, RZ, RZ, R17 ;  /* 0x000000ffff027224 */ /* 0x000fe400078e0011 */
[----:B------:R-:W-:-:S07]  /*44e0*/  IMAD.MOV.U32 R8, RZ, RZ, R7 ;  /* 0x000000ffff087224 */ /* 0x000fce00078e0007 */
.L_x_19953:
[----:B------:R-:W-:Y:S05]  /*44f0*/  BSYNC B1 ;  /* 0x0000000000017941 */ /* 0x000fea0003800000 */
.L_x_19951:
        /* <DEDUP_REMOVED lines=8> */
.L_x_19954:
[----:B------:R-:W-:Y:S02]  /*4580*/  IMAD.MOV.U32 R12, RZ, RZ, R13 ;  /* 0x000000ffff0c7224 */ /* 0x000fe400078e000d */
[----:B------:R-:W-:Y:S02]  /*4590*/  IMAD.MOV.U32 R10, RZ, RZ, R11 ;  /* 0x000000ffff0a7224 */ /* 0x000fe400078e000b */
[----:B------:R-:W-:Y:S02]  /*45a0*/  IMAD.MOV.U32 R13, RZ, RZ, R18 ;  /* 0x000000ffff0d7224 */ /* 0x000fe400078e0012 */
[----:B------:R-:W-:-:S07]  /*45b0*/  IMAD.MOV.U32 R11, RZ, RZ, R20 ;  /* 0x000000ffff0b7224 */ /* 0x000fce00078e0014 */
.L_x_19920:
[----:B------:R-:W-:Y:S05]  /*45c0*/  BSYNC B0 ;  /* 0x0000000000007941 */ /* 0x000fea0003800000 */
.L_x_19919:
[----:B------:R-:W-:Y:S01]  /*45d0*/  ISETP.GT.AND P0, PT, R15, 0x17, PT ;  /* 0x000000170f00780c */ /* 0x000fe20003f04270 */
[----:B------:R4:W0:Y:S01]  /*45e0*/  SHFL.DOWN PT, R6, R12, 0x8, 0x1f ;  /* 0x09001f000c067f89 */ /* 0x00082200000e0000 */
        /* <DEDUP_REMOVED lines=8> */
[----:B------:R-:W-:Y:S05]  /*4670*/  @P0 BRA `(.L_x_19956) ;  /* 0x0000000c00080947 */ /* 0x000fea0003800000 */
[CC--:B-1----:R-:W-:Y:S01]  /*4680*/  FSETP.GEU.FTZ.AND P0, PT, R3.reuse, R14.reuse, PT ;  /* 0x0000000e0300720b */ /* 0x0c2fe20003f1e000 */
[----:B------:R-:W-:Y:S01]  /*4690*/  BSSY B1, `(.L_x_19957) ;  /* 0x0000013000017945 */ /* 0x000fe20003800000 */
[----:B------:R-:W-:Y:S02]  /*46a0*/  FSETP.NEU.FTZ.AND P1, PT, R3, R14, PT ;  /* 0x0000000e0300720b */ /* 0x000fe40003f3d000 */
[C---:B------:R-:W-:Y:S02]  /*46b0*/  ISETP.EQ.OR P0, PT, R9.reuse, -0x1, !P0 ;  /* 0xffffffff0900780c */ /* 0x040fe40004702670 */
[----:B------:R-:W-:-:S04]  /*46c0*/  ISETP.LE.OR P1, PT, R9, R6, P1 ;  /* 0x000000060900720c */ /* 0x000fc80000f23670 */
[----:B------:R-:W-:-:S13]  /*46d0*/  PLOP3.LUT P0, PT, P0, P1, PT, 0x8, 0x0 ;  /* 0x000000000000781c */ /* 0x000fda0000702170 */
[----:B---34-:R-:W-:Y:S01]  /*46e0*/  @!P0 MOV R3, R14 ;  /* 0x0000000e00038202 */ /* 0x018fe20000000f00 */
        /* <DEDUP_REMOVED lines=9> */
.L_x_19958:
[----:B------:R-:W-:Y:S02]  /*4780*/  IMAD.MOV.U32 R6, RZ, RZ, R9 ;  /* 0x000000ffff067224 */ /* 0x000fe400078e0009 */
[----:B------:R-:W-:Y:S02]  /*4790*/  IMAD.MOV.U32 R14, RZ, RZ, R3 ;  /* 0x000000ffff0e7224 */ /* 0x000fe400078e0003 */
[----:B------:R-:W-:Y:S02]  /*47a0*/  IMAD.MOV.U32 R3, RZ, RZ, R2 ;  /* 0x000000ffff037224 */ /* 0x000fe400078e0002 */
[----:B------:R-:W-:-:S07]  /*47b0*/  IMAD.MOV.U32 R9, RZ, RZ, R8 ;  /* 0x000000ffff097224 */ /* 0x000fce00078e0008 */
.L_x_19959:
[----:B------:R-:W-:Y:S05]  /*47c0*/  BSYNC B1 ;  /* 0x0000000000017941 */ /* 0x000fea0003800000 */
.L_x_19957:
        /* <DEDUP_REMOVED lines=9> */
.L_x_19961:
[----:B------:R-:W-:Y:S01]  /*4860*/  IMAD.MOV.U32 R5, RZ, RZ, R6 ;  /* 0x000000ffff057224 */ /* 0x000fe200078e0006 */
[----:B------:R-:W-:Y:S01]  /*4870*/  MOV R7, R14 ;  /* 0x0000000e00077202 */ /* 0x000fe20000000f00 */
[----:B------:R-:W-:Y:S02]  /*4880*/  IMAD.MOV.U32 R14, RZ, RZ, R11 ;  /* 0x000000ffff0e7224 */ /* 0x000fe400078e000b */
[----:B------:R-:W-:-:S07]  /*4890*/  IMAD.MOV.U32 R6, RZ, RZ, R13 ;  /* 0x000000ffff067224 */ /* 0x000fce00078e000d */
.L_x_19962:
[----:B------:R-:W-:Y:S05]  /*48a0*/  BSYNC B1 ;  /* 0x0000000000017941 */ /* 0x000fea0003800000 */
.L_x_19960:
        /* <DEDUP_REMOVED lines=9> */
.L_x_19964:
[----:B------:R-:W-:Y:S02]  /*4940*/  IMAD.MOV.U32 R2, RZ, RZ, R5 ;  /* 0x000000ffff027224 */ /* 0x000fe400078e0005 */
[----:B------:R-:W-:Y:S02]  /*4950*/  IMAD.MOV.U32 R8, RZ, RZ, R7 ;  /* 0x000000ffff087224 */ /* 0x000fe400078e0007 */
[----:B------:R-:W-:Y:S02]  /*4960*/  IMAD.MOV.U32 R5, RZ, RZ, R12 ;  /* 0x000000ffff057224 */ /* 0x000fe400078e000c */
[----:B------:R-:W-:-:S07]  /*4970*/  IMAD.MOV.U32 R7, RZ, RZ, R10 ;  /* 0x000000ffff077224 */ /* 0x000fce00078e000a */
.L_x_19965:
[----:B------:R-:W-:Y:S05]  /*4980*/  BSYNC B1 ;  /* 0x0000000000017941 */ /* 0x000fea0003800000 */
.L_x_19963:
        /* <DEDUP_REMOVED lines=16> */
.L_x_19967:
[----:B------:R-:W-:Y:S02]  /*4a90*/  IMAD.MOV.U32 R10, RZ, RZ, R9 ;  /* 0x000000ffff0a7224 */ /* 0x000fe400078e0009 */
[----:B------:R-:W-:Y:S02]  /*4aa0*/  IMAD.MOV.U32 R12, RZ, RZ, R3 ;  /* 0x000000ffff0c7224 */ /* 0x000fe400078e0003 */
[----:B------:R-:W-:Y:S02]  /*4ab0*/  IMAD.MOV.U32 R3, RZ, RZ, R14 ;  /* 0x000000ffff037224 */ /* 0x000fe400078e000e */
[----:B------:R-:W-:-:S07]  /*4ac0*/  IMAD.MOV.U32 R9, RZ, RZ, R6 ;  /* 0x000000ffff097224 */ /* 0x000fce00078e0006 */
.L_x_19968:
[----:B------:R-:W-:Y:S05]  /*4ad0*/  BSYNC B1 ;  /* 0x0000000000017941 */ /* 0x000fea0003800000 */
.L_x_19966:
        /* <DEDUP_REMOVED lines=9> */
.L_x_19970:
[----:B------:R-:W-:Y:S02]  /*4b70*/  IMAD.MOV.U32 R11, RZ, RZ, R10 ;  /* 0x000000ffff0b7224 */ /* 0x000fe400078e000a */
[----:B------:R-:W-:Y:S01]  /*4b80*/  IMAD.MOV.U32 R13, RZ, RZ, R12 ;  /* 0x000000ffff0d7224 */ /* 0x000fe200078e000c */
[----:B------:R-:W-:Y:S01]  /*4b90*/  MOV R12, R7 ;  /* 0x00000007000c7202 */ /* 0x000fe20000000f00 */
[----:B------:R-:W-:-:S07]  /*4ba0*/  IMAD.MOV.U32 R10, RZ, RZ, R5 ;  /* 0x000000ffff0a7224 */ /* 0x000fce00078e0005 */
.L_x_19971:
[----:B------:R-:W-:Y:S05]  /*4bb0*/  BSYNC B1 ;  /* 0x0000000000017941 */ /* 0x000fea0003800000 */
.L_x_19969:
        /* <DEDUP_REMOVED lines=9> */
.L_x_19973:
[----:B------:R-:W-:Y:S02]  /*4c50*/  IMAD.MOV.U32 R5, RZ, RZ, R11 ;  /* 0x000000ffff057224 */ /* 0x000fe400078e000b */
[----:B------:R-:W-:Y:S02]  /*4c60*/  IMAD.MOV.U32 R6, RZ, RZ, R13 ;  /* 0x000000ffff067224 */ /* 0x000fe400078e000d */
[----:B------:R-:W-:Y:S02]  /*4c70*/  IMAD.MOV.U32 R11, RZ, RZ, R2 ;  /* 0x000000ffff0b7224 */ /* 0x000fe400078e0002 */
[----:B------:R-:W-:-:S07]  /*4c80*/  IMAD.MOV.U32 R13, RZ, RZ, R8 ;  /* 0x000000ffff0d7224 */ /* 0x000fce00078e0008 */
.L_x_19974:
[----:B------:R-:W-:Y:S05]  /*4c90*/  BSYNC B1 ;  /* 0x0000000000017941 */ /* 0x000fea0003800000 */
.L_x_19972:
        /* <DEDUP_REMOVED lines=16> */
.L_x_19976:
[----:B------:R-:W-:Y:S01]  /*4da0*/  MOV R14, R9 ;  /* 0x00000009000e7202 */ /* 0x000fe20000000f00 */
[----:B------:R-:W-:Y:S02]  /*4db0*/  IMAD.MOV.U32 R16, RZ, RZ, R3 ;  /* 0x000000ffff107224 */ /* 0x000fe400078e0003 */
[----:B------:R-:W-:Y:S02]  /*4dc0*/  IMAD.MOV.U32 R3, RZ, RZ, R12 ;  /* 0x000000ffff037224 */ /* 0x000fe400078e000c */
[----:B------:R-:W-:-:S07]  /*4dd0*/  IMAD.MOV.U32 R9, RZ, RZ, R10 ;  /* 0x000000ffff097224 */ /* 0x000fce00078e000a */
.L_x_19977:
[----:B------:R-:W-:Y:S05]  /*4de0*/  BSYNC B1 ;  /* 0x0000000000017941 */ /* 0x000fea0003800000 */
.L_x_19975:
        /* <DEDUP_REMOVED lines=9> */
.L_x_19979:
[----:B------:R-:W-:Y:S02]  /*4e80*/  IMAD.MOV.U32 R7, RZ, RZ, R14 ;  /* 0x000000ffff077224 */ /* 0x000fe400078e000e */
[----:B------:R-:W-:Y:S02]  /*4e90*/  IMAD.MOV.U32 R17, RZ, RZ, R16 ;  /* 0x000000ffff117224 */ /* 0x000fe400078e0010 */
[----:B------:R-:W-:Y:S02]  /*4ea0*/  IMAD.MOV.U32 R14, RZ, RZ, R11 ;  /* 0x000000ffff0e7224 */ /* 0x000fe400078e000b */
[----:B------:R-:W-:-:S07]  /*4eb0*/  IMAD.MOV.U32 R16, RZ, RZ, R13 ;  /* 0x000000ffff107224 */ /* 0x000fce00078e000d */
.L_x_19980:
[----:B------:R-:W-:Y:S05]  /*4ec0*/  BSYNC B1 ;  /* 0x0000000000017941 */ /* 0x000fea0003800000 */
.L_x_19978:
        /* <DEDUP_REMOVED lines=9> */
.L_x_19982:
[----:B------:R-:W-:Y:S02]  /*4f60*/  IMAD.MOV.U32 R18, RZ, RZ, R7 ;  /* 0x000000ffff127224 */ /* 0x000fe400078e0007 */
[----:B------:R-:W-:Y:S02]  /*4f70*/  IMAD.MOV.U32 R20, RZ, RZ, R17 ;  /* 0x000000ffff147224 */ /* 0x000fe400078e0011 */
[----:B------:R-:W-:Y:S02]  /*4f80*/  IMAD.MOV.U32 R7, RZ, RZ, R5 ;  /* 0x000000ffff077224 */ /* 0x000fe400078e0005 */
[----:B------:R-:W-:-:S07]  /*4f90*/  IMAD.MOV.U32 R17, RZ, RZ, R6 ;  /* 0x000000ffff117224 */ /* 0x000fce00078e0006 */
.L_x_19983:
[----:B------:R-:W-:Y:S05]  /*4fa0*/  BSYNC B1 ;  /* 0x0000000000017941 */ /* 0x000fea0003800000 */
.L_x_19981:
        /* <DEDUP_REMOVED lines=16> */
.L_x_19985:
[----:B------:R-:W-:Y:S01]  /*50b0*/  IMAD.MOV.U32 R2, RZ, RZ, R3 ;  /* 0x000000ffff027224 */ /* 0x000fe200078e0003 */
[----:B------:R-:W-:Y:S01]  /*50c0*/  MOV R3, R16 ;  /* 0x0000001000037202 */ /* 0x000fe20000000f00 */
[----:B------:R-:W-:Y:S02]  /*50d0*/  IMAD.MOV.U32 R8, RZ, RZ, R9 ;  /* 0x000000ffff087224 */ /* 0x000fe400078e0009 */
[----:B------:R-:W-:-:S07]  /*50e0*/  IMAD.MOV.U32 R9, RZ, RZ, R14 ;  /* 0x000000ffff097224 */ /* 0x000fce00078e000e */
.L_x_19986:
[----:B------:R-:W-:Y:S05]  /*50f0*/  BSYNC B1 ;  /* 0x0000000000017941 */ /* 0x000fea0003800000 */
.L_x_19984:
        /* <DEDUP_REMOVED lines=9> */
.L_x_19988:
[----:B------:R-:W-:Y:S02]  /*5190*/  IMAD.MOV.U32 R13, RZ, RZ, R8 ;  /* 0x000000ffff0d7224 */ /* 0x000fe400078e0008 */
[----:B------:R-:W-:Y:S02]  /*51a0*/  IMAD.MOV.U32 R11, RZ, RZ, R2 ;  /* 0x000000ffff0b7224 */ /* 0x000fe400078e0002 */
[----:B------:R-:W-:Y:S02]  /*51b0*/  IMAD.MOV.U32 R2, RZ, RZ, R17 ;  /* 0x000000ffff027224 */ /* 0x000fe400078e0011 */
[----:B------:R-:W-:-:S07]  /*51c0*/  IMAD.MOV.U32 R8, RZ, RZ, R7 ;  /* 0x000000ffff087224 */ /* 0x000fce00078e0007 */
.L_x_19989:
[----:B------:R-:W-:Y:S05]  /*51d0*/  BSYNC B1 ;  /* 0x0000000000017941 */ /* 0x000fea0003800000 */
.L_x_19987:
        /* <DEDUP_REMOVED lines=8> */
.L_x_19990:
[----:B------:R-:W-:Y:S01]  /*5260*/  IMAD.MOV.U32 R12, RZ, RZ, R13 ;  /* 0x000000ffff0c7224 */ /* 0x000fe200078e000d */
[----:B------:R-:W-:Y:S01]  /*5270*/  MOV R10, R11 ;  /* 0x0000000b000a7202 */ /* 0x000fe20000000f00 */
[----:B------:R-:W-:Y:S02]  /*5280*/  IMAD.MOV.U32 R13, RZ, RZ, R18 ;  /* 0x000000ffff0d7224 */ /* 0x000fe400078e0012 */
[----:B------:R-:W-:-:S07]  /*5290*/  IMAD.MOV.U32 R11, RZ, RZ, R20 ;  /* 0x000000ffff0b7224 */ /* 0x000fce00078e0014 */
.L_x_19956:
[----:B------:R-:W-:Y:S05]  /*52a0*/  BSYNC B0 ;  /* 0x0000000000007941 */ /* 0x000fea0003800000 */
.L_x_19955:
        /* <DEDUP_REMOVED lines=17> */
[----:B0--34-:R-:W-:Y:S02]  /*53c0*/  @!P0 IMAD.MOV.U32 R3, RZ, RZ, R14 ;  /* 0x000000ffff038224 */ /* 0x019fe400078e000e */
        /* <DEDUP_REMOVED lines=9> */
.L_x_19994:
[----:B------:R-:W-:Y:S02]  /*5460*/  IMAD.MOV.U32 R6, RZ, RZ, R9 ;  /* 0x000000ffff067224 */ /* 0x000fe400078e0009 */
[----:B------:R-:W-:Y:S02]  /*5470*/  IMAD.MOV.U32 R14, RZ, RZ, R3 ;  /* 0x000000ffff0e7224 */ /* 0x000fe400078e0003 */
[----:B------:R-:W-:Y:S02]  /*5480*/  IMAD.MOV.U32 R3, RZ, RZ, R2 ;  /* 0x000000ffff037224 */ /* 0x000fe400078e0002 */
[----:B------:R-:W-:-:S07]  /*5490*/  IMAD.MOV.U32 R9, RZ, RZ, R8 ;  /* 0x000000ffff097224 */ /* 0x000fce00078e0008 */
.L_x_19995:
[----:B------:R-:W-:Y:S05]  /*54a0*/  BSYNC B1 ;  /* 0x0000000000017941 */ /* 0x000fea0003800000 */
.L_x_19993:
        /* <DEDUP_REMOVED lines=9> */
.L_x_19997:
[----:B------:R-:W-:Y:S02]  /*5540*/  IMAD.MOV.U32 R5, RZ, RZ, R6 ;  /* 0x000000ffff057224 */ /* 0x000fe400078e0006 */
[----:B------:R-:W-:Y:S02]  /*5550*/  IMAD.MOV.U32 R7, RZ, RZ, R14 ;  /* 0x000000ffff077224 */ /* 0x000fe400078e000e */
[----:B------:R-:W-:Y:S02]  /*5560*/  IMAD.MOV.U32 R14, RZ, RZ, R11 ;  /* 0x000000ffff0e7224 */ /* 0x000fe400078e000b */
[----:B------:R-:W-:-:S07]  /*5570*/  IMAD.MOV.U32 R6, RZ, RZ, R13 ;  /* 0x000000ffff067224 */ /* 0x000fce00078e000d */
.L_x_19998:
[----:B------:R-:W-:Y:S05]  /*5580*/  BSYNC B1 ;  /* 0x0000000000017941 */ /* 0x000fea0003800000 */
.L_x_19996:
        /* <DEDUP_REMOVED lines=9> */
.L_x_20000:
[----:B------:R-:W-:Y:S02]  /*5620*/  IMAD.MOV.U32 R2, RZ, RZ, R5 ;  /* 0x000000ffff027224 */ /* 0x000fe400078e0005 */
[----:B--2---:R-:W-:Y:S01]  /*5630*/  IMAD.MOV.U32 R8, RZ, RZ, R7 ;  /* 0x000000ffff087224 */ /* 0x004fe200078e0007 */
[----:B------:R-:W-:Y:S01]  /*5640*/  MOV R7, R10 ;  /* 0x0000000a00077202 */ /* 0x000fe20000000f00 */
[----:B------:R-:W-:-:S07]  /*5650*/  IMAD.MOV.U32 R5, RZ, RZ, R12 ;  /* 0x000000ffff057224 */ /* 0x000fce00078e000c */
.L_x_20001:
[----:B------:R-:W-:Y:S05]  /*5660*/  BSYNC B1 ;  /* 0x0000000000017941 */ /* 0x000fea0003800000 */
.L_x_19999:
        /* <DEDUP_REMOVED lines=16> */
.L_x_20003:
[----:B------:R-:W-:Y:S02]  /*5770*/  IMAD.MOV.U32 R10, RZ, RZ, R9 ;  /* 0x000000ffff0a7224 */ /* 0x000fe400078e0009 */
[----:B------:R-:W-:Y:S02]  /*5780*/  IMAD.MOV.U32 R12, RZ, RZ, R3 ;  /* 0x000000ffff0c7224 */ /* 0x000fe400078e0003 */
[----:B------:R-:W-:Y:S02]  /*5790*/  IMAD.MOV.U32 R3, RZ, RZ, R14 ;  /* 0x000000ffff037224 */ /* 0x000fe400078e000e */
[----:B------:R-:W-:-:S07]  /*57a0*/  IMAD.MOV.U32 R9, RZ, RZ, R6 ;  /* 0x000000ffff097224 */ /* 0x000fce00078e0006 */
.L_x_20004:
[----:B------:R-:W-:Y:S05]  /*57b0*/  BSYNC B1 ;  /* 0x0000000000017941 */ /* 0x000fea0003800000 */
.L_x_20002:
        /* <DEDUP_REMOVED lines=9> */
.L_x_20006:
[----:B------:R-:W-:Y:S01]  /*5850*/  MOV R11, R10 ;  /* 0x0000000a000b7202 */ /* 0x000fe20000000f00 */
[----:B------:R-:W-:Y:S02]  /*5860*/  IMAD.MOV.U32 R13, RZ, RZ, R12 ;  /* 0x000000ffff0d7224 */ /* 0x000fe400078e000c */
[----:B------:R-:W-:Y:S02]  /*5870*/  IMAD.MOV.U32 R10, RZ, RZ, R5 ;  /* 0x000000ffff0a7224 */ /* 0x000fe400078e0005 */
[----:B------:R-:W-:-:S07]  /*5880*/  IMAD.MOV.U32 R12, RZ, RZ, R7 ;  /* 0x000000ffff0c7224 */ /* 0x000fce00078e0007 */
.L_x_20007:
[----:B------:R-:W-:Y:S05]  /*5890*/  BSYNC B1 ;  /* 0x0000000000017941 */ /* 0x000fea0003800000 */
.L_x_20005:
        /* <DEDUP_REMOVED lines=9> */
.L_x_20009:
[----:B------:R-:W-:Y:S02]  /*5930*/  IMAD.MOV.U32 R5, RZ, RZ, R11 ;  /* 0x000000ffff057224 */ /* 0x000fe400078e000b */
[----:B------:R-:W-:Y:S02]  /*5940*/  IMAD.MOV.U32 R6, RZ, RZ, R13 ;  /* 0x000000ffff067224 */ /* 0x000fe400078e000d */
[----:B------:R-:W-:Y:S02]  /*5950*/  IMAD.MOV.U32 R11, RZ, RZ, R2 ;  /* 0x000000ffff0b7224 */ /* 0x000fe400078e0002 */
[----:B------:R-:W-:-:S07]  /*5960*/  IMAD.MOV.U32 R13, RZ, RZ, R8 ;  /* 0x000000ffff0d7224 */ /* 0x000fce00078e0008 */
.L_x_20010:
[----:B------:R-:W-:Y:S05]  /*5970*/  BSYNC B1 ;  /* 0x0000000000017941 */ /* 0x000fea0003800000 */
.L_x_20008:
        /* <DEDUP_REMOVED lines=16> */
.L_x_20012:
[----:B------:R-:W-:Y:S02]  /*5a80*/  IMAD.MOV.U32 R14, RZ, RZ, R9 ;  /* 0x000000ffff0e7224 */ /* 0x000fe400078e0009 */
[----:B------:R-:W-:Y:S02]  /*5a90*/  IMAD.MOV.U32 R16, RZ, RZ, R3 ;  /* 0x000000ffff107224 */ /* 0x000fe400078e0003 */
[----:B------:R-:W-:Y:S02]  /*5aa0*/  IMAD.MOV.U32 R3, RZ, RZ, R12 ;  /* 0x000000ffff037224 */ /* 0x000fe400078e000c */
[----:B------:R-:W-:-:S07]  /*5ab0*/  IMAD.MOV.U32 R9, RZ, RZ, R10 ;  /* 0x000000ffff097224 */ /* 0x000fce00078e000a */
.L_x_20013:
[----:B------:R-:W-:Y:S05]  /*5ac0*/  BSYNC B1 ;  /* 0x0000000000017941 */ /* 0x000fea0003800000 */
.L_x_20011:
        /* <DEDUP_REMOVED lines=9> */
.L_x_20015:
[----:B------:R-:W-:Y:S01]  /*5b60*/  IMAD.MOV.U32 R7, RZ, RZ, R14 ;  /* 0x000000ffff077224 */ /* 0x000fe200078e000e */
[----:B------:R-:W-:Y:S01]  /*5b70*/  MOV R14, R11 ;  /* 0x0000000b000e7202 */ /* 0x000fe20000000f00 */
[----:B------:R-:W-:Y:S02]  /*5b80*/  IMAD.MOV.U32 R17, RZ, RZ, R16 ;  /* 0x000000ffff117224 */ /* 0x000fe400078e0010 */
[----:B------:R-:W-:-:S07]  /*5b90*/  IMAD.MOV.U32 R16, RZ, RZ, R13 ;  /* 0x000000ffff107224 */ /* 0x000fce00078e000d */
.L_x_20016:
[----:B------:R-:W-:Y:S05]  /*5ba0*/  BSYNC B1 ;  /* 0x0000000000017941 */ /* 0x000fea0003800000 */
.L_x_20014:
        /* <DEDUP_REMOVED lines=9> */
.L_x_20018:
[----:B------:R-:W-:Y:S02]  /*5c40*/  IMAD.MOV.U32 R18, RZ, RZ, R7 ;  /* 0x000000ffff127224 */ /* 0x000fe400078e0007 */
[----:B------:R-:W-:Y:S02]  /*5c50*/  IMAD.MOV.U32 R20, RZ, RZ, R17 ;  /* 0x000000ffff147224 */ /* 0x000fe400078e0011 */
[----:B------:R-:W-:Y:S02]  /*5c60*/  IMAD.MOV.U32 R7, RZ, RZ, R5 ;  /* 0x000000ffff077224 */ /* 0x000fe400078e0005 */
[----:B------:R-:W-:-:S07]  /*5c70*/  IMAD.MOV.U32 R17, RZ, RZ, R6 ;  /* 0x000000ffff117224 */ /* 0x000fce00078e0006 */
.L_x_20019:
[----:B------:R-:W-:Y:S05]  /*5c80*/  BSYNC B1 ;  /* 0x0000000000017941 */ /* 0x000fea0003800000 */
.L_x_20017:
        /* <DEDUP_REMOVED lines=16> */
.L_x_20021:
[----:B------:R-:W-:Y:S02]  /*5d90*/  IMAD.MOV.U32 R2, RZ, RZ, R3 ;  /* 0x000000ffff027224 */ /* 0x000fe400078e0003 */
[----:B------:R-:W-:Y:S02]  /*5da0*/  IMAD.MOV.U32 R8, RZ, RZ, R9 ;  /* 0x000000ffff087224 */ /* 0x000fe400078e0009 */
[----:B------:R-:W-:Y:S02]  /*5db0*/  IMAD.MOV.U32 R3, RZ, RZ, R16 ;  /* 0x000000ffff037224 */ /* 0x000fe400078e0010 */
[----:B------:R-:W-:-:S07]  /*5dc0*/  IMAD.MOV.U32 R9, RZ, RZ, R14 ;  /* 0x000000ffff097224 */ /* 0x000fce00078e000e */
.L_x_20022:
[----:B------:R-:W-:Y:S05]  /*5dd0*/  BSYNC B1 ;  /* 0x0000000000017941 */ /* 0x000fea0003800000 */
.L_x_20020:
        /* <DEDUP_REMOVED lines=9> */
.L_x_20024:
[----:B------:R-:W-:Y:S02]  /*5e70*/  IMAD.MOV.U32 R13, RZ, RZ, R8 ;  /* 0x000000ffff0d7224 */ /* 0x000fe400078e0008 */
[----:B------:R-:W-:Y:S02]  /*5e80*/  IMAD.MOV.U32 R11, RZ, RZ, R2 ;  /* 0x000000ffff0b7224 */ /* 0x000fe400078e0002 */
[----:B------:R-:W-:Y:S02]  /*5e90*/  IMAD.MOV.U32 R2, RZ, RZ, R17 ;  /* 0x000000ffff027224 */ /* 0x000fe400078e0011 */
[----:B------:R-:W-:-:S07]  /*5ea0*/  IMAD.MOV.U32 R8, RZ, RZ, R7 ;  /* 0x000000ffff087224 */ /* 0x000fce00078e0007 */
.L_x_20025:
[----:B------:R-:W-:Y:S05]  /*5eb0*/  BSYNC B1 ;  /* 0x0000000000017941 */ /* 0x000fea0003800000 */
.L_x_20023:
        /* <DEDUP_REMOVED lines=8> */
.L_x_20026:
[----:B------:R-:W-:Y:S02]  /*5f40*/  IMAD.MOV.U32 R12, RZ, RZ, R13 ;  /* 0x000000ffff0c7224 */ /* 0x000fe400078e000d */
[----:B------:R-:W-:Y:S02]  /*5f50*/  IMAD.MOV.U32 R10, RZ, RZ, R11 ;  /* 0x000000ffff0a7224 */ /* 0x000fe400078e000b */
[----:B------:R-:W-:Y:S02]  /*5f60*/  IMAD.MOV.U32 R13, RZ, RZ, R18 ;  /* 0x000000ffff0d7224 */ /* 0x000fe400078e0012 */
[----:B------:R-:W-:-:S07]  /*5f70*/  IMAD.MOV.U32 R11, RZ, RZ, R20 ;  /* 0x000000ffff0b7224 */ /* 0x000fce00078e0014 */
.L_x_19992:
[----:B------:R-:W-:Y:S05]  /*5f80*/  BSYNC B0 ;  /* 0x0000000000007941 */ /* 0x000fea0003800000 */
.L_x_19991:
[----:B------:R-:W0:Y:S01]  /*5f90*/  S2R R6, SR_TID.X ;  /* 0x0000000000067919 */ /* 0x000e220000002100 */
[----:B------:R-:W-:Y:S01]  /*5fa0*/  ISETP.NE.AND P0, PT, R15, RZ, PT ;  /* 0x000000ff0f00720c */ /* 0x000fe20003f05270 */
[----:B------:R-:W-:-:S12]  /*5fb0*/  BSSY B0, `(.L_x_20027) ;  /* 0x000000d000007945 */ /* 0x000fd80003800000 */
[----:B------:R-:W-:Y:S05]  /*5fc0*/  @P0 BRA `(.L_x_20028) ;  /* 0x00000000002c0947 */ /* 0x000fea0003800000 */
[----:B------:R-:W1:Y:S01]  /*5fd0*/  S2R R7, SR_TID.X ;  /* 0x0000000000077919 */ /* 0x000e620000002100 */
[----:B0-----:R-:W-:Y:S01]  /*5fe0*/  MOV R4, 0x400 ;  /* 0x0000040000047802 */ /* 0x001fe20000000f00 */
[----:B------:R-:W0:Y:S01]  /*5ff0*/  S2R R5, SR_CgaCtaId ;  /* 0x0000000000057919 */ /* 0x000e220000008800 */
[----:B-1----:R-:W-:-:S04]  /*6000*/  SHF.R.S32.HI R0, RZ, 0x1f, R7 ;  /* 0x0000001fff007819 */ /* 0x002fc80000011407 */
[----:B------:R-:W-:Y:S02]  /*6010*/  LEA.HI R0, R0, R7, RZ, 0x5 ;  /* 0x0000000700007211 */ /* 0x000fe400078f28ff */
[----:B0-----:R-:W-:Y:S02]  /*6020*/  LEA R5, R5, R4, 0x18 ;  /* 0x0000000405057211 */ /* 0x001fe400078ec0ff */
[----:B------:R-:W-:-:S05]  /*6030*/  LOP3.LUT R0, R0, 0xffffffe0, RZ, 0xc0, !PT ;  /* 0xffffffe000007812 */ /* 0x000fca00078ec0ff */
[----:B------:R-:W-:-:S05]  /*6040*/  IMAD.IADD R0, R0, 0x1, R5 ;  /* 0x0000000100007824 */ /* 0x000fca00078e0205 */
[----:B------:R0:W-:Y:S04]  /*6050*/  STS.64 [R0+0x8], R12 ;  /* 0x0000080c00007388 */ /* 0x0001e80000000a00 */
[----:B------:R0:W-:Y:S04]  /*6060*/  STS.128 [R0+0x10], R8 ;  /* 0x0000100800007388 */ /* 0x0001e80000000c00 */
[----:B------:R0:W-:Y:S02]  /*6070*/  STS.64 [R0+0x20], R2 ;  /* 0x0000200200007388 */ /* 0x0001e40000000a00 */
.L_x_20028:
[----:B------:R-:W-:Y:S05]  /*6080*/  BSYNC B0 ;  /* 0x0000000000007941 */ /* 0x000fea0003800000 */
.L_x_20027:
[----:B------:R-:W-:Y:S01]  /*6090*/  BAR.SYNC.DEFER_BLOCKING 0x0 ;  /* 0x0000000000007b1d */ /* 0x000fe20000010000 */
[----:B0-----:R-:W-:-:S05]  /*60a0*/  ISETP.NE.AND P2, PT, R6, RZ, PT ;  /* 0x000000ff0600720c */ /* 0x001fca0003f45270 */
[----:B------:R-:W-:Y:S08]  /*60b0*/  BSSY B0, `(.L_x_20029) ;  /* 0x000056e000007945 */ /* 0x000ff00003800000 */
[----:B------:R-:W-:Y:S05]  /*60c0*/  @P2 BRA `(.L_x_20030) ;  /* 0x0000005400b02947 */ /* 0x000fea0003800000 */
[----:B------:R-:W0:Y:S01]  /*60d0*/  S2R R5, SR_CgaCtaId ;  /* 0x0000000000057919 */ /* 0x000e220000008800 */
[----:B-1----:R-:W-:Y:S01]  /*60e0*/  MOV R0, 0x400 ;  /* 0x0000040000007802 */ /* 0x002fe20000000f00 */
[----:B------:R-:W-:Y:S03]  /*60f0*/  BSSY B1, `(.L_x_20031) ;  /* 0x0000018000017945 */ /* 0x000fe60003800000 */
[----:B0-----:R-:W-:-:S05]  /*6100*/  LEA R0, R5, R0, 0x18 ;  /* 0x0000000005007211 */ /* 0x001fca00078ec0ff */
[----:B--2---:R-:W0:Y:S04]  /*6110*/  LDS.128 R16, [R0+0x30] ;  /* 0x0000300000107984 */ /* 0x004e280000000c00 */
[----:B------:R-:W1:Y:S04]  /*6120*/  LDS.64 R14, [R0+0x28] ;  /* 0x00002800000e7984 */ /* 0x000e680000000a00 */
[----:B------:R2:W2:Y:S01]  /*6130*/  LDS.128 R4, [R0+0x40] ;  /* 0x0000400000047984 */ /* 0x0004a20000000c00 */
[CC--:B0-----:R-:W-:Y:S02]  /*6140*/  FSETP.GEU.FTZ.AND P0, PT, R3.reuse, R18.reuse, PT ;  /* 0x000000120300720b */ /* 0x0c1fe40003f1e000 */
[----:B------:R-:W-:-:S02]  /*6150*/  FSETP.NEU.FTZ.AND P1, PT, R3, R18, PT ;  /* 0x000000120300720b */ /* 0x000fc40003f3d000 */
[C---:B------:R-:W-:Y:S02]  /*6160*/  ISETP.EQ.OR P0, PT, R9.reuse, -0x1, !P0 ;  /* 0xffffffff0900780c */ /* 0x040fe40004702670 */
[----:B-1----:R-:W-:-:S04]  /*6170*/  ISETP.LE.OR P1, PT, R9, R14, P1 ;  /* 0x0000000e0900720c */ /* 0x002fc80000f23670 */
[----:B------:R-:W-:-:S13]  /*6180*/  PLOP3.LUT P0, PT, P0, P1, PT, 0x8, 0x0 ;  /* 0x000000000000781c */ /* 0x000fda0000702170 */
[----:B---34-:R-:W-:Y:S02]  /*6190*/  @!P0 IMAD.MOV.U32 R3, RZ, RZ, R18 ;  /* 0x000000ffff038224 */ /* 0x018fe400078e0012 */
[----:B------:R-:W-:-:S03]  /*61a0*/  @!P0 IMAD.MOV.U32 R9, RZ, RZ, R14 ;  /* 0x000000ffff098224 */ /* 0x000fc600078e000e */
[----:B------:R-:W-:-:S04]  /*61b0*/  FSETP.GT.FTZ.AND P1, PT, R3, R2, PT ;  /* 0x000000020300720b */ /* 0x000fc80003f34000 */
[----:B------:R-:W-:-:S13]  /*61c0*/  ISETP.EQ.OR P1, PT, R8, -0x1, P1 ;  /* 0xffffffff0800780c */ /* 0x000fda0000f22670 */
[----:B--2---:R-:W-:Y:S05]  /*61d0*/  @P1 BRA `(.L_x_20032) ;  /* 0x0000000000141947 */ /* 0x004fea0003800000 */
[----:B------:R-:W-:Y:S01]  /*61e0*/  FSETP.NEU.FTZ.AND P0, PT, R3, R2, PT ;  /* 0x000000020300720b */ /* 0x000fe20003f1d000 */
[----:B------:R-:W-:Y:S02]  /*61f0*/  IMAD.MOV.U32 R14, RZ, RZ, R8 ;  /* 0x000000ffff0e7224 */ /* 0x000fe400078e0008 */
[----:B------:R-:W-:Y:S01]  /*6200*/  IMAD.MOV.U32 R18, RZ, RZ, R2 ;  /* 0x000000ffff127224 */ /* 0x000fe200078e0002 */
[----:B------:R-:W-:-:S13]  /*6210*/  ISETP.GE.OR P0, PT, R9, R8, P0 ;  /* 0x000000080900720c */ /* 0x000fda0000706670 */
[----:B------:R-:W-:Y:S05]  /*6220*/  @P0 BRA `(.L_x_20033) ;  /* 0x0000000000100947 */ /* 0x000fea0003800000 */
.L_x_20032:
[----:B------:R-:W-:Y:S01]  /*6230*/  MOV R14, R9 ;  /* 0x00000009000e7202 */ /* 0x000fe20000000f00 */
[----:B------:R-:W-:Y:S02]  /*6240*/  IMAD.MOV.U32 R18, RZ, RZ, R3 ;  /* 0x000000ffff127224 */ /* 0x000fe400078e0003 */
[----:B------:R-:W-:Y:S02]  /*6250*/  IMAD.MOV.U32 R3, RZ, RZ, R2 ;  /* 0x000000ffff037224 */ /* 0x000fe400078e0002 */
[----:B------:R-:W-:-:S07]  /*6260*/  IMAD.MOV.U32 R9, RZ, RZ, R8 ;  /* 0x000000ffff097224 */ /* 0x000fce00078e0008 */
.L_x_20033:
[----:B------:R-:W-:Y:S05]  /*6270*/  BSYNC B1 ;  /* 0x0000000000017941 */ /* 0x000fea0003800000 */
.L_x_20031:
        /* <DEDUP_REMOVED lines=9> */
.L_x_20035:
[----:B------:R-:W-:Y:S02]  /*6310*/  IMAD.MOV.U32 R21, RZ, RZ, R14 ;  /* 0x000000ffff157224 */ /* 0x000fe400078e000e */
[----:B------:R-:W-:Y:S02]  /*6320*/  IMAD.MOV.U32 R23, RZ, RZ, R18 ;  /* 0x000000ffff177224 */ /* 0x000fe400078e0012 */
[----:B------:R-:W-:Y:S02]  /*6330*/  IMAD.MOV.U32 R18, RZ, RZ, R11 ;  /* 0x000000ffff127224 */ /* 0x000fe400078e000b */
[----:B------:R-:W-:-:S07]  /*6340*/  IMAD.MOV.U32 R14, RZ, RZ, R13 ;  /* 0x000000ffff0e7224 */ /* 0x000fce00078e000d */
.L_x_20036:
[----:B------:R-:W-:Y:S05]  /*6350*/  BSYNC B1 ;  /* 0x0000000000017941 */ /* 0x000fea0003800000 */
.L_x_20034:
        /* <DEDUP_REMOVED lines=9> */
.L_x_20038:
[----:B------:R-:W-:Y:S02]  /*63f0*/  IMAD.MOV.U32 R2, RZ, RZ, R21 ;  /* 0x000000ffff027224 */ /* 0x000fe400078e0015 */
[----:B------:R-:W-:Y:S02]  /*6400*/  IMAD.MOV.U32 R8, RZ, RZ, R23 ;  /* 0x000000ffff087224 */ /* 0x000fe400078e0017 */
[----:B------:R-:W-:Y:S02]  /*6410*/  IMAD.MOV.U32 R21, RZ, RZ, R12 ;  /* 0x000000ffff157224 */ /* 0x000fe400078e000c */
[----:B------:R-:W-:-:S07]  /*6420*/  IMAD.MOV.U32 R23, RZ, RZ, R10 ;  /* 0x000000ffff177224 */ /* 0x000fce00078e000a */
.L_x_20039:
[----:B------:R-:W-:Y:S05]  /*6430*/  BSYNC B1 ;  /* 0x0000000000017941 */ /* 0x000fea0003800000 */
.L_x_20037:
        /* <DEDUP_REMOVED lines=16> */
.L_x_20041:
[----:B------:R-:W-:Y:S02]  /*6540*/  IMAD.MOV.U32 R10, RZ, RZ, R9 ;  /* 0x000000ffff0a7224 */ /* 0x000fe400078e0009 */
[----:B------:R-:W-:Y:S01]  /*6550*/  IMAD.MOV.U32 R12, RZ, RZ, R3 ;  /* 0x000000ffff0c7224 */ /* 0x000fe200078e0003 */
[----:B------:R-:W-:Y:S01]  /*6560*/  MOV R3, R18 ;  /* 0x0000001200037202 */ /* 0x000fe20000000f00 */
[----:B------:R-:W-:-:S07]  /*6570*/  IMAD.MOV.U32 R9, RZ, RZ, R14 ;  /* 0x000000ffff097224 */ /* 0x000fce00078e000e */
.L_x_20042:
[----:B------:R-:W-:Y:S05]  /*6580*/  BSYNC B1 ;  /* 0x0000000000017941 */ /* 0x000fea0003800000 */
.L_x_20040:
        /* <DEDUP_REMOVED lines=9> */
.L_x_20044:
[----:B------:R-:W-:Y:S02]  /*6620*/  IMAD.MOV.U32 R11, RZ, RZ, R10 ;  /* 0x000000ffff0b7224 */ /* 0x000fe400078e000a */
[----:B------:R-:W-:Y:S02]  /*6630*/  IMAD.MOV.U32 R13, RZ, RZ, R12 ;  /* 0x000000ffff0d7224 */ /* 0x000fe400078e000c */
[----:B------:R-:W-:Y:S02]  /*6640*/  IMAD.MOV.U32 R10, RZ, RZ, R21 ;  /* 0x000000ffff0a7224 */ /* 0x000fe400078e0015 */
[----:B------:R-:W-:-:S07]  /*6650*/  IMAD.MOV.U32 R12, RZ, RZ, R23 ;  /* 0x000000ffff0c7224 */ /* 0x000fce00078e0017 */
.L_x_20045:
[----:B------:R-:W-:Y:S05]  /*6660*/  BSYNC B1 ;  /* 0x0000000000017941 */ /* 0x000fea0003800000 */
.L_x_20043:
        /* <DEDUP_REMOVED lines=9> */
.L_x_20047:
[----:B------:R-:W-:Y:S01]  /*6700*/  IMAD.MOV.U32 R14, RZ, RZ, R11 ;  /* 0x000000ffff0e7224 */ /* 0x000fe200078e000b */
[----:B------:R-:W-:Y:S01]  /*6710*/  MOV R15, R13 ;  /* 0x0000000d000f7202 */ /* 0x000fe20000000f00 */
[----:B------:R-:W-:Y:S02]  /*6720*/  IMAD.MOV.U32 R11, RZ, RZ, R2 ;  /* 0x000000ffff0b7224 */ /* 0x000fe400078e0002 */
[----:B------:R-:W-:-:S07]  /*6730*/  IMAD.MOV.U32 R13, RZ, RZ, R8 ;  /* 0x000000ffff0d7224 */ /* 0x000fce00078e0008 */
.L_x_20048:
[----:B------:R-:W-:Y:S05]  /*6740*/  BSYNC B1 ;  /* 0x0000000000017941 */ /* 0x000fea0003800000 */
.L_x_20046:
        /* <DEDUP_REMOVED lines=16> */
.L_x_20050:
[----:B------:R-:W-:Y:S02]  /*6850*/  IMAD.MOV.U32 R2, RZ, RZ, R9 ;  /* 0x000000ffff027224 */ /* 0x000fe400078e0009 */
[----:B------:R-:W-:Y:S02]  /*6860*/  IMAD.MOV.U32 R4, RZ, RZ, R3 ;  /* 0x000000ffff047224 */ /* 0x000fe400078e0003 */
[----:B------:R-:W-:Y:S02]  /*6870*/  IMAD.MOV.U32 R3, RZ, RZ, R12 ;  /* 0x000000ffff037224 */ /* 0x000fe400078e000c */
[----:B------:R-:W-:-:S07]  /*6880*/  IMAD.MOV.U32 R9, RZ, RZ, R10 ;  /* 0x000000ffff097224 */ /* 0x000fce00078e000a */
.L_x_20051:
[----:B------:R-:W-:Y:S05]  /*6890*/  BSYNC B1 ;  /* 0x0000000000017941 */ /* 0x000fea0003800000 */
.L_x_20049:
        /* <DEDUP_REMOVED lines=9> */
.L_x_20053:
[----:B------:R-:W-:Y:S02]  /*6930*/  IMAD.MOV.U32 R19, RZ, RZ, R2 ;  /* 0x000000ffff137224 */ /* 0x000fe400078e0002 */
[----:B------:R-:W-:Y:S02]  /*6940*/  IMAD.MOV.U32 R8, RZ, RZ, R4 ;  /* 0x000000ffff087224 */ /* 0x000fe400078e0004 */
[----:B------:R-:W-:Y:S02]  /*6950*/  IMAD.MOV.U32 R2, RZ, RZ, R11 ;  /* 0x000000ffff027224 */ /* 0x000fe400078e000b */
[----:B------:R-:W-:-:S07]  /*6960*/  IMAD.MOV.U32 R4, RZ, RZ, R13 ;  /* 0x000000ffff047224 */ /* 0x000fce00078e000d */
.L_x_20054:
[----:B------:R-:W-:Y:S05]  /*6970*/  BSYNC B1 ;  /* 0x0000000000017941 */ /* 0x000fea0003800000 */
.L_x_20052:
        /* <DEDUP_REMOVED lines=9> */
.L_x_20056:
[----:B------:R-:W-:Y:S02]  /*6a10*/  IMAD.MOV.U32 R10, RZ, RZ, R19 ;  /* 0x000000ffff0a7224 */ /* 0x000fe400078e0013 */
[----:B------:R-:W-:Y:S01]  /*6a20*/  IMAD.MOV.U32 R11, RZ, RZ, R8 ;  /* 0x000000ffff0b7224 */ /* 0x000fe200078e0008 */
[----:B------:R-:W-:Y:S01]  /*6a30*/  MOV R8, R15 ;  /* 0x0000000f00087202 */ /* 0x000fe20000000f00 */
[----:B------:R-:W-:-:S07]  /*6a40*/  IMAD.MOV.U32 R19, RZ, RZ, R14 ;  /* 0x000000ffff137224 */ /* 0x000fce00078e000e */
.L_x_20057:
[----:B------:R-:W-:Y:S05]  /*6a50*/  BSYNC B1 ;  /* 0x0000000000017941 */ /* 0x000fea0003800000 */
.L_x_20055:
        /* <DEDUP_REMOVED lines=16> */
.L_x_20059:
[----:B------:R-:W-:Y:S02]  /*6b60*/  IMAD.MOV.U32 R20, RZ, RZ, R9 ;  /* 0x000000ffff147224 */ /* 0x000fe400078e0009 */
[----:B------:R-:W-:Y:S02]  /*6b70*/  IMAD.MOV.U32 R5, RZ, RZ, R3 ;  /* 0x000000ffff057224 */ /* 0x000fe400078e0003 */
[----:B------:R-:W-:Y:S02]  /*6b80*/  IMAD.MOV.U32 R3, RZ, RZ, R4 ;  /* 0x000000ffff037224 */ /* 0x000fe400078e0004 */
[----:B------:R-:W-:-:S07]  /*6b90*/  IMAD.MOV.U32 R9, RZ, RZ, R2 ;  /* 0x000000ffff097224 */ /* 0x000fce00078e0002 */
.L_x_20060:
[----:B------:R-:W-:Y:S05]  /*6ba0*/  BSYNC B1 ;  /* 0x0000000000017941 */ /* 0x000fea0003800000 */
.L_x_20058:
        /* <DEDUP_REMOVED lines=9> */
.L_x_20062:
[----:B------:R-:W-:Y:S01]  /*6c40*/  MOV R21, R20 ;  /* 0x0000001400157202 */ /* 0x000fe20000000f00 */
[----:B------:R-:W-:Y:S02]  /*6c50*/  IMAD.MOV.U32 R2, RZ, RZ, R5 ;  /* 0x000000ffff027224 */ /* 0x000fe400078e0005 */
[----:B------:R-:W-:Y:S02]  /*6c60*/  IMAD.MOV.U32 R20, RZ, RZ, R19 ;  /* 0x000000ffff147224 */ /* 0x000fe400078e0013 */
[----:B------:R-:W-:-:S07]  /*6c70*/  IMAD.MOV.U32 R5, RZ, RZ, R8 ;  /* 0x000000ffff057224 */ /* 0x000fce00078e0008 */
.L_x_20063:
[----:B------:R-:W-:Y:S05]  /*6c80*/  BSYNC B1 ;  /* 0x0000000000017941 */ /* 0x000fea0003800000 */
.L_x_20061:
        /* <DEDUP_REMOVED lines=9> */
.L_x_20065:
[----:B------:R-:W-:Y:S02]  /*6d20*/  IMAD.MOV.U32 R4, RZ, RZ, R21 ;  /* 0x000000ffff047224 */ /* 0x000fe400078e0015 */
[----:B------:R-:W-:Y:S02]  /*6d30*/  IMAD.MOV.U32 R8, RZ, RZ, R2 ;  /* 0x000000ffff087224 */ /* 0x000fe400078e0002 */
[----:B------:R-:W-:Y:S02]  /*6d40*/  IMAD.MOV.U32 R21, RZ, RZ, R10 ;  /* 0x000000ffff157224 */ /* 0x000fe400078e000a */
[----:B------:R-:W-:-:S07]  /*6d50*/  IMAD.MOV.U32 R2, RZ, RZ, R11 ;  /* 0x000000ffff027224 */ /* 0x000fce00078e000b */
.L_x_20066:
[----:B------:R-:W-:Y:S05]  /*6d60*/  BSYNC B1 ;  /* 0x0000000000017941 */ /* 0x000fea0003800000 */
.L_x_20064:
[----:B------:R-:W0:Y:S01]  /*6d70*/  LDS.128 R16, [R0+0x50] ;  /* 0x0000500000107984 */ /* 0x000e220000000c00 */
[----:B------:R-:W-:Y:S03]  /*6d80*/  BSSY B1, `(.L_x_20067) ;  /* 0x0000015000017945 */ /* 0x000fe60003800000 */
[----:B------:R1:W2:Y:S01]  /*6d90*/  LDS.128 R12, [R0+0x60] ;  /* 0x00006000000c7984 */ /* 0x0002a20000000c00 */
[CC--:B0-----:R-:W-:Y:S02]  /*6da0*/  FSETP.GEU.FTZ.AND P0, PT, R3.reuse, R18.reuse, PT ;  /* 0x000000120300720b */ /* 0x0c1fe40003f1e000 */
        /* <DEDUP_REMOVED lines=8> */
[----:B-12---:R-:W-:Y:S05]  /*6e30*/  @P0 BRA `(.L_x_20068) ;  /* 0x0000000000140947 */ /* 0x006fea0003800000 */
[----:B------:R-:W-:Y:S01]  /*6e40*/  FSETP.NEU.FTZ.AND P0, PT, R3, R5, PT ;  /* 0x000000050300720b */ /* 0x000fe20003f1d000 */
[----:B------:R-:W-:Y:S02]  /*6e50*/  IMAD.MOV.U32 R6, RZ, RZ, R20 ;  /* 0x000000ffff067224 */ /* 0x000fe400078e0014 */
[----:B------:R-:W-:Y:S01]  /*6e60*/  IMAD.MOV.U32 R10, RZ, RZ, R5 ;  /* 0x000000ffff0a7224 */ /* 0x000fe200078e0005 */
[----:B------:R-:W-:-:S13]  /*6e70*/  ISETP.GE.OR P0, PT, R9, R20, P0 ;  /* 0x000000140900720c */ /* 0x000fda0000706670 */
[----:B------:R-:W-:Y:S05]  /*6e80*/  @P0 BRA `(.L_x_20069) ;  /* 0x0000000000100947 */ /* 0x000fea0003800000 */
.L_x_20068:
[----:B------:R-:W-:Y:S02]  /*6e90*/  IMAD.MOV.U32 R6, RZ, RZ, R9 ;  /* 0x000000ffff067224 */ /* 0x000fe400078e0009 */
[----:B------:R-:W-:Y:S02]  /*6ea0*/  IMAD.MOV.U32 R10, RZ, RZ, R3 ;  /* 0x000000ffff0a7224 */ /* 0x000fe400078e0003 */
[----:B------:R-:W-:Y:S02]  /*6eb0*/  IMAD.MOV.U32 R3, RZ, RZ, R5 ;  /* 0x000000ffff037224 */ /* 0x000fe400078e0005 */
[----:B------:R-:W-:-:S07]  /*6ec0*/  IMAD.MOV.U32 R9, RZ, RZ, R20 ;  /* 0x000000ffff097224 */ /* 0x000fce00078e0014 */
.L_x_20069:
[----:B------:R-:W-:Y:S05]  /*6ed0*/  BSYNC B1 ;  /* 0x0000000000017941 */ /* 0x000fea0003800000 */
.L_x_20067:
        /* <DEDUP_REMOVED lines=9> */
.L_x_20071:
[----:B------:R-:W-:Y:S01]  /*6f70*/  IMAD.MOV.U32 R5, RZ, RZ, R6 ;  /* 0x000000ffff057224 */ /* 0x000fe200078e0006 */
[----:B------:R-:W-:Y:S01]  /*6f80*/  MOV R6, R21 ;  /* 0x0000001500067202 */ /* 0x000fe20000000f00 */
[----:B------:R-:W-:Y:S02]  /*6f90*/  IMAD.MOV.U32 R11, RZ, RZ, R10 ;  /* 0x000000ffff0b7224 */ /* 0x000fe400078e000a */
[----:B------:R-:W-:-:S07]  /*6fa0*/  IMAD.MOV.U32 R10, RZ, RZ, R2 ;  /* 0x000000ffff0a7224 */ /* 0x000fce00078e0002 */
.L_x_20072:
[----:B------:R-:W-:Y:S05]  /*6fb0*/  BSYNC B1 ;  /* 0x0000000000017941 */ /* 0x000fea0003800000 */
.L_x_20070:
        /* <DEDUP_REMOVED lines=9> */
.L_x_20074:
[----:B------:R-:W-:Y:S02]  /*7050*/  IMAD.MOV.U32 R2, RZ, RZ, R5 ;  /* 0x000000ffff027224 */ /* 0x000fe400078e0005 */
[----:B------:R-:W-:Y:S02]  /*7060*/  IMAD.MOV.U32 R18, RZ, RZ, R11 ;  /* 0x000000ffff127224 */ /* 0x000fe400078e000b */
[----:B------:R-:W-:Y:S02]  /*7070*/  IMAD.MOV.U32 R5, RZ, RZ, R4 ;  /* 0x000000ffff057224 */ /* 0x000fe400078e0004 */
[----:B------:R-:W-:-:S07]  /*7080*/  IMAD.MOV.U32 R11, RZ, RZ, R8 ;  /* 0x000000ffff0b7224 */ /* 0x000fce00078e0008 */
.L_x_20075:
[----:B------:R-:W-:Y:S05]  /*7090*/  BSYNC B1 ;  /* 0x0000000000017941 */ /* 0x000fea0003800000 */
.L_x_20073:
        /* <DEDUP_REMOVED lines=16> */
.L_x_20077:
[----:B------:R-:W-:Y:S02]  /*71a0*/  IMAD.MOV.U32 R4, RZ, RZ, R9 ;  /* 0x000000ffff047224 */ /* 0x000fe400078e0009 */
[----:B------:R-:W-:Y:S02]  /*71b0*/  IMAD.MOV.U32 R8, RZ, RZ, R3 ;  /* 0x000000ffff087224 */ /* 0x000fe400078e0003 */
[----:B------:R-:W-:Y:S02]  /*71c0*/  IMAD.MOV.U32 R3, RZ, RZ, R10 ;  /* 0x000000ffff037224 */ /* 0x000fe400078e000a */
[----:B------:R-:W-:-:S07]  /*71d0*/  IMAD.MOV.U32 R9, RZ, RZ, R6 ;  /* 0x000000ffff097224 */ /* 0x000fce00078e0006 */
.L_x_20078:
[----:B------:R-:W-:Y:S05]  /*71e0*/  BSYNC B1 ;  /* 0x0000000000017941 */ /* 0x000fea0003800000 */
.L_x_20076:
        /* <DEDUP_REMOVED lines=9> */
.L_x_20080:
[----:B------:R-:W-:Y:S02]  /*7280*/  IMAD.MOV.U32 R7, RZ, RZ, R4 ;  /* 0x000000ffff077224 */ /* 0x000fe400078e0004 */
[----:B------:R-:W-:Y:S02]  /*7290*/  IMAD.MOV.U32 R19, RZ, RZ, R8 ;  /* 0x000000ffff137224 */ /* 0x000fe400078e0008 */
[----:B------:R-:W-:Y:S02]  /*72a0*/  IMAD.MOV.U32 R4, RZ, RZ, R5 ;  /* 0x000000ffff047224 */ /* 0x000fe400078e0005 */
[----:B------:R-:W-:-:S07]  /*72b0*/  IMAD.MOV.U32 R8, RZ, RZ, R11 ;  /* 0x000000ffff087224 */ /* 0x000fce00078e000b */
.L_x_20081:
[----:B------:R-:W-:Y:S05]  /*72c0*/  BSYNC B1 ;  /* 0x0000000000017941 */ /* 0x000fea0003800000 */
.L_x_20079:
        /* <DEDUP_REMOVED lines=9> */
.L_x_20083:
[----:B------:R-:W-:Y:S02]  /*7360*/  IMAD.MOV.U32 R5, RZ, RZ, R7 ;  /* 0x000000ffff057224 */ /* 0x000fe400078e0007 */
[----:B------:R-:W-:Y:S02]  /*7370*/  IMAD.MOV.U32 R6, RZ, RZ, R19 ;  /* 0x000000ffff067224 */ /* 0x000fe400078e0013 */
[----:B------:R-:W-:Y:S02]  /*7380*/  IMAD.MOV.U32 R7, RZ, RZ, R2 ;  /* 0x000000ffff077224 */ /* 0x000fe400078e0002 */
[----:B------:R-:W-:-:S07]  /*7390*/  IMAD.MOV.U32 R19, RZ, RZ, R18 ;  /* 0x000000ffff137224 */ /* 0x000fce00078e0012 */
.L_x_20084:
[----:B------:R-:W-:Y:S05]  /*73a0*/  BSYNC B1 ;  /* 0x0000000000017941 */ /* 0x000fea0003800000 */
.L_x_20082:
        /* <DEDUP_REMOVED lines=16> */
.L_x_20086:
[----:B------:R-:W-:Y:S01]  /*74b0*/  IMAD.MOV.U32 R2, RZ, RZ, R9 ;  /* 0x000000ffff027224 */ /* 0x000fe200078e0009 */
[----:B------:R-:W-:Y:S01]  /*74c0*/  MOV R10, R3 ;  /* 0x00000003000a7202 */ /* 0x000fe20000000f00 */
[----:B------:R-:W-:Y:S02]  /*74d0*/  IMAD.MOV.U32 R3, RZ, RZ, R8 ;  /* 0x000000ffff037224 */ /* 0x000fe400078e0008 */
[----:B------:R-:W-:-:S07]  /*74e0*/  IMAD.MOV.U32 R9, RZ, RZ, R4 ;  /* 0x000000ffff097224 */ /* 0x000fce00078e0004 */
.L_x_20087:
[----:B------:R-:W-:Y:S05]  /*74f0*/  BSYNC B1 ;  /* 0x0000000000017941 */ /* 0x000fea0003800000 */
.L_x_20085:
        /* <DEDUP_REMOVED lines=9> */
.L_x_20089:
[----:B------:R-:W-:Y:S02]  /*7590*/  IMAD.MOV.U32 R4, RZ, RZ, R2 ;  /* 0x000000ffff047224 */ /* 0x000fe400078e0002 */
[----:B------:R-:W-:Y:S02]  /*75a0*/  IMAD.MOV.U32 R11, RZ, RZ, R10 ;  /* 0x000000ffff0b7224 */ /* 0x000fe400078e000a */
[----:B------:R-:W-:Y:S02]  /*75b0*/  IMAD.MOV.U32 R2, RZ, RZ, R7 ;  /* 0x000000ffff027224 */ /* 0x000fe400078e0007 */
[----:B------:R-:W-:-:S07]  /*75c0*/  IMAD.MOV.U32 R10, RZ, RZ, R19 ;  /* 0x000000ffff0a7224 */ /* 0x000fce00078e0013 */
.L_x_20090:
[----:B------:R-:W-:Y:S05]  /*75d0*/  BSYNC B1 ;  /* 0x0000000000017941 */ /* 0x000fea0003800000 */
.L_x_20088:
        /* <DEDUP_REMOVED lines=9> */
.L_x_20092:
[----:B------:R-:W-:Y:S01]  /*7670*/  MOV R7, R4 ;  /* 0x0000000400077202 */ /* 0x000fe20000000f00 */
[----:B------:R-:W-:Y:S02]  /*7680*/  IMAD.MOV.U32 R8, RZ, RZ, R11 ;  /* 0x000000ffff087224 */ /* 0x000fe400078e000b */
[----:B------:R-:W-:Y:S02]  /*7690*/  IMAD.MOV.U32 R4, RZ, RZ, R5 ;  /* 0x000000ffff047224 */ /* 0x000fe400078e0005 */
[----:B------:R-:W-:-:S07]  /*76a0*/  IMAD.MOV.U32 R11, RZ, RZ, R6 ;  /* 0x000000ffff0b7224 */ /* 0x000fce00078e0006 */
.L_x_20093:
[----:B------:R-:W-:Y:S05]  /*76b0*/  BSYNC B1 ;  /* 0x0000000000017941 */ /* 0x000fea0003800000 */
.L_x_20091:
        /* <DEDUP_REMOVED lines=16> */
.L_x_20095:
[----:B------:R-:W-:Y:S01]  /*77c0*/  IMAD.MOV.U32 R12, RZ, RZ, R9 ;  /* 0x000000ffff0c7224 */ /* 0x000fe200078e0009 */
[----:B------:R-:W-:Y:S01]  /*77d0*/  MOV R9, R2 ;  /* 0x0000000200097202 */ /* 0x000fe20000000f00 */
[----:B------:R-:W-:Y:S02]  /*77e0*/  IMAD.MOV.U32 R20, RZ, RZ, R3 ;  /* 0x000000ffff147224 */ /* 0x000fe400078e0003 */
[----:B------:R-:W-:-:S07]  /*77f0*/  IMAD.MOV.U32 R3, RZ, RZ, R10 ;  /* 0x000000ffff037224 */ /* 0x000fce00078e000a */
.L_x_20096:
[----:B------:R-:W-:Y:S05]  /*7800*/  BSYNC B1 ;  /* 0x0000000000017941 */ /* 0x000fea0003800000 */
.L_x_20094:
        /* <DEDUP_REMOVED lines=9> */
.L_x_20098:
[----:B------:R-:W-:Y:S02]  /*78a0*/  IMAD.MOV.U32 R2, RZ, RZ, R12 ;  /* 0x000000ffff027224 */ /* 0x000fe400078e000c */
[----:B------:R-:W-:Y:S02]  /*78b0*/  IMAD.MOV.U32 R13, RZ, RZ, R20 ;  /* 0x000000ffff0d7224 */ /* 0x000fe400078e0014 */
[----:B------:R-:W-:Y:S02]  /*78c0*/  IMAD.MOV.U32 R12, RZ, RZ, R4 ;  /* 0x000000ffff0c7224 */ /* 0x000fe400078e0004 */
[----:B------:R-:W-:-:S07]  /*78d0*/  IMAD.MOV.U32 R20, RZ, RZ, R11 ;  /* 0x000000ffff147224 */ /* 0x000fce00078e000b */
.L_x_20099:
[----:B------:R-:W-:Y:S05]  /*78e0*/  BSYNC B1 ;  /* 0x0000000000017941 */ /* 0x000fea0003800000 */
.L_x_20097:
        /* <DEDUP_REMOVED lines=9> */
.L_x_20101:
[----:B------:R-:W-:Y:S01]  /*7980*/  IMAD.MOV.U32 R10, RZ, RZ, R2 ;  /* 0x000000ffff0a7224 */ /* 0x000fe200078e0002 */
[----:B------:R-:W-:Y:S01]  /*7990*/  MOV R2, R7 ;  /* 0x0000000700027202 */ /* 0x000fe20000000f00 */
[----:B------:R-:W-:Y:S02]  /*79a0*/  IMAD.MOV.U32 R11, RZ, RZ, R13 ;  /* 0x000000ffff0b7224 */ /* 0x000fe400078e000d */
[----:B------:R-:W-:-:S07]  /*79b0*/  IMAD.MOV.U32 R13, RZ, RZ, R8 ;  /* 0x000000ffff0d7224 */ /* 0x000fce00078e0008 */
.L_x_20102:
[----:B------:R-:W-:Y:S05]  /*79c0*/  BSYNC B1 ;  /* 0x0000000000017941 */ /* 0x000fea0003800000 */
.L_x_20100:
        /* <DEDUP_REMOVED lines=18> */
.L_x_20104:
[----:B------:R-:W-:Y:S02]  /*7af0*/  IMAD.MOV.U32 R8, RZ, RZ, R9 ;  /* 0x000000ffff087224 */ /* 0x000fe400078e0009 */
[----:B------:R-:W-:Y:S02]  /*7b00*/  IMAD.MOV.U32 R14, RZ, RZ, R3 ;  /* 0x000000ffff0e7224 */ /* 0x000fe400078e0003 */
[----:B------:R-:W-:Y:S02]  /*7b10*/  IMAD.MOV.U32 R3, RZ, RZ, R20 ;  /* 0x000000ffff037224 */ /* 0x000fe400078e0014 */
[----:B------:R-:W-:-:S07]  /*7b20*/  IMAD.MOV.U32 R9, RZ, RZ, R12 ;  /* 0x000000ffff097224 */ /* 0x000fce00078e000c */
.L_x_20105:
[----:B------:R-:W-:Y:S05]  /*7b30*/  BSYNC B1 ;  /* 0x0000000000017941 */ /* 0x000fea0003800000 */
.L_x_20103:
        /* <DEDUP_REMOVED lines=9> */
.L_x_20107:
[----:B------:R-:W-:Y:S02]  /*7bd0*/  IMAD.MOV.U32 R21, RZ, RZ, R8 ;  /* 0x000000ffff157224 */ /* 0x000fe400078e0008 */
[----:B------:R-:W-:Y:S02]  /*7be0*/  IMAD.MOV.U32 R12, RZ, RZ, R14 ;  /* 0x000000ffff0c7224 */ /* 0x000fe400078e000e */
[----:B------:R-:W-:Y:S02]  /*7bf0*/  IMAD.MOV.U32 R8, RZ, RZ, R2 ;  /* 0x000000ffff087224 */ /* 0x000fe400078e0002 */
[----:B------:R-:W-:-:S07]  /*7c00*/  IMAD.MOV.U32 R14, RZ, RZ, R13 ;  /* 0x000000ffff0e7224 */ /* 0x000fce00078e000d */
.L_x_20108:
[----:B------:R-:W-:Y:S05]  /*7c10*/  BSYNC B1 ;  /* 0x0000000000017941 */ /* 0x000fea0003800000 */
.L_x_20106:
        /* <DEDUP_REMOVED lines=9> */
.L_x_20110:
[----:B------:R-:W-:Y:S02]  /*7cb0*/  IMAD.MOV.U32 R2, RZ, RZ, R21 ;  /* 0x000000ffff027224 */ /* 0x000fe400078e0015 */
[----:B------:R-:W-:Y:S02]  /*7cc0*/  IMAD.MOV.U32 R13, RZ, RZ, R12 ;  /* 0x000000ffff0d7224 */ /* 0x000fe400078e000c */
[----:B------:R-:W-:Y:S02]  /*7cd0*/  IMAD.MOV.U32 R21, RZ, RZ, R10 ;  /* 0x000000ffff157224 */ /* 0x000fe400078e000a */
[----:B------:R-:W-:-:S07]  /*7ce0*/  IMAD.MOV.U32 R12, RZ, RZ, R11 ;  /* 0x000000ffff0c7224 */ /* 0x000fce00078e000b */
.L_x_20111:
[----:B------:R-:W-:Y:S05]  /*7cf0*/  BSYNC B1 ;  /* 0x0000000000017941 */ /* 0x000fea0003800000 */
.L_x_20109:
        /* <DEDUP_REMOVED lines=16> */
.L_x_20113:
[----:B------:R-:W-:Y:S02]  /*7e00*/  IMAD.MOV.U32 R10, RZ, RZ, R9 ;  /* 0x000000ffff0a7224 */ /* 0x000fe400078e0009 */
[----:B------:R-:W-:Y:S02]  /*7e10*/  IMAD.MOV.U32 R11, RZ, RZ, R3 ;  /* 0x000000ffff0b7224 */ /* 0x000fe400078e0003 */
[----:B------:R-:W-:Y:S02]  /*7e20*/  IMAD.MOV.U32 R3, RZ, RZ, R14 ;  /* 0x000000ffff037224 */ /* 0x000fe400078e000e */
[----:B------:R-:W-:-:S07]  /*7e30*/  IMAD.MOV.U32 R9, RZ, RZ, R8 ;  /* 0x000000ffff097224 */ /* 0x000fce00078e0008 */
.L_x_20114:
[----:B------:R-:W-:Y:S05]  /*7e40*/  BSYNC B1 ;  /* 0x0000000000017941 */ /* 0x000fea0003800000 */
.L_x_20112:
        /* <DEDUP_REMOVED lines=9> */
.L_x_20116:
[----:B------:R-:W-:Y:S01]  /*7ee0*/  IMAD.MOV.U32 R15, RZ, RZ, R10 ;  /* 0x000000ffff0f7224 */ /* 0x000fe200078e000a */
[----:B------:R-:W-:Y:S01]  /*7ef0*/  MOV R8, R11 ;  /* 0x0000000b00087202 */ /* 0x000fe20000000f00 */
[----:B------:R-:W-:Y:S02]  /*7f00*/  IMAD.MOV.U32 R10, RZ, RZ, R21 ;  /* 0x000000ffff0a7224 */ /* 0x000fe400078e0015 */
[----:B------:R-:W-:-:S07]  /*7f10*/  IMAD.MOV.U32 R11, RZ, RZ, R12 ;  /* 0x000000ffff0b7224 */ /* 0x000fce00078e000c */
.L_x_20117:
[----:B------:R-:W-:Y:S05]  /*7f20*/  BSYNC B1 ;  /* 0x0000000000017941 */ /* 0x000fea0003800000 */
.L_x_20115:
        /* <DEDUP_REMOVED lines=9> */
.L_x_20119:
[----:B------:R-:W-:Y:S02]  /*7fc0*/  IMAD.MOV.U32 R12, RZ, RZ, R15 ;  /* 0x000000ffff0c7224 */ /* 0x000fe400078e000f */
[----:B------:R-:W-:Y:S02]  /*7fd0*/  IMAD.MOV.U32 R14, RZ, RZ, R8 ;  /* 0x000000ffff0e7224 */ /* 0x000fe400078e0008 */
[----:B------:R-:W-:Y:S02]  /*7fe0*/  IMAD.MOV.U32 R15, RZ, RZ, R2 ;  /* 0x000000ffff0f7224 */ /* 0x000fe400078e0002 */
[----:B------:R-:W-:-:S07]  /*7ff0*/  IMAD.MOV.U32 R8, RZ, RZ, R13 ;  /* 0x000000ffff087224 */ /* 0x000fce00078e000d */
.L_x_20120:
[----:B------:R-:W-:Y:S05]  /*8000*/  BSYNC B1 ;  /* 0x0000000000017941 */ /* 0x000fea0003800000 */
.L_x_20118:
        /* <DEDUP_REMOVED lines=16> */
.L_x_20122:
[----:B------:R-:W-:Y:S02]  /*8110*/  IMAD.MOV.U32 R2, RZ, RZ, R9 ;  /* 0x000000ffff027224 */ /* 0x000fe400078e0009 */
[----:B------:R-:W-:Y:S02]  /*8120*/  IMAD.MOV.U32 R4, RZ, RZ, R3 ;  /* 0x000000ffff047224 */ /* 0x000fe400078e0003 */
[----:B------:R-:W-:Y:S02]  /*8130*/  IMAD.MOV.U32 R3, RZ, RZ, R11 ;  /* 0x000000ffff037224 */ /* 0x000fe400078e000b */
[----:B------:R-:W-:-:S07]  /*8140*/  IMAD.MOV.U32 R9, RZ, RZ, R10 ;  /* 0x000000ffff097224 */ /* 0x000fce00078e000a */
.L_x_20123:
[----:B------:R-:W-:Y:S05]  /*8150*/  BSYNC B1 ;  /* 0x0000000000017941 */ /* 0x000fea0003800000 */
.L_x_20121:
        /* <DEDUP_REMOVED lines=9> */
.L_x_20125:
[----:B------:R-:W-:Y:S02]  /*81f0*/  IMAD.MOV.U32 R11, RZ, RZ, R2 ;  /* 0x000000ffff0b7224 */ /* 0x000fe400078e0002 */
[----:B------:R-:W-:Y:S01]  /*8200*/  IMAD.MOV.U32 R13, RZ, RZ, R4 ;  /* 0x000000ffff0d7224 */ /* 0x000fe200078e0004 */
[----:B------:R-:W-:Y:S01]  /*8210*/  MOV R4, R8 ;  /* 0x0000000800047202 */ /* 0x000fe20000000f00 */
[----:B------:R-:W-:-:S07]  /*8220*/  IMAD.MOV.U32 R2, RZ, RZ, R15 ;  /* 0x000000ffff027224 */ /* 0x000fce00078e000f */
.L_x_20126:
[----:B------:R-:W-:Y:S05]  /*8230*/  BSYNC B1 ;  /* 0x0000000000017941 */ /* 0x000fea0003800000 */
.L_x_20124:
        /* <DEDUP_REMOVED lines=9> */
.L_x_20128:
[----:B------:R-:W-:Y:S02]  /*82d0*/  IMAD.MOV.U32 R8, RZ, RZ, R11 ;  /* 0x000000ffff087224 */ /* 0x000fe400078e000b */
[----:B------:R-:W-:Y:S02]  /*82e0*/  IMAD.MOV.U32 R10, RZ, RZ, R13 ;  /* 0x000000ffff0a7224 */ /* 0x000fe400078e000d */
[----:B------:R-:W-:Y:S02]  /*82f0*/  IMAD.MOV.U32 R11, RZ, RZ, R12 ;  /* 0x000000ffff0b7224 */ /* 0x000fe400078e000c */
[----:B------:R-:W-:-:S07]  /*8300*/  IMAD.MOV.U32 R13, RZ, RZ, R14 ;  /* 0x000000ffff0d7224 */ /* 0x000fce00078e000e */
.L_x_20129:
[----:B------:R-:W-:Y:S05]  /*8310*/  BSYNC B1 ;  /* 0x0000000000017941 */ /* 0x000fea0003800000 */
.L_x_20127:
        /* <DEDUP_REMOVED lines=16> */
.L_x_20131:
[----:B------:R-:W-:Y:S01]  /*8420*/  MOV R20, R9 ;  /* 0x0000000900147202 */ /* 0x000fe20000000f00 */
[----:B------:R-:W-:Y:S02]  /*8430*/  IMAD.MOV.U32 R22, RZ, RZ, R3 ;  /* 0x000000ffff167224 */ /* 0x000fe400078e0003 */
[----:B------:R-:W-:Y:S02]  /*8440*/  IMAD.MOV.U32 R3, RZ, RZ, R4 ;  /* 0x000000ffff037224 */ /* 0x000fe400078e0004 */
[----:B------:R-:W-:-:S07]  /*8450*/  IMAD.MOV.U32 R9, RZ, RZ, R2 ;  /* 0x000000ffff097224 */ /* 0x000fce00078e0002 */
.L_x_20132:
[----:B------:R-:W-:Y:S05]  /*8460*/  BSYNC B1 ;  /* 0x0000000000017941 */ /* 0x000fea0003800000 */
.L_x_20130:
        /* <DEDUP_REMOVED lines=9> */
.L_x_20134:
[----:B------:R-:W-:Y:S02]  /*8500*/  IMAD.MOV.U32 R5, RZ, RZ, R20 ;  /* 0x000000ffff057224 */ /* 0x000fe400078e0014 */
[----:B------:R-:W-:Y:S02]  /*8510*/  IMAD.MOV.U32 R21, RZ, RZ, R22 ;  /* 0x000000ffff157224 */ /* 0x000fe400078e0016 */
[----:B------:R-:W-:Y:S02]  /*8520*/  IMAD.MOV.U32 R20, RZ, RZ, R11 ;  /* 0x000000ffff147224 */ /* 0x000fe400078e000b */
[----:B------:R-:W-:-:S07]  /*8530*/  IMAD.MOV.U32 R22, RZ, RZ, R13 ;  /* 0x000000ffff167224 */ /* 0x000fce00078e000d */
.L_x_20135:
[----:B------:R-:W-:Y:S05]  /*8540*/  BSYNC B1 ;  /* 0x0000000000017941 */ /* 0x000fea0003800000 */
.L_x_20133:
        /* <DEDUP_REMOVED lines=9> */
.L_x_20137:
[----:B------:R-:W-:Y:S02]  /*85e0*/  IMAD.MOV.U32 R2, RZ, RZ, R5 ;  /* 0x000000ffff027224 */ /* 0x000fe400078e0005 */
[----:B------:R-:W-:Y:S02]  /*85f0*/  IMAD.MOV.U32 R4, RZ, RZ, R21 ;  /* 0x000000ffff047224 */ /* 0x000fe400078e0015 */
[----:B------:R-:W-:Y:S02]  /*8600*/  IMAD.MOV.U32 R5, RZ, RZ, R8 ;  /* 0x000000ffff057224 */ /* 0x000fe400078e0008 */
[----:B------:R-:W-:-:S07]  /*8610*/  IMAD.MOV.U32 R21, RZ, RZ, R10 ;  /* 0x000000ffff157224 */ /* 0x000fce00078e000a */
.L_x_20138:
[----:B------:R-:W-:Y:S05]  /*8620*/  BSYNC B1 ;  /* 0x0000000000017941 */ /* 0x000fea0003800000 */
.L_x_20136:
        /* <DEDUP_REMOVED lines=18> */
.L_x_20140:
[----:B------:R-:W-:Y:S02]  /*8750*/  IMAD.MOV.U32 R6, RZ, RZ, R9 ;  /* 0x000000ffff067224 */ /* 0x000fe400078e0009 */
[----:B------:R-:W-:Y:S01]  /*8760*/  IMAD.MOV.U32 R8, RZ, RZ, R3 ;  /* 0x000000ffff087224 */ /* 0x000fe200078e0003 */
[----:B------:R-:W-:Y:S01]  /*8770*/  MOV R3, R22 ;  /* 0x0000001600037202 */ /* 0x000fe20000000f00 */
[----:B------:R-:W-:-:S07]  /*8780*/  IMAD.MOV.U32 R9, RZ, RZ, R20 ;  /* 0x000000ffff097224 */ /* 0x000fce00078e0014 */
.L_x_20141:
[----:B------:R-:W-:Y:S05]  /*8790*/  BSYNC B1 ;  /* 0x0000000000017941 */ /* 0x000fea0003800000 */
.L_x_20139:
        /* <DEDUP_REMOVED lines=9> */
.L_x_20143:
[----:B------:R-:W-:Y:S02]  /*8830*/  IMAD.MOV.U32 R11, RZ, RZ, R6 ;  /* 0x000000ffff0b7224 */ /* 0x000fe400078e0006 */
[----:B------:R-:W-:Y:S02]  /*8840*/  IMAD.MOV.U32 R23, RZ, RZ, R8 ;  /* 0x000000ffff177224 */ /* 0x000fe400078e0008 */
[----:B------:R-:W-:Y:S02]  /*8850*/  IMAD.MOV.U32 R6, RZ, RZ, R5 ;  /* 0x000000ffff067224 */ /* 0x000fe400078e0005 */
[----:B------:R-:W-:-:S07]  /*8860*/  IMAD.MOV.U32 R8, RZ, RZ, R21 ;  /* 0x000000ffff087224 */ /* 0x000fce00078e0015 */
.L_x_20144:
[----:B------:R-:W-:Y:S05]  /*8870*/  BSYNC B1 ;  /* 0x0000000000017941 */ /* 0x000fea0003800000 */
.L_x_20142:
        /* <DEDUP_REMOVED lines=9> */
.L_x_20146:
[----:B------:R-:W-:Y:S01]  /*8910*/  IMAD.MOV.U32 R5, RZ, RZ, R11 ;  /* 0x000000ffff057224 */ /* 0x000fe200078e000b */
[----:B------:R-:W-:Y:S01]  /*8920*/  MOV R10, R23 ;  /* 0x00000017000a7202 */ /* 0x000fe20000000f00 */
[----:B------:R-:W-:Y:S02]  /*8930*/  IMAD.MOV.U32 R11, RZ, RZ, R2 ;  /* 0x000000ffff0b7224 */ /* 0x000fe400078e0002 */
[----:B------:R-:W-:-:S07]  /*8940*/  IMAD.MOV.U32 R23, RZ, RZ, R4 ;  /* 0x000000ffff177224 */ /* 0x000fce00078e0004 */
.L_x_20147:
[----:B------:R-:W-:Y:S05]  /*8950*/  BSYNC B1 ;  /* 0x0000000000017941 */ /* 0x000fea0003800000 */
.L_x_20145:
        /* <DEDUP_REMOVED lines=16> */
.L_x_20149:
[----:B------:R-:W-:Y:S02]  /*8a60*/  IMAD.MOV.U32 R2, RZ, RZ, R9 ;  /* 0x000000ffff027224 */ /* 0x000fe400078e0009 */
[----:B------:R-:W-:Y:S02]  /*8a70*/  IMAD.MOV.U32 R4, RZ, RZ, R3 ;  /* 0x000000ffff047224 */ /* 0x000fe400078e0003 */
[----:B------:R-:W-:Y:S02]  /*8a80*/  IMAD.MOV.U32 R3, RZ, RZ, R8 ;  /* 0x000000ffff037224 */ /* 0x000fe400078e0008 */
[----:B------:R-:W-:-:S07]  /*8a90*/  IMAD.MOV.U32 R9, RZ, RZ, R6 ;  /* 0x000000ffff097224 */ /* 0x000fce00078e0006 */
.L_x_20150:
[----:B------:R-:W-:Y:S05]  /*8aa0*/  BSYNC B1 ;  /* 0x0000000000017941 */ /* 0x000fea0003800000 */
.L_x_20148:
        /* <DEDUP_REMOVED lines=9> */
.L_x_20152:
[----:B------:R-:W-:Y:S02]  /*8b40*/  IMAD.MOV.U32 R6, RZ, RZ, R2 ;  /* 0x000000ffff067224 */ /* 0x000fe400078e0002 */
[----:B------:R-:W-:Y:S02]  /*8b50*/  IMAD.MOV.U32 R7, RZ, RZ, R4 ;  /* 0x000000ffff077224 */ /* 0x000fe400078e0004 */
[----:B------:R-:W-:Y:S02]  /*8b60*/  IMAD.MOV.U32 R2, RZ, RZ, R11 ;  /* 0x000000ffff027224 */ /* 0x000fe400078e000b */
[----:B------:R-:W-:-:S07]  /*8b70*/  IMAD.MOV.U32 R4, RZ, RZ, R23 ;  /* 0x000000ffff047224 */ /* 0x000fce00078e0017 */
.L_x_20153:
[----:B------:R-:W-:Y:S05]  /*8b80*/  BSYNC B1 ;  /* 0x0000000000017941 */ /* 0x000fea0003800000 */
.L_x_20151:
        /* <DEDUP_REMOVED lines=9> */
.L_x_20155:
[----:B------:R-:W-:Y:S02]  /*8c20*/  IMAD.MOV.U32 R8, RZ, RZ, R6 ;  /* 0x000000ffff087224 */ /* 0x000fe400078e0006 */
[----:B------:R-:W-:Y:S01]  /*8c30*/  IMAD.MOV.U32 R11, RZ, RZ, R7 ;  /* 0x000000ffff0b7224 */ /* 0x000fe200078e0007 */
[----:B------:R-:W-:Y:S01]  /*8c40*/  MOV R7, R10 ;  /* 0x0000000a00077202 */ /* 0x000fe20000000f00 */
[----:B------:R-:W-:-:S07]  /*8c50*/  IMAD.MOV.U32 R6, RZ, RZ, R5 ;  /* 0x000000ffff067224 */ /* 0x000fce00078e0005 */
.L_x_20156:
[----:B------:R-:W-:Y:S05]  /*8c60*/  BSYNC B1 ;  /* 0x0000000000017941 */ /* 0x000fea0003800000 */
.L_x_20154:
        /* <DEDUP_REMOVED lines=16> */
.L_x_20158:
[----:B------:R-:W-:Y:S02]  /*8d70*/  IMAD.MOV.U32 R5, RZ, RZ, R9 ;  /* 0x000000ffff057224 */ /* 0x000fe400078e0009 */
[----:B------:R-:W-:Y:S02]  /*8d80*/  IMAD.MOV.U32 R10, RZ, RZ, R3 ;  /* 0x000000ffff0a7224 */ /* 0x000fe400078e0003 */
[----:B------:R-:W-:Y:S02]  /*8d90*/  IMAD.MOV.U32 R3, RZ, RZ, R4 ;  /* 0x000000ffff037224 */ /* 0x000fe400078e0004 */
[----:B------:R-:W-:-:S07]  /*8da0*/  IMAD.MOV.U32 R9, RZ, RZ, R2 ;  /* 0x000000ffff097224 */ /* 0x000fce00078e0002 */
.L_x_20159:
[----:B------:R-:W-:Y:S05]  /*8db0*/  BSYNC B1 ;  /* 0x0000000000017941 */ /* 0x000fea0003800000 */
.L_x_20157:
        /* <DEDUP_REMOVED lines=9> */
.L_x_20161:
[----:B------:R-:W-:Y:S01]  /*8e50*/  MOV R19, R5 ;  /* 0x0000000500137202 */ /* 0x000fe20000000f00 */
[----:B------:R-:W-:Y:S02]  /*8e60*/  IMAD.MOV.U32 R2, RZ, RZ, R10 ;  /* 0x000000ffff027224 */ /* 0x000fe400078e000a */
[----:B------:R-:W-:Y:S02]  /*8e70*/  IMAD.MOV.U32 R5, RZ, RZ, R6 ;  /* 0x000000ffff057224 */ /* 0x000fe400078e0006 */
[----:B------:R-:W-:-:S07]  /*8e80*/  IMAD.MOV.U32 R10, RZ, RZ, R7 ;  /* 0x000000ffff0a7224 */ /* 0x000fce00078e0007 */
.L_x_20162:
[----:B------:R-:W-:Y:S05]  /*8e90*/  BSYNC B1 ;  /* 0x0000000000017941 */ /* 0x000fea0003800000 */
.L_x_20160:
        /* <DEDUP_REMOVED lines=9> */
.L_x_20164:
[----:B------:R-:W-:Y:S02]  /*8f30*/  IMAD.MOV.U32 R4, RZ, RZ, R19 ;  /* 0x000000ffff047224 */ /* 0x000fe400078e0013 */
[----:B------:R-:W-:Y:S02]  /*8f40*/  IMAD.MOV.U32 R6, RZ, RZ, R2 ;  /* 0x000000ffff067224 */ /* 0x000fe400078e0002 */
[----:B------:R-:W-:Y:S02]  /*8f50*/  IMAD.MOV.U32 R19, RZ, RZ, R8 ;  /* 0x000000ffff137224 */ /* 0x000fe400078e0008 */
[----:B------:R-:W-:-:S07]  /*8f60*/  IMAD.MOV.U32 R2, RZ, RZ, R11 ;  /* 0x000000ffff027224 */ /* 0x000fce00078e000b */
.L_x_20165:
[----:B------:R-:W-:Y:S05]  /*8f70*/  BSYNC B1 ;  /* 0x0000000000017941 */ /* 0x000fea0003800000 */
.L_x_20163:
        /* <DEDUP_REMOVED lines=16> */
.L_x_20167:
[----:B------:R-:W-:Y:S02]  /*9080*/  IMAD.MOV.U32 R8, RZ, RZ, R9 ;  /* 0x000000ffff087224 */ /* 0x000fe400078e0009 */
[----:B------:R-:W-:Y:S02]  /*9090*/  IMAD.MOV.U32 R11, RZ, RZ, R3 ;  /* 0x000000ffff0b7224 */ /* 0x000fe400078e0003 */
[----:B------:R-:W-:Y:S02]  /*90a0*/  IMAD.MOV.U32 R3, RZ, RZ, R10 ;  /* 0x000000ffff037224 */ /* 0x000fe400078e000a */
[----:B------:R-:W-:-:S07]  /*90b0*/  IMAD.MOV.U32 R9, RZ, RZ, R5 ;  /* 0x000000ffff097224 */ /* 0x000fce00078e0005 */
.L_x_20168:
[----:B------:R-:W-:Y:S05]  /*90c0*/  BSYNC B1 ;  /* 0x0000000000017941 */ /* 0x000fea0003800000 */
.L_x_20166:
        /* <DEDUP_REMOVED lines=9> */
.L_x_20170:
[----:B------:R-:W-:Y:S01]  /*9160*/  IMAD.MOV.U32 R13, RZ, RZ, R8 ;  /* 0x000000ffff0d7224 */ /* 0x000fe200078e0008 */
[----:B------:R-:W-:Y:S01]  /*9170*/  MOV R8, R19 ;  /* 0x0000001300087202 */ /* 0x000fe20000000f00 */
[----:B------:R-:W-:Y:S02]  /*9180*/  IMAD.MOV.U32 R21, RZ, RZ, R11 ;  /* 0x000000ffff157224 */ /* 0x000fe400078e000b */
[----:B------:R-:W-:-:S07]  /*9190*/  IMAD.MOV.U32 R11, RZ, RZ, R2 ;  /* 0x000000ffff0b7224 */ /* 0x000fce00078e0002 */
.L_x_20171:
[----:B------:R-:W-:Y:S05]  /*91a0*/  BSYNC B1 ;  /* 0x0000000000017941 */ /* 0x000fea0003800000 */
.L_x_20169:
        /* <DEDUP_REMOVED lines=9> */
.L_x_20173:
[----:B------:R-:W-:Y:S02]  /*9240*/  IMAD.MOV.U32 R2, RZ, RZ, R13 ;  /* 0x000000ffff027224 */ /* 0x000fe400078e000d */
[----:B------:R-:W-:Y:S02]  /*9250*/  IMAD.MOV.U32 R10, RZ, RZ, R21 ;  /* 0x000000ffff0a7224 */ /* 0x000fe400078e0015 */
[----:B------:R-:W-:Y:S02]  /*9260*/  IMAD.MOV.U32 R13, RZ, RZ, R4 ;  /* 0x000000ffff0d7224 */ /* 0x000fe400078e0004 */
[----:B------:R-:W-:-:S07]  /*9270*/  IMAD.MOV.U32 R21, RZ, RZ, R6 ;  /* 0x000000ffff157224 */ /* 0x000fce00078e0006 */
.L_x_20174:
[----:B------:R-:W-:Y:S05]  /*9280*/  BSYNC B1 ;  /* 0x0000000000017941 */ /* 0x000fea0003800000 */
.L_x_20172:
        /* <DEDUP_REMOVED lines=14> */
[----:B------:R-:W-:Y:S01]  /*9370*/  IMAD.MOV.U32 R14, RZ, RZ, R11 ;  /* 0x000000ffff0e7224 */ /* 0x000fe200078e000b */
[-C--:B------:R-:W-:Y:S02]  /*9380*/  MOV R12, R8.reuse ;  /* 0x00000008000c7202 */ /* 0x080fe40000000f00 */
[----:B------:R-:W-:-:S13]  /*9390*/  ISETP.GE.OR P0, PT, R9, R8, P0 ;  /* 0x000000080900720c */ /* 0x000fda0000706670 */
[----:B------:R-:W-:Y:S05]  /*93a0*/  @P0 BRA `(.L_x_20177) ;  /* 0x0000000000100947 */ /* 0x000fea0003800000 */
.L_x_20176:
[----:B------:R-:W-:Y:S02]  /*93b0*/  IMAD.MOV.U32 R12, RZ, RZ, R9 ;  /* 0x000000ffff0c7224 */ /* 0x000fe400078e0009 */
[----:B------:R-:W-:Y:S02]  /*93c0*/  IMAD.MOV.U32 R14, RZ, RZ, R3 ;  /* 0x000000ffff0e7224 */ /* 0x000fe400078e0003 */
[----:B------:R-:W-:Y:S02]  /*93d0*/  IMAD.MOV.U32 R3, RZ, RZ, R11 ;  /* 0x000000ffff037224 */ /* 0x000fe400078e000b */
[----:B------:R-:W-:-:S07]  /*93e0*/  IMAD.MOV.U32 R9, RZ, RZ, R8 ;  /* 0x000000ffff097224 */ /* 0x000fce00078e0008 */
.L_x_20177:
[----:B------:R-:W-:Y:S05]  /*93f0*/  BSYNC B1 ;  /* 0x0000000000017941 */ /* 0x000fea0003800000 */
.L_x_20175:
        /* <DEDUP_REMOVED lines=9> */
.L_x_20179:
[----:B------:R-:W-:Y:S01]  /*9490*/  IMAD.MOV.U32 R11, RZ, RZ, R12 ;  /* 0x000000ffff0b7224 */ /* 0x000fe200078e000c */
[----:B------:R-:W-:Y:S01]  /*94a0*/  MOV R12, R13 ;  /* 0x0000000d000c7202 */ /* 0x000fe20000000f00 */
[----:B------:R-:W-:Y:S02]  /*94b0*/  IMAD.MOV.U32 R23, RZ, RZ, R14 ;  /* 0x000000ffff177224 */ /* 0x000fe400078e000e */
[----:B------:R-:W-:-:S07]  /*94c0*/  IMAD.MOV.U32 R14, RZ, RZ, R21 ;  /* 0x000000ffff0e7224 */ /* 0x000fce00078e0015 */
.L_x_20180:
[----:B------:R-:W-:Y:S05]  /*94d0*/  BSYNC B1 ;  /* 0x0000000000017941 */ /* 0x000fea0003800000 */
.L_x_20178:
        /* <DEDUP_REMOVED lines=9> */
.L_x_20182:
[----:B------:R-:W-:Y:S02]  /*9570*/  IMAD.MOV.U32 R8, RZ, RZ, R11 ;  /* 0x000000ffff087224 */ /* 0x000fe400078e000b */
[----:B------:R-:W-:Y:S02]  /*9580*/  IMAD.MOV.U32 R13, RZ, RZ, R23 ;  /* 0x000000ffff0d7224 */ /* 0x000fe400078e0017 */
[----:B------:R-:W-:Y:S02]  /*9590*/  IMAD.MOV.U32 R11, RZ, RZ, R2 ;  /* 0x000000ffff0b7224 */ /* 0x000fe400078e0002 */
[----:B------:R-:W-:-:S07]  /*95a0*/  IMAD.MOV.U32 R23, RZ, RZ, R10 ;  /* 0x000000ffff177224 */ /* 0x000fce00078e000a */
.L_x_20183:
[----:B------:R-:W-:Y:S05]  /*95b0*/  BSYNC B1 ;  /* 0x0000000000017941 */ /* 0x000fea0003800000 */
.L_x_20181:
        /* <DEDUP_REMOVED lines=16> */
.L_x_20185:
[----:B------:R-:W-:Y:S02]  /*96c0*/  IMAD.MOV.U32 R2, RZ, RZ, R9 ;  /* 0x000000ffff027224 */ /* 0x000fe400078e0009 */
[----:B------:R-:W-:Y:S02]  /*96d0*/  IMAD.MOV.U32 R10, RZ, RZ, R3 ;  /* 0x000000ffff0a7224 */ /* 0x000fe400078e0003 */
[----:B------:R-:W-:Y:S02]  /*96e0*/  IMAD.MOV.U32 R3, RZ, RZ, R14 ;  /* 0x000000ffff037224 */ /* 0x000fe400078e000e */
[----:B------:R-:W-:-:S07]  /*96f0*/  IMAD.MOV.U32 R9, RZ, RZ, R12 ;  /* 0x000000ffff097224 */ /* 0x000fce00078e000c */
.L_x_20186:
[----:B------:R-:W-:Y:S05]  /*9700*/  BSYNC B1 ;  /* 0x0000000000017941 */ /* 0x000fea0003800000 */
.L_x_20184:
        /* <DEDUP_REMOVED lines=9> */
.L_x_20188:
[----:B------:R-:W-:Y:S01]  /*97a0*/  IMAD.MOV.U32 R15, RZ, RZ, R2 ;  /* 0x000000ffff0f7224 */ /* 0x000fe200078e0002 */
[----:B------:R-:W-:Y:S01]  /*97b0*/  MOV R2, R11 ;  /* 0x0000000b00027202 */ /* 0x000fe20000000f00 */
[----:B------:R-:W-:Y:S02]  /*97c0*/  IMAD.MOV.U32 R12, RZ, RZ, R10 ;  /* 0x000000ffff0c7224 */ /* 0x000fe400078e000a */
[----:B------:R-:W-:-:S07]  /*97d0*/  IMAD.MOV.U32 R10, RZ, RZ, R23 ;  /* 0x000000ffff0a7224 */ /* 0x000fce00078e0017 */
.L_x_20189:
[----:B------:R-:W-:Y:S05]  /*97e0*/  BSYNC B1 ;  /* 0x0000000000017941 */ /* 0x000fea0003800000 */
.L_x_20187:
        /* <DEDUP_REMOVED lines=9> */
.L_x_20191:
[----:B------:R-:W-:Y:S02]  /*9880*/  IMAD.MOV.U32 R11, RZ, RZ, R15 ;  /* 0x000000ffff0b7224 */ /* 0x000fe400078e000f */
[----:B------:R-:W-:Y:S02]  /*9890*/  IMAD.MOV.U32 R14, RZ, RZ, R12 ;  /* 0x000000ffff0e7224 */ /* 0x000fe400078e000c */
[----:B------:R-:W-:Y:S02]  /*98a0*/  IMAD.MOV.U32 R15, RZ, RZ, R8 ;  /* 0x000000ffff0f7224 */ /* 0x000fe400078e0008 */
[----:B------:R-:W-:-:S07]  /*98b0*/  IMAD.MOV.U32 R12, RZ, RZ, R13 ;  /* 0x000000ffff0c7224 */ /* 0x000fce00078e000d */
.L_x_20192:
[----:B------:R-:W-:Y:S05]  /*98c0*/  BSYNC B1 ;  /* 0x0000000000017941 */ /* 0x000fea0003800000 */
.L_x_20190:
        /* <DEDUP_REMOVED lines=16> */
.L_x_20194:
[----:B------:R-:W-:Y:S02]  /*99d0*/  IMAD.MOV.U32 R4, RZ, RZ, R9 ;  /* 0x000000ffff047224 */ /* 0x000fe400078e0009 */
[----:B------:R-:W-:Y:S02]  /*99e0*/  IMAD.MOV.U32 R8, RZ, RZ, R3 ;  /* 0x000000ffff087224 */ /* 0x000fe400078e0003 */
[----:B------:R-:W-:Y:S02]  /*99f0*/  IMAD.MOV.U32 R3, RZ, RZ, R10 ;  /* 0x000000ffff037224 */ /* 0x000fe400078e000a */
[----:B------:R-:W-:-:S07]  /*9a00*/  IMAD.MOV.U32 R9, RZ, RZ, R2 ;  /* 0x000000ffff097224 */ /* 0x000fce00078e0002 */
.L_x_20195:
[----:B------:R-:W-:Y:S05]  /*9a10*/  BSYNC B1 ;  /* 0x0000000000017941 */ /* 0x000fea0003800000 */
.L_x_20193:
        /* <DEDUP_REMOVED lines=9> */
.L_x_20197:
[----:B------:R-:W-:Y:S01]  /*9ab0*/  IMAD.MOV.U32 R2, RZ, RZ, R4 ;  /* 0x000000ffff027224 */ /* 0x000fe200078e0004 */
[----:B------:R-:W-:Y:S01]  /*9ac0*/  MOV R4, R15 ;  /* 0x0000000f00047202 */ /* 0x000fe20000000f00 */
[----:B------:R-:W-:Y:S02]  /*9ad0*/  IMAD.MOV.U32 R13, RZ, RZ, R8 ;  /* 0x000000ffff0d7224 */ /* 0x000fe400078e0008 */
[----:B------:R-:W-:-:S07]  /*9ae0*/  IMAD.MOV.U32 R8, RZ, RZ, R12 ;  /* 0x000000ffff087224 */ /* 0x000fce00078e000c */
.L_x_20198:
[----:B------:R-:W-:Y:S05]  /*9af0*/  BSYNC B1 ;  /* 0x0000000000017941 */ /* 0x000fea0003800000 */
.L_x_20196:
        /* <DEDUP_REMOVED lines=9> */
.L_x_20200:
[----:B------:R-:W-:Y:S02]  /*9b90*/  IMAD.MOV.U32 R10, RZ, RZ, R2 ;  /* 0x000000ffff0a7224 */ /* 0x000fe400078e0002 */
[----:B------:R-:W-:Y:S02]  /*9ba0*/  IMAD.MOV.U32 R12, RZ, RZ, R13 ;  /* 0x000000ffff0c7224 */ /* 0x000fe400078e000d */
[----:B------:R-:W-:Y:S02]  /*9bb0*/  IMAD.MOV.U32 R2, RZ, RZ, R11 ;  /* 0x000000ffff027224 */ /* 0x000fe400078e000b */
[----:B------:R-:W-:-:S07]  /*9bc0*/  IMAD.MOV.U32 R13, RZ, RZ, R14 ;  /* 0x000000ffff0d7224 */ /* 0x000fce00078e000e */
.L_x_20201:
[----:B------:R-:W-:Y:S05]  /*9bd0*/  BSYNC B1 ;  /* 0x0000000000017941 */ /* 0x000fea0003800000 */
.L_x_20199:
        /* <DEDUP_REMOVED lines=16> */
.L_x_20203:
[----:B------:R-:W-:Y:S02]  /*9ce0*/  IMAD.MOV.U32 R5, RZ, RZ, R9 ;  /* 0x000000ffff057224 */ /* 0x000fe400078e0009 */
[----:B------:R-:W-:Y:S02]  /*9cf0*/  IMAD.MOV.U32 R20, RZ, RZ, R3 ;  /* 0x000000ffff147224 */ /* 0x000fe400078e0003 */
[----:B------:R-:W-:Y:S02]  /*9d00*/  IMAD.MOV.U32 R3, RZ, RZ, R8 ;  /* 0x000000ffff037224 */ /* 0x000fe400078e0008 */
[----:B------:R-:W-:-:S07]  /*9d10*/  IMAD.MOV.U32 R9, RZ, RZ, R4 ;  /* 0x000000ffff097224 */ /* 0x000fce00078e0004 */
.L_x_20204:
[----:B------:R-:W-:Y:S05]  /*9d20*/  BSYNC B1 ;  /* 0x0000000000017941 */ /* 0x000fea0003800000 */
.L_x_20202:
        /* <DEDUP_REMOVED lines=9> */
.L_x_20206:
[----:B------:R-:W-:Y:S01]  /*9dc0*/  IMAD.MOV.U32 R11, RZ, RZ, R5 ;  /* 0x000000ffff0b7224 */ /* 0x000fe200078e0005 */
[----:B------:R-:W-:Y:S01]  /*9dd0*/  MOV R5, R2 ;  /* 0x0000000200057202 */ /* 0x000fe20000000f00 */
[----:B------:R-:W-:Y:S02]  /*9de0*/  IMAD.MOV.U32 R21, RZ, RZ, R20 ;  /* 0x000000ffff157224 */ /* 0x000fe400078e0014 */
[----:B------:R-:W-:-:S07]  /*9df0*/  IMAD.MOV.U32 R20, RZ, RZ, R13 ;  /* 0x000000ffff147224 */ /* 0x000fce00078e000d */
.L_x_20207:
[----:B------:R-:W-:Y:S05]  /*9e00*/  BSYNC B1 ;  /* 0x0000000000017941 */ /* 0x000fea0003800000 */
.L_x_20205:
        /* <DEDUP_REMOVED lines=9> */
.L_x_20209:
[----:B------:R-:W-:Y:S02]  /*9ea0*/  IMAD.MOV.U32 R2, RZ, RZ, R11 ;  /* 0x000000ffff027224 */ /* 0x000fe400078e000b */
[----:B------:R-:W-:Y:S02]  /*9eb0*/  IMAD.MOV.U32 R4, RZ, RZ, R21 ;  /* 0x000000ffff047224 */ /* 0x000fe400078e0015 */
[----:B------:R-:W-:Y:S02]  /*9ec0*/  IMAD.MOV.U32 R11, RZ, RZ, R10 ;  /* 0x000000ffff0b7224 */ /* 0x000fe400078e000a */
[----:B------:R-:W-:-:S07]  /*9ed0*/  IMAD.MOV.U32 R21, RZ, RZ, R12 ;  /* 0x000000ffff157224 */ /* 0x000fce00078e000c */
.L_x_20210:
[----:B------:R-:W-:Y:S05]  /*9ee0*/  BSYNC B1 ;  /* 0x0000000000017941 */ /* 0x000fea0003800000 */
.L_x_20208:
        /* <DEDUP_REMOVED lines=18> */
.L_x_20212:
[----:B------:R-:W-:Y:S02]  /*a010*/  IMAD.MOV.U32 R6, RZ, RZ, R9 ;  /* 0x000000ffff067224 */ /* 0x000fe400078e0009 */
[----:B------:R-:W-:Y:S02]  /*a020*/  IMAD.MOV.U32 R8, RZ, RZ, R3 ;  /* 0x000000ffff087224 */ /* 0x000fe400078e0003 */
[----:B------:R-:W-:Y:S02]  /*a030*/  IMAD.MOV.U32 R3, RZ, RZ, R20 ;  /* 0x000000ffff037224 */ /* 0x000fe400078e0014 */
[----:B------:R-:W-:-:S07]  /*a040*/  IMAD.MOV.U32 R9, RZ, RZ, R5 ;  /* 0x000000ffff097224 */ /* 0x000fce00078e0005 */
.L_x_20213:
[----:B------:R-:W-:Y:S05]  /*a050*/  BSYNC B1 ;  /* 0x0000000000017941 */ /* 0x000fea0003800000 */
.L_x_20211:
        /* <DEDUP_REMOVED lines=9> */
.L_x_20215:
[----:B------:R-:W-:Y:S01]  /*a0f0*/  IMAD.MOV.U32 R5, RZ, RZ, R6 ;  /* 0x000000ffff057224 */ /* 0x000fe200078e0006 */
[----:B------:R-:W-:Y:S01]  /*a100*/  MOV R6, R11 ;  /* 0x0000000b00067202 */ /* 0x000fe20000000f00 */
[----:B------:R-:W-:Y:S02]  /*a110*/  IMAD.MOV.U32 R23, RZ, RZ, R8 ;  /* 0x000000ffff177224 */ /* 0x000fe400078e0008 */
[----:B------:R-:W-:-:S07]  /*a120*/  IMAD.MOV.U32 R8, RZ, RZ, R21 ;  /* 0x000000ffff087224 */ /* 0x000fce00078e0015 */
.L_x_20216:
[----:B------:R-:W-:Y:S05]  /*a130*/  BSYNC B1 ;  /* 0x0000000000017941 */ /* 0x000fea0003800000 */
.L_x_20214:
        /* <DEDUP_REMOVED lines=9> */
.L_x_20218:
[----:B------:R-:W-:Y:S02]  /*a1d0*/  IMAD.MOV.U32 R10, RZ, RZ, R5 ;  /* 0x000000ffff0a7224 */ /* 0x000fe400078e0005 */
[----:B------:R-:W-:Y:S02]  /*a1e0*/  IMAD.MOV.U32 R11, RZ, RZ, R23 ;  /* 0x000000ffff0b7224 */ /* 0x000fe400078e0017 */
[----:B------:R-:W-:Y:S02]  /*a1f0*/  IMAD.MOV.U32 R5, RZ, RZ, R2 ;  /* 0x000000ffff057224 */ /* 0x000fe400078e0002 */
[----:B------:R-:W-:-:S07]  /*a200*/  IMAD.MOV.U32 R23, RZ, RZ, R4 ;  /* 0x000000ffff177224 */ /* 0x000fce00078e0004 */
.L_x_20219:
[----:B------:R-:W-:Y:S05]  /*a210*/  BSYNC B1 ;  /* 0x0000000000017941 */ /* 0x000fea0003800000 */
.L_x_20217:
        /* <DEDUP_REMOVED lines=16> */
.L_x_20221:
[----:B------:R-:W-:Y:S02]  /*a320*/  IMAD.MOV.U32 R2, RZ, RZ, R9 ;  /* 0x000000ffff027224 */ /* 0x000fe400078e0009 */
[----:B------:R-:W-:Y:S02]  /*a330*/  IMAD.MOV.U32 R4, RZ, RZ, R3 ;  /* 0x000000ffff047224 */ /* 0x000fe400078e0003 */
[----:B------:R-:W-:Y:S02]  /*a340*/  IMAD.MOV.U32 R3, RZ, RZ, R8 ;  /* 0x000000ffff037224 */ /* 0x000fe400078e0008 */
[----:B------:R-:W-:-:S07]  /*a350*/  IMAD.MOV.U32 R9, RZ, RZ, R6 ;  /* 0x000000ffff097224 */ /* 0x000fce00078e0006 */
.L_x_20222:
[----:B------:R-:W-:Y:S05]  /*a360*/  BSYNC B1 ;  /* 0x0000000000017941 */ /* 0x000fea0003800000 */
.L_x_20220:
        /* <DEDUP_REMOVED lines=9> */
.L_x_20224:
[----:B------:R-:W-:Y:S01]  /*a400*/  IMAD.MOV.U32 R7, RZ, RZ, R2 ;  /* 0x000000ffff077224 */ /* 0x000fe200078e0002 */
[----:B------:R-:W-:Y:S01]  /*a410*/  MOV R2, R5 ;  /* 0x0000000500027202 */ /* 0x000fe20000000f00 */
[----:B------:R-:W-:Y:S02]  /*a420*/  IMAD.MOV.U32 R6, RZ, RZ, R4 ;  /* 0x000000ffff067224 */ /* 0x000fe400078e0004 */
[----:B------:R-:W-:-:S07]  /*a430*/  IMAD.MOV.U32 R4, RZ, RZ, R23 ;  /* 0x000000ffff047224 */ /* 0x000fce00078e0017 */
.L_x_20225:
[----:B------:R-:W-:Y:S05]  /*a440*/  BSYNC B1 ;  /* 0x0000000000017941 */ /* 0x000fea0003800000 */
.L_x_20223:
        /* <DEDUP_REMOVED lines=9> */
.L_x_20227:
[----:B------:R-:W-:Y:S02]  /*a4e0*/  IMAD.MOV.U32 R5, RZ, RZ, R7 ;  /* 0x000000ffff057224 */ /* 0x000fe400078e0007 */
[----:B------:R-:W-:Y:S02]  /*a4f0*/  IMAD.MOV.U32 R8, RZ, RZ, R6 ;  /* 0x000000ffff087224 */ /* 0x000fe400078e0006 */
[----:B------:R-:W-:Y:S02]  /*a500*/  IMAD.MOV.U32 R7, RZ, RZ, R10 ;  /* 0x000000ffff077224 */ /* 0x000fe400078e000a */
[----:B------:R-:W-:-:S07]  /*a510*/  IMAD.MOV.U32 R6, RZ, RZ, R11 ;  /* 0x000000ffff067224 */ /* 0x000fce00078e000b */
.L_x_20228:
[----:B------:R-:W-:Y:S05]  /*a520*/  BSYNC B1 ;  /* 0x0000000000017941 */ /* 0x000fea0003800000 */
.L_x_20226:
        /* <DEDUP_REMOVED lines=16> */
.L_x_20230:
[----:B------:R-:W-:Y:S02]  /*a630*/  IMAD.MOV.U32 R10, RZ, RZ, R9 ;  /* 0x000000ffff0a7224 */ /* 0x000fe400078e0009 */
[----:B------:R-:W-:Y:S02]  /*a640*/  IMAD.MOV.U32 R11, RZ, RZ, R3 ;  /* 0x000000ffff0b7224 */ /* 0x000fe400078e0003 */
[----:B------:R-:W-:Y:S02]  /*a650*/  IMAD.MOV.U32 R3, RZ, RZ, R4 ;  /* 0x000000ffff037224 */ /* 0x000fe400078e0004 */
[----:B------:R-:W-:-:S07]  /*a660*/  IMAD.MOV.U32 R9, RZ, RZ, R2 ;  /* 0x000000ffff097224 */ /* 0x000fce00078e0002 */
.L_x_20231:
[----:B------:R-:W-:Y:S05]  /*a670*/  BSYNC B1 ;  /* 0x0000000000017941 */ /* 0x000fea0003800000 */
.L_x_20229:
        /* <DEDUP_REMOVED lines=9> */
.L_x_20233:
[----:B------:R-:W-:Y:S01]  /*a710*/  IMAD.MOV.U32 R2, RZ, RZ, R10 ;  /* 0x000000ffff027224 */ /* 0x000fe200078e000a */
[----:B------:R-:W-:Y:S01]  /*a720*/  MOV R10, R7 ;  /* 0x00000007000a7202 */ /* 0x000fe20000000f00 */
[----:B------:R-:W-:Y:S02]  /*a730*/  IMAD.MOV.U32 R19, RZ, RZ, R11 ;  /* 0x000000ffff137224 */ /* 0x000fe400078e000b */
[----:B------:R-:W-:-:S07]  /*a740*/  IMAD.MOV.U32 R11, RZ, RZ, R6 ;  /* 0x000000ffff0b7224 */ /* 0x000fce00078e0006 */
.L_x_20234:
[----:B------:R-:W-:Y:S05]  /*a750*/  BSYNC B1 ;  /* 0x0000000000017941 */ /* 0x000fea0003800000 */
.L_x_20232:
        /* <DEDUP_REMOVED lines=9> */
.L_x_20236:
[----:B------:R-:W-:Y:S02]  /*a7f0*/  IMAD.MOV.U32 R4, RZ, RZ, R2 ;  /* 0x000000ffff047224 */ /* 0x000fe400078e0002 */
[----:B------:R-:W-:Y:S02]  /*a800*/  IMAD.MOV.U32 R6, RZ, RZ, R19 ;  /* 0x000000ffff067224 */ /* 0x000fe400078e0013 */
[----:B------:R-:W-:Y:S02]  /*a810*/  IMAD.MOV.U32 R2, RZ, RZ, R5 ;  /* 0x000000ffff027224 */ /* 0x000fe400078e0005 */
[----:B------:R-:W-:-:S07]  /*a820*/  IMAD.MOV.U32 R19, RZ, RZ, R8 ;  /* 0x000000ffff137224 */ /* 0x000fce00078e0008 */
.L_x_20237:
[----:B------:R-:W-:Y:S05]  /*a830*/  BSYNC B1 ;  /* 0x0000000000017941 */ /* 0x000fea0003800000 */
.L_x_20235:
        /* <DEDUP_REMOVED lines=16> */
.L_x_20239:
[----:B------:R-:W-:Y:S02]  /*a940*/  IMAD.MOV.U32 R8, RZ, RZ, R9 ;  /* 0x000000ffff087224 */ /* 0x000fe400078e0009 */
[----:B------:R-:W-:Y:S02]  /*a950*/  IMAD.MOV.U32 R12, RZ, RZ, R3 ;  /* 0x000000ffff0c7224 */ /* 0x000fe400078e0003 */
[----:B------:R-:W-:Y:S02]  /*a960*/  IMAD.MOV.U32 R3, RZ, RZ, R11 ;  /* 0x000000ffff037224 */ /* 0x000fe400078e000b */
[----:B------:R-:W-:-:S07]  /*a970*/  IMAD.MOV.U32 R9, RZ, RZ, R10 ;  /* 0x000000ffff097224 */ /* 0x000fce00078e000a */
.L_x_20240:
[----:B------:R-:W-:Y:S05]  /*a980*/  BSYNC B1 ;  /* 0x0000000000017941 */ /* 0x000fea0003800000 */
.L_x_20238:
        /* <DEDUP_REMOVED lines=9> */
.L_x_20242:
[----:B------:R-:W-:Y:S01]  /*aa20*/  IMAD.MOV.U32 R13, RZ, RZ, R8 ;  /* 0x000000ffff0d7224 */ /* 0x000fe200078e0008 */
[----:B------:R-:W-:Y:S01]  /*aa30*/  MOV R8, R2 ;  /* 0x0000000200087202 */ /* 0x000fe20000000f00 */
[----:B------:R-:W-:Y:S02]  /*aa40*/  IMAD.MOV.U32 R17, RZ, RZ, R12 ;  /* 0x000000ffff117224 */ /* 0x000fe400078e000c */
[----:B------:R-:W-:-:S07]  /*aa50*/  IMAD.MOV.U32 R12, RZ, RZ, R19 ;  /* 0x000000ffff0c7224 */ /* 0x000fce00078e0013 */
.L_x_20243:
[----:B------:R-:W-:Y:S05]  /*aa60*/  BSYNC B1 ;  /* 0x0000000000017941 */ /* 0x000fea0003800000 */
.L_x_20241:
        /* <DEDUP_REMOVED lines=9> */
.L_x_20245:
[----:B------:R-:W-:Y:S02]  /*ab00*/  IMAD.MOV.U32 R2, RZ, RZ, R13 ;  /* 0x000000ffff027224 */ /* 0x000fe400078e000d */
[----:B------:R-:W-:Y:S02]  /*ab10*/  IMAD.MOV.U32 R16, RZ, RZ, R17 ;  /* 0x000000ffff107224 */ /* 0x000fe400078e0011 */
[----:B------:R-:W-:Y:S02]  /*ab20*/  IMAD.MOV.U32 R13, RZ, RZ, R4 ;  /* 0x000000ffff0d7224 */ /* 0x000fe400078e0004 */
[----:B------:R-:W-:-:S07]  /*ab30*/  IMAD.MOV.U32 R17, RZ, RZ, R6 ;  /* 0x000000ffff117224 */ /* 0x000fce00078e0006 */
.L_x_20246:
[----:B------:R-:W-:Y:S05]  /*ab40*/  BSYNC B1 ;  /* 0x0000000000017941 */ /* 0x000fea0003800000 */
.L_x_20244:
[----:B------:R-:W0:Y:S01]  /*ab50*/  LDS.128 R4, [R0+0xf0] ;  /* 0x0000f00000047984 */ /* 0x000e220000000c00 */
[----:B------:R-:W-:Y:S03]  /*ab60*/  BSSY B1, `(.L_x_20247) ;  /* 0x0000015000017945 */ /* 0x000fe60003800000 */
[----:B------:R1:W2:Y:S01]  /*ab70*/  LDS.64 R10, [R0+0x100] ;  /* 0x00010000000a7984 */ /* 0x0002a20000000a00 */
        /* <DEDUP_REMOVED lines=15> */
.L_x_20248:
[----:B------:R-:W-:Y:S02]  /*ac70*/  IMAD.MOV.U32 R0, RZ, RZ, R9 ;  /* 0x000000ffff007224 */ /* 0x000fe400078e0009 */
[----:B------:R-:W-:Y:S02]  /*ac80*/  IMAD.MOV.U32 R6, RZ, RZ, R3 ;  /* 0x000000ffff067224 */ /* 0x000fe400078e0003 */
[----:B------:R-:W-:Y:S02]  /*ac90*/  IMAD.MOV.U32 R3, RZ, RZ, R12 ;  /* 0x000000ffff037224 */ /* 0x000fe400078e000c */
[----:B------:R-:W-:-:S07]  /*aca0*/  IMAD.MOV.U32 R9, RZ, RZ, R8 ;  /* 0x000000ffff097224 */ /* 0x000fce00078e0008 */
.L_x_20249:
[----:B------:R-:W-:Y:S05]  /*acb0*/  BSYNC B1 ;  /* 0x0000000000017941 */ /* 0x000fea0003800000 */
.L_x_20247:
        /* <DEDUP_REMOVED lines=9> */
.L_x_20251:
[----:B------:R-:W-:Y:S01]  /*ad50*/  IMAD.MOV.U32 R19, RZ, RZ, R0 ;  /* 0x000000ffff137224 */ /* 0x000fe200078e0000 */
[----:B------:R-:W-:Y:S01]  /*ad60*/  MOV R0, R13 ;  /* 0x0000000d00007202 */ /* 0x000fe20000000f00 */
[----:B------:R-:W-:Y:S02]  /*ad70*/  IMAD.MOV.U32 R21, RZ, RZ, R6 ;  /* 0x000000ffff157224 */ /* 0x000fe400078e0006 */
[----:B------:R-:W-:-:S07]  /*ad80*/  IMAD.MOV.U32 R6, RZ, RZ, R17 ;  /* 0x000000ffff067224 */ /* 0x000fce00078e0011 */
.L_x_20252:
[----:B------:R-:W-:Y:S05]  /*ad90*/  BSYNC B1 ;  /* 0x0000000000017941 */ /* 0x000fea0003800000 */
.L_x_20250:
        /* <DEDUP_REMOVED lines=9> */
.L_x_20254:
[----:B------:R-:W-:Y:S02]  /*ae30*/  IMAD.MOV.U32 R8, RZ, RZ, R19 ;  /* 0x000000ffff087224 */ /* 0x000fe400078e0013 */
[----:B------:R-:W-:Y:S02]  /*ae40*/  IMAD.MOV.U32 R12, RZ, RZ, R21 ;  /* 0x000000ffff0c7224 */ /* 0x000fe400078e0015 */
[----:B------:R-:W-:Y:S02]  /*ae50*/  IMAD.MOV.U32 R19, RZ, RZ, R2 ;  /* 0x000000ffff137224 */ /* 0x000fe400078e0002 */
[----:B------:R-:W-:-:S07]  /*ae60*/  IMAD.MOV.U32 R21, RZ, RZ, R16 ;  /* 0x000000ffff157224 */ /* 0x000fce00078e0010 */
.L_x_20255:
[----:B------:R-:W-:Y:S05]  /*ae70*/  BSYNC B1 ;  /* 0x0000000000017941 */ /* 0x000fea0003800000 */
.L_x_20253:
        /* <DEDUP_REMOVED lines=16> */
.L_x_20257:
[----:B------:R-:W-:Y:S02]  /*af80*/  IMAD.MOV.U32 R2, RZ, RZ, R9 ;  /* 0x000000ffff027224 */ /* 0x000fe400078e0009 */
[----:B------:R-:W-:Y:S02]  /*af90*/  IMAD.MOV.U32 R14, RZ, RZ, R3 ;  /* 0x000000ffff0e7224 */ /* 0x000fe400078e0003 */
[----:B------:R-:W-:Y:S02]  /*afa0*/  IMAD.MOV.U32 R3, RZ, RZ, R6 ;  /* 0x000000ffff037224 */ /* 0x000fe400078e0006 */
[----:B------:R-:W-:-:S07]  /*afb0*/  IMAD.MOV.U32 R9, RZ, RZ, R0 ;  /* 0x000000ffff097224 */ /* 0x000fce00078e0000 */
.L_x_20258:
[----:B------:R-:W-:Y:S05]  /*afc0*/  BSYNC B1 ;  /* 0x0000000000017941 */ /* 0x000fea0003800000 */
.L_x_20256:
        /* <DEDUP_REMOVED lines=9> */
.L_x_20260:
[----:B------:R-:W-:Y:S01]  /*b060*/  IMAD.MOV.U32 R7, RZ, RZ, R2 ;  /* 0x000000ffff077224 */ /* 0x000fe200078e0002 */
[----:B------:R-:W-:Y:S01]  /*b070*/  MOV R2, R19 ;  /* 0x0000001300027202 */ /* 0x000fe20000000f00 */
[----:B------:R-:W-:Y:S02]  /*b080*/  IMAD.MOV.U32 R13, RZ, RZ, R14 ;  /* 0x000000ffff0d7224 */ /* 0x000fe400078e000e */
[----:B------:R-:W-:-:S07]  /*b090*/  IMAD.MOV.U32 R14, RZ, RZ, R21 ;  /* 0x000000ffff0e7224 */ /* 0x000fce00078e0015 */
.L_x_20261:
[----:B------:R-:W-:Y:S05]  /*b0a0*/  BSYNC B1 ;  /* 0x0000000000017941 */ /* 0x000fea0003800000 */
.L_x_20259:
        /* <DEDUP_REMOVED lines=9> */
.L_x_20263:
[----:B------:R-:W-:Y:S02]  /*b140*/  IMAD.MOV.U32 R0, RZ, RZ, R7 ;  /* 0x000000ffff007224 */ /* 0x000fe400078e0007 */
[----:B------:R-:W-:Y:S02]  /*b150*/  IMAD.MOV.U32 R6, RZ, RZ, R13 ;  /* 0x000000ffff067224 */ /* 0x000fe400078e000d */
[----:B------:R-:W-:Y:S02]  /*b160*/  IMAD.MOV.U32 R7, RZ, RZ, R8 ;  /* 0x000000ffff077224 */ /* 0x000fe400078e0008 */
[----:B------:R-:W-:-:S07]  /*b170*/  IMAD.MOV.U32 R13, RZ, RZ, R12 ;  /* 0x000000ffff0d7224 */ /* 0x000fce00078e000c */
.L_x_20264:
[----:B------:R-:W-:Y:S05]  /*b180*/  BSYNC B1 ;  /* 0x0000000000017941 */ /* 0x000fea0003800000 */
.L_x_20262:
        /* <DEDUP_REMOVED lines=16> */
.L_x_20266:
[----:B------:R-:W-:Y:S02]  /*b290*/  IMAD.MOV.U32 R4, RZ, RZ, R9 ;  /* 0x000000ffff047224 */ /* 0x000fe400078e0009 */
[----:B------:R-:W-:Y:S02]  /*b2a0*/  IMAD.MOV.U32 R10, RZ, RZ, R3 ;  /* 0x000000ffff0a7224 */ /* 0x000fe400078e0003 */
[----:B------:R-:W-:Y:S02]  /*b2b0*/  IMAD.MOV.U32 R3, RZ, RZ, R14 ;  /* 0x000000ffff037224 */ /* 0x000fe400078e000e */
[----:B------:R-:W-:-:S07]  /*b2c0*/  IMAD.MOV.U32 R9, RZ, RZ, R2 ;  /* 0x000000ffff097224 */ /* 0x000fce00078e0002 */
.L_x_20267:
[----:B------:R-:W-:Y:S05]  /*b2d0*/  BSYNC B1 ;  /* 0x0000000000017941 */ /* 0x000fea0003800000 */
.L_x_20265:
        /* <DEDUP_REMOVED lines=9> */
.L_x_20269:
[----:B------:R-:W-:Y:S01]  /*b370*/  IMAD.MOV.U32 R15, RZ, RZ, R4 ;  /* 0x000000ffff0f7224 */ /* 0x000fe200078e0004 */
[----:B------:R-:W-:Y:S01]  /*b380*/  MOV R4, R7 ;  /* 0x0000000700047202 */ /* 0x000fe20000000f00 */
[----:B------:R-:W-:Y:S02]  /*b390*/  IMAD.MOV.U32 R17, RZ, RZ, R10 ;  /* 0x000000ffff117224 */ /* 0x000fe400078e000a */
[----:B------:R-:W-:-:S07]  /*b3a0*/  IMAD.MOV.U32 R10, RZ, RZ, R13 ;  /* 0x000000ffff0a7224 */ /* 0x000fce00078e000d */
.L_x_20270:
[----:B------:R-:W-:Y:S05]  /*b3b0*/  BSYNC B1 ;  /* 0x0000000000017941 */ /* 0x000fea0003800000 */
.L_x_20268:
        /* <DEDUP_REMOVED lines=9> */
.L_x_20272:
[----:B------:R-:W-:Y:S02]  /*b450*/  IMAD.MOV.U32 R14, RZ, RZ, R17 ;  /* 0x000000ffff0e7224 */ /* 0x000fe400078e0011 */
[----:B------:R-:W-:Y:S02]  /*b460*/  IMAD.MOV.U32 R12, RZ, RZ, R15 ;  /* 0x000000ffff0c7224 */ /* 0x000fe400078e000f */
[----:B------:R-:W-:Y:S02]  /*b470*/  IMAD.MOV.U32 R15, RZ, RZ, R0 ;  /* 0x000000ffff0f7224 */ /* 0x000fe400078e0000 */
[----:B------:R-:W-:-:S07]  /*b480*/  IMAD.MOV.U32 R17, RZ, RZ, R6 ;  /* 0x000000ffff117224 */ /* 0x000fce00078e0006 */
.L_x_20273:
[----:B------:R-:W-:Y:S05]  /*b490*/  BSYNC B1 ;  /* 0x0000000000017941 */ /* 0x000fea0003800000 */
.L_x_20271:
        /* <DEDUP_REMOVED lines=16> */
.L_x_20275:
[----:B------:R-:W-:Y:S02]  /*b5a0*/  IMAD.MOV.U32 R2, RZ, RZ, R3 ;  /* 0x000000ffff027224 */ /* 0x000fe400078e0003 */
[----:B------:R-:W-:Y:S02]  /*b5b0*/  IMAD.MOV.U32 R8, RZ, RZ, R9 ;  /* 0x000000ffff087224 */ /* 0x000fe400078e0009 */
[----:B------:R-:W-:Y:S02]  /*b5c0*/  IMAD.MOV.U32 R3, RZ, RZ, R10 ;  /* 0x000000ffff037224 */ /* 0x000fe400078e000a */
[----:B------:R-:W-:-:S07]  /*b5d0*/  IMAD.MOV.U32 R9, RZ, RZ, R4 ;  /* 0x000000ffff097224 */ /* 0x000fce00078e0004 */
.L_x_20276:
[----:B------:R-:W-:Y:S05]  /*b5e0*/  BSYNC B1 ;  /* 0x0000000000017941 */ /* 0x000fea0003800000 */
.L_x_20274:
        /* <DEDUP_REMOVED lines=9> */
.L_x_20278:
[----:B------:R-:W-:Y:S02]  /*b680*/  IMAD.MOV.U32 R5, RZ, RZ, R8 ;  /* 0x000000ffff057224 */ /* 0x000fe400078e0008 */
[----:B------:R-:W-:Y:S01]  /*b690*/  IMAD.MOV.U32 R11, RZ, RZ, R2 ;  /* 0x000000ffff0b7224 */ /* 0x000fe200078e0002 */
[----:B------:R-:W-:Y:S01]  /*b6a0*/  MOV R2, R17 ;  /* 0x0000001100027202 */ /* 0x000fe20000000f00 */
[----:B------:R-:W-:-:S07]  /*b6b0*/  IMAD.MOV.U32 R8, RZ, RZ, R15 ;  /* 0x000000ffff087224 */ /* 0x000fce00078e000f */
.L_x_20279:
[----:B------:R-:W-:Y:S05]  /*b6c0*/  BSYNC B1 ;  /* 0x0000000000017941 */ /* 0x000fea0003800000 */
.L_x_20277:
        /* <DEDUP_REMOVED lines=8> */
.L_x_20280:
[----:B------:R-:W-:Y:S02]  /*b750*/  IMAD.MOV.U32 R13, RZ, RZ, R12 ;  /* 0x000000ffff0d7224 */ /* 0x000fe400078e000c */
[----:B------:R-:W-:Y:S02]  /*b760*/  IMAD.MOV.U32 R10, RZ, RZ, R11 ;  /* 0x000000ffff0a7224 */ /* 0x000fe400078e000b */
[----:B------:R-:W-:Y:S02]  /*b770*/  IMAD.MOV.U32 R12, RZ, RZ, R5 ;  /* 0x000000ffff0c7224 */ /* 0x000fe400078e0005 */
[----:B------:R-:W-:-:S07]  /*b780*/  IMAD.MOV.U32 R11, RZ, RZ, R14 ;  /* 0x000000ffff0b7224 */ /* 0x000fce00078e000e */
.L_x_20030:
[----:B------:R-:W-:Y:S05]  /*b790*/  BSYNC B0 ;  /* 0x0000000000007941 */ /* 0x000fea0003800000 */
.L_x_20029:
[----:B------:R-:W-:Y:S05]  /*b7a0*/  @P2 EXIT ;  /* 0x000000000000294d */ /* 0x000fea0003800000 */
[----:B------:R-:W0:Y:S01]  /*b7b0*/  S2R R15, SR_CTAID.X ;  /* 0x00000000000f7919 */ /* 0x000e220000002500 */
[----:B------:R-:W5:Y:S08]  /*b7c0*/  LDC.64 R4, c[0x0][0x218] ;  /* 0x00008600ff047b82 */ /* 0x000f700000000a00 */
[----:B------:R-:W1:Y:S08]  /*b7d0*/  LDC R19, c[0x0][0x23c] ;  /* 0x00008f00ff137b82 */ /* 0x000e700000000800 */
[----:B------:R-:W2:Y:S01]  /*b7e0*/  LDC.64 R6, c[0x0][0x220] ;  /* 0x00008800ff067b82 */ /* 0x000ea20000000a00 */
[----:B0-----:R-:W-:-:S02]  /*b7f0*/  IMAD.SHL.U32 R15, R15, 0x4, RZ ;  /* 0x000000040f0f7824 */ /* 0x001fc400078e00ff */
[----:B-1----:R-:W-:Y:S01]  /*b800*/  FFMA.FTZ R17, RZ, R19, R10 ;  /* 0x00000013ff117223 */ /* 0x002fe2000001000a */
[----:B---34-:R-:W-:Y:S01]  /*b810*/  FADD.FTZ R11, R11, R19 ;  /* 0x000000130b0b7221 */ /* 0x018fe20000010000 */
[----:B------:R-:W-:Y:S01]  /*b820*/  FFMA.FTZ R3, R19, 3, R3 ;  /* 0x4040000013037823 */ /* 0x000fe20000010003 */
[----:B-----5:R-:W-:-:S04]  /*b830*/  IMAD.WIDE R4, R15, 0x4, R4 ;  /* 0x000000040f047825 */ /* 0x020fc800078e0204 */
[----:B--2---:R-:W-:Y:S01]  /*b840*/  IMAD.WIDE R6, R15, 0x4, R6 ;  /* 0x000000040f067825 */ /* 0x004fe200078e0206 */
[----:B------:R-:W-:Y:S03]  /*b850*/  STG.E desc[UR4][R4.64], R12 ;  /* 0x0000000c04007986 */ /* 0x000fe6000c101904 */
[----:B------:R-:W-:Y:S01]  /*b860*/  FFMA.FTZ R15, R19, 2, R2 ;  /* 0x40000000130f7823 */ /* 0x000fe20000010002 */
        /* <DEDUP_REMOVED lines=8> */
.L_x_20281:
        /* <DEDUP_REMOVED lines=9> */
.L_x_20623:


//--------------------- .text._ZN17fastertransformer20batch_topK_kernel_v2IfLi1ELi32EEEvPiPT_S1_ --------------------------
	.section	.text._ZN17fastertransformer20batch_topK_kernel_v2IfLi1ELi32EEEvPiPT_S1_,"ax",@progbits
	.align	128
        .global         _ZN17fastertransformer20batch_topK_kernel_v2IfLi1ELi32EEEvPiPT_S1_
        .type           _ZN17fastertransformer20batch_topK_kernel_v2IfLi1ELi32EEEvPiPT_S1_,@function
        .size           _ZN17fastertransformer20batch_topK_kernel_v2IfLi1ELi32EEEvPiPT_S1_,(.L_x_20624 - _ZN17fastertransformer20batch_topK_kernel_v2IfLi1ELi32EEEvPiPT_S1_)
        .other          _ZN17fastertransformer20batch_topK_kernel_v2IfLi1ELi32EEEvPiPT_S1_,@"STO_CUDA_ENTRY STV_DEFAULT"
_ZN17fastertransformer20batch_topK_kernel_v2IfLi1ELi32EEEvPiPT_S1_:
.text._ZN17fastertransformer20batch_topK_kernel_v2IfLi1ELi32EEEvPiPT_S1_:
[----:B------:R-:W-:Y:S01]  /*0000*/  LDC R1, c[0x0][0x28] ;  /* 0x00000a00ff017b82 */ /* 0x000fe20000000800 */
[----:B------:R-:W0:Y:S01]  /*0010*/  S2R R2, SR_LANEID ;  /* 0x0000000000027919 */ /* 0x000e220000000000 */
[----:B------:R-:W-:Y:S01]  /*0020*/  IMAD.MOV.U32 R0, RZ, RZ, -0x1 ;  /* 0xffffffffff007424 */ /* 0x000fe200078e00ff */
[----:B------:R-:W-:Y:S01]  /*0030*/  BSSY B0, `(.L_x_20282) ;  /* 0x0000019000007945 */ /* 0x000fe20003800000 */
[----:B------:R-:W1:Y:S01]  /*0040*/  S2R R4, SR_TID.X ;  /* 0x0000000000047919 */ /* 0x000e620000002100 */
[C---:B0-----:R-:W-:Y:S02]  /*0050*/  ISETP.NE.AND P2, PT, R2.reuse, RZ, PT ;  /* 0x000000ff0200720c */ /* 0x041fe40003f45270 */
[C---:B------:R-:W-:Y:S02]  /*0060*/  ISETP.GT.AND P1, PT, R2.reuse, 0x1d, PT ;  /* 0x0000001d0200780c */ /* 0x040fe40003f24270 */
[C---:B------:R-:W-:Y:S02]  /*0070*/  ISETP.GT.AND P0, PT, R2.reuse, 0x1e, PT ;  /* 0x0000001e0200780c */ /* 0x040fe40003f04270 */
[----:B------:R-:W-:-:S02]  /*0080*/  ISETP.GT.AND P3, PT, R2, 0x1b, PT ;  /* 0x0000001b0200780c */ /* 0x000fc40003f64270 */
[C---:B------:R-:W-:Y:S02]  /*0090*/  ISETP.GT.AND P4, PT, R2.reuse, 0x17, PT ;  /* 0x000000170200780c */ /* 0x040fe40003f84270 */
[----:B------:R-:W-:Y:S01]  /*00a0*/  ISETP.GT.AND P5, PT, R2, 0xf, PT ;  /* 0x0000000f0200780c */ /* 0x000fe20003fa4270 */
[----:B------:R-:W-:Y:S01]  /*00b0*/  IMAD.MOV.U32 R2, RZ, RZ, -0x800001 ;  /* 0xff7fffffff027424 */ /* 0x000fe200078e00ff */
[----:B------:R-:W-:Y:S01]  /*00c0*/  SEL R5, R0, 0xffffffff, !P0 ;  /* 0xffffffff00057807 */ /* 0x000fe20004000000 */
[----:B------:R-:W0:Y:S01]  /*00d0*/  @!P2 S2R R3, SR_CgaCtaId ;  /* 0x000000000003a919 */ /* 0x000e220000008800 */
[----:B------:R-:W-:Y:S02]  /*00e0*/  @!P2 MOV R0, 0x400 ;  /* 0x000004000000a802 */ /* 0x000fe40000000f00 */
[----:B------:R-:W-:Y:S02]  /*00f0*/  FSEL R2, R2, -3.40282346638528859812e+38, !P0 ;  /* 0xff7fffff02027808 */ /* 0x000fe40004000000 */
[----:B-1----:R-:W-:-:S02]  /*0100*/  ISETP.NE.AND P6, PT, R4, RZ, PT ;  /* 0x000000ff0400720c */ /* 0x002fc40003fc5270 */
[----:B0-----:R-:W-:Y:S02]  /*0110*/  @!P2 LEA R4, R3, R0, 0x18 ;  /* 0x000000000304a211 */ /* 0x001fe400078ec0ff */
[----:B------:R0:W1:Y:S04]  /*0120*/  SHFL.DOWN PT, R0, R5, 0x2, 0x1f ;  /* 0x08401f0005007f89 */ /* 0x00006800000e0000 */
[----:B------:R0:W2:Y:S01]  /*0130*/  SHFL.DOWN PT, R3, R2, 0x2, 0x1f ;  /* 0x08401f0002037f89 */ /* 0x0000a200000e0000 */
[----:B------:R-:W-:Y:S05]  /*0140*/  @P1 BRA `(.L_x_20283) ;  /* 0x00000000001c1947 */ /* 0x000fea0003800000 */
[CC--:B--2---:R-:W-:Y:S02]  /*0150*/  FSETP.GEU.FTZ.AND P0, PT, R2.reuse, R3.reuse, PT ;  /* 0x000000030200720b */ /* 0x0c4fe40003f1e000 */
[----:B------:R-:W-:Y:S02]  /*0160*/  FSETP.NEU.FTZ.AND P1, PT, R2, R3, PT ;  /* 0x000000030200720b */ /* 0x000fe40003f3d000 */
[C---:B------:R-:W-:Y:S02]  /*0170*/  ISETP.EQ.OR P0, PT, R5.reuse, -0x1, !P0 ;  /* 0xffffffff0500780c */ /* 0x040fe40004702670 */
[----:B-1----:R-:W-:-:S04]  /*0180*/  ISETP.LE.OR P1, PT, R5, R0, P1 ;  /* 0x000000000500720c */ /* 0x002fc80000f23670 */
[----:B------:R-:W-:-:S13]  /*0190*/  PLOP3.LUT P0, PT, P0, P1, PT, 0x8, 0x0 ;  /* 0x000000000000781c */ /* 0x000fda0000702170 */
[----:B0-----:R-:W-:Y:S02]  /*01a0*/  @!P0 IMAD.MOV.U32 R5, RZ, RZ, R0 ;  /* 0x000000ffff058224 */ /* 0x001fe400078e0000 */
[----:B------:R-:W-:-:S07]  /*01b0*/  @!P0 IMAD.MOV.U32 R2, RZ, RZ, R3 ;  /* 0x000000ffff028224 */ /* 0x000fce00078e0003 */
.L_x_20283:
[----:B------:R-:W-:Y:S05]  /*01c0*/  BSYNC B0 ;  /* 0x0000000000007941 */ /* 0x000fea0003800000 */
.L_x_20282:
[----:B-1----:R1:W3:Y:S01]  /*01d0*/  SHFL.DOWN PT, R0, R5, 0x4, 0x1f ;  /* 0x08801f0005007f89 */ /* 0x0022e200000e0000 */
[----:B------:R-:W-:Y:S03]  /*01e0*/  BSSY B0, `(.L_x_20284) ;  /* 0x000000a000007945 */ /* 0x000fe60003800000 */
[----:B--2---:R1:W2:Y:S01]  /*01f0*/  SHFL.DOWN PT, R3, R2, 0x4, 0x1f ;  /* 0x08801f0002037f89 */ /* 0x0042a200000e0000 */
[----:B------:R-:W-:Y:S05]  /*0200*/  @P3 BRA `(.L_x_20285) ;  /* 0x00000000001c3947 */ /* 0x000fea0003800000 */
[CC--:B--2---:R-:W-:Y:S02]  /*0210*/  FSETP.GEU.FTZ.AND P0, PT, R2.reuse, R3.reuse, PT ;  /* 0x000000030200720b */ /* 0x0c4fe40003f1e000 */
[----:B------:R-:W-:Y:S02]  /*0220*/  FSETP.NEU.FTZ.AND P1, PT, R2, R3, PT ;  /* 0x000000030200720b */ /* 0x000fe40003f3d000 */
[C---:B------:R-:W-:Y:S02]  /*0230*/  ISETP.EQ.OR P0, PT, R5.reuse, -0x1, !P0 ;  /* 0xffffffff0500780c */ /* 0x040fe40004702670 */
[----:B---3--:R-:W-:-:S04]  /*0240*/  ISETP.LE.OR P1, PT, R5, R0, P1 ;  /* 0x000000000500720c */ /* 0x008fc80000f23670 */
[----:B------:R-:W-:-:S13]  /*0250*/  PLOP3.LUT P0, PT, P0, P1, PT, 0x8, 0x0 ;  /* 0x000000000000781c */ /* 0x000fda0000702170 */
[----:B01----:R-:W-:Y:S02]  /*0260*/  @!P0 IMAD.MOV.U32 R5, RZ, RZ, R0 ;  /* 0x000000ffff058224 */ /* 0x003fe400078e0000 */
[----:B------:R-:W-:-:S07]  /*0270*/  @!P0 IMAD.MOV.U32 R2, RZ, RZ, R3 ;  /* 0x000000ffff028224 */ /* 0x000fce00078e0003 */
.L_x_20285:
[----:B------:R-:W-:Y:S05]  /*0280*/  BSYNC B0 ;  /* 0x0000000000007941 */ /* 0x000fea0003800000 */
.L_x_20284:
[----:B---3--:R3:W4:Y:S01]  /*0290*/  SHFL.DOWN PT, R0, R5, 0x8, 0x1f ;  /* 0x09001f0005007f89 */ /* 0x00872200000e0000 */
[----:B------:R-:W-:Y:S03]  /*02a0*/  BSSY B0, `(.L_x_20286) ;  /* 0x000000a000007945 */ /* 0x000fe60003800000 */
[----:B--2---:R3:W2:Y:S01]  /*02b0*/  SHFL.DOWN PT, R3, R2, 0x8, 0x1f ;  /* 0x09001f0002037f89 */ /* 0x0046a200000e0000 */
[----:B------:R-:W-:Y:S05]  /*02c0*/  @P4 BRA `(.L_x_20287) ;  /* 0x00000000001c4947 */ /* 0x000fea0003800000 */
[CC--:B--2---:R-:W-:Y:S02]  /*02d0*/  FSETP.GEU.FTZ.AND P0, PT, R2.reuse, R3.reuse, PT ;  /* 0x000000030200720b */ /* 0x0c4fe40003f1e000 */
[----:B------:R-:W-:Y:S02]  /*02e0*/  FSETP.NEU.FTZ.AND P1, PT, R2, R3, PT ;  /* 0x000000030200720b */ /* 0x000fe40003f3d000 */
[C---:B------:R-:W-:Y:S02]  /*02f0*/  ISETP.EQ.OR P0, PT, R5.reuse, -0x1, !P0 ;  /* 0xffffffff0500780c */ /* 0x040fe40004702670 */
[----:B----4-:R-:W-:-:S04]  /*0300*/  ISETP.LE.OR P1, PT, R5, R0, P1 ;  /* 0x000000000500720c */ /* 0x010fc80000f23670 */
[----:B------:R-:W-:-:S13]  /*0310*/  PLOP3.LUT P0, PT, P0, P1, PT, 0x8, 0x0 ;  /* 0x000000000000781c */ /* 0x000fda0000702170 */
[----:B01-3--:R-:W-:Y:S02]  /*0320*/  @!P0 IMAD.MOV.U32 R5, RZ, RZ, R0 ;  /* 0x000000ffff058224 */ /* 0x00bfe400078e0000 */
[----:B------:R-:W-:-:S07]  /*0330*/  @!P0 IMAD.MOV.U32 R2, RZ, RZ, R3 ;  /* 0x000000ffff028224 */ /* 0x000fce00078e0003 */
.L_x_20287:
[----:B------:R-:W-:Y:S05]  /*0340*/  BSYNC B0 ;  /* 0x0000000000007941 */ /* 0x000fea0003800000 */
.L_x_20286:
[----:B----4-:R4:W5:Y:S01]  /*0350*/  SHFL.DOWN PT, R0, R5, 0x10, 0x1f ;  /* 0x0a001f0005007f89 */ /* 0x01096200000e0000 */
[----:B------:R-:W-:Y:S03]  /*0360*/  BSSY B0, `(.L_x_20288) ;  /* 0x000000a000007945 */ /* 0x000fe60003800000 */
[----:B--2---:R4:W2:Y:S01]  /*0370*/  SHFL.DOWN PT, R3, R2, 0x10, 0x1f ;  /* 0x0a001f0002037f89 */ /* 0x0048a200000e0000 */
[----:B------:R-:W-:Y:S05]  /*0380*/  @P5 BRA `(.L_x_20289) ;  /* 0x00000000001c5947 */ /* 0x000fea0003800000 */
[CC--:B--2---:R-:W-:Y:S02]  /*0390*/  FSETP.GEU.FTZ.AND P0, PT, R2.reuse, R3.reuse, PT ;  /* 0x000000030200720b */ /* 0x0c4fe40003f1e000 */
[----:B------:R-:W-:Y:S02]  /*03a0*/  FSETP.NEU.FTZ.AND P1, PT, R2, R3, PT ;  /* 0x000000030200720b */ /* 0x000fe40003f3d000 */
[C---:B------:R-:W-:Y:S02]  /*03b0*/  ISETP.EQ.OR P0, PT, R5.reuse, -0x1, !P0 ;  /* 0xffffffff0500780c */ /* 0x040fe40004702670 */
[----:B-----5:R-:W-:-:S04]  /*03c0*/  ISETP.LE.OR P1, PT, R5, R0, P1 ;  /* 0x000000000500720c */ /* 0x020fc80000f23670 */
[----:B------:R-:W-:-:S13]  /*03d0*/  PLOP3.LUT P0, PT, P0, P1, PT, 0x8, 0x0 ;  /* 0x000000000000781c */ /* 0x000fda0000702170 */
[----:B01-34-:R-:W-:Y:S02]  /*03e0*/  @!P0 IMAD.MOV.U32 R5, RZ, RZ, R0 ;  /* 0x000000ffff058224 */ /* 0x01bfe400078e0000 */
[----:B------:R-:W-:-:S07]  /*03f0*/  @!P0 IMAD.MOV.U32 R2, RZ, RZ, R3 ;  /* 0x000000ffff028224 */ /* 0x000fce00078e0003 */
.L_x_20289:
[----:B------:R-:W-:Y:S05]  /*0400*/  BSYNC B0 ;  /* 0x0000000000007941 */ /* 0x000fea0003800000 */
.L_x_20288:
[----:B------:R0:W-:Y:S04]  /*0410*/  @!P2 STS [R4+0x8], R2 ;  /* 0x000008020400a388 */ /* 0x0001e80000000800 */
[----:B------:R0:W-:Y:S01]  /*0420*/  @!P2 STS [R4+0x4], R5 ;  /* 0x000004050400a388 */ /* 0x0001e20000000800 */
[----:B------:R-:W-:Y:S06]  /*0430*/  BAR.SYNC.DEFER_BLOCKING 0x0 ;  /* 0x0000000000007b1d */ /* 0x000fec0000010000 */
[----:B------:R-:W-:Y:S05]  /*0440*/  @P6 EXIT ;  /* 0x000000000000694d */ /* 0x000fea0003800000 */
[----:B------:R-:W5:Y:S01]  /*0450*/  S2R R7, SR_CTAID.X ;  /* 0x0000000000077919 */ /* 0x000f620000002500 */
[----:B01234-:R-:W5:Y:S01]  /*0460*/  LDC.64 R2, c[0x0][0x220] ;  /* 0x00008800ff027b82 */ /* 0x01ff620000000a00 */
[----:B------:R-:W-:Y:S01]  /*0470*/  ULDC.64 UR4, c[0x0][0x208] ;  /* 0x0000820000047ab9 */ /* 0x000fe20000000a00 */
[----:B-----5:R-:W-:-:S05]  /*0480*/  IMAD.WIDE R2, R7, 0x4, R2 ;  /* 0x0000000407027825 */ /* 0x020fca00078e0202 */
[----:B------:R-:W-:Y:S01]  /*0490*/  STG.E desc[UR4][R2.64], R5 ;  /* 0x0000000502007986 */ /* 0x000fe2000c101904 */
[----:B------:R-:W-:Y:S05]  /*04a0*/  EXIT ;  /* 0x000000000000794d */ /* 0x000fea0003800000 */
.L_x_20290:
        /* <DEDUP_REMOVED lines=13> */
.L_x_20624:


//--------------------- .text._ZN17fastertransformer17batch_topK_kernelIfLi1ELi256EEEvPiPT_S1_ --------------------------
	.section	.text._ZN17fastertransformer17batch_topK_kernelIfLi1ELi256EEEvPiPT_S1_,"ax",@progbits
	.align	128
        .global         _ZN17fastertransformer17batch_topK_kernelIfLi1ELi256EEEvPiPT_S1_
        .type           _ZN17fastertransformer17batch_topK_kernelIfLi1ELi256EEEvPiPT_S1_,@function
        .size           _ZN17fastertransformer17batch_topK_kernelIfLi1ELi256EEEvPiPT_S1_,(.L_x_20625 - _ZN17fastertransformer17batch_topK_kernelIfLi1ELi256EEEvPiPT_S1_)
        .other          _ZN17fastertransformer17batch_topK_kernelIfLi1ELi256EEEvPiPT_S1_,@"STO_CUDA_ENTRY STV_DEFAULT"
_ZN17fastertransformer17batch_topK_kernelIfLi1ELi256EEEvPiPT_S1_:
.text._ZN17fastertransformer17batch_topK_kernelIfLi1ELi256EEEvPiPT_S1_:
[----:B------:R-:W-:Y:S01]  /*0000*/  LDC R1, c[0x0][0x28] ;  /* 0x00000a00ff017b82 */ /* 0x000fe20000000800 */
[----:B------:R-:W0:Y:S02]  /*0010*/  S2R R0, SR_TID.X ;  /* 0x0000000000007919 */ /* 0x000e240000002100 */
[----:B0-----:R-:W-:-:S13]  /*0020*/  ISETP.NE.AND P0, PT, R0, RZ, PT ;  /* 0x000000ff0000720c */ /* 0x001fda0003f05270 */
[----:B------:R-:W-:Y:S05]  /*0030*/  @P0 EXIT ;  /* 0x000000000000094d */ /* 0x000fea0003800000 */
[----:B------:R-:W0:Y:S01]  /*0040*/  S2R R7, SR_CTAID.X ;  /* 0x0000000000077919 */ /* 0x000e220000002500 */
[----:B------:R-:W0:Y:S01]  /*0050*/  LDC.64 R2, c[0x0][0x210] ;  /* 0x00008400ff027b82 */ /* 0x000e220000000a00 */
[----:B------:R-:W-:-:S07]  /*0060*/  ULDC.64 UR4, c[0x0][0x208] ;  /* 0x0000820000047ab9 */ /* 0x000fce0000000a00 */
[----:B------:R-:W1:Y:S01]  /*0070*/  LDC.64 R4, c[0x0][0x220] ;  /* 0x00008800ff047b82 */ /* 0x000e620000000a00 */
[----:B0-----:R-:W-:-:S06]  /*0080*/  IMAD.WIDE R2, R7, 0x4, R2 ;  /* 0x0000000407027825 */ /* 0x001fcc00078e0202 */
[----:B------:R-:W2:Y:S01]  /*0090*/  LDG.E R3, desc[UR4][R2.64] ;  /* 0x0000000402037981 */ /* 0x000ea2000c1e1900 */
[----:B-1----:R-:W-:-:S05]  /*00a0*/  IMAD.WIDE R4, R7, 0x4, R4 ;  /* 0x0000000407047825 */ /* 0x002fca00078e0204 */
[----:B--2---:R-:W-:Y:S01]  /*00b0*/  STG.E desc[UR4][R4.64], R3 ;  /* 0x0000000304007986 */ /* 0x004fe2000c101904 */
[----:B------:R-:W-:Y:S05]  /*00c0*/  EXIT ;  /* 0x000000000000794d */ /* 0x000fea0003800000 */
.L_x_20291:
        /* <DEDUP_REMOVED lines=11> */
.L_x_20625:


//--------------------- .text._ZN17fastertransformer16beam_topK_kernelIfLi1ELi256EEEvPKT_PiPS1_PKbPKiiS1_f --------------------------
	.section	.text._ZN17fastertransformer16beam_topK_kernelIfLi1ELi256EEEvPKT_PiPS1_PKbPKiiS1_f,"ax",@progbits
	.align	128
        .global         _ZN17fastertransformer16beam_topK_kernelIfLi1ELi256EEEvPKT_PiPS1_PKbPKiiS1_f
        .type           _ZN17fastertransformer16beam_topK_kernelIfLi1ELi256EEEvPKT_PiPS1_PKbPKiiS1_f,@function
        .size           _ZN17fastertransformer16beam_topK_kernelIfLi1ELi256EEEvPKT_PiPS1_PKbPKiiS1_f,(.L_x_20626 - _ZN17fastertransformer16beam_topK_kernelIfLi1ELi256EEEvPKT_PiPS1_PKbPKiiS1_f)
        .other          _ZN17fastertransformer16beam_topK_kernelIfLi1ELi256EEEvPKT_PiPS1_PKbPKiiS1_f,@"STO_CUDA_ENTRY STV_DEFAULT"
_ZN17fastertransformer16beam_topK_kernelIfLi1ELi256EEEvPKT_PiPS1_PKbPKiiS1_f:
.text._ZN17fastertransformer16beam_topK_kernelIfLi1ELi256EEEvPKT_PiPS1_PKbPKiiS1_f:
[----:B------:R-:W-:Y:S01]  /*0000*/  LDC R1, c[0x0][0x28] ;  /* 0x00000a00ff017b82 */ /* 0x000fe20000000800 */
[----:B------:R-:W0:Y:S01]  /*0010*/  S2R R9, SR_TID.X ;  /* 0x0000000000097919 */ /* 0x000e220000002100 */
[----:B------:R-:W-:Y:S01]  /*0020*/  ULDC UR4, c[0x0][0x238] ;  /* 0x00008e0000047ab9 */ /* 0x000fe20000000800 */
[----:B------:R-:W-:Y:S01]  /*0030*/  ULDC.64 UR6, c[0x0][0x208] ;  /* 0x0000820000067ab9 */ /* 0x000fe20000000a00 */
[----:B------:R-:W-:Y:S01]  /*0040*/  BSSY B0, `(.L_x_20292) ;  /* 0x00000e4000007945 */ /* 0x000fe20003800000 */
[----:B------:R-:W1:Y:S01]  /*0050*/  S2R R0, SR_CTAID.X ;  /* 0x0000000000007919 */ /* 0x000e620000002500 */
[----:B------:R-:W-:Y:S02]  /*0060*/  IMAD.MOV.U32 R3, RZ, RZ, -0x800001 ;  /* 0xff7fffffff037424 */ /* 0x000fe400078e00ff */
[----:B------:R-:W-:Y:S01]  /*0070*/  IMAD.MOV.U32 R2, RZ, RZ, -0x1 ;  /* 0xffffffffff027424 */ /* 0x000fe200078e00ff */
[----:B0-----:R-:W-:-:S13]  /*0080*/  ISETP.GE.AND P0, PT, R9, UR4, PT ;  /* 0x0000000409007c0c */ /* 0x001fda000bf06270 */
[----:B-1----:R-:W-:Y:S05]  /*0090*/  @P0 BRA `(.L_x_20293) ;  /* 0x0000000c00780947 */ /* 0x002fea0003800000 */
[----:B------:R-:W-:Y:S01]  /*00a0*/  LOP3.LUT R2, RZ, R9, RZ, 0x33, !PT ;  /* 0x00000009ff027212 */ /* 0x000fe200078e33ff */
[----:B------:R-:W-:Y:S02]  /*00b0*/  ULDC UR5, c[0x0][0x240] ;  /* 0x0000900000057ab9 */ /* 0x000fe40000000800 */
[----:B------:R-:W-:Y:S02]  /*00c0*/  FSETP.NEU.FTZ.AND P0, PT, RZ, UR5, PT ;  /* 0x00000005ff007c0b */ /* 0x000fe4000bf1d000 */
[----:B------:R-:W-:-:S05]  /*00d0*/  VIADD R2, R2, UR4 ;  /* 0x0000000402027c36 */ /* 0x000fca0008000000 */
[----:B------:R-:W-:-:S05]  /*00e0*/  SHF.R.U32.HI R7, RZ, 0x8, R2 ;  /* 0x00000008ff077819 */ /* 0x000fca0000011602 */
[----:B------:R-:W-:-:S05]  /*00f0*/  VIADD R8, R7, 0x1 ;  /* 0x0000000107087836 */ /* 0x000fca0000000000 */
[----:B------:R-:W-:Y:S01]  /*0100*/  LOP3.LUT R8, R8, 0x3, RZ, 0xc0, !PT ;  /* 0x0000000308087812 */ /* 0x000fe200078ec0ff */
[----:B------:R-:W-:Y:S06]  /*0110*/  @!P0 BRA `(.L_x_20294) ;  /* 0x00000008001c8947 */ /* 0x000fec0003800000 */
[----:B------:R-:W-:Y:S01]  /*0120*/  ISETP.GE.U32.AND P0, PT, R2, 0x300, PT ;  /* 0x000003000200780c */ /* 0x000fe20003f06070 */
[----:B------:R-:W-:Y:S01]  /*0130*/  ULDC.64 UR8, c[0x0][0x228] ;  /* 0x00008a0000087ab9 */ /* 0x000fe20000000a00 */
[----:B------:R-:W-:Y:S01]  /*0140*/  SHF.R.S32.HI R6, RZ, 0x1f, R0 ;  /* 0x0000001fff067819 */ /* 0x000fe20000011400 */
[----:B------:R-:W-:Y:S01]  /*0150*/  BSSY B1, `(.L_x_20295) ;  /* 0x000005b000017945 */ /* 0x000fe20003800000 */
[----:B------:R-:W-:Y:S01]  /*0160*/  IADD3 R4, P1, R0, UR8, RZ ;  /* 0x0000000800047c10 */ /* 0x000fe2000ff3e0ff */
[----:B------:R-:W-:Y:S01]  /*0170*/  IMAD.MOV.U32 R11, RZ, RZ, R9 ;  /* 0x000000ffff0b7224 */ /* 0x000fe200078e0009 */
[----:B------:R-:W-:Y:S01]  /*0180*/  ISETP.NE.AND P2, PT, R8, RZ, PT ;  /* 0x000000ff0800720c */ /* 0x000fe20003f45270 */
[----:B------:R-:W-:Y:S01]  /*0190*/  IMAD.MOV.U32 R3, RZ, RZ, -0x800001 ;  /* 0xff7fffffff037424 */ /* 0x000fe200078e00ff */
[----:B------:R-:W-:Y:S01]  /*01a0*/  IADD3.X R5, R6, UR9, RZ, P1, !PT ;  /* 0x0000000906057c10 */ /* 0x000fe20008ffe4ff */
[----:B------:R-:W-:-:S04]  /*01b0*/  IMAD.MOV.U32 R2, RZ, RZ, -0x1 ;  /* 0xffffffffff027424 */ /* 0x000fc800078e00ff */
[----:B------:R-:W-:Y:S06]  /*01c0*/  @!P0 BRA `(.L_x_20296) ;  /* 0x00000004004c8947 */ /* 0x000fec0003800000 */
[----:B------:R-:W0:Y:S01]  /*01d0*/  LDC.64 R14, c[0x0][0x230] ;  /* 0x00008c00ff0e7b82 */ /* 0x000e220000000a00 */
[----:B------:R-:W2:Y:S07]  /*01e0*/  LDG.E.U8 R10, desc[UR6][R4.64] ;  /* 0x00000006040a7981 */ /* 0x000eae000c1e1100 */
[----:B------:R-:W1:Y:S01]  /*01f0*/  LDC.64 R2, c[0x0][0x210] ;  /* 0x00008400ff027b82 */ /* 0x000e620000000a00 */
[----:B0-----:R-:W-:-:S04]  /*0200*/  LEA R14, P0, R0, R14, 0x2 ;  /* 0x0000000e000e7211 */ /* 0x001fc800078010ff */
[----:B------:R-:W-:-:S05]  /*0210*/  LEA.HI.X R15, R0, R15, R6, 0x2, P0 ;  /* 0x0000000f000f7211 */ /* 0x000fca00000f1406 */
[----:B------:R-:W3:Y:S01]  /*0220*/  LDG.E R14, desc[UR6][R14.64] ;  /* 0x000000060e0e7981 */ /* 0x000ee2000c1e1900 */
[----:B------:R-:W-:-:S04]  /*0230*/  IMAD R13, R0, UR4, R9 ;  /* 0x00000004000d7c24 */ /* 0x000fc8000f8e0209 */
[----:B-1----:R-:W-:Y:S01]  /*0240*/  IMAD.WIDE R2, R13, 0x4, R2 ;  /* 0x000000040d027825 */ /* 0x002fe200078e0202 */
[----:B------:R-:W-:-:S03]  /*0250*/  IADD3 R12, -R7, -0x1, R8 ;  /* 0xffffffff070c7810 */ /* 0x000fc60007ffe108 */
[----:B------:R-:W-:Y:S02]  /*0260*/  IMAD.MOV.U32 R6, RZ, RZ, R2 ;  /* 0x000000ffff067224 */ /* 0x000fe400078e0002 */
[----:B------:R-:W-:Y:S02]  /*0270*/  IMAD.MOV.U32 R17, RZ, RZ, R3 ;  /* 0x000000ffff117224 */ /* 0x000fe400078e0003 */
[----:B------:R-:W-:Y:S02]  /*0280*/  IMAD.MOV.U32 R11, RZ, RZ, R9 ;  /* 0x000000ffff0b7224 */ /* 0x000fe400078e0009 */
[----:B------:R-:W-:Y:S02]  /*0290*/  IMAD.MOV.U32 R2, RZ, RZ, -0x1 ;  /* 0xffffffffff027424 */ /* 0x000fe400078e00ff */
[----:B------:R-:W-:Y:S02]  /*02a0*/  IMAD.MOV.U32 R3, RZ, RZ, -0x800001 ;  /* 0xff7fffffff037424 */ /* 0x000fe400078e00ff */
[----:B------:R-:W-:Y:S01]  /*02b0*/  VIADD R13, R13, 0x300 ;  /* 0x000003000d0d7836 */ /* 0x000fe20000000000 */
[----:B--2---:R-:W-:Y:S01]  /*02c0*/  ISETP.NE.AND P0, PT, R10, RZ, PT ;  /* 0x000000ff0a00720c */ /* 0x004fe20003f05270 */
[----:B---3--:R-:W-:-:S12]  /*02d0*/  VIADD R10, R14, 0x1 ;  /* 0x000000010e0a7836 */ /* 0x008fd80000000000 */
[----:B------:R-:W-:-:S05]  /*02e0*/  @P0 IMAD.MOV R10, RZ, RZ, R14 ;  /* 0x000000ffff0a0224 */ /* 0x000fca00078e020e */
[----:B------:R-:W-:-:S07]  /*02f0*/  I2FP.F32.S32 R15, R10 ;  /* 0x0000000a000f7245 */ /* 0x000fce0000201400 */
.L_x_20297:
[----:B------:R-:W-:-:S05]  /*0300*/  IMAD.MOV.U32 R7, RZ, RZ, R17 ;  /* 0x000000ffff077224 */ /* 0x000fca00078e0011 */
[----:B------:R-:W2:Y:S04]  /*0310*/  LDG.E R20, desc[UR6][R6.64] ;  /* 0x0000000606147981 */ /* 0x000ea8000c1e1900 */
[----:B------:R-:W3:Y:S04]  /*0320*/  LDG.E R18, desc[UR6][R6.64+0x400] ;  /* 0x0004000606127981 */ /* 0x000ee8000c1e1900 */
[----:B------:R-:W4:Y:S04]  /*0330*/  LDG.E R16, desc[UR6][R6.64+0x800] ;  /* 0x0008000606107981 */ /* 0x000f28000c1e1900 */
[----:B------:R-:W5:Y:S01]  /*0340*/  LDG.E R14, desc[UR6][R6.64+0xc00] ;  /* 0x000c0006060e7981 */ /* 0x000f62000c1e1900 */
[----:B------:R-:W-:Y:S01]  /*0350*/  ISETP.NE.AND P3, PT, R10, 0x1, PT ;  /* 0x000000010a00780c */ /* 0x000fe20003f65270 */
[----:B------:R-:W-:-:S02]  /*0360*/  VIADD R12, R12, 0x4 ;  /* 0x000000040c0c7836 */ /* 0x000fc40000000000 */
[----:B------:R-:W-:-:S10]  /*0370*/  VIADD R11, R11, 0x400 ;  /* 0x000004000b0b7836 */ /* 0x000fd40000000000 */
[----:B------:R-:W0:Y:S01]  /*0380*/  @P3 LDC R22, c[0x0][0x240] ;  /* 0x00009000ff163b82 */ /* 0x000e220000000800 */
[----:B------:R-:W0:Y:S07]  /*0390*/  @P3 MUFU.LG2 R17, R15 ;  /* 0x0000000f00113308 */ /* 0x000e2e0000000c00 */
[----:B------:R-:W1:Y:S01]  /*03a0*/  @P3 LDC R24, c[0x0][0x240] ;  /* 0x00009000ff183b82 */ /* 0x000e620000000800 */
[----:B------:R-:W-:Y:S08]  /*03b0*/  @P3 MUFU.LG2 R19, R15 ;  /* 0x0000000f00133308 */ /* 0x000ff00000000c00 */
[----:B------:R-:W1:Y:S01]  /*03c0*/  @P3 MUFU.LG2 R23, R15 ;  /* 0x0000000f00173308 */ /* 0x000e620000000c00 */
[----:B0-----:R-:W-:-:S02]  /*03d0*/  @P3 FMUL.FTZ R17, R17, R22 ;  /* 0x0000001611113220 */ /* 0x001fc40000410000 */
[----:B------:R-:W0:Y:S05]  /*03e0*/  @P3 LDC R22, c[0x0][0x240] ;  /* 0x00009000ff163b82 */ /* 0x000e2a0000000800 */
[----:B------:R-:W2:Y:S01]  /*03f0*/  @P3 MUFU.EX2 R17, -R17 ;  /* 0x8000001100113308 */ /* 0x000ea20000000800 */
[----:B-1----:R-:W-:-:S07]  /*0400*/  @P3 FMUL.FTZ R23, R23, R24 ;  /* 0x0000001817173220 */ /* 0x002fce0000410000 */
[----:B------:R-:W-:Y:S01]  /*0410*/  @P3 MUFU.EX2 R23, -R23 ;  /* 0x8000001700173308 */ /* 0x000fe20000000800 */
[----:B0-----:R-:W-:Y:S01]  /*0420*/  @P3 FMUL.FTZ R22, R19, R22 ;  /* 0x0000001613163220 */ /* 0x001fe20000410000 */
[----:B------:R-:W-:-:S06]  /*0430*/  VIADD R19, R13, 0xfffffd00 ;  /* 0xfffffd000d137836 */ /* 0x000fcc0000000000 */
[----:B------:R-:W3:Y:S01]  /*0440*/  @P3 MUFU.EX2 R21, -R22 ;  /* 0x8000001600153308 */ /* 0x000ee20000000800 */
[----:B--2---:R-:W-:Y:S01]  /*0450*/  @P3 FMUL.FTZ R20, R20, R17 ;  /* 0x0000001114143220 */ /* 0x004fe20000410000 */
[----:B------:R-:W-:Y:S02]  /*0460*/  VIADD R17, R13, 0xfffffe00 ;  /* 0xfffffe000d117836 */ /* 0x000fe40000000000 */
[----:B---3--:R-:W-:Y:S02]  /*0470*/  @P3 FMUL.FTZ R18, R18, R21 ;  /* 0x0000001512123220 */ /* 0x008fe40000410000 */
[CC--:B------:R-:W-:Y:S02]  /*0480*/  FSETP.GEU.FTZ.AND P0, PT, R3.reuse, R20.reuse, PT ;  /* 0x000000140300720b */ /* 0x0c0fe40003f1e000 */
[----:B------:R-:W-:Y:S01]  /*0490*/  FSETP.NEU.FTZ.AND P1, PT, R3, R20, PT ;  /* 0x000000140300720b */ /* 0x000fe20003f3d000 */
[----:B----4-:R-:W-:Y:S01]  /*04a0*/  @P3 FMUL.FTZ R16, R16, R23 ;  /* 0x0000001710103220 */ /* 0x010fe20000410000 */
[----:B------:R-:W-:-:S02]  /*04b0*/  ISETP.EQ.OR P0, PT, R2, -0x1, !P0 ;  /* 0xffffffff0200780c */ /* 0x000fc40004702670 */
[----:B------:R-:W-:-:S04]  /*04c0*/  ISETP.LE.OR P1, PT, R2, R19, P1 ;  /* 0x000000130200720c */ /* 0x000fc80000f23670 */
[----:B------:R-:W-:-:S13]  /*04d0*/  PLOP3.LUT P0, PT, P0, P1, PT, 0x8, 0x0 ;  /* 0x000000000000781c */ /* 0x000fda0000702170 */
[----:B------:R-:W-:Y:S02]  /*04e0*/  @!P0 IMAD.MOV.U32 R3, RZ, RZ, R20 ;  /* 0x000000ffff038224 */ /* 0x000fe400078e0014 */
[----:B------:R-:W-:Y:S01]  /*04f0*/  @!P0 IMAD.MOV.U32 R2, RZ, RZ, R19 ;  /* 0x000000ffff028224 */ /* 0x000fe200078e0013 */
[----:B------:R-:W0:Y:S01]  /*0500*/  @P3 LDC R20, c[0x0][0x240] ;  /* 0x00009000ff143b82 */ /* 0x000e220000000800 */
[----:B------:R-:W0:Y:S01]  /*0510*/  @P3 MUFU.LG2 R19, R15 ;  /* 0x0000000f00133308 */ /* 0x000e220000000c00 */
[CC--:B------:R-:W-:Y:S02]  /*0520*/  FSETP.GEU.FTZ.AND P0, PT, R3.reuse, R18.reuse, PT ;  /* 0x000000120300720b */ /* 0x0c0fe40003f1e000 */
[----:B------:R-:W-:Y:S02]  /*0530*/  FSETP.NEU.FTZ.AND P1, PT, R3, R18, PT ;  /* 0x000000120300720b */ /* 0x000fe40003f3d000 */
[C---:B------:R-:W-:Y:S02]  /*0540*/  ISETP.EQ.OR P0, PT, R2.reuse, -0x1, !P0 ;  /* 0xffffffff0200780c */ /* 0x040fe40004702670 */
[----:B------:R-:W-:-:S04]  /*0550*/  ISETP.LE.OR P1, PT, R2, R17, P1 ;  /* 0x000000110200720c */ /* 0x000fc80000f23670 */
[----:B------:R-:W-:Y:S01]  /*0560*/  PLOP3.LUT P0, PT, P0, P1, PT, 0x8, 0x0 ;  /* 0x000000000000781c */ /* 0x000fe20000702170 */
[----:B0-----:R-:W-:-:S12]  /*0570*/  @P3 FMUL.FTZ R19, R19, R20 ;  /* 0x0000001413133220 */ /* 0x001fd80000410000 */
[----:B------:R-:W-:Y:S02]  /*0580*/  @!P0 IMAD.MOV.U32 R3, RZ, RZ, R18 ;  /* 0x000000ffff038224 */ /* 0x000fe400078e0012 */
[----:B------:R-:W-:Y:S02]  /*0590*/  @!P0 IMAD.MOV.U32 R2, RZ, RZ, R17 ;  /* 0x000000ffff028224 */ /* 0x000fe400078e0011 */
[----:B------:R-:W-:Y:S01]  /*05a0*/  VIADD R17, R13, 0xffffff00 ;  /* 0xffffff000d117836 */ /* 0x000fe20000000000 */
[CC--:B------:R-:W-:Y:S01]  /*05b0*/  FSETP.GEU.FTZ.AND P0, PT, R3.reuse, R16.reuse, PT ;  /* 0x000000100300720b */ /* 0x0c0fe20003f1e000 */
[----:B------:R-:W5:Y:S01]  /*05c0*/  @P3 MUFU.EX2 R19, -R19 ;  /* 0x8000001300133308 */ /* 0x000f620000000800 */
[----:B------:R-:W-:Y:S02]  /*05d0*/  FSETP.NEU.FTZ.AND P1, PT, R3, R16, PT ;  /* 0x000000100300720b */ /* 0x000fe40003f3d000 */
[C---:B------:R-:W-:Y:S02]  /*05e0*/  ISETP.EQ.OR P0, PT, R2.reuse, -0x1, !P0 ;  /* 0xffffffff0200780c */ /* 0x040fe40004702670 */
[----:B------:R-:W-:-:S04]  /*05f0*/  ISETP.LE.OR P1, PT, R2, R17, P1 ;  /* 0x000000110200720c */ /* 0x000fc80000f23670 */
[----:B------:R-:W-:Y:S01]  /*0600*/  PLOP3.LUT P0, PT, P0, P1, PT, 0x8, 0x0 ;  /* 0x000000000000781c */ /* 0x000fe20000702170 */
[----:B-----5:R-:W-:Y:S01]  /*0610*/  @P3 FMUL.FTZ R14, R14, R19 ;  /* 0x000000130e0e3220 */ /* 0x020fe20000410000 */
[----:B------:R-:W-:-:S11]  /*0620*/  ISETP.NE.AND P3, PT, R12, RZ, PT ;  /* 0x000000ff0c00720c */ /* 0x000fd60003f65270 */
[----:B------:R-:W-:Y:S02]  /*0630*/  @!P0 IMAD.MOV.U32 R3, RZ, RZ, R16 ;  /* 0x000000ffff038224 */ /* 0x000fe400078e0010 */
[----:B------:R-:W-:-:S03]  /*0640*/  @!P0 IMAD.MOV.U32 R2, RZ, RZ, R17 ;  /* 0x000000ffff028224 */ /* 0x000fc600078e0011 */
[CC--:B------:R-:W-:Y:S02]  /*0650*/  FSETP.GEU.FTZ.AND P0, PT, R3.reuse, R14.reuse, PT ;  /* 0x0000000e0300720b */ /* 0x0c0fe40003f1e000 */
[----:B------:R-:W-:Y:S02]  /*0660*/  FSETP.NEU.FTZ.AND P1, PT, R3, R14, PT ;  /* 0x0000000e0300720b */ /* 0x000fe40003f3d000 */
[C---:B------:R-:W-:Y:S02]  /*0670*/  ISETP.EQ.OR P0, PT, R2.reuse, -0x1, !P0 ;  /* 0xffffffff0200780c */ /* 0x040fe40004702670 */
[----:B------:R-:W-:-:S04]  /*0680*/  ISETP.LE.OR P1, PT, R2, R13, P1 ;  /* 0x0000000d0200720c */ /* 0x000fc80000f23670 */
[----:B------:R-:W-:Y:S02]  /*0690*/  PLOP3.LUT P0, PT, P0, P1, PT, 0x8, 0x0 ;  /* 0x000000000000781c */ /* 0x000fe40000702170 */
[----:B------:R-:W-:-:S05]  /*06a0*/  IADD3 R6, P1, R6, 0x1000, RZ ;  /* 0x0000100006067810 */ /* 0x000fca0007f3e0ff */
[----:B------:R-:W-:-:S06]  /*06b0*/  IMAD.X R17, RZ, RZ, R7, P1 ;  /* 0x000000ffff117224 */ /* 0x000fcc00008e0607 */
[----:B------:R-:W-:Y:S02]  /*06c0*/  @!P0 IMAD.MOV.U32 R2, RZ, RZ, R13 ;  /* 0x000000ffff028224 */ /* 0x000fe400078e000d */
[----:B------:R-:W-:Y:S02]  /*06d0*/  @!P0 IMAD.MOV.U32 R3, RZ, RZ, R14 ;  /* 0x000000ffff038224 */ /* 0x000fe400078e000e */
[----:B------:R-:W-:Y:S01]  /*06e0*/  VIADD R13, R13, 0x400 ;  /* 0x000004000d0d7836 */ /* 0x000fe20000000000 */
[----:B------:R-:W-:Y:S06]  /*06f0*/  @P3 BRA `(.L_x_20297) ;  /* 0xfffffffc00003947 */ /* 0x000fec000383ffff */
.L_x_20296:
[----:B------:R-:W-:Y:S05]  /*0700*/  BSYNC B1 ;  /* 0x0000000000017941 */ /* 0x000fea0003800000 */
.L_x_20295:
[----:B------:R-:W-:Y:S05]  /*0710*/  @!P2 BRA `(.L_x_20293) ;  /* 0x0000000400d8a947 */ /* 0x000fea0003800000 */
[----:B------:R-:W0:Y:S01]  /*0720*/  LDC.64 R6, c[0x0][0x230] ;  /* 0x00008c00ff067b82 */ /* 0x000e220000000a00 */
[----:B------:R-:W2:Y:S01]  /*0730*/  LDG.E.U8 R4, desc[UR6][R4.64] ;  /* 0x0000000604047981 */ /* 0x000ea2000c1e1100 */
[----:B------:R-:W-:-:S06]  /*0740*/  ULDC UR5, c[0x0][0x240] ;  /* 0x0000900000057ab9 */ /* 0x000fcc0000000800 */
[----:B------:R-:W1:Y:S01]  /*0750*/  LDC.64 R12, c[0x0][0x210] ;  /* 0x00008400ff0c7b82 */ /* 0x000e620000000a00 */
[----:B0-----:R-:W-:-:S06]  /*0760*/  IMAD.WIDE R6, R0, 0x4, R6 ;  /* 0x0000000400067825 */ /* 0x001fcc00078e0206 */
[----:B------:R-:W3:Y:S01]  /*0770*/  LDG.E R6, desc[UR6][R6.64] ;  /* 0x0000000606067981 */ /* 0x000ee2000c1e1900 */
[----:B------:R-:W-:Y:S01]  /*0780*/  BSSY B1, `(.L_x_20298) ;  /* 0x000001f000017945 */ /* 0x000fe20003800000 */
[----:B--2---:R-:W-:Y:S01]  /*0790*/  ISETP.NE.AND P0, PT, R4, RZ, PT ;  /* 0x000000ff0400720c */ /* 0x004fe20003f05270 */
[----:B---3--:R-:W-:-:S12]  /*07a0*/  VIADD R10, R6, 0x1 ;  /* 0x00000001060a7836 */ /* 0x008fd80000000000 */
[----:B------:R-:W-:-:S05]  /*07b0*/  @P0 IMAD.MOV R10, RZ, RZ, R6 ;  /* 0x000000ffff0a0224 */ /* 0x000fca00078e0206 */
[----:B------:R-:W-:-:S06]  /*07c0*/  I2FP.F32.S32 R14, R10 ;  /* 0x0000000a000e7245 */ /* 0x000fcc0000201400 */
[----:B------:R-:W0:Y:S02]  /*07d0*/  MUFU.LG2 R14, R14 ;  /* 0x0000000e000e7308 */ /* 0x000e240000000c00 */
[----:B0-----:R-:W-:Y:S01]  /*07e0*/  FMUL.FTZ R15, R14, UR5 ;  /* 0x000000050e0f7c20 */ /* 0x001fe20008410000 */
[----:B------:R-:W-:Y:S02]  /*07f0*/  ULDC UR5, c[0x0][0x238] ;  /* 0x00008e0000057ab9 */ /* 0x000fe40000000800 */
[----:B------:R-:W-:-:S03]  /*0800*/  IMAD R11, R0, UR5, R11 ;  /* 0x00000005000b7c24 */ /* 0x000fc6000f8e020b */
[----:B------:R-:W0:Y:S01]  /*0810*/  MUFU.EX2 R15, -R15 ;  /* 0x8000000f000f7308 */ /* 0x000e220000000800 */
[----:B-1----:R-:W-:-:S04]  /*0820*/  IMAD.WIDE R4, R11, 0x4, R12 ;  /* 0x000000040b047825 */ /* 0x002fc800078e020c */
[----:B------:R-:W-:-:S07]  /*0830*/  IMAD.MOV.U32 R7, RZ, RZ, R4 ;  /* 0x000000ffff077224 */ /* 0x000fce00078e0004 */
.L_x_20300:
[----:B------:R-:W-:-:S05]  /*0840*/  IMAD.MOV.U32 R4, RZ, RZ, R7 ;  /* 0x000000ffff047224 */ /* 0x000fca00078e0007 */
[----:B------:R1:W0:Y:S01]  /*0850*/  LDG.E R6, desc[UR6][R4.64] ;  /* 0x0000000604067981 */ /* 0x000222000c1e1900 */
[----:B------:R-:W-:Y:S01]  /*0860*/  ISETP.NE.AND P0, PT, R10, 0x1, PT ;  /* 0x000000010a00780c */ /* 0x000fe20003f05270 */
[----:B------:R-:W-:Y:S01]  /*0870*/  VIADD R8, R8, 0xffffffff ;  /* 0xffffffff08087836 */ /* 0x000fe20000000000 */
[----:B------:R-:W-:-:S05]  /*0880*/  IADD3 R7, P2, R7, 0x400, RZ ;  /* 0x0000040007077810 */ /* 0x000fca0007f5e0ff */
[----:B-1----:R-:W-:-:S06]  /*0890*/  IMAD.X R4, RZ, RZ, R5, P2 ;  /* 0x000000ffff047224 */ /* 0x002fcc00010e0605 */
[----:B0-----:R-:W-:-:S05]  /*08a0*/  @P0 FMUL.FTZ R6, R6, R15 ;  /* 0x0000000f06060220 */ /* 0x001fca0000410000 */
[CC--:B------:R-:W-:Y:S02]  /*08b0*/  FSETP.GEU.FTZ.AND P0, PT, R3.reuse, R6.reuse, PT ;  /* 0x000000060300720b */ /* 0x0c0fe40003f1e000 */
[----:B------:R-:W-:Y:S02]  /*08c0*/  FSETP.NEU.FTZ.AND P1, PT, R3, R6, PT ;  /* 0x000000060300720b */ /* 0x000fe40003f3d000 */
[C---:B------:R-:W-:Y:S02]  /*08d0*/  ISETP.EQ.OR P0, PT, R2.reuse, -0x1, !P0 ;  /* 0xffffffff0200780c */ /* 0x040fe40004702670 */
[----:B------:R-:W-:-:S04]  /*08e0*/  ISETP.LE.OR P1, PT, R2, R11, P1 ;  /* 0x0000000b0200720c */ /* 0x000fc80000f23670 */
[----:B------:R-:W-:Y:S02]  /*08f0*/  PLOP3.LUT P0, PT, P0, P1, PT, 0x8, 0x0 ;  /* 0x000000000000781c */ /* 0x000fe40000702170 */
[----:B------:R-:W-:-:S11]  /*0900*/  ISETP.NE.AND P1, PT, R8, RZ, PT ;  /* 0x000000ff0800720c */ /* 0x000fd60003f25270 */
[----:B------:R-:W-:Y:S02]  /*0910*/  @!P0 IMAD.MOV.U32 R3, RZ, RZ, R6 ;  /* 0x000000ffff038224 */ /* 0x000fe400078e0006 */
[----:B------:R-:W-:Y:S01]  /*0920*/  @!P0 IMAD.MOV.U32 R2, RZ, RZ, R11 ;  /* 0x000000ffff028224 */ /* 0x000fe200078e000b */
[----:B------:R-:W-:Y:S06]  /*0930*/  @!P1 BRA `(.L_x_20299) ;  /* 0x00000000000c9947 */ /* 0x000fec0003800000 */
[----:B------:R-:W-:Y:S02]  /*0940*/  VIADD R11, R11, 0x100 ;  /* 0x000001000b0b7836 */ /* 0x000fe40000000000 */
[----:B------:R-:W-:Y:S01]  /*0950*/  IMAD.MOV.U32 R5, RZ, RZ, R4 ;  /* 0x000000ffff057224 */ /* 0x000fe200078e0004 */
[----:B------:R-:W-:Y:S06]  /*0960*/  BRA `(.L_x_20300) ;  /* 0xfffffffc00b47947 */ /* 0x000fec000383ffff */
.L_x_20299:
[----:B------:R-:W-:Y:S05]  /*0970*/  BSYNC B1 ;  /* 0x0000000000017941 */ /* 0x000fea0003800000 */
.L_x_20298:
[----:B------:R-:W-:Y:S05]  /*0980*/  BRA `(.L_x_20293) ;  /* 0x00000004003c7947 */ /* 0x000fea0003800000 */
.L_x_20294:
[----:B------:R-:W-:Y:S01]  /*0990*/  ISETP.GE.U32.AND P0, PT, R2, 0x300, PT ;  /* 0x000003000200780c */ /* 0x000fe20003f06070 */
[----:B------:R-:W-:Y:S01]  /*09a0*/  BSSY B1, `(.L_x_20301) ;  /* 0x000003a000017945 */ /* 0x000fe20003800000 */
[----:B------:R-:W-:Y:S01]  /*09b0*/  ISETP.NE.AND P2, PT, R8, RZ, PT ;  /* 0x000000ff0800720c */ /* 0x000fe20003f45270 */
[----:B------:R-:W-:Y:S02]  /*09c0*/  IMAD.MOV.U32 R11, RZ, RZ, R9 ;  /* 0x000000ffff0b7224 */ /* 0x000fe400078e0009 */
[----:B------:R-:W-:Y:S02]  /*09d0*/  IMAD.MOV.U32 R3, RZ, RZ, -0x800001 ;  /* 0xff7fffffff037424 */ /* 0x000fe400078e00ff */
[----:B------:R-:W-:-:S06]  /*09e0*/  IMAD.MOV.U32 R2, RZ, RZ, -0x1 ;  /* 0xffffffffff027424 */ /* 0x000fcc00078e00ff */
[----:B------:R-:W-:Y:S05]  /*09f0*/  @!P0 BRA `(.L_x_20302) ;  /* 0x0000000000d08947 */ /* 0x000fea0003800000 */
[----:B------:R-:W0:Y:S01]  /*0a00*/  LDC.64 R2, c[0x0][0x210] ;  /* 0x00008400ff027b82 */ /* 0x000e220000000a00 */
[--C-:B------:R-:W-:Y:S01]  /*0a10*/  IMAD R13, R0, UR4, R9.reuse ;  /* 0x00000004000d7c24 */ /* 0x100fe2000f8e0209 */
[----:B------:R-:W-:Y:S01]  /*0a20*/  IADD3 R6, -R7, -0x1, R8 ;  /* 0xffffffff07067810 */ /* 0x000fe20007ffe108 */
[----:B------:R-:W-:Y:S02]  /*0a30*/  IMAD.MOV.U32 R11, RZ, RZ, R9 ;  /* 0x000000ffff0b7224 */ /* 0x000fe400078e0009 */
[C---:B------:R-:W-:Y:S02]  /*0a40*/  VIADD R7, R13.reuse, 0x300 ;  /* 0x000003000d077836 */ /* 0x040fe40000000000 */
[----:B0-----:R-:W-:-:S04]  /*0a50*/  IMAD.WIDE R2, R13, 0x4, R2 ;  /* 0x000000040d027825 */ /* 0x001fc800078e0202 */
[----:B------:R-:W-:Y:S02]  /*0a60*/  IMAD.MOV.U32 R4, RZ, RZ, R2 ;  /* 0x000000ffff047224 */ /* 0x000fe400078e0002 */
[----:B------:R-:W-:Y:S02]  /*0a70*/  IMAD.MOV.U32 R5, RZ, RZ, R3 ;  /* 0x000000ffff057224 */ /* 0x000fe400078e0003 */
[----:B------:R-:W-:Y:S02]  /*0a80*/  IMAD.MOV.U32 R2, RZ, RZ, -0x1 ;  /* 0xffffffffff027424 */ /* 0x000fe400078e00ff */
[----:B------:R-:W-:-:S07]  /*0a90*/  IMAD.MOV.U32 R3, RZ, RZ, -0x800001 ;  /* 0xff7fffffff037424 */ /* 0x000fce00078e00ff */
.L_x_20303:
[----:B------:R-:W2:Y:S04]  /*0aa0*/  LDG.E R10, desc[UR6][R4.64] ;  /* 0x00000006040a7981 */ /* 0x000ea8000c1e1900 */
[----:B------:R-:W3:Y:S04]  /*0ab0*/  LDG.E R12, desc[UR6][R4.64+0x400] ;  /* 0x00040006040c7981 */ /* 0x000ee8000c1e1900 */
[----:B------:R-:W4:Y:S04]  /*0ac0*/  LDG.E R14, desc[UR6][R4.64+0x800] ;  /* 0x00080006040e7981 */ /* 0x000f28000c1e1900 */
[----:B------:R-:W5:Y:S01]  /*0ad0*/  LDG.E R16, desc[UR6][R4.64+0xc00] ;  /* 0x000c000604107981 */ /* 0x000f62000c1e1900 */
[----:B------:R-:W-:-:S02]  /*0ae0*/  VIADD R13, R7, 0xfffffd00 ;  /* 0xfffffd00070d7836 */ /* 0x000fc40000000000 */
[----:B------:R-:W-:Y:S02]  /*0af0*/  VIADD R6, R6, 0x4 ;  /* 0x0000000406067836 */ /* 0x000fe40000000000 */
[----:B------:R-:W-:-:S03]  /*0b00*/  VIADD R11, R11, 0x400 ;  /* 0x000004000b0b7836 */ /* 0x000fc60000000000 */
[----:B------:R-:W-:Y:S02]  /*0b10*/  ISETP.NE.AND P3, PT, R6, RZ, PT ;  /* 0x000000ff0600720c */ /* 0x000fe40003f65270 */
[CC--:B--2---:R-:W-:Y:S02]  /*0b20*/  FSETP.GEU.FTZ.AND P0, PT, R3.reuse, R10.reuse, PT ;  /* 0x0000000a0300720b */ /* 0x0c4fe40003f1e000 */
[----:B------:R-:W-:Y:S02]  /*0b30*/  FSETP.NEU.FTZ.AND P1, PT, R3, R10, PT ;  /* 0x0000000a0300720b */ /* 0x000fe40003f3d000 */
[C---:B------:R-:W-:Y:S02]  /*0b40*/  ISETP.EQ.OR P0, PT, R2.reuse, -0x1, !P0 ;  /* 0xffffffff0200780c */ /* 0x040fe40004702670 */
[----:B------:R-:W-:-:S04]  /*0b50*/  ISETP.LE.OR P1, PT, R2, R13, P1 ;  /* 0x0000000d0200720c */ /* 0x000fc80000f23670 */
[----:B------:R-:W-:-:S13]  /*0b60*/  PLOP3.LUT P0, PT, P0, P1, PT, 0x8, 0x0 ;  /* 0x000000000000781c */ /* 0x000fda0000702170 */
[----:B------:R-:W-:Y:S02]  /*0b70*/  @!P0 IMAD.MOV.U32 R3, RZ, RZ, R10 ;  /* 0x000000ffff038224 */ /* 0x000fe400078e000a */
[----:B------:R-:W-:Y:S02]  /*0b80*/  @!P0 IMAD.MOV.U32 R2, RZ, RZ, R13 ;  /* 0x000000ffff028224 */ /* 0x000fe400078e000d */
[----:B------:R-:W-:Y:S01]  /*0b90*/  VIADD R13, R7, 0xfffffe00 ;  /* 0xfffffe00070d7836 */ /* 0x000fe20000000000 */
[CC--:B---3--:R-:W-:Y:S02]  /*0ba0*/  FSETP.GEU.FTZ.AND P0, PT, R3.reuse, R12.reuse, PT ;  /* 0x0000000c0300720b */ /* 0x0c8fe40003f1e000 */
[----:B------:R-:W-:Y:S02]  /*0bb0*/  FSETP.NEU.FTZ.AND P1, PT, R3, R12, PT ;  /* 0x0000000c0300720b */ /* 0x000fe40003f3d000 */
[C---:B------:R-:W-:Y:S02]  /*0bc0*/  ISETP.EQ.OR P0, PT, R2.reuse, -0x1, !P0 ;  /* 0xffffffff0200780c */ /* 0x040fe40004702670 */
[----:B------:R-:W-:-:S04]  /*0bd0*/  ISETP.LE.OR P1, PT, R2, R13, P1 ;  /* 0x0000000d0200720c */ /* 0x000fc80000f23670 */
[----:B------:R-:W-:-:S13]  /*0be0*/  PLOP3.LUT P0, PT, P0, P1, PT, 0x8, 0x0 ;  /* 0x000000000000781c */ /* 0x000fda0000702170 */
[----:B------:R-:W-:Y:S02]  /*0bf0*/  @!P0 IMAD.MOV.U32 R3, RZ, RZ, R12 ;  /* 0x000000ffff038224 */ /* 0x000fe400078e000c */
[----:B------:R-:W-:Y:S02]  /*0c00*/  @!P0 IMAD.MOV.U32 R2, RZ, RZ, R13 ;  /* 0x000000ffff028224 */ /* 0x000fe400078e000d */
[----:B------:R-:W-:Y:S01]  /*0c10*/  VIADD R13, R7, 0xffffff00 ;  /* 0xffffff00070d7836 */ /* 0x000fe20000000000 */
[CC--:B----4-:R-:W-:Y:S02]  /*0c20*/  FSETP.GEU.FTZ.AND P0, PT, R3.reuse, R14.reuse, PT ;  /* 0x0000000e0300720b */ /* 0x0d0fe40003f1e000 */
[----:B------:R-:W-:Y:S02]  /*0c30*/  FSETP.NEU.FTZ.AND P1, PT, R3, R14, PT ;  /* 0x0000000e0300720b */ /* 0x000fe40003f3d000 */
[C---:B------:R-:W-:Y:S02]  /*0c40*/  ISETP.EQ.OR P0, PT, R2.reuse, -0x1, !P0 ;  /* 0xffffffff0200780c */ /* 0x040fe40004702670 */
[----:B------:R-:W-:-:S04]  /*0c50*/  ISETP.LE.OR P1, PT, R2, R13, P1 ;  /* 0x0000000d0200720c */ /* 0x000fc80000f23670 */
[----:B------:R-:W-:-:S13]  /*0c60*/  PLOP3.LUT P0, PT, P0, P1, PT, 0x8, 0x0 ;  /* 0x000000000000781c */ /* 0x000fda0000702170 */
[----:B------:R-:W-:Y:S02]  /*0c70*/  @!P0 IMAD.MOV.U32 R3, RZ, RZ, R14 ;  /* 0x000000ffff038224 */ /* 0x000fe400078e000e */
[----:B------:R-:W-:-:S03]  /*0c80*/  @!P0 IMAD.MOV.U32 R2, RZ, RZ, R13 ;  /* 0x000000ffff028224 */ /* 0x000fc600078e000d */
[CC--:B-----5:R-:W-:Y:S02]  /*0c90*/  FSETP.GEU.FTZ.AND P0, PT, R3.reuse, R16.reuse, PT ;  /* 0x000000100300720b */ /* 0x0e0fe40003f1e000 */
        /* <DEDUP_REMOVED lines=10> */
.L_x_20302:
[----:B------:R-:W-:Y:S05]  /*0d40*/  BSYNC B1 ;  /* 0x0000000000017941 */ /* 0x000fea0003800000 */
.L_x_20301:
[----:B------:R-:W-:Y:S05]  /*0d50*/  @!P2 BRA `(.L_x_20293) ;  /* 0x000000000048a947 */ /* 0x000fea0003800000 */
[----:B------:R-:W0:Y:S01]  /*0d60*/  LDC.64 R4, c[0x0][0x210] ;  /* 0x00008400ff047b82 */ /* 0x000e220000000a00 */
[----:B------:R-:W-:Y:S02]  /*0d70*/  ULDC UR5, c[0x0][0x238] ;  /* 0x00008e0000057ab9 */ /* 0x000fe40000000800 */
[----:B------:R-:W-:-:S04]  /*0d80*/  IMAD R7, R0, UR5, R11 ;  /* 0x0000000500077c24 */ /* 0x000fc8000f8e020b */
[----:B0-----:R-:W-:-:S07]  /*0d90*/  IMAD.WIDE R4, R7, 0x4, R4 ;  /* 0x0000000407047825 */ /* 0x001fce00078e0204 */
.L_x_20304:
[----:B------:R0:W2:Y:S01]  /*0da0*/  LDG.E R6, desc[UR6][R4.64] ;  /* 0x0000000604067981 */ /* 0x0000a2000c1e1900 */
[----:B------:R-:W-:Y:S01]  /*0db0*/  VIADD R8, R8, 0xffffffff ;  /* 0xffffffff08087836 */ /* 0x000fe20000000000 */
[----:B0-----:R-:W-:-:S05]  /*0dc0*/  IADD3 R4, P2, R4, 0x400, RZ ;  /* 0x0000040004047810 */ /* 0x001fca0007f5e0ff */
[----:B------:R-:W-:Y:S01]  /*0dd0*/  IMAD.X R5, RZ, RZ, R5, P2 ;  /* 0x000000ffff057224 */ /* 0x000fe200010e0605 */
[CC--:B--2---:R-:W-:Y:S02]  /*0de0*/  FSETP.GEU.FTZ.AND P0, PT, R3.reuse, R6.reuse, PT ;  /* 0x000000060300720b */ /* 0x0c4fe40003f1e000 */
[----:B------:R-:W-:Y:S02]  /*0df0*/  FSETP.NEU.FTZ.AND P1, PT, R3, R6, PT ;  /* 0x000000060300720b */ /* 0x000fe40003f3d000 */
[C---:B------:R-:W-:Y:S02]  /*0e00*/  ISETP.EQ.OR P0, PT, R2.reuse, -0x1, !P0 ;  /* 0xffffffff0200780c */ /* 0x040fe40004702670 */
[----:B------:R-:W-:-:S04]  /*0e10*/  ISETP.LE.OR P1, PT, R2, R7, P1 ;  /* 0x000000070200720c */ /* 0x000fc80000f23670 */
[----:B------:R-:W-:Y:S02]  /*0e20*/  PLOP3.LUT P0, PT, P0, P1, PT, 0x8, 0x0 ;  /* 0x000000000000781c */ /* 0x000fe40000702170 */
[----:B------:R-:W-:-:S11]  /*0e30*/  ISETP.NE.AND P1, PT, R8, RZ, PT ;  /* 0x000000ff0800720c */ /* 0x000fd60003f25270 */
[----:B------:R-:W-:Y:S02]  /*0e40*/  @!P0 IMAD.MOV.U32 R2, RZ, RZ, R7 ;  /* 0x000000ffff028224 */ /* 0x000fe400078e0007 */
[----:B------:R-:W-:Y:S02]  /*0e50*/  @!P0 IMAD.MOV.U32 R3, RZ, RZ, R6 ;  /* 0x000000ffff038224 */ /* 0x000fe400078e0006 */
[----:B------:R-:W-:Y:S01]  /*0e60*/  VIADD R7, R7, 0x100 ;  /* 0x0000010007077836 */ /* 0x000fe20000000000 */
[----:B------:R-:W-:Y:S06]  /*0e70*/  @P1 BRA `(.L_x_20304) ;  /* 0xfffffffc00c81947 */ /* 0x000fec000383ffff */
.L_x_20293:
[----:B------:R-:W-:Y:S05]  /*0e80*/  BSYNC B0 ;  /* 0x0000000000007941 */ /* 0x000fea0003800000 */
.L_x_20292:
[----:B------:R-:W0:Y:S01]  /*0e90*/  S2R R7, SR_LANEID ;  /* 0x0000000000077919 */ /* 0x000e220000000000 */
[----:B------:R-:W-:Y:S01]  /*0ea0*/  BSSY B0, `(.L_x_20305) ;  /* 0x0000011000007945 */ /* 0x000fe20003800000 */
[----:B------:R-:W-:Y:S01]  /*0eb0*/  ISETP.NE.AND P2, PT, R9, RZ, PT ;  /* 0x000000ff0900720c */ /* 0x000fe20003f45270 */
[----:B------:R1:W2:Y:S04]  /*0ec0*/  SHFL.DOWN PT, R5, R2, 0x1, 0x1f ;  /* 0x08201f0002057f89 */ /* 0x0002a800000e0000 */
[----:B------:R1:W3:Y:S01]  /*0ed0*/  SHFL.DOWN PT, R8, R3, 0x1, 0x1f ;  /* 0x08201f0003087f89 */ /* 0x0002e200000e0000 */
[C---:B0-----:R-:W-:Y:S02]  /*0ee0*/  ISETP.NE.AND P3, PT, R7.reuse, RZ, PT ;  /* 0x000000ff0700720c */ /* 0x041fe40003f65270 */
[----:B------:R-:W-:-:S11]  /*0ef0*/  ISETP.GT.AND P0, PT, R7, 0x1e, PT ;  /* 0x0000001e0700780c */ /* 0x000fd60003f04270 */
[----:B------:R-:W0:Y:S01]  /*0f00*/  @!P3 S2R R6, SR_CgaCtaId ;  /* 0x000000000006b919 */ /* 0x000e220000008800 */
[----:B------:R-:W-:-:S04]  /*0f10*/  @!P3 SHF.R.S32.HI R4, RZ, 0x1f, R9 ;  /* 0x0000001fff04b819 */ /* 0x000fc80000011409 */
[----:B------:R-:W-:Y:S01]  /*0f20*/  @!P3 LEA.HI R4, R4, R9, RZ, 0x5 ;  /* 0x000000090404b211 */ /* 0x000fe200078f28ff */
[----:B-123--:R-:W-:Y:S06]  /*0f30*/  @P0 BRA `(.L_x_20306) ;  /* 0x00000000001c0947 */ /* 0x00efec0003800000 */
[CC--:B------:R-:W-:Y:S02]  /*0f40*/  FSETP.GEU.FTZ.AND P0, PT, R3.reuse, R8.reuse, PT ;  /* 0x000000080300720b */ /* 0x0c0fe40003f1e000 */
[----:B------:R-:W-:Y:S02]  /*0f50*/  FSETP.NEU.FTZ.AND P1, PT, R3, R8, PT ;  /* 0x000000080300720b */ /* 0x000fe40003f3d000 */
[C---:B------:R-:W-:Y:S02]  /*0f60*/  ISETP.EQ.OR P0, PT, R2.reuse, -0x1, !P0 ;  /* 0xffffffff0200780c */ /* 0x040fe40004702670 */
[----:B------:R-:W-:-:S04]  /*0f70*/  ISETP.LE.OR P1, PT, R2, R5, P1 ;  /* 0x000000050200720c */ /* 0x000fc80000f23670 */
[----:B------:R-:W-:-:S13]  /*0f80*/  PLOP3.LUT P0, PT, P0, P1, PT, 0x8, 0x0 ;  /* 0x000000000000781c */ /* 0x000fda0000702170 */
[----:B------:R-:W-:Y:S02]  /*0f90*/  @!P0 IMAD.MOV.U32 R2, RZ, RZ, R5 ;  /* 0x000000ffff028224 */ /* 0x000fe400078e0005 */
[----:B------:R-:W-:-:S07]  /*0fa0*/  @!P0 IMAD.MOV.U32 R3, RZ, RZ, R8 ;  /* 0x000000ffff038224 */ /* 0x000fce00078e0008 */
.L_x_20306:
[----:B------:R-:W-:Y:S05]  /*0fb0*/  BSYNC B0 ;  /* 0x0000000000007941 */ /* 0x000fea0003800000 */
.L_x_20305:
[C---:B------:R-:W-:Y:S01]  /*0fc0*/  ISETP.GT.AND P0, PT, R7.reuse, 0x1d, PT ;  /* 0x0000001d0700780c */ /* 0x040fe20003f04270 */
[----:B------:R-:W-:Y:S01]  /*0fd0*/  BSSY B0, `(.L_x_20307) ;  /* 0x0000012000007945 */ /* 0x000fe20003800000 */
[----:B------:R-:W-:Y:S02]  /*0fe0*/  @!P3 MOV R5, 0x400 ;  /* 0x000004000005b802 */ /* 0x000fe40000000f00 */
[----:B------:R-:W-:Y:S02]  /*0ff0*/  @!P3 SHF.R.S32.HI R4, RZ, 0x5, R4 ;  /* 0x00000005ff04b819 */ /* 0x000fe40000011404 */
[----:B0-----:R-:W-:Y:S02]  /*1000*/  @!P3 LEA R5, R6, R5, 0x18 ;  /* 0x000000050605b211 */ /* 0x001fe400078ec0ff */
[----:B------:R0:W1:Y:S01]  /*1010*/  SHFL.DOWN PT, R6, R3, 0x2, 0x1f ;  /* 0x08401f0003067f89 */ /* 0x00006200000e0000 */
[C---:B------:R-:W-:Y:S02]  /*1020*/  ISETP.GT.AND P4, PT, R7.reuse, 0x1b, PT ;  /* 0x0000001b0700780c */ /* 0x040fe40003f84270 */
[----:B------:R-:W-:Y:S01]  /*1030*/  @!P3 IMAD R4, R4, 0x8, R5 ;  /* 0x000000080404b824 */ /* 0x000fe200078e0205 */
[C---:B------:R-:W-:Y:S01]  /*1040*/  ISETP.GT.AND P5, PT, R7.reuse, 0x17, PT ;  /* 0x000000170700780c */ /* 0x040fe20003fa4270 */
[----:B------:R0:W2:Y:S01]  /*1050*/  SHFL.DOWN PT, R5, R2, 0x2, 0x1f ;  /* 0x08401f0002057f89 */ /* 0x0000a200000e0000 */
[----:B------:R-:W-:Y:S01]  /*1060*/  ISETP.GT.AND P6, PT, R7, 0xf, PT ;  /* 0x0000000f0700780c */ /* 0x000fe20003fc4270 */
[----:B------:R-:W-:-:S12]  /*1070*/  @P0 BRA `(.L_x_20308) ;  /* 0x00000000001c0947 */ /* 0x000fd80003800000 */
[CC--:B-1----:R-:W-:Y:S02]  /*1080*/  FSETP.GEU.FTZ.AND P0, PT, R3.reuse, R6.reuse, PT ;  /* 0x000000060300720b */ /* 0x0c2fe40003f1e000 */
[----:B------:R-:W-:Y:S02]  /*1090*/  FSETP.NEU.FTZ.AND P1, PT, R3, R6, PT ;  /* 0x000000060300720b */ /* 0x000fe40003f3d000 */
[C---:B------:R-:W-:Y:S02]  /*10a0*/  ISETP.EQ.OR P0, PT, R2.reuse, -0x1, !P0 ;  /* 0xffffffff0200780c */ /* 0x040fe40004702670 */
[----:B--2---:R-:W-:-:S04]  /*10b0*/  ISETP.LE.OR P1, PT, R2, R5, P1 ;  /* 0x000000050200720c */ /* 0x004fc80000f23670 */
[----:B------:R-:W-:-:S13]  /*10c0*/  PLOP3.LUT P0, PT, P0, P1, PT, 0x8, 0x0 ;  /* 0x000000000000781c */ /* 0x000fda0000702170 */
[----:B0-----:R-:W-:Y:S02]  /*10d0*/  @!P0 IMAD.MOV.U32 R2, RZ, RZ, R5 ;  /* 0x000000ffff028224 */ /* 0x001fe400078e0005 */
[----:B------:R-:W-:-:S07]  /*10e0*/  @!P0 IMAD.MOV.U32 R3, RZ, RZ, R6 ;  /* 0x000000ffff038224 */ /* 0x000fce00078e0006 */
.L_x_20308:
[----:B------:R-:W-:Y:S05]  /*10f0*/  BSYNC B0 ;  /* 0x0000000000007941 */ /* 0x000fea0003800000 */
.L_x_20307:
[----:B--2---:R2:W3:Y:S01]  /*1100*/  SHFL.DOWN PT, R5, R2, 0x4, 0x1f ;  /* 0x08801f0002057f89 */ /* 0x0044e200000e0000 */
[----:B------:R-:W-:Y:S03]  /*1110*/  BSSY B0, `(.L_x_20309) ;  /* 0x000000a000007945 */ /* 0x000fe60003800000 */
[----:B-1----:R2:W1:Y:S01]  /*1120*/  SHFL.DOWN PT, R6, R3, 0x4, 0x1f ;  /* 0x08801f0003067f89 */ /* 0x00246200000e0000 */
[----:B------:R-:W-:Y:S05]  /*1130*/  @P4 BRA `(.L_x_20310) ;  /* 0x00000000001c4947 */ /* 0x000fea0003800000 */
[CC--:B-1----:R-:W-:Y:S02]  /*1140*/  FSETP.GEU.FTZ.AND P0, PT, R3.reuse, R6.reuse, PT ;  /* 0x000000060300720b */ /* 0x0c2fe40003f1e000 */
[----:B------:R-:W-:Y:S02]  /*1150*/  FSETP.NEU.FTZ.AND P1, PT, R3, R6, PT ;  /* 0x000000060300720b */ /* 0x000fe40003f3d000 */
[C---:B------:R-:W-:Y:S02]  /*1160*/  ISETP.EQ.OR P0, PT, R2.reuse, -0x1, !P0 ;  /* 0xffffffff0200780c */ /* 0x040fe40004702670 */
[----:B---3--:R-:W-:-:S04]  /*1170*/  ISETP.LE.OR P1, PT, R2, R5, P1 ;  /* 0x000000050200720c */ /* 0x008fc80000f23670 */
[----:B------:R-:W-:-:S13]  /*1180*/  PLOP3.LUT P0, PT, P0, P1, PT, 0x8, 0x0 ;  /* 0x000000000000781c */ /* 0x000fda0000702170 */
[----:B0-2---:R-:W-:Y:S02]  /*1190*/  @!P0 IMAD.MOV.U32 R2, RZ, RZ, R5 ;  /* 0x000000ffff028224 */ /* 0x005fe400078e0005 */
[----:B------:R-:W-:-:S07]  /*11a0*/  @!P0 IMAD.MOV.U32 R3, RZ, RZ, R6 ;  /* 0x000000ffff038224 */ /* 0x000fce00078e0006 */
.L_x_20310:
[----:B------:R-:W-:Y:S05]  /*11b0*/  BSYNC B0 ;  /* 0x0000000000007941 */ /* 0x000fea0003800000 */
.L_x_20309:
[----:B---3--:R3:W4:Y:S01]  /*11c0*/  SHFL.DOWN PT, R5, R2, 0x8, 0x1f ;  /* 0x09001f0002057f89 */ /* 0x00872200000e0000 */
[----:B------:R-:W-:Y:S03]  /*11d0*/  BSSY B0, `(.L_x_20311) ;  /* 0x000000a000007945 */ /* 0x000fe60003800000 */
[----:B-1----:R3:W1:Y:S01]  /*11e0*/  SHFL.DOWN PT, R6, R3, 0x8, 0x1f ;  /* 0x09001f0003067f89 */ /* 0x00266200000e0000 */
[----:B------:R-:W-:Y:S05]  /*11f0*/  @P5 BRA `(.L_x_20312) ;  /* 0x00000000001c5947 */ /* 0x000fea0003800000 */
[CC--:B-1----:R-:W-:Y:S02]  /*1200*/  FSETP.GEU.FTZ.AND P0, PT, R3.reuse, R6.reuse, PT ;  /* 0x000000060300720b */ /* 0x0c2fe40003f1e000 */
[----:B------:R-:W-:Y:S02]  /*1210*/  FSETP.NEU.FTZ.AND P1, PT, R3, R6, PT ;  /* 0x000000060300720b */ /* 0x000fe40003f3d000 */
[C---:B------:R-:W-:Y:S02]  /*1220*/  ISETP.EQ.OR P0, PT, R2.reuse, -0x1, !P0 ;  /* 0xffffffff0200780c */ /* 0x040fe40004702670 */
[----:B----4-:R-:W-:-:S04]  /*1230*/  ISETP.LE.OR P1, PT, R2, R5, P1 ;  /* 0x000000050200720c */ /* 0x010fc80000f23670 */
[----:B------:R-:W-:-:S13]  /*1240*/  PLOP3.LUT P0, PT, P0, P1, PT, 0x8, 0x0 ;  /* 0x000000000000781c */ /* 0x000fda0000702170 */
[----:B0-23--:R-:W-:Y:S02]  /*1250*/  @!P0 IMAD.MOV.U32 R2, RZ, RZ, R5 ;  /* 0x000000ffff028224 */ /* 0x00dfe400078e0005 */
[----:B------:R-:W-:-:S07]  /*1260*/  @!P0 IMAD.MOV.U32 R3, RZ, RZ, R6 ;  /* 0x000000ffff038224 */ /* 0x000fce00078e0006 */
.L_x_20312:
[----:B------:R-:W-:Y:S05]  /*1270*/  BSYNC B0 ;  /* 0x0000000000007941 */ /* 0x000fea0003800000 */
.L_x_20311:
[----:B----4-:R4:W0:Y:S01]  /*1280*/  SHFL.DOWN PT, R5, R2, 0x10, 0x1f ;  /* 0x0a001f0002057f89 */ /* 0x01082200000e0000 */
[----:B------:R-:W-:Y:S03]  /*1290*/  BSSY B0, `(.L_x_20313) ;  /* 0x000000a000007945 */ /* 0x000fe60003800000 */
[----:B-1----:R4:W1:Y:S01]  /*12a0*/  SHFL.DOWN PT, R6, R3, 0x10, 0x1f ;  /* 0x0a001f0003067f89 */ /* 0x00286200000e0000 */
[----:B------:R-:W-:Y:S05]  /*12b0*/  @P6 BRA `(.L_x_20314) ;  /* 0x00000000001c6947 */ /* 0x000fea0003800000 */
[CC--:B-1----:R-:W-:Y:S02]  /*12c0*/  FSETP.GEU.FTZ.AND P0, PT, R3.reuse, R6.reuse, PT ;  /* 0x000000060300720b */ /* 0x0c2fe40003f1e000 */
[----:B------:R-:W-:Y:S02]  /*12d0*/  FSETP.NEU.FTZ.AND P1, PT, R3, R6, PT ;  /* 0x000000060300720b */ /* 0x000fe40003f3d000 */
[C---:B------:R-:W-:Y:S02]  /*12e0*/  ISETP.EQ.OR P0, PT, R2.reuse, -0x1, !P0 ;  /* 0xffffffff0200780c */ /* 0x040fe40004702670 */
[----:B0-----:R-:W-:-:S04]  /*12f0*/  ISETP.LE.OR P1, PT, R2, R5, P1 ;  /* 0x000000050200720c */ /* 0x001fc80000f23670 */
[----:B------:R-:W-:-:S13]  /*1300*/  PLOP3.LUT P0, PT, P0, P1, PT, 0x8, 0x0 ;  /* 0x000000000000781c */ /* 0x000fda0000702170 */
[----:B--234-:R-:W-:Y:S02]  /*1310*/  @!P0 IMAD.MOV.U32 R2, RZ, RZ, R5 ;  /* 0x000000ffff028224 */ /* 0x01cfe400078e0005 */
[----:B------:R-:W-:-:S07]  /*1320*/  @!P0 IMAD.MOV.U32 R3, RZ, RZ, R6 ;  /* 0x000000ffff038224 */ /* 0x000fce00078e0006 */
.L_x_20314:
[----:B------:R-:W-:Y:S05]  /*1330*/  BSYNC B0 ;  /* 0x0000000000007941 */ /* 0x000fea0003800000 */
.L_x_20313:
[----:B------:R0:W-:Y:S01]  /*1340*/  @!P3 STS.64 [R4+0x8], R2 ;  /* 0x000008020400b388 */ /* 0x0001e20000000a00 */
[----:B------:R-:W-:Y:S01]  /*1350*/  BSSY B0, `(.L_x_20315) ;  /* 0x000003b000007945 */ /* 0x000fe20003800000 */
[----:B------:R-:W-:Y:S06]  /*1360*/  BAR.SYNC.DEFER_BLOCKING 0x0 ;  /* 0x0000000000007b1d */ /* 0x000fec0000010000 */
[----:B------:R-:W-:Y:S05]  /*1370*/  @P2 BRA `(.L_x_20316) ;  /* 0x0000000000e02947 */ /* 0x000fea0003800000 */
[----:B------:R-:W5:Y:S01]  /*1380*/  S2UR UR5, SR_CgaCtaId ;  /* 0x00000000000579c3 */ /* 0x000f620000008800 */
[----:B------:R-:W-:Y:S02]  /*1390*/  UMOV UR4, 0x400 ;  /* 0x0000040000047882 */ /* 0x000fe40000000000 */
[----:B-----5:R-:W-:-:S09]  /*13a0*/  ULEA UR4, UR5, UR4, 0x18 ;  /* 0x0000000405047291 */ /* 0x020fd2000f8ec03f */
[----:B01----:R-:W0:Y:S04]  /*13b0*/  LDS.128 R4, [UR4+0x10] ;  /* 0x00001004ff047984 */ /* 0x003e280008000c00 */
[----:B------:R-:W1:Y:S01]  /*13c0*/  LDS.128 R8, [UR4+0x20] ;  /* 0x00002004ff087984 */ /* 0x000e620008000c00 */
[CC--:B0-----:R-:W-:Y:S02]  /*13d0*/  FSETP.GEU.FTZ.AND P0, PT, R3.reuse, R5.reuse, PT ;  /* 0x000000050300720b */ /* 0x0c1fe40003f1e000 */
[----:B------:R-:W-:Y:S02]  /*13e0*/  FSETP.NEU.FTZ.AND P1, PT, R3, R5, PT ;  /* 0x000000050300720b */ /* 0x000fe40003f3d000 */
[C---:B------:R-:W-:Y:S02]  /*13f0*/  ISETP.EQ.OR P0, PT, R2.reuse, -0x1, !P0 ;  /* 0xffffffff0200780c */ /* 0x040fe40004702670 */
[----:B------:R-:W-:-:S04]  /*1400*/  ISETP.LE.OR P1, PT, R2, R4, P1 ;  /* 0x000000040200720c */ /* 0x000fc80000f23670 */
[----:B------:R-:W-:-:S13]  /*1410*/  PLOP3.LUT P0, PT, P0, P1, PT, 0x8, 0x0 ;  /* 0x000000000000781c */ /* 0x000fda0000702170 */
[----:B--234-:R-:W-:Y:S02]  /*1420*/  @!P0 IMAD.MOV.U32 R3, RZ, RZ, R5 ;  /* 0x000000ffff038224 */ /* 0x01cfe400078e0005 */
[----:B------:R-:W-:-:S03]  /*1430*/  @!P0 IMAD.MOV.U32 R2, RZ, RZ, R4 ;  /* 0x000000ffff028224 */ /* 0x000fc600078e0004 */
[CC--:B------:R-:W-:Y:S02]  /*1440*/  FSETP.GEU.FTZ.AND P0, PT, R3.reuse, R7.reuse, PT ;  /* 0x000000070300720b */ /* 0x0c0fe40003f1e000 */
[----:B------:R-:W-:Y:S02]  /*1450*/  FSETP.NEU.FTZ.AND P1, PT, R3, R7, PT ;  /* 0x000000070300720b */ /* 0x000fe40003f3d000 */
[C---:B------:R-:W-:Y:S02]  /*1460*/  ISETP.EQ.OR P0, PT, R2.reuse, -0x1, !P0 ;  /* 0xffffffff0200780c */ /* 0x040fe40004702670 */
[----:B------:R-:W-:-:S04]  /*1470*/  ISETP.LE.OR P1, PT, R2, R6, P1 ;  /* 0x000000060200720c */ /* 0x000fc80000f23670 */
[----:B------:R-:W-:-:S13]  /*1480*/  PLOP3.LUT P0, PT, P0, P1, PT, 0x8, 0x0 ;  /* 0x000000000000781c */ /* 0x000fda0000702170 */
[----:B------:R-:W-:Y:S02]  /*1490*/  @!P0 IMAD.MOV.U32 R3, RZ, RZ, R7 ;  /* 0x000000ffff038224 */ /* 0x000fe400078e0007 */
[----:B------:R-:W-:Y:S02]  /*14a0*/  @!P0 IMAD.MOV.U32 R2, RZ, RZ, R6 ;  /* 0x000000ffff028224 */ /* 0x000fe400078e0006 */
[----:B------:R-:W0:Y:S01]  /*14b0*/  LDS.128 R4, [UR4+0x30] ;  /* 0x00003004ff047984 */ /* 0x000e220008000c00 */
[CC--:B-1----:R-:W-:Y:S02]  /*14c0*/  FSETP.GEU.FTZ.AND P0, PT, R3.reuse, R9.reuse, PT ;  /* 0x000000090300720b */ /* 0x0c2fe40003f1e000 */
[----:B------:R-:W-:Y:S02]  /*14d0*/  FSETP.NEU.FTZ.AND P1, PT, R3, R9, PT ;  /* 0x000000090300720b */ /* 0x000fe40003f3d000 */
[C---:B------:R-:W-:Y:S02]  /*14e0*/  ISETP.EQ.OR P0, PT, R2.reuse, -0x1, !P0 ;  /* 0xffffffff0200780c */ /* 0x040fe40004702670 */
[----:B------:R-:W-:-:S04]  /*14f0*/  ISETP.LE.OR P1, PT, R2, R8, P1 ;  /* 0x000000080200720c */ /* 0x000fc80000f23670 */
[----:B------:R-:W-:-:S13]  /*1500*/  PLOP3.LUT P0, PT, P0, P1, PT, 0x8, 0x0 ;  /* 0x000000000000781c */ /* 0x000fda0000702170 */
[----:B------:R-:W-:Y:S02]  /*1510*/  @!P0 IMAD.MOV.U32 R3, RZ, RZ, R9 ;  /* 0x000000ffff038224 */ /* 0x000fe400078e0009 */
[----:B------:R-:W-:Y:S02]  /*1520*/  @!P0 IMAD.MOV.U32 R2, RZ, RZ, R8 ;  /* 0x000000ffff028224 */ /* 0x000fe400078e0008 */
[----:B------:R-:W1:Y:S01]  /*1530*/  LDS.64 R8, [UR4+0x40] ;  /* 0x00004004ff087984 */ /* 0x000e620008000a00 */
[CC--:B------:R-:W-:Y:S02]  /*1540*/  FSETP.GEU.FTZ.AND P0, PT, R3.reuse, R11.reuse, PT ;  /* 0x0000000b0300720b */ /* 0x0c0fe40003f1e000 */
[----:B------:R-:W-:Y:S02]  /*1550*/  FSETP.NEU.FTZ.AND P1, PT, R3, R11, PT ;  /* 0x0000000b0300720b */ /* 0x000fe40003f3d000 */
[C---:B------:R-:W-:Y:S02]  /*1560*/  ISETP.EQ.OR P0, PT, R2.reuse, -0x1, !P0 ;  /* 0xffffffff0200780c */ /* 0x040fe40004702670 */
[----:B------:R-:W-:-:S04]  /*1570*/  ISETP.LE.OR P1, PT, R2, R10, P1 ;  /* 0x0000000a0200720c */ /* 0x000fc80000f23670 */
[----:B------:R-:W-:-:S13]  /*1580*/  PLOP3.LUT P0, PT, P0, P1, PT, 0x8, 0x0 ;  /* 0x000000000000781c */ /* 0x000fda0000702170 */
[----:B------:R-:W-:Y:S02]  /*1590*/  @!P0 IMAD.MOV.U32 R3, RZ, RZ, R11 ;  /* 0x000000ffff038224 */ /* 0x000fe400078e000b */
[----:B------:R-:W-:-:S03]  /*15a0*/  @!P0 IMAD.MOV.U32 R2, RZ, RZ, R10 ;  /* 0x000000ffff028224 */ /* 0x000fc600078e000a */
[CC--:B0-----:R-:W-:Y:S02]  /*15b0*/  FSETP.GEU.FTZ.AND P0, PT, R3.reuse, R5.reuse, PT ;  /* 0x000000050300720b */ /* 0x0c1fe40003f1e000 */
[----:B------:R-:W-:Y:S02]  /*15c0*/  FSETP.NEU.FTZ.AND P1, PT, R3, R5, PT ;  /* 0x000000050300720b */ /* 0x000fe40003f3d000 */
[C---:B------:R-:W-:Y:S02]  /*15d0*/  ISETP.EQ.OR P0, PT, R2.reuse, -0x1, !P0 ;  /* 0xffffffff0200780c */ /* 0x040fe40004702670 */
[----:B------:R-:W-:-:S04]  /*15e0*/  ISETP.LE.OR P1, PT, R2, R4, P1 ;  /* 0x000000040200720c */ /* 0x000fc80000f23670 */
[----:B------:R-:W-:-:S13]  /*15f0*/  PLOP3.LUT P0, PT, P0, P1, PT, 0x8, 0x0 ;  /* 0x000000000000781c */ /* 0x000fda0000702170 */
[----:B------:R-:W-:Y:S02]  /*1600*/  @!P0 IMAD.MOV.U32 R3, RZ, RZ, R5 ;  /* 0x000000ffff038224 */ /* 0x000fe400078e0005 */
[----:B------:R-:W-:-:S03]  /*1610*/  @!P0 IMAD.MOV.U32 R2, RZ, RZ, R4 ;  /* 0x000000ffff028224 */ /* 0x000fc600078e0004 */
[CC--:B------:R-:W-:Y:S02]  /*1620*/  FSETP.GEU.FTZ.AND P0, PT, R3.reuse, R7.reuse, PT ;  /* 0x000000070300720b */ /* 0x0c0fe40003f1e000 */
[----:B------:R-:W-:Y:S02]  /*1630*/  FSETP.NEU.FTZ.AND P1, PT, R3, R7, PT ;  /* 0x000000070300720b */ /* 0x000fe40003f3d000 */
[C---:B------:R-:W-:Y:S02]  /*1640*/  ISETP.EQ.OR P0, PT, R2.reuse, -0x1, !P0 ;  /* 0xffffffff0200780c */ /* 0x040fe40004702670 */
[----:B------:R-:W-:-:S04]  /*1650*/  ISETP.LE.OR P1, PT, R2, R6, P1 ;  /* 0x000000060200720c */ /* 0x000fc80000f23670 */
[----:B------:R-:W-:-:S13]  /*1660*/  PLOP3.LUT P0, PT, P0, P1, PT, 0x8, 0x0 ;  /* 0x000000000000781c */ /* 0x000fda0000702170 */
[----:B------:R-:W-:Y:S02]  /*1670*/  @!P0 IMAD.MOV.U32 R3, RZ, RZ, R7 ;  /* 0x000000ffff038224 */ /* 0x000fe400078e0007 */
[----:B------:R-:W-:-:S03]  /*1680*/  @!P0 IMAD.MOV.U32 R2, RZ, RZ, R6 ;  /* 0x000000ffff028224 */ /* 0x000fc600078e0006 */
[CC--:B-1----:R-:W-:Y:S02]  /*1690*/  FSETP.GEU.FTZ.AND P0, PT, R3.reuse, R9.reuse, PT ;  /* 0x000000090300720b */ /* 0x0c2fe40003f1e000 */
[----:B------:R-:W-:Y:S02]  /*16a0*/  FSETP.NEU.FTZ.AND P1, PT, R3, R9, PT ;  /* 0x000000090300720b */ /* 0x000fe40003f3d000 */
[C---:B------:R-:W-:Y:S02]  /*16b0*/  ISETP.EQ.OR P0, PT, R2.reuse, -0x1, !P0 ;  /* 0xffffffff0200780c */ /* 0x040fe40004702670 */
[----:B------:R-:W-:-:S04]  /*16c0*/  ISETP.LE.OR P1, PT, R2, R8, P1 ;  /* 0x000000080200720c */ /* 0x000fc80000f23670 */
[----:B------:R-:W-:-:S13]  /*16d0*/  PLOP3.LUT P0, PT, P0, P1, PT, 0x8, 0x0 ;  /* 0x000000000000781c */ /* 0x000fda0000702170 */
[----:B------:R-:W-:Y:S02]  /*16e0*/  @!P0 IMAD.MOV.U32 R2, RZ, RZ, R8 ;  /* 0x000000ffff028224 */ /* 0x000fe400078e0008 */
[----:B------:R-:W-:-:S07]  /*16f0*/  @!P0 IMAD.MOV.U32 R3, RZ, RZ, R9 ;  /* 0x000000ffff038224 */ /* 0x000fce00078e0009 */
.L_x_20316:
[----:B------:R-:W-:Y:S05]  /*1700*/  BSYNC B0 ;  /* 0x0000000000007941 */ /* 0x000fea0003800000 */
.L_x_20315:
[----:B------:R-:W-:Y:S05]  /*1710*/  @P2 EXIT ;  /* 0x000000000000294d */ /* 0x000fea0003800000 */
[----:B0-----:R-:W0:Y:S01]  /*1720*/  LDC.64 R4, c[0x0][0x218] ;  /* 0x00008600ff047b82 */ /* 0x001e220000000a00 */
[----:B------:R-:W-:Y:S02]  /*1730*/  ULDC UR4, c[0x0][0x23c] ;  /* 0x00008f0000047ab9 */ /* 0x000fe40000000800 */
[----:B--234-:R-:W-:-:S05]  /*1740*/  FFMA.FTZ R3, RZ, UR4, R3 ;  /* 0x00000004ff037c23 */ /* 0x01cfca0008010003 */
[----:B-1----:R-:W1:Y:S01]  /*1750*/  LDC.64 R6, c[0x0][0x220] ;  /* 0x00008800ff067b82 */ /* 0x002e620000000a00 */
[----:B0-----:R-:W-:-:S05]  /*1760*/  IMAD.WIDE R4, R0, 0x4, R4 ;  /* 0x0000000400047825 */ /* 0x001fca00078e0204 */
[----:B------:R-:W-:Y:S01]  /*1770*/  STG.E desc[UR6][R4.64], R2 ;  /* 0x0000000204007986 */ /* 0x000fe2000c101906 */
[----:B-1----:R-:W-:-:S05]  /*1780*/  IMAD.WIDE R6, R0, 0x4, R6 ;  /* 0x0000000400067825 */ /* 0x002fca00078e0206 */
[----:B------:R-:W-:Y:S01]  /*1790*/  STG.E desc[UR6][R6.64], R3 ;  /* 0x0000000306007986 */ /* 0x000fe2000c101906 */
[----:B------:R-:W-:Y:S05]  /*17a0*/  EXIT ;  /* 0x000000000000794d */ /* 0x000fea0003800000 */
.L_x_20317:
        /* <DEDUP_REMOVED lines=13> */
.L_x_20626:


//--------------------- .text._ZN17fastertransformer25topk_stage_2_opt2_generalIfLi128ELi1EEEvPKiPT_PiNS_14BeamHypothesesES2_ii --------------------------
	.section	.text._ZN17fastertransformer25topk_stage_2_opt2_generalIfLi128ELi1EEEvPKiPT_PiNS_14BeamHypothesesES2_ii,"ax",@progbits
	.align	128
        .global         _ZN17fastertransformer25topk_stage_2_opt2_generalIfLi128ELi1EEEvPKiPT_PiNS_14BeamHypothesesES2_ii
        .type           _ZN17fastertransformer25topk_stage_2_opt2_generalIfLi128ELi1EEEvPKiPT_PiNS_14BeamHypothesesES2_ii,@function
        .size           _ZN17fastertransformer25topk_stage_2_opt2_generalIfLi128ELi1EEEvPKiPT_PiNS_14BeamHypothesesES2_ii,(.L_x_20627 - _ZN17fastertransformer25topk_stage_2_opt2_generalIfLi128ELi1EEEvPKiPT_PiNS_14BeamHypothesesES2_ii)
        .other          _ZN17fastertransformer25topk_stage_2_opt2_generalIfLi128ELi1EEEvPKiPT_PiNS_14BeamHypothesesES2_ii,@"STO_CUDA_ENTRY STV_DEFAULT"
_ZN17fastertransformer25topk_stage_2_opt2_generalIfLi128ELi1EEEvPKiPT_PiNS_14BeamHypothesesES2_ii:
.text._ZN17fastertransformer25topk_stage_2_opt2_generalIfLi128ELi1EEEvPKiPT_PiNS_14BeamHypothesesES2_ii:
[----:B------:R-:W-:Y:S01]  /*0000*/  LDC R1, c[0x0][0x28] ;  /* 0x00000a00ff017b82 */ /* 0x000fe20000000800 */
[----:B------:R-:W0:Y:S01]  /*0010*/  S2R R4, SR_TID.X ;  /* 0x0000000000047919 */ /* 0x000e220000002100 */
[----:B------:R-:W-:-:S06]  /*0020*/  ULDC UR4, c[0x0][0x2b8] ;  /* 0x0000ae0000047ab9 */ /* 0x000fcc0000000800 */
[----:B------:R-:W1:Y:S01]  /*0030*/  S2UR UR14, SR_CTAID.X ;  /* 0x00000000000e79c3 */ /* 0x000e620000002500 */
[----:B------:R-:W-:Y:S01]  /*0040*/  IMAD.U32 R8, RZ, RZ, UR4 ;  /* 0x00000004ff087e24 */ /* 0x000fe2000f8e00ff */
[----:B------:R-:W-:Y:S01]  /*0050*/  ULDC.64 UR4, c[0x0][0x258] ;  /* 0x0000960000047ab9 */ /* 0x000fe20000000a00 */
[----:B------:R-:W-:Y:S01]  /*0060*/  ULDC.64 UR10, c[0x0][0x208] ;  /* 0x00008200000a7ab9 */ /* 0x000fe20000000a00 */
[----:B------:R-:W-:Y:S01]  /*0070*/  ISETP.NE.U32.AND P0, PT, RZ, UR4, PT ;  /* 0x00000004ff007c0c */ /* 0x000fe2000bf05070 */
[----:B------:R-:W-:-:S03]  /*0080*/  IMAD R2, R8, R8, RZ ;  /* 0x0000000808027224 */ /* 0x000fc600078e02ff */
[----:B------:R-:W-:Y:S02]  /*0090*/  ISETP.NE.AND.EX P0, PT, RZ, UR5, PT, P0 ;  /* 0x00000005ff007c0c */ /* 0x000fe4000bf05300 */
[----:B------:R-:W-:-:S13]  /*00a0*/  R2UR UR15, R2 ;  /* 0x00000000020f72ca */ /* 0x000fda00000e0000 */
[----:B-1----:R-:W-:Y:S01]  /*00b0*/  UIMAD UR16, UR15, UR14, URZ ;  /* 0x0000000e0f1072a4 */ /* 0x002fe2000f8e023f */
[----:B0-----:R-:W-:-:S13]  /*00c0*/  ISETP.NE.AND P2, PT, R4, RZ, PT ;  /* 0x000000ff0400720c */ /* 0x001fda0003f45270 */
[----:B------:R-:W0:Y:S01]  /*00d0*/  @!P2 S2R R3, SR_CgaCtaId ;  /* 0x000000000003a919 */ /* 0x000e220000008800 */
[----:B------:R-:W-:-:S04]  /*00e0*/  @!P2 MOV R0, 0x400 ;  /* 0x000004000000a802 */ /* 0x000fc80000000f00 */
[----:B0-----:R-:W-:-:S05]  /*00f0*/  @!P2 LEA R0, R3, R0, 0x18 ;  /* 0x000000000300a211 */ /* 0x001fca00078ec0ff */
[----:B------:R0:W-:Y:S04]  /*0100*/  @!P2 STS [R0+0x2c], RZ ;  /* 0x00002cff0000a388 */ /* 0x0001e80000000800 */
[----:B------:R0:W-:Y:S01]  /*0110*/  @!P2 STS.U8 [R0+0x30], RZ ;  /* 0x000030ff0000a388 */ /* 0x0001e20000000000 */
[----:B------:R-:W-:Y:S06]  /*0120*/  BAR.SYNC.DEFER_BLOCKING 0x0 ;  /* 0x0000000000007b1d */ /* 0x000fec0000010000 */
[----:B------:R-:W-:Y:S05]  /*0130*/  @!P0 BRA `(.L_x_20318) ;  /* 0x00000000005c8947 */ /* 0x000fea0003800000 */
[----:B------:R-:W-:Y:S01]  /*0140*/  ULDC UR6, c[0x0][0x29c] ;  /* 0x0000a70000067ab9 */ /* 0x000fe20000000800 */
[----:B------:R-:W-:Y:S02]  /*0150*/  ULDC UR4, c[0x0][0x294] ;  /* 0x0000a50000047ab9 */ /* 0x000fe40000000800 */
[----:B------:R-:W-:-:S03]  /*0160*/  UIMAD UR6, UR6, UR4, UR14 ;  /* 0x00000004060672a4 */ /* 0x000fc6000f8e020e */
[----:B------:R-:W-:Y:S02]  /*0170*/  ULDC.64 UR4, c[0x0][0x258] ;  /* 0x0000960000047ab9 */ /* 0x000fe40000000a00 */
[----:B------:R-:W-:-:S06]  /*0180*/  UIMAD.WIDE UR4, UR6, 0x4, UR4 ;  /* 0x00000004060478a5 */ /* 0x000fcc000f8e0204 */
[----:B------:R-:W-:Y:S02]  /*0190*/  IMAD.U32 R3, RZ, RZ, UR5 ;  /* 0x00000005ff037e24 */ /* 0x000fe4000f8e00ff */
[----:B------:R-:W-:-:S05]  /*01a0*/  IMAD.U32 R2, RZ, RZ, UR4 ;  /* 0x00000004ff027e24 */ /* 0x000fca000f8e00ff */
[----:B------:R-:W2:Y:S01]  /*01b0*/  LDG.E R3, desc[UR10][R2.64] ;  /* 0x0000000a02037981 */ /* 0x000ea2000c1e1900 */
[----:B------:R-:W-:Y:S01]  /*01c0*/  USHF.R.S32.HI UR7, URZ, 0x1f, UR6 ;  /* 0x0000001f3f077899 */ /* 0x000fe20008011406 */
[----:B------:R-:W-:Y:S01]  /*01d0*/  BSSY B0, `(.L_x_20318) ;  /* 0x000000d000007945 */ /* 0x000fe20003800000 */
[----:B--2---:R-:W-:-:S13]  /*01e0*/  LOP3.LUT P0, RZ, R3, R4, RZ, 0xfc, !PT ;  /* 0x0000000403ff7212 */ /* 0x004fda000780fcff */
[----:B------:R-:W-:Y:S05]  /*01f0*/  @!P0 BRA `(.L_x_20319) ;  /* 0x00000000000c8947 */ /* 0x000fea0003800000 */
[----:B------:R-:W-:-:S13]  /*0200*/  ISETP.NE.AND P0, PT, R3, R8, PT ;  /* 0x000000080300720c */ /* 0x000fda0003f05270 */
[----:B------:R-:W-:Y:S05]  /*0210*/  @!P0 EXIT ;  /* 0x000000000000894d */ /* 0x000fea0003800000 */
[----:B------:R-:W-:Y:S05]  /*0220*/  BRA `(.L_x_20320) ;  /* 0x00000000001c7947 */ /* 0x000fea0003800000 */
.L_x_20319:
[----:B------:R-:W-:Y:S01]  /*0230*/  ULDC.64 UR4, c[0x0][0x250] ;  /* 0x0000940000047ab9 */ /* 0x000fe20000000a00 */
[----:B------:R-:W-:Y:S01]  /*0240*/  IMAD.MOV.U32 R5, RZ, RZ, 0x7f7fffff ;  /* 0x7f7fffffff057424 */ /* 0x000fe200078e00ff */
[----:B------:R-:W-:-:S04]  /*0250*/  ULEA UR4, UP0, UR6, UR4, 0x2 ;  /* 0x0000000406047291 */ /* 0x000fc8000f80103f */
[----:B------:R-:W-:Y:S02]  /*0260*/  ULEA.HI.X UR5, UR6, UR5, UR7, 0x2, UP0 ;  /* 0x0000000506057291 */ /* 0x000fe400080f1407 */
[----:B------:R-:W-:-:S04]  /*0270*/  MOV R2, UR4 ;  /* 0x0000000400027c02 */ /* 0x000fc80008000f00 */
[----:B------:R-:W-:-:S05]  /*0280*/  IMAD.U32 R3, RZ, RZ, UR5 ;  /* 0x00000005ff037e24 */ /* 0x000fca000f8e00ff */
[----:B------:R1:W-:Y:S02]  /*0290*/  STG.E desc[UR10][R2.64], R5 ;  /* 0x0000000502007986 */ /* 0x0003e4000c10190a */
.L_x_20320:
[----:B------:R-:W-:Y:S05]  /*02a0*/  BSYNC B0 ;  /* 0x0000000000007941 */ /* 0x000fea0003800000 */
.L_x_20318:
[----:B------:R-:W-:-:S13]  /*02b0*/  ISETP.GE.AND P0, PT, R8, 0x1, PT ;  /* 0x000000010800780c */ /* 0x000fda0003f06270 */
[----:B------:R-:W-:Y:S05]  /*02c0*/  @!P0 BRA `(.L_x_20321) ;  /* 0x00000030003c8947 */ /* 0x000fea0003800000 */
[----:B------:R-:W0:Y:S01]  /*02d0*/  LDC.64 R16, c[0x0][0x290] ;  /* 0x0000a400ff107b82 */ /* 0x000e220000000a00 */
[----:B------:R-:W-:Y:S01]  /*02e0*/  ULDC UR7, c[0x0][0x2a4] ;  /* 0x0000a90000077ab9 */ /* 0x000fe20000000800 */
[C---:B------:R-:W-:Y:S01]  /*02f0*/  R2UR UR6, R8.reuse ;  /* 0x00000000080672ca */ /* 0x040fe200000e0000 */
[----:B------:R-:W-:Y:S01]  /*0300*/  ULDC.64 UR12, c[0x0][0x218] ;  /* 0x00008600000c7ab9 */ /* 0x000fe20000000a00 */
[----:B------:R-:W-:Y:S02]  /*0310*/  R2UR UR8, R8 ;  /* 0x00000000080872ca */ /* 0x000fe400000e0000 */
[----:B------:R-:W-:Y:S02]  /*0320*/  FSETP.NEU.FTZ.AND P1, PT, RZ, UR7, PT ;  /* 0x00000007ff007c0b */ /* 0x000fe4000bf3d000 */
[----:B------:R-:W2:Y:S07]  /*0330*/  LDC.64 R10, c[0x0][0x298] ;  /* 0x0000a600ff0a7b82 */ /* 0x000eae0000000a00 */
[----:B------:R-:W-:Y:S01]  /*0340*/  ULOP3.LUT UR6, UR6, 0x3, URZ, 0xc0, !UPT ;  /* 0x0000000306067892 */ /* 0x000fe2000f8ec03f */
[----:B------:R-:W3:Y:S03]  /*0350*/  LDC.64 R12, c[0x0][0x258] ;  /* 0x00009600ff0c7b82 */ /* 0x000ee60000000a00 */
[----:B------:R-:W-:Y:S01]  /*0360*/  UIADD3 UR8, -UR6, UR8, URZ ;  /* 0x0000000806087290 */ /* 0x000fe2000fffe13f */
[----:B0-----:R-:W-:-:S04]  /*0370*/  I2FP.F32.S32 R0, R16 ;  /* 0x0000001000007245 */ /* 0x001fc80000201400 */
[----:B------:R-:W0:Y:S01]  /*0380*/  LDC.64 R14, c[0x0][0x250] ;  /* 0x00009400ff0e7b82 */ /* 0x000e220000000a00 */
[C---:B------:R-:W-:Y:S01]  /*0390*/  R2UR UR4, R16.reuse ;  /* 0x00000000100472ca */ /* 0x040fe200000e0000 */
[C---:B-1----:R-:W-:Y:S01]  /*03a0*/  VIADD R3, R16.reuse, 0xffffffff ;  /* 0xffffffff10037836 */ /* 0x042fe20000000000 */
[C---:B------:R-:W-:Y:S01]  /*03b0*/  R2UR UR5, R16.reuse ;  /* 0x00000000100572ca */ /* 0x040fe200000e0000 */
[----:B------:R-:W1:Y:S01]  /*03c0*/  MUFU.LG2 R0, R0 ;  /* 0x0000000000007308 */ /* 0x000e620000000c00 */
[----:B------:R-:W-:Y:S01]  /*03d0*/  ISETP.EQ.OR P1, PT, R16, 0x1, !P1 ;  /* 0x000000011000780c */ /* 0x000fe20004f22670 */
[CC--:B--2---:R-:W-:Y:S02]  /*03e0*/  IMAD R5, R3.reuse, R10.reuse, -R10 ;  /* 0x0000000a03057224 */ /* 0x0c4fe400078e0a0a */
[-C--:B------:R-:W-:Y:S02]  /*03f0*/  IMAD R4, R3, R10.reuse, UR14 ;  /* 0x0000000e03047e24 */ /* 0x080fe4000f8e020a */
[----:B------:R-:W-:Y:S01]  /*0400*/  IMAD R7, R8, R10, RZ ;  /* 0x0000000a08077224 */ /* 0x000fe200078e02ff */
[----:B------:R-:W-:Y:S01]  /*0410*/  IADD3 R2, -R10, UR14, R5 ;  /* 0x0000000e0a027c10 */ /* 0x000fe2000fffe105 */
[----:B------:R-:W-:-:S02]  /*0420*/  IMAD R4, R11, R17, R4 ;  /* 0x000000110b047224 */ /* 0x000fc400078e0204 */
[----:B------:R-:W-:Y:S02]  /*0430*/  ULOP3.LUT UR4, URZ, UR4, URZ, 0x33, !UPT ;  /* 0x000000043f047292 */ /* 0x000fe4000f8e333f */
[----:B------:R-:W-:Y:S02]  /*0440*/  IMAD R2, R11, R17, R2 ;  /* 0x000000110b027224 */ /* 0x000fe400078e0202 */
[----:B------:R-:W-:Y:S01]  /*0450*/  UISETP.LT.AND UP0, UPT, UR4, -0x2, UPT ;  /* 0xfffffffe0400788c */ /* 0x000fe2000bf01270 */
[----:B-1----:R-:W-:-:S03]  /*0460*/  FMUL.FTZ R6, R0, UR7 ;  /* 0x0000000700067c20 */ /* 0x002fc60008410000 */
[----:B------:R-:W-:Y:S01]  /*0470*/  USEL UR4, UR4, 0xfffffffe, !UP0 ;  /* 0xfffffffe04047887 */ /* 0x000fe2000c000000 */
[----:B------:R-:W-:Y:S01]  /*0480*/  IADD3 R0, R5, UR14, RZ ;  /* 0x0000000e05007c10 */ /* 0x000fe2000fffe0ff */
[CC--:B------:R-:W-:Y:S02]  /*0490*/  IMAD R5, R11.reuse, R17.reuse, UR14 ;  /* 0x0000000e0b057e24 */ /* 0x0c0fe4000f8e0211 */
[----:B------:R-:W-:Y:S01]  /*04a0*/  UIADD3 UR4, UR4, UR5, URZ ;  /* 0x0000000504047290 */ /* 0x000fe2000fffe03f */
[----:B------:R-:W1:Y:S01]  /*04b0*/  MUFU.EX2 R6, -R6 ;  /* 0x8000000600067308 */ /* 0x000e620000000800 */
[----:B------:R-:W-:Y:S02]  /*04c0*/  IMAD R3, R11, R17, R0 ;  /* 0x000000110b037224 */ /* 0x000fe400078e0200 */
[----:B------:R-:W-:Y:S01]  /*04d0*/  UIADD3 UR5, UR4, 0x2, URZ ;  /* 0x0000000204057890 */ /* 0x000fe2000fffe03f */
[----:B------:R-:W-:Y:S01]  /*04e0*/  IMAD.MOV.U32 R0, RZ, RZ, RZ ;  /* 0x000000ffff007224 */ /* 0x000fe200078e00ff */
[----:B------:R-:W-:Y:S01]  /*04f0*/  UIADD3 UR4, UR4, 0x1, URZ ;  /* 0x0000000104047890 */ /* 0x000fe2000fffe03f */
[----:B---3--:R-:W-:Y:S01]  /*0500*/  IMAD.WIDE R12, R5, 0x4, R12 ;  /* 0x00000004050c7825 */ /* 0x008fe200078e020c */
[----:B------:R-:W-:-:S02]  /*0510*/  ULOP3.LUT UR7, UR5, 0x3, URZ, 0xc0, !UPT ;  /* 0x0000000305077892 */ /* 0x000fc4000f8ec03f */
[----:B------:R-:W-:Y:S01]  /*0520*/  UISETP.GE.U32.AND UP0, UPT, UR4, 0x3, UPT ;  /* 0x000000030400788c */ /* 0x000fe2000bf06070 */
[----:B01----:R-:W-:-:S10]  /*0530*/  IMAD.WIDE R14, R5, 0x4, R14 ;  /* 0x00000004050e7825 */ /* 0x003fd400078e020e */
.L_x_20346:
[----:B---3--:R-:W0:Y:S01]  /*0540*/  S2R R16, SR_TID.X ;  /* 0x0000000000107919 */ /* 0x008e220000002100 */
[----:B------:R-:W-:Y:S01]  /*0550*/  BSSY B0, `(.L_x_20322) ;  /* 0x0000049000007945 */ /* 0x000fe20003800000 */
[----:B------:R-:W-:Y:S01]  /*0560*/  IMAD.MOV.U32 R21, RZ, RZ, -0x800001 ;  /* 0xff7fffffff157424 */ /* 0x000fe200078e00ff */
[----:B------:R-:W-:Y:S01]  /*0570*/  MOV R11, 0xff7fffff ;  /* 0xff7fffff000b7802 */ /* 0x000fe20000000f00 */
[----:B------:R-:W-:Y:S01]  /*0580*/  IMAD.MOV.U32 R10, RZ, RZ, -0x1 ;  /* 0xffffffffff0a7424 */ /* 0x000fe200078e00ff */
[----:B0-----:R-:W-:-:S13]  /*0590*/  ISETP.GE.AND P0, PT, R16, UR15, PT ;  /* 0x0000000f10007c0c */ /* 0x001fda000bf06270 */
[----:B-----5:R-:W-:Y:S05]  /*05a0*/  @P0 BRA `(.L_x_20323) ;  /* 0x00000004000c0947 */ /* 0x020fea0003800000 */
[----:B------:R-:W-:Y:S01]  /*05b0*/  LOP3.LUT R8, RZ, R16, RZ, 0x33, !PT ;  /* 0x00000010ff087212 */ /* 0x000fe200078e33ff */
[----:B------:R-:W-:Y:S01]  /*05c0*/  BSSY B1, `(.L_x_20324) ;  /* 0x0000029000017945 */ /* 0x000fe20003800000 */
[----:B------:R-:W-:Y:S01]  /*05d0*/  MOV R11, 0xff7fffff ;  /* 0xff7fffff000b7802 */ /* 0x000fe20000000f00 */
[----:B------:R-:W-:Y:S02]  /*05e0*/  IMAD.MOV.U32 R10, RZ, RZ, -0x1 ;  /* 0xffffffffff0a7424 */ /* 0x000fe400078e00ff */
[----:B------:R-:W-:Y:S02]  /*05f0*/  VIADD R8, R8, UR15 ;  /* 0x0000000f08087c36 */ /* 0x000fe40008000000 */
[----:B------:R-:W-:-:S03]  /*0600*/  IMAD.MOV.U32 R17, RZ, RZ, R16 ;  /* 0x000000ffff117224 */ /* 0x000fc600078e0010 */
[C---:B------:R-:W-:Y:S02]  /*0610*/  ISETP.GE.U32.AND P3, PT, R8.reuse, 0x180, PT ;  /* 0x000001800800780c */ /* 0x040fe40003f66070 */
[----:B------:R-:W-:-:S04]  /*0620*/  LEA.HI R18, R8, 0x1, RZ, 0x19 ;  /* 0x0000000108127811 */ /* 0x000fc800078fc8ff */
[----:B------:R-:W-:-:S04]  /*0630*/  LOP3.LUT R18, R18, 0x3, RZ, 0xc0, !PT ;  /* 0x0000000312127812 */ /* 0x000fc800078ec0ff */
[----:B------:R-:W-:-:S03]  /*0640*/  ISETP.NE.AND P0, PT, R18, RZ, PT ;  /* 0x000000ff1200720c */ /* 0x000fc60003f05270 */
[----:B------:R-:W-:Y:S10]  /*0650*/  @!P3 BRA `(.L_x_20325) ;  /* 0x00000000007cb947 */ /* 0x000ff40003800000 */
[----:B------:R-:W-:Y:S01]  /*0660*/  LEA.HI R8, R8, 0x1, RZ, 0x19 ;  /* 0x0000000108087811 */ /* 0x000fe200078fc8ff */
[----:B------:R-:W-:Y:S01]  /*0670*/  IMAD.MOV.U32 R10, RZ, RZ, -0x1 ;  /* 0xffffffffff0a7424 */ /* 0x000fe200078e00ff */
[----:B------:R-:W-:Y:S02]  /*0680*/  MOV R11, 0xff7fffff ;  /* 0xff7fffff000b7802 */ /* 0x000fe40000000f00 */
[----:B------:R-:W-:Y:S02]  /*0690*/  LOP3.LUT R19, R8, 0x3, RZ, 0xc0, !PT ;  /* 0x0000000308137812 */ /* 0x000fe400078ec0ff */
[----:B------:R-:W-:-:S03]  /*06a0*/  MOV R17, R16 ;  /* 0x0000001000117202 */ /* 0x000fc60000000f00 */
[----:B------:R-:W-:-:S07]  /*06b0*/  IMAD.IADD R19, R8, 0x1, -R19 ;  /* 0x0000000108137824 */ /* 0x000fce00078e0a13 */
.L_x_20326:
[----:B------:R-:W-:Y:S02]  /*06c0*/  USHF.R.S32.HI UR4, URZ, 0x1f, UR16 ;  /* 0x0000001f3f047899 */ /* 0x000fe40008011410 */
[----:B------:R-:W-:-:S04]  /*06d0*/  IADD3 R9, P3, R17, UR16, RZ ;  /* 0x0000001011097c10 */ /* 0x000fc8000ff7e0ff */
[----:B------:R-:W-:Y:S02]  /*06e0*/  LEA.HI.X.SX32 R20, R17, UR4, 0x1, P3 ;  /* 0x0000000411147c11 */ /* 0x000fe400098f0eff */
[----:B------:R-:W-:-:S04]  /*06f0*/  LEA R8, P3, R9, UR12, 0x2 ;  /* 0x0000000c09087c11 */ /* 0x000fc8000f8610ff */
[----:B------:R-:W-:-:S05]  /*0700*/  LEA.HI.X R9, R9, UR13, R20, 0x2, P3 ;  /* 0x0000000d09097c11 */ /* 0x000fca00098f1414 */
[----:B------:R-:W2:Y:S04]  /*0710*/  LDG.E R20, desc[UR10][R8.64] ;  /* 0x0000000a08147981 */ /* 0x000ea8000c1e1900 */
[----:B------:R-:W3:Y:S04]  /*0720*/  LDG.E R22, desc[UR10][R8.64+0x200] ;  /* 0x0002000a08167981 */ /* 0x000ee8000c1e1900 */
[----:B------:R-:W4:Y:S04]  /*0730*/  LDG.E R24, desc[UR10][R8.64+0x400] ;  /* 0x0004000a08187981 */ /* 0x000f28000c1e1900 */
[----:B------:R-:W5:Y:S01]  /*0740*/  LDG.E R26, desc[UR10][R8.64+0x600] ;  /* 0x0006000a081a7981 */ /* 0x000f62000c1e1900 */
[----:B------:R-:W-:Y:S01]  /*0750*/  VIADD R19, R19, 0xfffffffc ;  /* 0xfffffffc13137836 */ /* 0x000fe20000000000 */
[----:B--2---:R-:W-:-:S04]  /*0760*/  FSETP.GEU.FTZ.AND P4, PT, R11, R20, PT ;  /* 0x000000140b00720b */ /* 0x004fc80003f9e000 */
[----:B------:R-:W-:Y:S02]  /*0770*/  FSEL R11, R20, R11, !P4 ;  /* 0x0000000b140b7208 */ /* 0x000fe40006000000 */
[----:B------:R-:W-:Y:S02]  /*0780*/  SEL R10, R17, R10, !P4 ;  /* 0x0000000a110a7207 */ /* 0x000fe40006000000 */
[----:B---3--:R-:W-:Y:S02]  /*0790*/  FSETP.GEU.FTZ.AND P5, PT, R11, R22, PT ;  /* 0x000000160b00720b */ /* 0x008fe40003fbe000 */
[----:B------:R-:W-:Y:S02]  /*07a0*/  ISETP.NE.AND P4, PT, R19, RZ, PT ;  /* 0x000000ff1300720c */ /* 0x000fe40003f85270 */
[----:B------:R-:W-:-:S04]  /*07b0*/  FSEL R11, R22, R11, !P5 ;  /* 0x0000000b160b7208 */ /* 0x000fc80006800000 */
[----:B----4-:R-:W-:-:S04]  /*07c0*/  FSETP.GEU.FTZ.AND P6, PT, R11, R24, PT ;  /* 0x000000180b00720b */ /* 0x010fc80003fde000 */
[----:B------:R-:W-:Y:S01]  /*07d0*/  FSEL R11, R24, R11, !P6 ;  /* 0x0000000b180b7208 */ /* 0x000fe20007000000 */
[----:B------:R-:W-:-:S03]  /*07e0*/  @!P5 VIADD R10, R17, 0x80 ;  /* 0x00000080110ad836 */ /* 0x000fc60000000000 */
[----:B-----5:R-:W-:-:S04]  /*07f0*/  FSETP.GEU.FTZ.AND P3, PT, R11, R26, PT ;  /* 0x0000001a0b00720b */ /* 0x020fc80003f7e000 */
[----:B------:R-:W-:Y:S02]  /*0800*/  FSEL R11, R26, R11, !P3 ;  /* 0x0000000b1a0b7208 */ /* 0x000fe40005800000 */
[----:B------:R-:W-:-:S07]  /*0810*/  @!P6 IADD3 R10, R17, 0x100, RZ ;  /* 0x00000100110ae810 */ /* 0x000fce0007ffe0ff */
[C---:B------:R-:W-:Y:S02]  /*0820*/  @!P3 VIADD R10, R17.reuse, 0x180 ;  /* 0x00000180110ab836 */ /* 0x040fe40000000000 */
[----:B------:R-:W-:Y:S01]  /*0830*/  VIADD R17, R17, 0x200 ;  /* 0x0000020011117836 */ /* 0x000fe20000000000 */
[----:B------:R-:W-:Y:S06]  /*0840*/  @P4 BRA `(.L_x_20326) ;  /* 0xfffffffc009c4947 */ /* 0x000fec000383ffff */
.L_x_20325:
[----:B------:R-:W-:Y:S05]  /*0850*/  BSYNC B1 ;  /* 0x0000000000017941 */ /* 0x000fea0003800000 */
.L_x_20324:
[----:B------:R-:W-:Y:S05]  /*0860*/  @!P0 BRA `(.L_x_20323) ;  /* 0x00000000005c8947 */ /* 0x000fea0003800000 */
[----:B------:R-:W-:Y:S02]  /*0870*/  USHF.R.S32.HI UR9, URZ, 0x1f, UR16 ;  /* 0x0000001f3f097899 */ /* 0x000fe40008011410 */
[----:B------:R-:W-:Y:S01]  /*0880*/  IADD3 R9, P0, R17, UR16, RZ ;  /* 0x0000001011097c10 */ /* 0x000fe2000ff1e0ff */
[----:B------:R-:W-:-:S03]  /*0890*/  ULDC.64 UR4, c[0x0][0x218] ;  /* 0x0000860000047ab9 */ /* 0x000fc60000000a00 */
[----:B------:R-:W-:Y:S02]  /*08a0*/  LEA.HI.X.SX32 R20, R17, UR9, 0x1, P0 ;  /* 0x0000000911147c11 */ /* 0x000fe400080f0eff */
[----:B------:R-:W-:-:S04]  /*08b0*/  LEA R8, P0, R9, UR4, 0x2 ;  /* 0x0000000409087c11 */ /* 0x000fc8000f8010ff */
[----:B------:R-:W-:-:S05]  /*08c0*/  LEA.HI.X R9, R9, UR5, R20, 0x2, P0 ;  /* 0x0000000509097c11 */ /* 0x000fca00080f1414 */
[----:B------:R-:W2:Y:S01]  /*08d0*/  LDG.E R20, desc[UR10][R8.64] ;  /* 0x0000000a08147981 */ /* 0x000ea2000c1e1900 */
[----:B------:R-:W-:Y:S02]  /*08e0*/  ISETP.NE.AND P3, PT, R18, 0x1, PT ;  /* 0x000000011200780c */ /* 0x000fe40003f65270 */
[----:B--2---:R-:W-:-:S04]  /*08f0*/  FSETP.GEU.FTZ.AND P0, PT, R11, R20, PT ;  /* 0x000000140b00720b */ /* 0x004fc80003f1e000 */
[----:B------:R-:W-:Y:S02]  /*0900*/  FSEL R11, R20, R11, !P0 ;  /* 0x0000000b140b7208 */ /* 0x000fe40004000000 */
[----:B------:R-:W-:-:S05]  /*0910*/  SEL R10, R17, R10, !P0 ;  /* 0x0000000a110a7207 */ /* 0x000fca0004000000 */
[----:B------:R-:W-:Y:S05]  /*0920*/  @!P3 BRA `(.L_x_20323) ;  /* 0x00000000002cb947 */ /* 0x000fea0003800000 */
[----:B------:R-:W-:Y:S02]  /*0930*/  ISETP.NE.AND P4, PT, R18, 0x2, PT ;  /* 0x000000021200780c */ /* 0x000fe40003f85270 */
[----:B------:R-:W2:Y:S11]  /*0940*/  LDG.E R18, desc[UR10][R8.64+0x200] ;  /* 0x0002000a08127981 */ /* 0x000eb6000c1e1900 */
[----:B------:R-:W3:Y:S01]  /*0950*/  @P4 LDG.E R20, desc[UR10][R8.64+0x400] ;  /* 0x0004000a08144981 */ /* 0x000ee2000c1e1900 */
[----:B------:R-:W-:-:S02]  /*0960*/  PLOP3.LUT P0, PT, PT, PT, PT, 0x80, 0x0 ;  /* 0x000000000000781c */ /* 0x000fc40003f0f070 */
[----:B--2---:R-:W-:-:S04]  /*0970*/  FSETP.GEU.FTZ.AND P3, PT, R11, R18, PT ;  /* 0x000000120b00720b */ /* 0x004fc80003f7e000 */
[----:B------:R-:W-:-:S04]  /*0980*/  FSEL R11, R18, R11, !P3 ;  /* 0x0000000b120b7208 */ /* 0x000fc80005800000 */
[----:B---3--:R-:W-:-:S05]  /*0990*/  @P4 FSETP.GEU.FTZ.AND P5, PT, R11, R20, PT ;  /* 0x000000140b00420b */ /* 0x008fca0003fbe000 */
[----:B------:R-:W-:Y:S02]  /*09a0*/  @!P3 IADD3 R10, R17, 0x80, RZ ;  /* 0x00000080110ab810 */ /* 0x000fe40007ffe0ff */
[----:B------:R-:W-:Y:S02]  /*09b0*/  @P4 PLOP3.LUT P0, PT, P5, PT, PT, 0x80, 0x0 ;  /* 0x000000000000481c */ /* 0x000fe40002f0f070 */
[----:B------:R-:W-:-:S11]  /*09c0*/  @P4 FSEL R11, R20, R11, !P5 ;  /* 0x0000000b140b4208 */ /* 0x000fd60006800000 */
[----:B------:R-:W-:-:S07]  /*09d0*/  @!P0 VIADD R10, R17, 0x100 ;  /* 0x00000100110a8836 */ /* 0x000fce0000000000 */
.L_x_20323:
[----:B------:R-:W-:Y:S05]  /*09e0*/  BSYNC B0 ;  /* 0x0000000000007941 */ /* 0x000fea0003800000 */
.L_x_20322:
[----:B------:R-:W0:Y:S01]  /*09f0*/  S2UR UR5, SR_CgaCtaId ;  /* 0x00000000000579c3 */ /* 0x000e220000008800 */
[----:B------:R-:W1:Y:S01]  /*0a00*/  S2R R20, SR_LANEID ;  /* 0x0000000000147919 */ /* 0x000e620000000000 */
[----:B------:R-:W-:Y:S01]  /*0a10*/  SHF.R.S32.HI R9, RZ, 0x1f, R16 ;  /* 0x0000001fff097819 */ /* 0x000fe20000011410 */
[----:B------:R-:W-:-:S03]  /*0a20*/  UMOV UR4, 0x400 ;  /* 0x0000040000047882 */ /* 0x000fc60000000000 */
[----:B------:R-:W-:-:S04]  /*0a30*/  LEA.HI R9, R9, R16, RZ, 0x5 ;  /* 0x0000001009097211 */ /* 0x000fc800078f28ff */
[----:B------:R-:W-:Y:S01]  /*0a40*/  SHF.R.S32.HI R9, RZ, 0x5, R9 ;  /* 0x00000005ff097819 */ /* 0x000fe20000011409 */
[----:B0-----:R-:W-:-:S06]  /*0a50*/  ULEA UR4, UR5, UR4, 0x18 ;  /* 0x0000000405047291 */ /* 0x001fcc000f8ec03f */
[----:B------:R-:W-:Y:S01]  /*0a60*/  LEA R9, R9, UR4, 0x3 ;  /* 0x0000000409097c11 */ /* 0x000fe2000f8e18ff */
[----:B------:R-:W-:-:S03]  /*0a70*/  UMOV UR4, 0xffffffff ;  /* 0xffffffff00047882 */ /* 0x000fc60000000000 */
[----:B-1----:R-:W-:Y:S05]  /*0a80*/  BRA.DIV UR4, `(.L_x_20327) ;  /* 0x0000002a04a47947 */ /* 0x002fea000b800000 */
[----:B------:R-:W0:Y:S04]  /*0a90*/  SHFL.DOWN PT, R8, R11, 0x1, 0x1f ;  /* 0x08201f000b087f89 */ /* 0x000e2800000e0000 */
[----:B------:R-:W1:Y:S01]  /*0aa0*/  SHFL.DOWN PT, R17, R10, 0x1, 0x1f ;  /* 0x08201f000a117f89 */ /* 0x000e6200000e0000 */
[----:B0-----:R-:W-:-:S04]  /*0ab0*/  FSETP.GT.FTZ.AND P0, PT, R11, R8, PT ;  /* 0x000000080b00720b */ /* 0x001fc80003f14000 */
[----:B------:R-:W-:-:S04]  /*0ac0*/  ISETP.GT.OR P0, PT, R20, 0x1e, P0 ;  /* 0x0000001e1400780c */ /* 0x000fc80000704670 */
[----:B------:R-:W-:Y:S02]  /*0ad0*/  FSEL R8, R11, R8, P0 ;  /* 0x000000080b087208 */ /* 0x000fe40000000000 */
[----:B-1----:R-:W-:-:S03]  /*0ae0*/  SEL R17, R10, R17, P0 ;  /* 0x000000110a117207 */ /* 0x002fc60000000000 */
        /* <DEDUP_REMOVED lines=16> */
[----:B-1----:R-:W-:Y:S02]  /*0bf0*/  SEL R8, R11, R8, P0 ;  /* 0x000000080b087207 */ /* 0x002fe40000000000 */
[----:B------:R-:W-:-:S03]  /*0c00*/  FSEL R23, R18, R23, P0 ;  /* 0x0000001712177208 */ /* 0x000fc60000000000 */
[----:B------:R0:W1:Y:S04]  /*0c10*/  SHFL.DOWN PT, R17, R8, 0x10, 0x1f ;  /* 0x0a001f0008117f89 */ /* 0x00006800000e0000 */
[----:B------:R0:W2:Y:S02]  /*0c20*/  SHFL.DOWN PT, R10, R23, 0x10, 0x1f ;  /* 0x0a001f00170a7f89 */ /* 0x0000a400000e0000 */
.L_x_20357:
[----:B--2---:R-:W-:Y:S01]  /*0c30*/  FSETP.GT.FTZ.AND P0, PT, R23, R10, PT ;  /* 0x0000000a1700720b */ /* 0x004fe20003f14000 */
[----:B------:R-:W-:Y:S05]  /*0c40*/  WARPSYNC.ALL ;  /* 0x0000000000007948 */ /* 0x000fea0003800000 */
[C---:B------:R-:W-:Y:S01]  /*0c50*/  ISETP.NE.AND P3, PT, R20.reuse, RZ, PT ;  /* 0x000000ff1400720c */ /* 0x040fe20003f65270 */
[----:B------:R-:W-:Y:S01]  /*0c60*/  BSSY B0, `(.L_x_20328) ;  /* 0x0000015000007945 */ /* 0x000fe20003800000 */
[----:B------:R-:W-:-:S04]  /*0c70*/  ISETP.GT.OR P0, PT, R20, 0xf, P0 ;  /* 0x0000000f1400780c */ /* 0x000fc80000704670 */
[----:B-1----:R-:W-:Y:S02]  /*0c80*/  SEL R20, R8, R17, P0 ;  /* 0x0000001108147207 */ /* 0x002fe40000000000 */
[----:B------:R-:W-:-:S05]  /*0c90*/  FSEL R17, R23, R10, P0 ;  /* 0x0000000a17117208 */ /* 0x000fca0000000000 */
[----:B------:R1:W-:Y:S04]  /*0ca0*/  @!P3 STS [R9+0x4], R20 ;  /* 0x000004140900b388 */ /* 0x0003e80000000800 */
[----:B------:R1:W-:Y:S01]  /*0cb0*/  @!P3 STS [R9+0x8], R17 ;  /* 0x000008110900b388 */ /* 0x0003e20000000800 */
[----:B------:R-:W-:Y:S06]  /*0cc0*/  BAR.SYNC.DEFER_BLOCKING 0x0 ;  /* 0x0000000000007b1d */ /* 0x000fec0000010000 */
[----:B------:R-:W-:Y:S05]  /*0cd0*/  @P2 BRA `(.L_x_20329) ;  /* 0x0000000000342947 */ /* 0x000fea0003800000 */
[----:B------:R-:W2:Y:S01]  /*0ce0*/  S2UR UR5, SR_CgaCtaId ;  /* 0x00000000000579c3 */ /* 0x000ea20000008800 */
[----:B------:R-:W-:Y:S02]  /*0cf0*/  UMOV UR4, 0x400 ;  /* 0x0000040000047882 */ /* 0x000fe40000000000 */
[----:B--2---:R-:W-:-:S09]  /*0d00*/  ULEA UR4, UR5, UR4, 0x18 ;  /* 0x0000000405047291 */ /* 0x004fd2000f8ec03f */
[----:B01----:R-:W0:Y:S04]  /*0d10*/  LDS.128 R8, [UR4+0x10] ;  /* 0x00001004ff087984 */ /* 0x003e280008000c00 */
[----:B------:R-:W1:Y:S01]  /*0d20*/  LDS R19, [UR4+0x20] ;  /* 0x00002004ff137984 */ /* 0x000e620008000800 */
[----:B0-----:R-:W-:-:S04]  /*0d30*/  FSETP.GT.FTZ.AND P0, PT, R17, R8, PT ;  /* 0x000000081100720b */ /* 0x001fc80003f14000 */
[----:B------:R-:W-:-:S09]  /*0d40*/  FSEL R17, R17, R8, P0 ;  /* 0x0000000811117208 */ /* 0x000fd20000000000 */
[----:B------:R-:W0:Y:S01]  /*0d50*/  @!P0 LDS R20, [UR4+0xc] ;  /* 0x00000c04ff148984 */ /* 0x000e220008000800 */
[----:B------:R-:W-:-:S04]  /*0d60*/  FSETP.GT.FTZ.AND P0, PT, R17, R10, PT ;  /* 0x0000000a1100720b */ /* 0x000fc80003f14000 */
[----:B------:R-:W-:-:S04]  /*0d70*/  FSEL R10, R17, R10, P0 ;  /* 0x0000000a110a7208 */ /* 0x000fc80000000000 */
[----:B-1----:R-:W-:-:S13]  /*0d80*/  FSETP.GT.FTZ.AND P3, PT, R10, R19, PT ;  /* 0x000000130a00720b */ /* 0x002fda0003f74000 */
[----:B0-----:R-:W-:-:S05]  /*0d90*/  @P3 SEL R11, R20, R9, P0 ;  /* 0x00000009140b3207 */ /* 0x001fca0000000000 */
[----:B------:R-:W-:-:S07]  /*0da0*/  IMAD.MOV.U32 R20, RZ, RZ, R11 ;  /* 0x000000ffff147224 */ /* 0x000fce00078e000b */
.L_x_20329:
[----:B------:R-:W-:Y:S05]  /*0db0*/  BSYNC B0 ;  /* 0x0000000000007941 */ /* 0x000fea0003800000 */
.L_x_20328:
[----:B------:R-:W-:Y:S05]  /*0dc0*/  @P2 BRA `(.L_x_20330) ;  /* 0x0000002400482947 */ /* 0x000fea0003800000 */
[----:B------:R-:W-:Y:S01]  /*0dd0*/  ULDC.64 UR4, c[0x0][0x258] ;  /* 0x0000960000047ab9 */ /* 0x000fe20000000a00 */
[----:B------:R-:W-:Y:S01]  /*0de0*/  USHF.R.S32.HI UR9, URZ, 0x1f, UR16 ;  /* 0x0000001f3f097899 */ /* 0x000fe20008011410 */
[----:B------:R-:W-:Y:S01]  /*0df0*/  ISETP.NE.U32.AND P0, PT, RZ, UR4, PT ;  /* 0x00000004ff007c0c */ /* 0x000fe2000bf05070 */
[----:B------:R-:W-:Y:S01]  /*0e00*/  ULDC.64 UR18, c[0x0][0x218] ;  /* 0x0000860000127ab9 */ /* 0x000fe20000000a00 */
[C---:B0-----:R-:W-:Y:S02]  /*0e10*/  IADD3 R8, P3, R20.reuse, UR16, RZ ;  /* 0x0000001014087c10 */ /* 0x041fe4000ff7e0ff */
[----:B------:R-:W-:Y:S02]  /*0e20*/  ISETP.NE.AND.EX P0, PT, RZ, UR5, PT, P0 ;  /* 0x00000005ff007c0c */ /* 0x000fe4000bf05300 */
[----:B-1----:R-:W-:Y:S02]  /*0e30*/  LEA.HI.X.SX32 R9, R20, UR9, 0x1, P3 ;  /* 0x0000000914097c11 */ /* 0x002fe400098f0eff */
[----:B------:R-:W-:-:S04]  /*0e40*/  LEA R16, P3, R8, UR18, 0x2 ;  /* 0x0000001208107c11 */ /* 0x000fc8000f8610ff */
[----:B------:R-:W-:-:S05]  /*0e50*/  LEA.HI.X R17, R8, UR19, R9, 0x2, P3 ;  /* 0x0000001308117c11 */ /* 0x000fca00098f1409 */
[----:B------:R-:W-:Y:S05]  /*0e60*/  @!P0 BRA `(.L_x_20331) ;  /* 0x0000002000f08947 */ /* 0x000fea0003800000 */
[----:B------:R-:W0:Y:S01]  /*0e70*/  LDC.64 R10, c[0x0][0x210] ;  /* 0x00008400ff0a7b82 */ /* 0x000e220000000a00 */
[----:B------:R-:W-:-:S07]  /*0e80*/  IADD3 R9, R20, UR16, RZ ;  /* 0x0000001014097c10 */ /* 0x000fce000fffe0ff */
[----:B------:R-:W1:Y:S08]  /*0e90*/  LDC.64 R18, c[0x0][0x2b0] ;  /* 0x0000ac00ff127b82 */ /* 0x000e700000000a00 */
[----:B------:R-:W2:Y:S01]  /*0ea0*/  LDC R23, c[0x0][0x2bc] ;  /* 0x0000af00ff177b82 */ /* 0x000ea20000000800 */
[----:B0-----:R-:W-:-:S06]  /*0eb0*/  IMAD.WIDE R10, R9, 0x4, R10 ;  /* 0x00000004090a7825 */ /* 0x001fcc00078e020a */
[----:B------:R0:W3:Y:S01]  /*0ec0*/  LDG.E.CONSTANT R10, desc[UR10][R10.64] ;  /* 0x0000000a0a0a7981 */ /* 0x0000e2000c1e9900 */
[----:B------:R-:W-:-:S04]  /*0ed0*/  IMAD.U32 R9, RZ, RZ, UR14 ;  /* 0x0000000eff097e24 */ /* 0x000fc8000f8e00ff */
[----:B-1----:R-:W-:-:S05]  /*0ee0*/  IMAD.WIDE R18, R9, 0x4, R18 ;  /* 0x0000000409127825 */ /* 0x002fca00078e0212 */
[----:B------:R-:W4:Y:S01]  /*0ef0*/  LDG.E R24, desc[UR10][R18.64] ;  /* 0x0000000a12187981 */ /* 0x000f22000c1e1900 */
[----:B--2---:R-:W-:-:S04]  /*0f00*/  IABS R26, R23 ;  /* 0x00000017001a7213 */ /* 0x004fc80000000000 */
[----:B------:R-:W1:Y:S08]  /*0f10*/  I2F.RP R22, R26 ;  /* 0x0000001a00167306 */ /* 0x000e700000209400 */
[----:B-1----:R-:W1:Y:S02]  /*0f20*/  MUFU.RCP R22, R22 ;  /* 0x0000001600167308 */ /* 0x002e640000001000 */
[----:B-1----:R-:W-:-:S06]  /*0f30*/  VIADD R8, R22, 0xffffffe ;  /* 0x0ffffffe16087836 */ /* 0x002fcc0000000000 */
[----:B------:R1:W0:Y:S02]  /*0f40*/  F2I.FTZ.U32.TRUNC.NTZ R9, R8 ;  /* 0x0000000800097305 */ /* 0x000224000021f000 */
[----:B-1----:R-:W-:Y:S01]  /*0f50*/  IMAD.MOV.U32 R8, RZ, RZ, RZ ;  /* 0x000000ffff087224 */ /* 0x002fe200078e00ff */
[----:B0-----:R-:W-:-:S05]  /*0f60*/  IADD3 R11, RZ, -R9, RZ ;  /* 0x80000009ff0b7210 */ /* 0x001fca0007ffe0ff */
[----:B------:R-:W-:-:S04]  /*0f70*/  IMAD R11, R11, R26, RZ ;  /* 0x0000001a0b0b7224 */ /* 0x000fc800078e02ff */
[----:B------:R-:W-:Y:S01]  /*0f80*/  IMAD.HI.U32 R9, R9, R11, R8 ;  /* 0x0000000b09097227 */ /* 0x000fe200078e0008 */
[----:B---3--:R-:W-:Y:S02]  /*0f90*/  IABS R25, R10 ;  /* 0x0000000a00197213 */ /* 0x008fe40000000000 */
[----:B------:R-:W-:-:S03]  /*0fa0*/  ISETP.GE.AND P4, PT, R10, RZ, PT ;  /* 0x000000ff0a00720c */ /* 0x000fc60003f86270 */
[----:B------:R-:W-:-:S04]  /*0fb0*/  IMAD.MOV.U32 R11, RZ, RZ, R25 ;  /* 0x000000ffff0b7224 */ /* 0x000fc800078e0019 */
[----:B------:R-:W-:-:S05]  /*0fc0*/  IMAD.HI.U32 R9, R9, R11, RZ ;  /* 0x0000000b09097227 */ /* 0x000fca00078e00ff */
[----:B------:R-:W-:-:S05]  /*0fd0*/  IADD3 R9, -R9, RZ, RZ ;  /* 0x000000ff09097210 */ /* 0x000fca0007ffe1ff */
[----:B------:R-:W-:-:S05]  /*0fe0*/  IMAD R9, R26, R9, R11 ;  /* 0x000000091a097224 */ /* 0x000fca00078e020b */
[----:B------:R-:W-:-:S13]  /*0ff0*/  ISETP.GT.U32.AND P0, PT, R26, R9, PT ;  /* 0x000000091a00720c */ /* 0x000fda0003f04070 */
[----:B------:R-:W-:Y:S01]  /*1000*/  @!P0 IMAD.IADD R9, R9, 0x1, -R26 ;  /* 0x0000000109098824 */ /* 0x000fe200078e0a1a */
[----:B------:R-:W-:-:S04]  /*1010*/  ISETP.NE.AND P0, PT, R23, RZ, PT ;  /* 0x000000ff1700720c */ /* 0x000fc80003f05270 */
[----:B------:R-:W-:-:S13]  /*1020*/  ISETP.GT.U32.AND P3, PT, R26, R9, PT ;  /* 0x000000091a00720c */ /* 0x000fda0003f64070 */
[----:B------:R-:W-:-:S05]  /*1030*/  @!P3 IMAD.IADD R9, R9, 0x1, -R26 ;  /* 0x000000010909b824 */ /* 0x000fca00078e0a1a */
[----:B------:R-:W-:Y:S02]  /*1040*/  @!P4 IADD3 R9, -R9, RZ, RZ ;  /* 0x000000ff0909c210 */ /* 0x000fe40007ffe1ff */
[----:B------:R-:W-:-:S04]  /*1050*/  @!P0 LOP3.LUT R9, RZ, R23, RZ, 0x33, !PT ;  /* 0x00000017ff098212 */ /* 0x000fc800078e33ff */
[----:B----4-:R-:W-:-:S13]  /*1060*/  ISETP.NE.AND P0, PT, R9, R24, PT ;  /* 0x000000180900720c */ /* 0x010fda0003f05270 */
[----:B------:R-:W-:Y:S05]  /*1070*/  @P0 BRA `(.L_x_20331) ;  /* 0x00000020006c0947 */ /* 0x000fea0003800000 */
[----:B------:R-:W-:Y:S02]  /*1080*/  ULDC UR4, c[0x0][0x2b8] ;  /* 0x0000ae0000047ab9 */ /* 0x000fe40000000800 */
[----:B------:R-:W-:-:S05]  /*1090*/  IMAD.U32 R8, RZ, RZ, UR4 ;  /* 0x00000004ff087e24 */ /* 0x000fca000f8e00ff */
[----:B------:R-:W-:-:S13]  /*10a0*/  ISETP.GE.AND P0, PT, R0, R8, PT ;  /* 0x000000080000720c */ /* 0x000fda0003f06270 */
[----:B------:R3:W-:Y:S01]  /*10b0*/  @P0 STG.E desc[UR10][R16.64], R21 ;  /* 0x0000001510000986 */ /* 0x0007e2000c10190a */
[----:B------:R-:W-:Y:S05]  /*10c0*/  @P0 BRA `(.L_x_20330) ;  /* 0x0000002000880947 */ /* 0x000fea0003800000 */
[----:B------:R-:W2:Y:S04]  /*10d0*/  LDG.E R9, desc[UR10][R12.64] ;  /* 0x0000000a0c097981 */ /* 0x000ea8000c1e1900 */
[----:B------:R-:W4:Y:S01]  /*10e0*/  LDG.E R11, desc[UR10][R16.64] ;  /* 0x0000000a100b7981 */ /* 0x000f22000c1e1900 */
[----:B--2---:R-:W-:Y:S01]  /*10f0*/  ISETP.NE.AND P0, PT, R9, R8, PT ;  /* 0x000000080900720c */ /* 0x004fe20003f05270 */
[----:B----4-:R-:W-:-:S12]  /*1100*/  @!P1 FMUL.FTZ R11, R11, R6 ;  /* 0x000000060b0b9220 */ /* 0x010fd80000410000 */
[----:B------:R-:W-:Y:S05]  /*1110*/  @P0 BRA `(.L_x_20332) ;  /* 0x0000000800cc0947 */ /* 0x000fea0003800000 */
[----:B------:R-:W2:Y:S02]  /*1120*/  LDG.E R24, desc[UR10][R14.64] ;  /* 0x0000000a0e187981 */ /* 0x000ea4000c1e1900 */
[----:B--2---:R-:W-:-:S13]  /*1130*/  FSETP.GEU.FTZ.AND P0, PT, R11, R24, PT ;  /* 0x000000180b00720b */ /* 0x004fda0003f1e000 */
[----:B------:R-:W-:Y:S05]  /*1140*/  @!P0 BRA `(.L_x_20333) ;  /* 0x00000020001c8947 */ /* 0x000fea0003800000 */
[----:B---3--:R-:W0:Y:S01]  /*1150*/  LDC.64 R20, c[0x0][0x240] ;  /* 0x00009000ff147b82 */ /* 0x008e220000000a00 */
[----:B------:R-:W-:Y:S01]  /*1160*/  UMOV UR5, URZ ;  /* 0x0000003f00057c82 */ /* 0x000fe20008000000 */
[----:B------:R-:W-:-:S05]  /*1170*/  ULDC UR4, c[0x0][0x2b8] ;  /* 0x0000ae0000047ab9 */ /* 0x000fca0000000800 */
.L_x_20335:
[----:B------:R-:W-:-:S04]  /*1180*/  IMAD.U32 R8, RZ, RZ, UR4 ;  /* 0x00000004ff087e24 */ /* 0x000fc8000f8e00ff */
[----:B------:R-:W-:-:S04]  /*1190*/  IMAD R23, R5, R8, UR5 ;  /* 0x0000000505177e24 */ /* 0x000fc8000f8e0208 */
[----:B0-----:R-:W-:-:S05]  /*11a0*/  IMAD.WIDE R22, R23, 0x4, R20 ;  /* 0x0000000417167825 */ /* 0x001fca00078e0214 */
[----:B------:R-:W2:Y:S02]  /*11b0*/  LDG.E R9, desc[UR10][R22.64] ;  /* 0x0000000a16097981 */ /* 0x000ea4000c1e1900 */
[----:B--2---:R-:W-:-:S13]  /*11c0*/  FSETP.NEU.FTZ.AND P0, PT, R9, R24, PT ;  /* 0x000000180900720b */ /* 0x004fda0003f1d000 */
[----:B------:R-:W-:Y:S05]  /*11d0*/  @!P0 BRA `(.L_x_20334) ;  /* 0x0000000000188947 */ /* 0x000fea0003800000 */
[----:B------:R-:W-:-:S06]  /*11e0*/  UIADD3 UR5, UR5, 0x1, URZ ;  /* 0x0000000105057890 */ /* 0x000fcc000fffe03f */
[----:B------:R-:W-:-:S13]  /*11f0*/  ISETP.LE.AND P0, PT, R8, UR5, PT ;  /* 0x0000000508007c0c */ /* 0x000fda000bf03270 */
[----:B------:R-:W-:Y:S05]  /*1200*/  @!P0 BRA `(.L_x_20335) ;  /* 0xfffffffc00dc8947 */ /* 0x000fea000383ffff */
[----:B------:R-:W-:Y:S02]  /*1210*/  ULDC UR4, c[0x0][0x2b8] ;  /* 0x0000ae0000047ab9 */ /* 0x000fe40000000800 */
[----:B------:R-:W-:Y:S01]  /*1220*/  MOV R9, UR4 ;  /* 0x0000000400097c02 */ /* 0x000fe20008000f00 */
[----:B------:R-:W-:Y:S06]  /*1230*/  BRA `(.L_x_20332) ;  /* 0x0000000800847947 */ /* 0x000fec0003800000 */
.L_x_20334:
[----:B------:R-:W2:Y:S01]  /*1240*/  LDG.E R9, desc[UR10][R12.64] ;  /* 0x0000000a0c097981 */ /* 0x000ea2000c1e1900 */
[----:B------:R-:W-:Y:S01]  /*1250*/  IMAD.MOV.U32 R27, RZ, RZ, 0x7f7fffff ;  /* 0x7f7fffffff1b7424 */ /* 0x000fe200078e00ff */
[----:B------:R-:W-:Y:S01]  /*1260*/  UMOV UR4, URZ ;  /* 0x0000003f00047c82 */ /* 0x000fe20008000000 */
[----:B--2---:R-:W-:Y:S01]  /*1270*/  VIADD R25, R9, 0xffffffff ;  /* 0xffffffff09197836 */ /* 0x004fe20000000000 */
[----:B------:R-:W-:-:S04]  /*1280*/  IADD3 R9, R8, -0x1, RZ ;  /* 0xffffffff08097810 */ /* 0x000fc80007ffe0ff */
[----:B------:R0:W-:Y:S01]  /*1290*/  STG.E desc[UR10][R12.64], R25 ;  /* 0x000000190c007986 */ /* 0x0001e2000c10190a */
[----:B------:R-:W-:-:S03]  /*12a0*/  ISETP.GE.U32.AND P0, PT, R9, 0x3, PT ;  /* 0x000000030900780c */ /* 0x000fc60003f06070 */
[----:B------:R0:W-:Y:S04]  /*12b0*/  STG.E desc[UR10][R14.64], R27 ;  /* 0x0000001b0e007986 */ /* 0x0001e8000c10190a */
[----:B------:R0:W-:Y:S06]  /*12c0*/  STG.E desc[UR10][R22.64], R11 ;  /* 0x0000000b16007986 */ /* 0x0001ec000c10190a */
[----:B------:R-:W-:Y:S05]  /*12d0*/  @!P0 BRA `(.L_x_20336) ;  /* 0x0000000800048947 */ /* 0x000fea0003800000 */
[----:B------:R1:W5:Y:S01]  /*12e0*/  LDG.E R9, desc[UR10][R14.64] ;  /* 0x0000000a0e097981 */ /* 0x000362000c1e1900 */
[----:B------:R-:W-:Y:S01]  /*12f0*/  ISETP.LT.AND P0, PT, RZ, UR8, PT ;  /* 0x00000008ff007c0c */ /* 0x000fe2000bf01270 */
[----:B------:R-:W-:Y:S01]  /*1300*/  UMOV UR4, URZ ;  /* 0x0000003f00047c82 */ /* 0x000fe20008000000 */
[----:B------:R-:W-:-:S11]  /*1310*/  UMOV UR9, UR8 ;  /* 0x0000000800097c82 */ /* 0x000fd60008000000 */
[----:B-1----:R-:W-:Y:S05]  /*1320*/  @!P0 BRA `(.L_x_20337) ;  /* 0x0000000400a88947 */ /* 0x002fea0003800000 */
[----:B------:R-:W-:Y:S01]  /*1330*/  UISETP.GT.AND UP1, UPT, UR9, 0xc, UPT ;  /* 0x0000000c0900788c */ /* 0x000fe2000bf24270 */
[----:B------:R-:W-:-:S05]  /*1340*/  PLOP3.LUT P0, PT, PT, PT, PT, 0x80, 0x0 ;  /* 0x000000000000781c */ /* 0x000fca0003f0f070 */
[----:B------:R-:W-:-:S13]  /*1350*/  PLOP3.LUT P3, PT, PT, PT, UP1, 0x80, 0x0 ;  /* 0x000000000000781c */ /* 0x000fda0003f6f018 */
[----:B------:R-:W-:Y:S05]  /*1360*/  @!P3 BRA `(.L_x_20338) ;  /* 0x000000040004b947 */ /* 0x000fea0003800000 */
[----:B------:R-:W-:-:S13]  /*1370*/  PLOP3.LUT P0, PT, PT, PT, PT, 0x8, 0x0 ;  /* 0x000000000000781c */ /* 0x000fda0003f0e170 */
.L_x_20339:
[----:B0-2---:R-:W-:-:S04]  /*1380*/  IMAD R23, R5, R8, UR4 ;  /* 0x0000000405177e24 */ /* 0x005fc8000f8e0208 */
[----:B------:R-:W-:-:S05]  /*1390*/  IMAD.WIDE R22, R23, 0x4, R20 ;  /* 0x0000000417167825 */ /* 0x000fca00078e0214 */
[----:B------:R-:W2:Y:S02]  /*13a0*/  LDG.E R24, desc[UR10][R22.64] ;  /* 0x0000000a16187981 */ /* 0x000ea4000c1e1900 */
[----:B--2--5:R-:W-:-:S05]  /*13b0*/  FMNMX.FTZ R9, R24, R9, PT ;  /* 0x0000000918097209 */ /* 0x024fca0003810000 */
[----:B------:R0:W-:Y:S04]  /*13c0*/  STG.E desc[UR10][R14.64], R9 ;  /* 0x000000090e007986 */ /* 0x0001e8000c10190a */
[----:B------:R-:W2:Y:S02]  /*13d0*/  LDG.E R24, desc[UR10][R22.64+0x4] ;  /* 0x0000040a16187981 */ /* 0x000ea4000c1e1900 */
[----:B--2---:R-:W-:-:S05]  /*13e0*/  FMNMX.FTZ R27, R9, R24, PT ;  /* 0x00000018091b7209 */ /* 0x004fca0003810000 */
[----:B------:R1:W-:Y:S04]  /*13f0*/  STG.E desc[UR10][R14.64], R27 ;  /* 0x0000001b0e007986 */ /* 0x0003e8000c10190a */
[----:B------:R-:W2:Y:S01]  /*1400*/  LDG.E R24, desc[UR10][R22.64+0x8] ;  /* 0x0000080a16187981 */ /* 0x000ea2000c1e1900 */
[----:B------:R-:W-:Y:S01]  /*1410*/  UIADD3 UR17, UR4, 0x4, URZ ;  /* 0x0000000404117890 */ /* 0x000fe2000fffe03f */
[----:B--2---:R-:W-:-:S05]  /*1420*/  FMNMX.FTZ R29, R27, R24, PT ;  /* 0x000000181b1d7209 */ /* 0x004fca0003810000 */
[----:B------:R2:W-:Y:S04]  /*1430*/  STG.E desc[UR10][R14.64], R29 ;  /* 0x0000001d0e007986 */ /* 0x0005e8000c10190a */
[----:B------:R-:W3:Y:S01]  /*1440*/  LDG.E R24, desc[UR10][R22.64+0xc] ;  /* 0x00000c0a16187981 */ /* 0x000ee2000c1e1900 */
[----:B------:R-:W-:Y:S01]  /*1450*/  IMAD R25, R5, R8, UR17 ;  /* 0x0000001105197e24 */ /* 0x000fe2000f8e0208 */
[----:B---3--:R-:W-:-:S03]  /*1460*/  FMNMX.FTZ R31, R29, R24, PT ;  /* 0x000000181d1f7209 */ /* 0x008fc60003810000 */
[----:B------:R-:W-:Y:S02]  /*1470*/  IMAD.WIDE R24, R25, 0x4, R20 ;  /* 0x0000000419187825 */ /* 0x000fe400078e0214 */
[----:B------:R3:W-:Y:S04]  /*1480*/  STG.E desc[UR10][R14.64], R31 ;  /* 0x0000001f0e007986 */ /* 0x0007e8000c10190a */
[----:B------:R-:W0:Y:S02]  /*1490*/  LDG.E R26, desc[UR10][R24.64] ;  /* 0x0000000a181a7981 */ /* 0x000e24000c1e1900 */
[----:B0-----:R-:W-:-:S05]  /*14a0*/  FMNMX.FTZ R9, R31, R26, PT ;  /* 0x0000001a1f097209 */ /* 0x001fca0003810000 */
[----:B------:R0:W-:Y:S04]  /*14b0*/  STG.E desc[UR10][R14.64], R9 ;  /* 0x000000090e007986 */ /* 0x0001e8000c10190a */
[----:B------:R-:W1:Y:S02]  /*14c0*/  LDG.E R26, desc[UR10][R24.64+0x4] ;  /* 0x0000040a181a7981 */ /* 0x000e64000c1e1900 */
[----:B-1----:R-:W-:-:S05]  /*14d0*/  FMNMX.FTZ R27, R9, R26, PT ;  /* 0x0000001a091b7209 */ /* 0x002fca0003810000 */
        /* <DEDUP_REMOVED lines=12> */
[----:B------:R-:W-:Y:S04]  /*15a0*/  STG.E desc[UR10][R14.64], R9 ;  /* 0x000000090e007986 */ /* 0x000fe8000c10190a */
        /* <DEDUP_REMOVED lines=18> */
[----:B------:R-:W3:Y:S02]  /*16d0*/  LDG.E R22, desc[UR10][R24.64+0x8] ;  /* 0x0000080a18167981 */ /* 0x000ee4000c1e1900 */
[----:B---3--:R-:W-:-:S05]  /*16e0*/  FMNMX.FTZ R23, R29, R22, PT ;  /* 0x000000161d177209 */ /* 0x008fca0003810000 */
[----:B------:R2:W-:Y:S04]  /*16f0*/  STG.E desc[UR10][R14.64], R23 ;  /* 0x000000170e007986 */ /* 0x0005e8000c10190a */
[----:B------:R-:W3:Y:S01]  /*1700*/  LDG.E R22, desc[UR10][R24.64+0xc] ;  /* 0x00000c0a18167981 */ /* 0x000ee2000c1e1900 */
[----:B------:R-:W-:Y:S02]  /*1710*/  UIADD3 UR9, UR9, -0x10, URZ ;  /* 0xfffffff009097890 */ /* 0x000fe4000fffe03f */
[----:B------:R-:W-:Y:S02]  /*1720*/  UIADD3 UR4, UR4, 0x10, URZ ;  /* 0x0000001004047890 */ /* 0x000fe4000fffe03f */
[----:B------:R-:W-:-:S06]  /*1730*/  UISETP.GT.AND UP1, UPT, UR9, 0xc, UPT ;  /* 0x0000000c0900788c */ /* 0x000fcc000bf24270 */
[----:B------:R-:W-:Y:S02]  /*1740*/  PLOP3.LUT P3, PT, PT, PT, UP1, 0x80, 0x0 ;  /* 0x000000000000781c */ /* 0x000fe40003f6f018 */
[----:B---3--:R-:W-:-:S05]  /*1750*/  FMNMX.FTZ R9, R23, R22, PT ;  /* 0x0000001617097209 */ /* 0x008fca0003810000 */
[----:B------:R2:W-:Y:S06]  /*1760*/  STG.E desc[UR10][R14.64], R9 ;  /* 0x000000090e007986 */ /* 0x0005ec000c10190a */
[----:B------:R-:W-:Y:S05]  /*1770*/  @P3 BRA `(.L_x_20339) ;  /* 0xfffffffc00003947 */ /* 0x000fea000383ffff */
.L_x_20338:
[----:B------:R-:W-:-:S06]  /*1780*/  UISETP.GT.AND UP1, UPT, UR9, 0x4, UPT ;  /* 0x000000040900788c */ /* 0x000fcc000bf24270 */
[----:B------:R-:W-:-:S13]  /*1790*/  PLOP3.LUT P3, PT, PT, PT, UP1, 0x80, 0x0 ;  /* 0x000000000000781c */ /* 0x000fda0003f6f018 */
[----:B------:R-:W-:Y:S05]  /*17a0*/  @!P3 BRA `(.L_x_20340) ;  /* 0x000000000080b947 */ /* 0x000fea0003800000 */
[----:B0-2---:R-:W-:-:S04]  /*17b0*/  IMAD R23, R5, R8, UR4 ;  /* 0x0000000405177e24 */ /* 0x005fc8000f8e0208 */
[----:B------:R-:W-:-:S05]  /*17c0*/  IMAD.WIDE R22, R23, 0x4, R20 ;  /* 0x0000000417167825 */ /* 0x000fca00078e0214 */
[----:B------:R-:W2:Y:S02]  /*17d0*/  LDG.E R24, desc[UR10][R22.64] ;  /* 0x0000000a16187981 */ /* 0x000ea4000c1e1900 */
[----:B--2--5:R-:W-:-:S05]  /*17e0*/  FMNMX.FTZ R9, R9, R24, PT ;  /* 0x0000001809097209 */ /* 0x024fca0003810000 */
[----:B------:R-:W-:Y:S04]  /*17f0*/  STG.E desc[UR10][R14.64], R9 ;  /* 0x000000090e007986 */ /* 0x000fe8000c10190a */
[----:B------:R-:W2:Y:S02]  /*1800*/  LDG.E R24, desc[UR10][R22.64+0x4] ;  /* 0x0000040a16187981 */ /* 0x000ea4000c1e1900 */
[----:B--2---:R-:W-:-:S05]  /*1810*/  FMNMX.FTZ R27, R9, R24, PT ;  /* 0x00000018091b7209 */ /* 0x004fca0003810000 */
[----:B------:R0:W-:Y:S04]  /*1820*/  STG.E desc[UR10][R14.64], R27 ;  /* 0x0000001b0e007986 */ /* 0x0001e8000c10190a */
[----:B------:R-:W2:Y:S01]  /*1830*/  LDG.E R24, desc[UR10][R22.64+0x8] ;  /* 0x0000080a16187981 */ /* 0x000ea2000c1e1900 */
[----:B------:R-:W-:Y:S01]  /*1840*/  UIADD3 UR17, UR4, 0x4, URZ ;  /* 0x0000000404117890 */ /* 0x000fe2000fffe03f */
[----:B--2---:R-:W-:-:S05]  /*1850*/  FMNMX.FTZ R29, R27, R24, PT ;  /* 0x000000181b1d7209 */ /* 0x004fca0003810000 */
[----:B------:R1:W-:Y:S04]  /*1860*/  STG.E desc[UR10][R14.64], R29 ;  /* 0x0000001d0e007986 */ /* 0x0003e8000c10190a */
[----:B------:R-:W2:Y:S01]  /*1870*/  LDG.E R24, desc[UR10][R22.64+0xc] ;  /* 0x00000c0a16187981 */ /* 0x000ea2000c1e1900 */
[----:B------:R-:W-:Y:S01]  /*1880*/  IMAD R25, R5, R8, UR17 ;  /* 0x0000001105197e24 */ /* 0x000fe2000f8e0208 */
[----:B--2---:R-:W-:-:S03]  /*1890*/  FMNMX.FTZ R31, R29, R24, PT ;  /* 0x000000181d1f7209 */ /* 0x004fc60003810000 */
        /* <DEDUP_REMOVED lines=8> */
[----:B------:R-:W2:Y:S02]  /*1920*/  LDG.E R22, desc[UR10][R24.64+0x8] ;  /* 0x0000080a18167981 */ /* 0x000ea4000c1e1900 */
[----:B--2---:R-:W-:-:S05]  /*1930*/  FMNMX.FTZ R23, R29, R22, PT ;  /* 0x000000161d177209 */ /* 0x004fca0003810000 */
[----:B------:R3:W-:Y:S04]  /*1940*/  STG.E desc[UR10][R14.64], R23 ;  /* 0x000000170e007986 */ /* 0x0007e8000c10190a */
[----:B------:R-:W2:Y:S01]  /*1950*/  LDG.E R22, desc[UR10][R24.64+0xc] ;  /* 0x00000c0a18167981 */ /* 0x000ea2000c1e1900 */
[----:B------:R-:W-:Y:S01]  /*1960*/  PLOP3.LUT P0, PT, PT, PT, PT, 0x8, 0x0 ;  /* 0x000000000000781c */ /* 0x000fe20003f0e170 */
[----:B------:R-:W-:Y:S02]  /*1970*/  UIADD3 UR9, UR9, -0x8, URZ ;  /* 0xfffffff809097890 */ /* 0x000fe4000fffe03f */
[----:B------:R-:W-:Y:S01]  /*1980*/  UIADD3 UR4, UR4, 0x8, URZ ;  /* 0x0000000804047890 */ /* 0x000fe2000fffe03f */
[----:B--2---:R-:W-:-:S05]  /*1990*/  FMNMX.FTZ R9, R23, R22, PT ;  /* 0x0000001617097209 */ /* 0x004fca0003810000 */
[----:B------:R3:W-:Y:S06]  /*19a0*/  STG.E desc[UR10][R14.64], R9 ;  /* 0x000000090e007986 */ /* 0x0007ec000c10190a */
.L_x_20340:
[----:B------:R-:W-:-:S13]  /*19b0*/  ISETP.NE.OR P0, PT, RZ, UR9, P0 ;  /* 0x00000009ff007c0c */ /* 0x000fda0008705670 */
[----:B------:R-:W-:Y:S05]  /*19c0*/  @!P0 BRA `(.L_x_20336) ;  /* 0x0000000000488947 */ /* 0x000fea0003800000 */
.L_x_20337:
[----:B0-23--:R-:W-:-:S04]  /*19d0*/  IMAD R23, R5, R8, UR4 ;  /* 0x0000000405177e24 */ /* 0x00dfc8000f8e0208 */
[----:B------:R-:W-:-:S05]  /*19e0*/  IMAD.WIDE R22, R23, 0x4, R20 ;  /* 0x0000000417167825 */ /* 0x000fca00078e0214 */
[----:B------:R-:W2:Y:S02]  /*19f0*/  LDG.E R24, desc[UR10][R22.64] ;  /* 0x0000000a16187981 */ /* 0x000ea4000c1e1900 */
[----:B-12--5:R-:W-:-:S05]  /*1a00*/  FMNMX.FTZ R25, R24, R9, PT ;  /* 0x0000000918197209 */ /* 0x026fca0003810000 */
[----:B------:R1:W-:Y:S04]  /*1a10*/  STG.E desc[UR10][R14.64], R25 ;  /* 0x000000190e007986 */ /* 0x0003e8000c10190a */
[----:B------:R-:W2:Y:S02]  /*1a20*/  LDG.E R24, desc[UR10][R22.64+0x4] ;  /* 0x0000040a16187981 */ /* 0x000ea4000c1e1900 */
[----:B--2---:R-:W-:-:S05]  /*1a30*/  FMNMX.FTZ R27, R25, R24, PT ;  /* 0x00000018191b7209 */ /* 0x004fca0003810000 */
[----:B------:R1:W-:Y:S04]  /*1a40*/  STG.E desc[UR10][R14.64], R27 ;  /* 0x0000001b0e007986 */ /* 0x0003e8000c10190a */
[----:B------:R-:W2:Y:S02]  /*1a50*/  LDG.E R24, desc[UR10][R22.64+0x8] ;  /* 0x0000080a16187981 */ /* 0x000ea4000c1e1900 */
[----:B--2---:R-:W-:-:S05]  /*1a60*/  FMNMX.FTZ R29, R27, R24, PT ;  /* 0x000000181b1d7209 */ /* 0x004fca0003810000 */
[----:B------:R1:W-:Y:S04]  /*1a70*/  STG.E desc[UR10][R14.64], R29 ;  /* 0x0000001d0e007986 */ /* 0x0003e8000c10190a */
[----:B------:R-:W2:Y:S01]  /*1a80*/  LDG.E R24, desc[UR10][R22.64+0xc] ;  /* 0x00000c0a16187981 */ /* 0x000ea2000c1e1900 */
[----:B------:R-:W-:Y:S02]  /*1a90*/  UIADD3 UR9, UR9, -0x4, URZ ;  /* 0xfffffffc09097890 */ /* 0x000fe4000fffe03f */
[----:B------:R-:W-:-:S04]  /*1aa0*/  UIADD3 UR4, UR4, 0x4, URZ ;  /* 0x0000000404047890 */ /* 0x000fc8000fffe03f */
[----:B------:R-:W-:Y:S02]  /*1ab0*/  ISETP.NE.AND P0, PT, RZ, UR9, PT ;  /* 0x00000009ff007c0c */ /* 0x000fe4000bf05270 */
[----:B--2---:R-:W-:-:S05]  /*1ac0*/  FMNMX.FTZ R9, R29, R24, PT ;  /* 0x000000181d097209 */ /* 0x004fca0003810000 */
[----:B------:R1:W-:Y:S06]  /*1ad0*/  STG.E desc[UR10][R14.64], R9 ;  /* 0x000000090e007986 */ /* 0x0003ec000c10190a */
[----:B------:R-:W-:Y:S05]  /*1ae0*/  @P0 BRA `(.L_x_20337) ;  /* 0xfffffffc00b80947 */ /* 0x000fea000383ffff */
.L_x_20336:
[----:B------:R-:W-:Y:S01]  /*1af0*/  ISETP.NE.AND P0, PT, RZ, UR6, PT ;  /* 0x00000006ff007c0c */ /* 0x000fe2000bf05270 */
[----:B-123-5:R-:W-:-:S12]  /*1b00*/  IMAD.U32 R9, RZ, RZ, UR5 ;  /* 0x00000005ff097e24 */ /* 0x02efd8000f8e00ff */
[----:B------:R-:W-:Y:S05]  /*1b10*/  @!P0 BRA `(.L_x_20332) ;  /* 0x00000000004c8947 */ /* 0x000fea0003800000 */
[----:B------:R-:W-:Y:S01]  /*1b20*/  IMAD R9, R5, R8, UR4 ;  /* 0x0000000405097e24 */ /* 0x000fe2000f8e0208 */
[----:B0-----:R-:W2:Y:S03]  /*1b30*/  LDG.E R22, desc[UR10][R14.64] ;  /* 0x0000000a0e167981 */ /* 0x001ea6000c1e1900 */
[----:B------:R-:W-:-:S05]  /*1b40*/  IMAD.WIDE R20, R9, 0x4, R20 ;  /* 0x0000000409147825 */ /* 0x000fca00078e0214 */
[----:B------:R-:W2:Y:S01]  /*1b50*/  LDG.E R9, desc[UR10][R20.64] ;  /* 0x0000000a14097981 */ /* 0x000ea2000c1e1900 */
[----:B------:R-:W-:-:S06]  /*1b60*/  UISETP.NE.AND UP1, UPT, UR6, 0x1, UPT ;  /* 0x000000010600788c */ /* 0x000fcc000bf25270 */
[----:B------:R-:W-:Y:S02]  /*1b70*/  PLOP3.LUT P0, PT, PT, PT, UP1, 0x80, 0x0 ;  /* 0x000000000000781c */ /* 0x000fe40003f0f018 */
[----:B--2---:R-:W-:-:S05]  /*1b80*/  FMNMX.FTZ R22, R9, R22, PT ;  /* 0x0000001609167209 */ /* 0x004fca0003810000 */
[----:B------:R1:W-:Y:S01]  /*1b90*/  STG.E desc[UR10][R14.64], R22 ;  /* 0x000000160e007986 */ /* 0x0003e2000c10190a */
[----:B------:R-:W-:-:S05]  /*1ba0*/  IMAD.U32 R9, RZ, RZ, UR5 ;  /* 0x00000005ff097e24 */ /* 0x000fca000f8e00ff */
[----:B------:R-:W-:Y:S05]  /*1bb0*/  @!P0 BRA `(.L_x_20332) ;  /* 0x0000000000248947 */ /* 0x000fea0003800000 */
[----:B------:R-:W1:Y:S01]  /*1bc0*/  LDG.E R9, desc[UR10][R20.64+0x4] ;  /* 0x0000040a14097981 */ /* 0x000e62000c1e1900 */
[----:B------:R-:W-:-:S06]  /*1bd0*/  UISETP.NE.AND UP1, UPT, UR6, 0x2, UPT ;  /* 0x000000020600788c */ /* 0x000fcc000bf25270 */
[----:B------:R-:W-:Y:S02]  /*1be0*/  PLOP3.LUT P0, PT, PT, PT, UP1, 0x80, 0x0 ;  /* 0x000000000000781c */ /* 0x000fe40003f0f018 */
[----:B-1----:R-:W-:-:S05]  /*1bf0*/  FMNMX.FTZ R22, R22, R9, PT ;  /* 0x0000000916167209 */ /* 0x002fca0003810000 */
[----:B------:R2:W-:Y:S06]  /*1c00*/  STG.E desc[UR10][R14.64], R22 ;  /* 0x000000160e007986 */ /* 0x0005ec000c10190a */
[----:B------:R-:W3:Y:S02]  /*1c10*/  @P0 LDG.E R9, desc[UR10][R20.64+0x8] ;  /* 0x0000080a14090981 */ /* 0x000ee4000c1e1900 */
[----:B---3--:R-:W-:Y:S02]  /*1c20*/  @P0 FMNMX.FTZ R23, R22, R9, PT ;  /* 0x0000000916170209 */ /* 0x008fe40003810000 */
[----:B------:R-:W-:-:S03]  /*1c30*/  MOV R9, UR5 ;  /* 0x0000000500097c02 */ /* 0x000fc60008000f00 */
[----:B------:R2:W-:Y:S04]  /*1c40*/  @P0 STG.E desc[UR10][R14.64], R23 ;  /* 0x000000170e000986 */ /* 0x0005e8000c10190a */
.L_x_20332:
[----:B---3--:R3:W4:Y:S01]  /*1c50*/  LDG.E R21, desc[UR10][R18.64] ;  /* 0x0000000a12157981 */ /* 0x008722000c1e1900 */
[----:B0-----:R-:W0:Y:S01]  /*1c60*/  LDC R25, c[0x0][0x2bc] ;  /* 0x0000af00ff197b82 */ /* 0x001e220000000800 */
[----:B-12---:R-:W-:Y:S01]  /*1c70*/  HFMA2.MMA R22, -RZ, RZ, 0, 0 ;  /* 0x00000000ff167435 */ /* 0x006fe200000001ff */
[----:B------:R-:W-:Y:S01]  /*1c80*/  IMAD R31, R5, R8, R9 ;  /* 0x00000008051f7224 */ /* 0x000fe200078e0209 */
[----:B------:R-:W-:Y:S01]  /*1c90*/  ULDC UR4, c[0x0][0x2a0] ;  /* 0x0000a80000047ab9 */ /* 0x000fe20000000800 */
[----:B---3--:R-:W-:Y:S02]  /*1ca0*/  IABS R18, R10 ;  /* 0x0000000a00127213 */ /* 0x008fe40000000000 */
[-C--:B0-----:R-:W-:Y:S02]  /*1cb0*/  IABS R24, R25.reuse ;  /* 0x0000001900187213 */ /* 0x081fe40000000000 */
[----:B------:R-:W-:Y:S02]  /*1cc0*/  LOP3.LUT R10, R10, R25, RZ, 0x3c, !PT ;  /* 0x000000190a0a7212 */ /* 0x000fe400078e3cff */
[----:B------:R-:W0:Y:S02]  /*1cd0*/  I2F.RP R20, R24 ;  /* 0x0000001800147306 */ /* 0x000e240000209400 */
[----:B------:R-:W-:-:S06]  /*1ce0*/  ISETP.GE.AND P3, PT, R10, RZ, PT ;  /* 0x000000ff0a00720c */ /* 0x000fcc0003f66270 */
[----:B0-----:R-:W0:Y:S02]  /*1cf0*/  MUFU.RCP R20, R20 ;  /* 0x0000001400147308 */ /* 0x001e240000001000 */
[----:B0-----:R-:W-:Y:S01]  /*1d00*/  VIADD R23, R20, 0xffffffe ;  /* 0x0ffffffe14177836 */ /* 0x001fe20000000000 */
[----:B------:R-:W-:-:S05]  /*1d10*/  IABS R20, R8 ;  /* 0x0000000800147213 */ /* 0x000fca0000000000 */
[----:B------:R-:W0:Y:S02]  /*1d20*/  F2I.FTZ.U32.TRUNC.NTZ R23, R23 ;  /* 0x0000001700177305 */ /* 0x000e24000021f000 */
[----:B0-----:R-:W-:-:S04]  /*1d30*/  IMAD.MOV R27, RZ, RZ, -R23 ;  /* 0x000000ffff1b7224 */ /* 0x001fc800078e0a17 */
[----:B------:R-:W-:-:S04]  /*1d40*/  IMAD R27, R27, R24, RZ ;  /* 0x000000181b1b7224 */ /* 0x000fc800078e02ff */
[----:B------:R-:W-:Y:S02]  /*1d50*/  IMAD.HI.U32 R27, R23, R27, R22 ;  /* 0x0000001b171b7227 */ /* 0x000fe400078e0016 */
[----:B------:R-:W0:Y:S04]  /*1d60*/  I2F.RP R22, R20 ;  /* 0x0000001400167306 */ /* 0x000e280000209400 */
[----:B------:R-:W-:-:S04]  /*1d70*/  IMAD.HI.U32 R27, R27, R18, RZ ;  /* 0x000000121b1b7227 */ /* 0x000fc800078e00ff */
[----:B------:R-:W-:-:S04]  /*1d80*/  IMAD.MOV R19, RZ, RZ, -R27 ;  /* 0x000000ffff137224 */ /* 0x000fc800078e0a1b */
[C---:B------:R-:W-:Y:S01]  /*1d90*/  IMAD R19, R24.reuse, R19, R18 ;  /* 0x0000001318137224 */ /* 0x040fe200078e0212 */
[----:B0-----:R-:W0:Y:S04]  /*1da0*/  MUFU.RCP R22, R22 ;  /* 0x0000001600167308 */ /* 0x001e280000001000 */
[----:B------:R-:W-:-:S13]  /*1db0*/  ISETP.GT.U32.AND P4, PT, R24, R19, PT ;  /* 0x000000131800720c */ /* 0x000fda0003f84070 */
[----:B------:R-:W-:Y:S01]  /*1dc0*/  @!P4 IMAD.IADD R19, R19, 0x1, -R24 ;  /* 0x000000011313c824 */ /* 0x000fe200078e0a18 */
[----:B0-----:R-:W-:Y:S01]  /*1dd0*/  IADD3 R18, R22, 0xffffffe, RZ ;  /* 0x0ffffffe16127810 */ /* 0x001fe20007ffe0ff */
[----:B------:R-:W-:Y:S01]  /*1de0*/  @!P4 VIADD R27, R27, 0x1 ;  /* 0x000000011b1bc836 */ /* 0x000fe20000000000 */
[----:B------:R-:W-:Y:S02]  /*1df0*/  ISETP.NE.AND P4, PT, R25, RZ, PT ;  /* 0x000000ff1900720c */ /* 0x000fe40003f85270 */
[----:B------:R-:W-:Y:S02]  /*1e00*/  ISETP.GE.U32.AND P0, PT, R19, R24, PT ;  /* 0x000000181300720c */ /* 0x000fe40003f06070 */
[----:B------:R0:W1:Y:S02]  /*1e10*/  F2I.FTZ.U32.TRUNC.NTZ R19, R18 ;  /* 0x0000001200137305 */ /* 0x000064000021f000 */
[----:B0-----:R-:W-:-:S09]  /*1e20*/  HFMA2.MMA R18, -RZ, RZ, 0, 0 ;  /* 0x00000000ff127435 */ /* 0x001fd200000001ff */
[----:B------:R-:W-:Y:S02]  /*1e30*/  @P0 VIADD R27, R27, 0x1 ;  /* 0x000000011b1b0836 */ /* 0x000fe40000000000 */
[----:B-1----:R-:W-:-:S03]  /*1e40*/  IMAD.MOV R23, RZ, RZ, -R19 ;  /* 0x000000ffff177224 */ /* 0x002fc600078e0a13 */
[----:B------:R-:W-:Y:S01]  /*1e50*/  MOV R22, R27 ;  /* 0x0000001b00167202 */ /* 0x000fe20000000f00 */
[----:B------:R-:W-:-:S04]  /*1e60*/  IMAD R23, R23, R20, RZ ;  /* 0x0000001417177224 */ /* 0x000fc800078e02ff */
[----:B------:R-:W-:Y:S01]  /*1e70*/  @!P3 IMAD.MOV R22, RZ, RZ, -R22 ;  /* 0x000000ffff16b224 */ /* 0x000fe200078e0a16 */
[----:B------:R-:W-:Y:S01]  /*1e80*/  @!P4 LOP3.LUT R22, RZ, R25, RZ, 0x33, !PT ;  /* 0x00000019ff16c212 */ /* 0x000fe200078e33ff */
[----:B------:R-:W-:Y:S01]  /*1e90*/  IMAD.HI.U32 R18, R19, R23, R18 ;  /* 0x0000001713127227 */ /* 0x000fe200078e0012 */
[----:B------:R-:W0:Y:S02]  /*1ea0*/  LDC.64 R24, c[0x0][0x228] ;  /* 0x00008a00ff187b82 */ /* 0x000e240000000a00 */
[----:B------:R-:W-:Y:S02]  /*1eb0*/  IABS R10, R22 ;  /* 0x00000016000a7213 */ /* 0x000fe40000000000 */
[----:B------:R-:W-:-:S03]  /*1ec0*/  ISETP.GE.AND P4, PT, R22, RZ, PT ;  /* 0x000000ff1600720c */ /* 0x000fc60003f86270 */
[----:B------:R-:W-:Y:S02]  /*1ed0*/  IMAD.MOV.U32 R23, RZ, RZ, R10 ;  /* 0x000000ffff177224 */ /* 0x000fe400078e000a */
[----:B------:R-:W1:Y:S02]  /*1ee0*/  LDC R10, c[0x0][0x290] ;  /* 0x0000a400ff0a7b82 */ /* 0x000e640000000800 */
[----:B------:R-:W-:-:S04]  /*1ef0*/  IMAD.HI.U32 R18, R18, R23, RZ ;  /* 0x0000001712127227 */ /* 0x000fc800078e00ff */
[----:B------:R-:W-:-:S04]  /*1f00*/  IMAD.MOV R18, RZ, RZ, -R18 ;  /* 0x000000ffff127224 */ /* 0x000fc800078e0a12 */
[----:B------:R-:W-:-:S05]  /*1f10*/  IMAD R23, R20, R18, R23 ;  /* 0x0000001214177224 */ /* 0x000fca00078e0217 */
[----:B------:R-:W-:Y:S01]  /*1f20*/  ISETP.GT.U32.AND P0, PT, R20, R23, PT ;  /* 0x000000171400720c */ /* 0x000fe20003f04070 */
[----:B-1----:R-:W-:-:S12]  /*1f30*/  IMAD R19, R31, UR4, R10 ;  /* 0x000000041f137c24 */ /* 0x002fd8000f8e020a */
[----:B------:R-:W-:Y:S01]  /*1f40*/  @!P0 IADD3 R23, R23, -R20, RZ ;  /* 0x8000001417178210 */ /* 0x000fe20007ffe0ff */
[----:B0-----:R-:W-:Y:S01]  /*1f50*/  IMAD.WIDE R18, R19, 0x4, R24 ;  /* 0x0000000413127825 */ /* 0x001fe200078e0218 */
[----:B------:R-:W-:Y:S02]  /*1f60*/  ISETP.NE.AND P0, PT, R8, RZ, PT ;  /* 0x000000ff0800720c */ /* 0x000fe40003f05270 */
[----:B------:R-:W-:-:S13]  /*1f70*/  ISETP.GT.U32.AND P3, PT, R20, R23, PT ;  /* 0x000000171400720c */ /* 0x000fda0003f64070 */
[----:B------:R-:W-:Y:S01]  /*1f80*/  @!P3 IMAD.IADD R23, R23, 0x1, -R20 ;  /* 0x000000011717b824 */ /* 0x000fe200078e0a14 */
[----:B------:R-:W-:-:S03]  /*1f90*/  ISETP.GE.AND P3, PT, R10, 0x1, PT ;  /* 0x000000010a00780c */ /* 0x000fc60003f66270 */
[----:B------:R-:W-:Y:S01]  /*1fa0*/  @!P4 IMAD.MOV R23, RZ, RZ, -R23 ;  /* 0x000000ffff17c224 */ /* 0x000fe200078e0a17 */
[----:B------:R-:W-:Y:S01]  /*1fb0*/  @!P0 LOP3.LUT R23, RZ, R8, RZ, 0x33, !PT ;  /* 0x00000008ff178212 */ /* 0x000fe200078e33ff */
[----:B----4-:R0:W-:Y:S08]  /*1fc0*/  STG.E desc[UR10][R18.64], R21 ;  /* 0x0000001512007986 */ /* 0x0101f0000c10190a */
[----:B------:R-:W-:Y:S05]  /*1fd0*/  @!P3 BRA `(.L_x_20341) ;  /* 0x000000100038b947 */ /* 0x000fea0003800000 */
[----:B------:R-:W-:Y:S01]  /*1fe0*/  ISETP.NE.AND P0, PT, RZ, UR7, PT ;  /* 0x00000007ff007c0c */ /* 0x000fe2000bf05270 */
[----:B------:R-:W-:Y:S01]  /*1ff0*/  ULDC UR5, c[0x0][0x290] ;  /* 0x0000a40000057ab9 */ /* 0x000fe20000000800 */
[----:B------:R-:W-:Y:S01]  /*2000*/  MOV R27, R23 ;  /* 0x00000017001b7202 */ /* 0x000fe20000000f00 */
[----:B------:R-:W-:-:S10]  /*2010*/  IMAD.U32 R35, RZ, RZ, UR5 ;  /* 0x00000005ff237e24 */ /* 0x000fd4000f8e00ff */
[----:B------:R-:W-:Y:S05]  /*2020*/  @!P0 BRA `(.L_x_20342) ;  /* 0x0000000000748947 */ /* 0x000fea0003800000 */
[----:B0-----:R-:W0:Y:S01]  /*2030*/  LDC.64 R20, c[0x0][0x268] ;  /* 0x00009a00ff147b82 */ /* 0x001e220000000a00 */
[----:B------:R-:W-:-:S07]  /*2040*/  IMAD R27, R4, R8, R27 ;  /* 0x00000008041b7224 */ /* 0x000fce00078e021b */
[----:B------:R-:W1:Y:S01]  /*2050*/  LDC.64 R22, c[0x0][0x270] ;  /* 0x00009c00ff167b82 */ /* 0x000e620000000a00 */
[----:B0-----:R-:W-:-:S06]  /*2060*/  IMAD.WIDE R28, R27, 0x4, R20 ;  /* 0x000000041b1c7825 */ /* 0x001fcc00078e0214 */
[----:B------:R-:W2:Y:S01]  /*2070*/  LDG.E R29, desc[UR10][R28.64] ;  /* 0x0000000a1c1d7981 */ /* 0x000ea2000c1e1900 */
[----:B-1----:R-:W-:Y:S01]  /*2080*/  IMAD.WIDE R26, R27, 0x4, R22 ;  /* 0x000000041b1a7825 */ /* 0x002fe200078e0216 */
[----:B------:R-:W-:-:S06]  /*2090*/  UISETP.NE.AND UP1, UPT, UR7, 0x1, UPT ;  /* 0x000000010700788c */ /* 0x000fcc000bf25270 */
[----:B------:R-:W-:Y:S01]  /*20a0*/  PLOP3.LUT P0, PT, PT, PT, UP1, 0x80, 0x0 ;  /* 0x000000000000781c */ /* 0x000fe20003f0f018 */
[----:B--2---:R1:W-:Y:S04]  /*20b0*/  STG.E desc[UR10][R18.64+-0x4], R29 ;  /* 0xfffffc1d12007986 */ /* 0x0043e8000c10190a */
[----:B------:R1:W5:Y:S01]  /*20c0*/  LDG.E R27, desc[UR10][R26.64] ;  /* 0x0000000a1a1b7981 */ /* 0x000362000c1e1900 */
[----:B------:R-:W-:-:S07]  /*20d0*/  VIADD R35, R10, 0xffffffff ;  /* 0xffffffff0a237836 */ /* 0x000fce0000000000 */
[----:B------:R-:W-:Y:S05]  /*20e0*/  @!P0 BRA `(.L_x_20342) ;  /* 0x0000000000448947 */ /* 0x000fea0003800000 */
[----:B-----5:R-:W-:-:S04]  /*20f0*/  IMAD R27, R3, R8, R27 ;  /* 0x00000008031b7224 */ /* 0x020fc800078e021b */
[----:B-1----:R-:W-:-:S06]  /*2100*/  IMAD.WIDE R28, R27, 0x4, R20 ;  /* 0x000000041b1c7825 */ /* 0x002fcc00078e0214 */
[----:B------:R-:W2:Y:S01]  /*2110*/  LDG.E R29, desc[UR10][R28.64] ;  /* 0x0000000a1c1d7981 */ /* 0x000ea2000c1e1900 */
[----:B------:R-:W-:Y:S01]  /*2120*/  IMAD.WIDE R26, R27, 0x4, R22 ;  /* 0x000000041b1a7825 */ /* 0x000fe200078e0216 */
[----:B------:R-:W-:-:S06]  /*2130*/  UISETP.NE.AND UP1, UPT, UR7, 0x2, UPT ;  /* 0x000000020700788c */ /* 0x000fcc000bf25270 */
[----:B------:R-:W-:Y:S01]  /*2140*/  PLOP3.LUT P0, PT, PT, PT, UP1, 0x80, 0x0 ;  /* 0x000000000000781c */ /* 0x000fe20003f0f018 */
[----:B--2---:R2:W-:Y:S04]  /*2150*/  STG.E desc[UR10][R18.64+-0x8], R29 ;  /* 0xfffff81d12007986 */ /* 0x0045e8000c10190a */
[----:B------:R2:W5:Y:S01]  /*2160*/  LDG.E R27, desc[UR10][R26.64] ;  /* 0x0000000a1a1b7981 */ /* 0x000562000c1e1900 */
[----:B------:R-:W-:-:S07]  /*2170*/  IADD3 R35, R10, -0x2, RZ ;  /* 0xfffffffe0a237810 */ /* 0x000fce0007ffe0ff */
[----:B------:R-:W-:Y:S05]  /*2180*/  @!P0 BRA `(.L_x_20342) ;  /* 0x00000000001c8947 */ /* 0x000fea0003800000 */
[----:B-----5:R-:W-:-:S04]  /*2190*/  IMAD R27, R2, R8, R27 ;  /* 0x00000008021b7224 */ /* 0x020fc800078e021b */
[----:B------:R-:W-:-:S06]  /*21a0*/  IMAD.WIDE R20, R27, 0x4, R20 ;  /* 0x000000041b147825 */ /* 0x000fcc00078e0214 */
[----:B------:R-:W3:Y:S01]  /*21b0*/  LDG.E R21, desc[UR10][R20.64] ;  /* 0x0000000a14157981 */ /* 0x000ee2000c1e1900 */
[----:B------:R-:W-:-:S03]  /*21c0*/  IMAD.WIDE R22, R27, 0x4, R22 ;  /* 0x000000041b167825 */ /* 0x000fc600078e0216 */
[----:B---3--:R3:W-:Y:S04]  /*21d0*/  STG.E desc[UR10][R18.64+-0xc], R21 ;  /* 0xfffff41512007986 */ /* 0x0087e8000c10190a */
[----:B------:R3:W5:Y:S01]  /*21e0*/  LDG.E R27, desc[UR10][R22.64] ;  /* 0x0000000a161b7981 */ /* 0x000762000c1e1900 */
[----:B------:R-:W-:-:S07]  /*21f0*/  VIADD R35, R10, 0xfffffffd ;  /* 0xfffffffd0a237836 */ /* 0x000fce0000000000 */
.L_x_20342:
[----:B------:R-:W-:-:S13]  /*2200*/  PLOP3.LUT P0, PT, PT, PT, UP0, 0x80, 0x0 ;  /* 0x000000000000781c */ /* 0x000fda0003f0f008 */
[----:B------:R-:W-:Y:S05]  /*2210*/  @!P0 BRA `(.L_x_20341) ;  /* 0x0000000c00a88947 */ /* 0x000fea0003800000 */
[C---:B------:R-:W-:Y:S01]  /*2220*/  VIADD R20, R35.reuse, 0xffffffff ;  /* 0xffffffff23147836 */ /* 0x040fe20000000000 */
[C---:B------:R-:W-:Y:S01]  /*2230*/  ISETP.GT.AND P3, PT, R35.reuse, 0xc, PT ;  /* 0x0000000c2300780c */ /* 0x040fe20003f64270 */
[C---:B-12---:R-:W-:Y:S01]  /*2240*/  VIADD R26, R35.reuse, 0xfffffffc ;  /* 0xfffffffc231a7836 */ /* 0x046fe20000000000 */
[----:B---3--:R-:W-:Y:S01]  /*2250*/  IADD3 R22, R35, -0x2, RZ ;  /* 0xfffffffe23167810 */ /* 0x008fe20007ffe0ff */
[----:B0-----:R-:W-:Y:S01]  /*2260*/  IMAD R19, R31, UR4, R20 ;  /* 0x000000041f137c24 */ /* 0x001fe2000f8e0214 */
[----:B------:R-:W-:Y:S01]  /*2270*/  ULDC UR4, c[0x0][0x298] ;  /* 0x0000a60000047ab9 */ /* 0x000fe20000000800 */
[----:B------:R-:W-:Y:S01]  /*2280*/  PLOP3.LUT P0, PT, PT, PT, PT, 0x80, 0x0 ;  /* 0x000000000000781c */ /* 0x000fe20003f0f070 */
[----:B------:R-:W-:Y:S02]  /*2290*/  IMAD R33, R26, UR4, R5 ;  /* 0x000000041a217c24 */ /* 0x000fe4000f8e0205 */
[----:B------:R-:W-:-:S04]  /*22a0*/  IMAD.WIDE R18, R19, 0x4, R24 ;  /* 0x0000000413127825 */ /* 0x000fc800078e0218 */
[C---:B------:R-:W-:Y:S01]  /*22b0*/  VIADD R24, R35.reuse, 0xfffffffd ;  /* 0xfffffffd23187836 */ /* 0x040fe20000000000 */
[----:B------:R-:W-:Y:S01]  /*22c0*/  IADD3 R35, R35, 0x4, RZ ;  /* 0x0000000423237810 */ /* 0x000fe20007ffe0ff */
[--C-:B------:R-:W-:Y:S02]  /*22d0*/  IMAD R21, R22, UR4, R5.reuse ;  /* 0x0000000416157c24 */ /* 0x100fe4000f8e0205 */
[--C-:B------:R-:W-:Y:S02]  /*22e0*/  IMAD R23, R24, UR4, R5.reuse ;  /* 0x0000000418177c24 */ /* 0x100fe4000f8e0205 */
[----:B------:R-:W-:Y:S02]  /*22f0*/  IMAD R25, R20, UR4, R5 ;  /* 0x0000000414197c24 */ /* 0x000fe4000f8e0205 */
[-C--:B------:R-:W-:Y:S02]  /*2300*/  IMAD R32, R21, R8.reuse, RZ ;  /* 0x0000000815207224 */ /* 0x080fe400078e02ff */
[----:B------:R-:W-:-:S02]  /*2310*/  IMAD R36, R23, R8, RZ ;  /* 0x0000000817247224 */ /* 0x000fc400078e02ff */
[-C--:B------:R-:W-:Y:S02]  /*2320*/  IMAD R33, R33, R8.reuse, RZ ;  /* 0x0000000821217224 */ /* 0x080fe400078e02ff */
[----:B------:R-:W-:Y:S01]  /*2330*/  IMAD R34, R25, R8, RZ ;  /* 0x0000000819227224 */ /* 0x000fe200078e02ff */
[----:B------:R-:W-:Y:S06]  /*2340*/  @!P3 BRA `(.L_x_20343) ;  /* 0x0000000400e8b947 */ /* 0x000fec0003800000 */
[----:B------:R-:W-:-:S13]  /*2350*/  PLOP3.LUT P0, PT, PT, PT, PT, 0x8, 0x0 ;  /* 0x000000000000781c */ /* 0x000fda0003f0e170 */
.L_x_20344:
[----:B------:R-:W0:Y:S01]  /*2360*/  LDC.64 R22, c[0x0][0x268] ;  /* 0x00009a00ff167b82 */ /* 0x000e220000000a00 */
[----:B-----5:R-:W-:-:S07]  /*2370*/  IMAD.IADD R25, R34, 0x1, R27 ;  /* 0x0000000122197824 */ /* 0x020fce00078e021b */
[----:B------:R-:W1:Y:S01]  /*2380*/  LDC.64 R20, c[0x0][0x270] ;  /* 0x00009c00ff147b82 */ /* 0x000e620000000a00 */
[----:B0-----:R-:W-:-:S06]  /*2390*/  IMAD.WIDE R28, R25, 0x4, R22 ;  /* 0x00000004191c7825 */ /* 0x001fcc00078e0216 */
[----:B------:R-:W2:Y:S01]  /*23a0*/  LDG.E R29, desc[UR10][R28.64] ;  /* 0x0000000a1c1d7981 */ /* 0x000ea2000c1e1900 */
[----:B-1----:R-:W-:-:S03]  /*23b0*/  IMAD.WIDE R24, R25, 0x4, R20 ;  /* 0x0000000419187825 */ /* 0x002fc600078e0214 */
[----:B--2---:R0:W-:Y:S04]  /*23c0*/  STG.E desc[UR10][R18.64], R29 ;  /* 0x0000001d12007986 */ /* 0x0041e8000c10190a */
[----:B------:R-:W2:Y:S02]  /*23d0*/  LDG.E R25, desc[UR10][R24.64] ;  /* 0x0000000a18197981 */ /* 0x000ea4000c1e1900 */
[----:B--2---:R-:W-:-:S04]  /*23e0*/  IMAD.IADD R31, R25, 0x1, R32 ;  /* 0x00000001191f7824 */ /* 0x004fc800078e0220 */
[----:B------:R-:W-:-:S05]  /*23f0*/  IMAD.WIDE R26, R31, 0x4, R22 ;  /* 0x000000041f1a7825 */ /* 0x000fca00078e0216 */
[----:B------:R-:W2:Y:S01]  /*2400*/  LDG.E R37, desc[UR10][R26.64] ;  /* 0x0000000a1a257981 */ /* 0x000ea2000c1e1900 */
[----:B------:R-:W-:-:S03]  /*2410*/  IMAD.WIDE R24, R31, 0x4, R20 ;  /* 0x000000041f187825 */ /* 0x000fc600078e0214 */
[----:B--2---:R1:W-:Y:S04]  /*2420*/  STG.E desc[UR10][R18.64+-0x4], R37 ;  /* 0xfffffc2512007986 */ /* 0x0043e8000c10190a */
[----:B------:R-:W2:Y:S02]  /*2430*/  LDG.E R31, desc[UR10][R24.64] ;  /* 0x0000000a181f7981 */ /* 0x000ea4000c1e1900 */
[----:B--2---:R-:W-:-:S05]  /*2440*/  IADD3 R28, R31, R36, RZ ;  /* 0x000000241f1c7210 */ /* 0x004fca0007ffe0ff */
[----:B------:R-:W-:-:S06]  /*2450*/  IMAD.WIDE R30, R28, 0x4, R22 ;  /* 0x000000041c1e7825 */ /* 0x000fcc00078e0216 */
[----:B------:R-:W2:Y:S01]  /*2460*/  LDG.E R31, desc[UR10][R30.64] ;  /* 0x0000000a1e1f7981 */ /* 0x000ea2000c1e1900 */
[----:B0-----:R-:W-:-:S03]  /*2470*/  IMAD.WIDE R28, R28, 0x4, R20 ;  /* 0x000000041c1c7825 */ /* 0x001fc600078e0214 */
[----:B--2---:R0:W-:Y:S04]  /*2480*/  STG.E desc[UR10][R18.64+-0x8], R31 ;  /* 0xfffff81f12007986 */ /* 0x0041e8000c10190a */
[----:B------:R-:W2:Y:S02]  /*2490*/  LDG.E R28, desc[UR10][R28.64] ;  /* 0x0000000a1c1c7981 */ /* 0x000ea4000c1e1900 */
[----:B--2---:R-:W-:-:S04]  /*24a0*/  IMAD.IADD R25, R28, 0x1, R33 ;  /* 0x000000011c197824 */ /* 0x004fc800078e0221 */
[----:B------:R-:W-:-:S06]  /*24b0*/  IMAD.WIDE R26, R25, 0x4, R22 ;  /* 0x00000004191a7825 */ /* 0x000fcc00078e0216 */
[----:B------:R-:W2:Y:S01]  /*24c0*/  LDG.E R27, desc[UR10][R26.64] ;  /* 0x0000000a1a1b7981 */ /* 0x000ea2000c1e1900 */
[----:B------:R-:W-:-:S03]  /*24d0*/  IMAD.WIDE R24, R25, 0x4, R20 ;  /* 0x0000000419187825 */ /* 0x000fc600078e0214 */
[----:B--2---:R2:W-:Y:S04]  /*24e0*/  STG.E desc[UR10][R18.64+-0xc], R27 ;  /* 0xfffff41b12007986 */ /* 0x0045e8000c10190a */
[----:B------:R-:W1:Y:S01]  /*24f0*/  LDG.E R25, desc[UR10][R24.64] ;  /* 0x0000000a18197981 */ /* 0x000e62000c1e1900 */
[----:B------:R-:W-:-:S04]  /*2500*/  IMAD R34, R7, -0x4, R34 ;  /* 0xfffffffc07227824 */ /* 0x000fc800078e0222 */
[----:B-1----:R-:W-:-:S04]  /*2510*/  IMAD.IADD R37, R25, 0x1, R34 ;  /* 0x0000000119257824 */ /* 0x002fc800078e0222 */
[----:B0-----:R-:W-:-:S06]  /*2520*/  IMAD.WIDE R30, R37, 0x4, R22 ;  /* 0x00000004251e7825 */ /* 0x001fcc00078e0216 */
[----:B------:R-:W3:Y:S01]  /*2530*/  LDG.E R31, desc[UR10][R30.64] ;  /* 0x0000000a1e1f7981 */ /* 0x000ee2000c1e1900 */
[----:B------:R-:W-:-:S03]  /*2540*/  IMAD.WIDE R28, R37, 0x4, R20 ;  /* 0x00000004251c7825 */ /* 0x000fc600078e0214 */
[----:B---3--:R0:W-:Y:S04]  /*2550*/  STG.E desc[UR10][R18.64+-0x10], R31 ;  /* 0xfffff01f12007986 */ /* 0x0081e8000c10190a */
[----:B------:R-:W3:Y:S01]  /*2560*/  LDG.E R29, desc[UR10][R28.64] ;  /* 0x0000000a1c1d7981 */ /* 0x000ee2000c1e1900 */
[----:B------:R-:W-:-:S05]  /*2570*/  IMAD R32, R7, -0x4, R32 ;  /* 0xfffffffc07207824 */ /* 0x000fca00078e0220 */
[----:B---3--:R-:W-:-:S05]  /*2580*/  IADD3 R37, R32, R29, RZ ;  /* 0x0000001d20257210 */ /* 0x008fca0007ffe0ff */
[----:B--2---:R-:W-:-:S06]  /*2590*/  IMAD.WIDE R26, R37, 0x4, R22 ;  /* 0x00000004251a7825 */ /* 0x004fcc00078e0216 */
[----:B------:R-:W2:Y:S01]  /*25a0*/  LDG.E R27, desc[UR10][R26.64] ;  /* 0x0000000a1a1b7981 */ /* 0x000ea2000c1e1900 */
[----:B------:R-:W-:-:S03]  /*25b0*/  IMAD.WIDE R24, R37, 0x4, R20 ;  /* 0x0000000425187825 */ /* 0x000fc600078e0214 */
[----:B--2---:R1:W-:Y:S04]  /*25c0*/  STG.E desc[UR10][R18.64+-0x14], R27 ;  /* 0xffffec1b12007986 */ /* 0x0043e8000c10190a */
[----:B------:R-:W2:Y:S01]  /*25d0*/  LDG.E R25, desc[UR10][R24.64] ;  /* 0x0000000a18197981 */ /* 0x000ea2000c1e1900 */
[----:B------:R-:W-:-:S04]  /*25e0*/  IMAD R36, R7, -0x4, R36 ;  /* 0xfffffffc07247824 */ /* 0x000fc800078e0224 */
[----:B--2---:R-:W-:-:S04]  /*25f0*/  IMAD.IADD R37, R36, 0x1, R25 ;  /* 0x0000000124257824 */ /* 0x004fc800078e0219 */
[----:B0-----:R-:W-:-:S06]  /*2600*/  IMAD.WIDE R30, R37, 0x4, R22 ;  /* 0x00000004251e7825 */ /* 0x001fcc00078e0216 */
[----:B------:R-:W2:Y:S01]  /*2610*/  LDG.E R31, desc[UR10][R30.64] ;  /* 0x0000000a1e1f7981 */ /* 0x000ea2000c1e1900 */
[----:B------:R-:W-:-:S03]  /*2620*/  IMAD.WIDE R28, R37, 0x4, R20 ;  /* 0x00000004251c7825 */ /* 0x000fc600078e0214 */
[----:B--2---:R0:W-:Y:S04]  /*2630*/  STG.E desc[UR10][R18.64+-0x18], R31 ;  /* 0xffffe81f12007986 */ /* 0x0041e8000c10190a */
[----:B------:R-:W2:Y:S01]  /*2640*/  LDG.E R28, desc[UR10][R28.64] ;  /* 0x0000000a1c1c7981 */ /* 0x000ea2000c1e1900 */
[----:B------:R-:W-:-:S04]  /*2650*/  IMAD R33, R7, -0x4, R33 ;  /* 0xfffffffc07217824 */ /* 0x000fc800078e0221 */
[----:B--2---:R-:W-:-:S04]  /*2660*/  IMAD.IADD R37, R33, 0x1, R28 ;  /* 0x0000000121257824 */ /* 0x004fc800078e021c */
[----:B-1----:R-:W-:-:S06]  /*2670*/  IMAD.WIDE R26, R37, 0x4, R22 ;  /* 0x00000004251a7825 */ /* 0x002fcc00078e0216 */
[----:B------:R-:W2:Y:S01]  /*2680*/  LDG.E R27, desc[UR10][R26.64] ;  /* 0x0000000a1a1b7981 */ /* 0x000ea2000c1e1900 */
[----:B------:R-:W-:-:S03]  /*2690*/  IMAD.WIDE R24, R37, 0x4, R20 ;  /* 0x0000000425187825 */ /* 0x000fc600078e0214 */
[----:B--2---:R1:W-:Y:S04]  /*26a0*/  STG.E desc[UR10][R18.64+-0x1c], R27 ;  /* 0xffffe41b12007986 */ /* 0x0043e8000c10190a */
[----:B------:R-:W2:Y:S01]  /*26b0*/  LDG.E R25, desc[UR10][R24.64] ;  /* 0x0000000a18197981 */ /* 0x000ea2000c1e1900 */
[----:B------:R-:W-:-:S05]  /*26c0*/  IMAD R34, R7, -0x4, R34 ;  /* 0xfffffffc07227824 */ /* 0x000fca00078e0222 */
[----:B--2---:R-:W-:-:S05]  /*26d0*/  IADD3 R37, R25, R34, RZ ;  /* 0x0000002219257210 */ /* 0x004fca0007ffe0ff */
        /* <DEDUP_REMOVED lines=19> */
[----:B------:R-:W-:-:S05]  /*2810*/  IMAD R33, R7, -0x4, R33 ;  /* 0xfffffffc07217824 */ /* 0x000fca00078e0221 */
[----:B--2---:R-:W-:-:S05]  /*2820*/  IADD3 R37, R33, R28, RZ ;  /* 0x0000001c21257210 */ /* 0x004fca0007ffe0ff */
        /* <DEDUP_REMOVED lines=24> */
[----:B--2---:R-:W-:Y:S04]  /*29b0*/  STG.E desc[UR10][R18.64+-0x38], R31 ;  /* 0xffffc81f12007986 */ /* 0x004fe8000c10190a */
[----:B------:R-:W2:Y:S01]  /*29c0*/  LDG.E R29, desc[UR10][R28.64] ;  /* 0x0000000a1c1d7981 */ /* 0x000ea2000c1e1900 */
[----:B------:R-:W-:-:S04]  /*29d0*/  IMAD R26, R7, -0x4, R33 ;  /* 0xfffffffc071a7824 */ /* 0x000fc800078e0221 */
[----:B--2---:R-:W-:-:S04]  /*29e0*/  IMAD.IADD R33, R26, 0x1, R29 ;  /* 0x000000011a217824 */ /* 0x004fc800078e021d */
[----:B------:R-:W-:-:S06]  /*29f0*/  IMAD.WIDE R22, R33, 0x4, R22 ;  /* 0x0000000421167825 */ /* 0x000fcc00078e0216 */
[----:B------:R-:W2:Y:S01]  /*2a00*/  LDG.E R23, desc[UR10][R22.64] ;  /* 0x0000000a16177981 */ /* 0x000ea2000c1e1900 */
[----:B------:R-:W-:-:S04]  /*2a10*/  IMAD.WIDE R20, R33, 0x4, R20 ;  /* 0x0000000421147825 */ /* 0x000fc800078e0214 */
[----:B------:R-:W-:-:S05]  /*2a20*/  VIADD R35, R35, 0xfffffff0 ;  /* 0xfffffff023237836 */ /* 0x000fca0000000000 */
[----:B------:R-:W-:Y:S02]  /*2a30*/  ISETP.GT.AND P3, PT, R35, 0x10, PT ;  /* 0x000000102300780c */ /* 0x000fe40003f64270 */
[----:B------:R-:W-:Y:S01]  /*2a40*/  IADD3 R24, P4, R18, -0x40, RZ ;  /* 0xffffffc012187810 */ /* 0x000fe20007f9e0ff */
[----:B--2---:R0:W-:Y:S04]  /*2a50*/  STG.E desc[UR10][R18.64+-0x3c], R23 ;  /* 0xffffc41712007986 */ /* 0x0041e8000c10190a */
[----:B-1----:R1:W5:Y:S01]  /*2a60*/  LDG.E R27, desc[UR10][R20.64] ;  /* 0x0000000a141b7981 */ /* 0x002362000c1e1900 */
[----:B------:R-:W-:Y:S01]  /*2a70*/  IADD3.X R25, R19, -0x1, RZ, P4, !PT ;  /* 0xffffffff13197810 */ /* 0x000fe200027fe4ff */
[C---:B------:R-:W-:Y:S02]  /*2a80*/  IMAD R34, R7.reuse, -0x4, R34 ;  /* 0xfffffffc07227824 */ /* 0x040fe400078e0222 */
[----:B------:R-:W-:-:S02]  /*2a90*/  IMAD R32, R7, -0x4, R32 ;  /* 0xfffffffc07207824 */ /* 0x000fc400078e0220 */
[C---:B------:R-:W-:Y:S02]  /*2aa0*/  IMAD R36, R7.reuse, -0x4, R36 ;  /* 0xfffffffc07247824 */ /* 0x040fe400078e0224 */
[----:B------:R-:W-:Y:S01]  /*2ab0*/  IMAD R33, R7, -0x4, R26 ;  /* 0xfffffffc07217824 */ /* 0x000fe200078e021a */
[----:B0-----:R-:W-:Y:S01]  /*2ac0*/  MOV R18, R24 ;  /* 0x0000001800127202 */ /* 0x001fe20000000f00 */
[----:B------:R-:W-:Y:S01]  /*2ad0*/  IMAD.MOV.U32 R19, RZ, RZ, R25 ;  /* 0x000000ffff137224 */ /* 0x000fe200078e0019 */
[----:B-1----:R-:W-:Y:S06]  /*2ae0*/  @P3 BRA `(.L_x_20344) ;  /* 0xfffffff8001c3947 */ /* 0x002fec000383ffff */
.L_x_20343:
[----:B------:R-:W-:-:S05]  /*2af0*/  VIADD R20, R35, 0xfffffffc ;  /* 0xfffffffc23147836 */ /* 0x000fca0000000000 */
[----:B------:R-:W-:-:S13]  /*2b00*/  ISETP.GT.AND P3, PT, R20, 0x4, PT ;  /* 0x000000041400780c */ /* 0x000fda0003f64270 */
[----:B------:R-:W-:Y:S05]  /*2b10*/  @!P3 BRA `(.L_x_20345) ;  /* 0x000000040000b947 */ /* 0x000fea0003800000 */
[----:B------:R-:W0:Y:S01]  /*2b20*/  LDC.64 R22, c[0x0][0x268] ;  /* 0x00009a00ff167b82 */ /* 0x000e220000000a00 */
[----:B-----5:R-:W-:-:S07]  /*2b30*/  IADD3 R31, R27, R34, RZ ;  /* 0x000000221b1f7210 */ /* 0x020fce0007ffe0ff */
[----:B------:R-:W1:Y:S01]  /*2b40*/  LDC.64 R20, c[0x0][0x270] ;  /* 0x00009c00ff147b82 */ /* 0x000e620000000a00 */
[----:B0-----:R-:W-:-:S06]  /*2b50*/  IMAD.WIDE R26, R31, 0x4, R22 ;  /* 0x000000041f1a7825 */ /* 0x001fcc00078e0216 */
[----:B------:R-:W2:Y:S01]  /*2b60*/  LDG.E R27, desc[UR10][R26.64] ;  /* 0x0000000a1a1b7981 */ /* 0x000ea2000c1e1900 */
[----:B-1----:R-:W-:-:S03]  /*2b70*/  IMAD.WIDE R30, R31, 0x4, R20 ;  /* 0x000000041f1e7825 */ /* 0x002fc600078e0214 */
[----:B--2---:R-:W-:Y:S04]  /*2b80*/  STG.E desc[UR10][R18.64], R27 ;  /* 0x0000001b12007986 */ /* 0x004fe8000c10190a */
[----:B------:R-:W2:Y:S02]  /*2b90*/  LDG.E R31, desc[UR10][R30.64] ;  /* 0x0000000a1e1f7981 */ /* 0x000ea4000c1e1900 */
[----:B--2---:R-:W-:-:S04]  /*2ba0*/  IMAD.IADD R25, R32, 0x1, R31 ;  /* 0x0000000120197824 */ /* 0x004fc800078e021f */
[----:B------:R-:W-:-:S05]  /*2bb0*/  IMAD.WIDE R28, R25, 0x4, R22 ;  /* 0x00000004191c7825 */ /* 0x000fca00078e0216 */
[----:B------:R-:W2:Y:S01]  /*2bc0*/  LDG.E R37, desc[UR10][R28.64] ;  /* 0x0000000a1c257981 */ /* 0x000ea2000c1e1900 */
[----:B------:R-:W-:-:S03]  /*2bd0*/  IMAD.WIDE R24, R25, 0x4, R20 ;  /* 0x0000000419187825 */ /* 0x000fc600078e0214 */
[----:B--2---:R0:W-:Y:S04]  /*2be0*/  STG.E desc[UR10][R18.64+-0x4], R37 ;  /* 0xfffffc2512007986 */ /* 0x0041e8000c10190a */
[----:B------:R-:W2:Y:S02]  /*2bf0*/  LDG.E R25, desc[UR10][R24.64] ;  /* 0x0000000a18197981 */ /* 0x000ea4000c1e1900 */
[----:B--2---:R-:W-:-:S04]  /*2c00*/  IMAD.IADD R26, R36, 0x1, R25 ;  /* 0x00000001241a7824 */ /* 0x004fc800078e0219 */
[----:B------:R-:W-:-:S05]  /*2c10*/  IMAD.WIDE R24, R26, 0x4, R22 ;  /* 0x000000041a187825 */ /* 0x000fca00078e0216 */
[----:B0-----:R-:W2:Y:S01]  /*2c20*/  LDG.E R37, desc[UR10][R24.64] ;  /* 0x0000000a18257981 */ /* 0x001ea2000c1e1900 */
[----:B------:R-:W-:-:S03]  /*2c30*/  IMAD.WIDE R26, R26, 0x4, R20 ;  /* 0x000000041a1a7825 */ /* 0x000fc600078e0214 */
[----:B--2---:R0:W-:Y:S04]  /*2c40*/  STG.E desc[UR10][R18.64+-0x8], R37 ;  /* 0xfffff82512007986 */ /* 0x0041e8000c10190a */
[----:B------:R-:W2:Y:S02]  /*2c50*/  LDG.E R26, desc[UR10][R26.64] ;  /* 0x0000000a1a1a7981 */ /* 0x000ea4000c1e1900 */
[----:B--2---:R-:W-:-:S05]  /*2c60*/  IADD3 R31, R33, R26, RZ ;  /* 0x0000001a211f7210 */ /* 0x004fca0007ffe0ff */
[----:B------:R-:W-:-:S06]  /*2c70*/  IMAD.WIDE R28, R31, 0x4, R22 ;  /* 0x000000041f1c7825 */ /* 0x000fcc00078e0216 */
[----:B------:R-:W2:Y:S01]  /*2c80*/  LDG.E R29, desc[UR10][R28.64] ;  /* 0x0000000a1c1d7981 */ /* 0x000ea2000c1e1900 */
[----:B------:R-:W-:-:S03]  /*2c90*/  IMAD.WIDE R30, R31, 0x4, R20 ;  /* 0x000000041f1e7825 */ /* 0x000fc600078e0214 */
[----:B--2---:R1:W-:Y:S04]  /*2ca0*/  STG.E desc[UR10][R18.64+-0xc], R29 ;  /* 0xfffff41d12007986 */ /* 0x0043e8000c10190a */
[----:B------:R-:W2:Y:S01]  /*2cb0*/  LDG.E R31, desc[UR10][R30.64] ;  /* 0x0000000a1e1f7981 */ /* 0x000ea2000c1e1900 */
[----:B------:R-:W-:-:S04]  /*2cc0*/  IMAD R34, R7, -0x4, R34 ;  /* 0xfffffffc07227824 */ /* 0x000fc800078e0222 */
[----:B--2---:R-:W-:-:S04]  /*2cd0*/  IMAD.IADD R31, R31, 0x1, R34 ;  /* 0x000000011f1f7824 */ /* 0x004fc800078e0222 */
[----:B------:R-:W-:-:S05]  /*2ce0*/  IMAD.WIDE R24, R31, 0x4, R22 ;  /* 0x000000041f187825 */ /* 0x000fca00078e0216 */
[----:B0-----:R0:W2:Y:S02]  /*2cf0*/  LDG.E R37, desc[UR10][R24.64] ;  /* 0x0000000a18257981 */ /* 0x0010a4000c1e1900 */
[----:B0-----:R-:W-:Y:S02]  /*2d00*/  IMAD.WIDE R24, R31, 0x4, R20 ;  /* 0x000000041f187825 */ /* 0x001fe400078e0214 */
[----:B--2---:R-:W-:Y:S04]  /*2d10*/  STG.E desc[UR10][R18.64+-0x10], R37 ;  /* 0xfffff02512007986 */ /* 0x004fe8000c10190a */
        /* <DEDUP_REMOVED lines=10> */
[----:B------:R-:W-:-:S06]  /*2dc0*/  IMAD.WIDE R30, R27, 0x4, R22 ;  /* 0x000000041b1e7825 */ /* 0x000fcc00078e0216 */
        /* <DEDUP_REMOVED lines=8> */
[----:B------:R-:W-:Y:S01]  /*2e50*/  IMAD.WIDE R20, R33, 0x4, R20 ;  /* 0x0000000421147825 */ /* 0x000fe200078e0214 */
[----:B------:R-:W-:-:S04]  /*2e60*/  IADD3 R26, P3, R18, -0x20, RZ ;  /* 0xffffffe0121a7810 */ /* 0x000fc80007f7e0ff */
[----:B0-----:R-:W-:Y:S01]  /*2e70*/  IADD3.X R29, R19, -0x1, RZ, P3, !PT ;  /* 0xffffffff131d7810 */ /* 0x001fe20001ffe4ff */
[----:B--2---:R0:W-:Y:S04]  /*2e80*/  STG.E desc[UR10][R18.64+-0x1c], R23 ;  /* 0xffffe41712007986 */ /* 0x0041e8000c10190a */
[----:B------:R1:W5:Y:S01]  /*2e90*/  LDG.E R27, desc[UR10][R20.64] ;  /* 0x0000000a141b7981 */ /* 0x000362000c1e1900 */
[----:B------:R-:W-:Y:S01]  /*2ea0*/  PLOP3.LUT P0, PT, PT, PT, PT, 0x8, 0x0 ;  /* 0x000000000000781c */ /* 0x000fe20003f0e170 */
[----:B------:R-:W-:Y:S02]  /*2eb0*/  VIADD R35, R35, 0xfffffff8 ;  /* 0xfffffff823237836 */ /* 0x000fe40000000000 */
[C---:B------:R-:W-:Y:S02]  /*2ec0*/  IMAD R34, R7.reuse, -0x4, R34 ;  /* 0xfffffffc07227824 */ /* 0x040fe400078e0222 */
[----:B------:R-:W-:-:S02]  /*2ed0*/  IMAD R32, R7, -0x4, R32 ;  /* 0xfffffffc07207824 */ /* 0x000fc400078e0220 */
[C---:B------:R-:W-:Y:S01]  /*2ee0*/  IMAD R36, R7.reuse, -0x4, R36 ;  /* 0xfffffffc07247824 */ /* 0x040fe200078e0224 */
[----:B0-----:R-:W-:Y:S01]  /*2ef0*/  MOV R18, R26 ;  /* 0x0000001a00127202 */ /* 0x001fe20000000f00 */
[----:B------:R-:W-:Y:S02]  /*2f00*/  IMAD R33, R7, -0x4, R28 ;  /* 0xfffffffc07217824 */ /* 0x000fe400078e021c */
[----:B-1----:R-:W-:-:S07]  /*2f10*/  IMAD.MOV.U32 R19, RZ, RZ, R29 ;  /* 0x000000ffff137224 */ /* 0x002fce00078e001d */
.L_x_20345:
[----:B------:R-:W-:-:S13]  /*2f20*/  ISETP.GT.OR P0, PT, R35, 0x4, P0 ;  /* 0x000000042300780c */ /* 0x000fda0000704670 */
[----:B------:R-:W-:Y:S05]  /*2f30*/  @!P0 BRA `(.L_x_20341) ;  /* 0x0000000000608947 */ /* 0x000fea0003800000 */
[----:B------:R-:W0:Y:S01]  /*2f40*/  LDC.64 R20, c[0x0][0x268] ;  /* 0x00009a00ff147b82 */ /* 0x000e220000000a00 */
[----:B-----5:R-:W-:-:S07]  /*2f50*/  IMAD.IADD R25, R34, 0x1, R27 ;  /* 0x0000000122197824 */ /* 0x020fce00078e021b */
[----:B------:R-:W1:Y:S01]  /*2f60*/  LDC.64 R22, c[0x0][0x270] ;  /* 0x00009c00ff167b82 */ /* 0x000e620000000a00 */
[----:B0-----:R-:W-:-:S05]  /*2f70*/  IMAD.WIDE R30, R25, 0x4, R20 ;  /* 0x00000004191e7825 */ /* 0x001fca00078e0214 */
[----:B------:R-:W2:Y:S01]  /*2f80*/  LDG.E R35, desc[UR10][R30.64] ;  /* 0x0000000a1e237981 */ /* 0x000ea2000c1e1900 */
[----:B-1----:R-:W-:-:S03]  /*2f90*/  IMAD.WIDE R24, R25, 0x4, R22 ;  /* 0x0000000419187825 */ /* 0x002fc600078e0216 */
[----:B--2---:R4:W-:Y:S04]  /*2fa0*/  STG.E desc[UR10][R18.64], R35 ;  /* 0x0000002312007986 */ /* 0x0049e8000c10190a */
[----:B------:R-:W2:Y:S02]  /*2fb0*/  LDG.E R25, desc[UR10][R24.64] ;  /* 0x0000000a18197981 */ /* 0x000ea4000c1e1900 */
[----:B--2---:R-:W-:-:S05]  /*2fc0*/  IADD3 R27, R25, R32, RZ ;  /* 0x00000020191b7210 */ /* 0x004fca0007ffe0ff */
[----:B------:R-:W-:-:S06]  /*2fd0*/  IMAD.WIDE R28, R27, 0x4, R20 ;  /* 0x000000041b1c7825 */ /* 0x000fcc00078e0214 */
[----:B------:R-:W2:Y:S01]  /*2fe0*/  LDG.E R29, desc[UR10][R28.64] ;  /* 0x0000000a1c1d7981 */ /* 0x000ea2000c1e1900 */
[----:B------:R-:W-:-:S03]  /*2ff0*/  IMAD.WIDE R26, R27, 0x4, R22 ;  /* 0x000000041b1a7825 */ /* 0x000fc600078e0216 */
[----:B--2---:R4:W-:Y:S04]  /*3000*/  STG.E desc[UR10][R18.64+-0x4], R29 ;  /* 0xfffffc1d12007986 */ /* 0x0049e8000c10190a */
[----:B------:R-:W2:Y:S02]  /*3010*/  LDG.E R27, desc[UR10][R26.64] ;  /* 0x0000000a1a1b7981 */ /* 0x000ea4000c1e1900 */
[----:B--2---:R-:W-:-:S04]  /*3020*/  IMAD.IADD R37, R27, 0x1, R36 ;  /* 0x000000011b257824 */ /* 0x004fc800078e0224 */
[----:B------:R-:W-:-:S06]  /*3030*/  IMAD.WIDE R30, R37, 0x4, R20 ;  /* 0x00000004251e7825 */ /* 0x000fcc00078e0214 */
[----:B------:R-:W2:Y:S01]  /*3040*/  LDG.E R31, desc[UR10][R30.64] ;  /* 0x0000000a1e1f7981 */ /* 0x000ea2000c1e1900 */
[----:B------:R-:W-:-:S03]  /*3050*/  IMAD.WIDE R22, R37, 0x4, R22 ;  /* 0x0000000425167825 */ /* 0x000fc600078e0216 */
[----:B--2---:R4:W-:Y:S04]  /*3060*/  STG.E desc[UR10][R18.64+-0x8], R31 ;  /* 0xfffff81f12007986 */ /* 0x0049e8000c10190a */
[----:B------:R-:W2:Y:S02]  /*3070*/  LDG.E R22, desc[UR10][R22.64] ;  /* 0x0000000a16167981 */ /* 0x000ea4000c1e1900 */
[----:B--2---:R-:W-:-:S04]  /*3080*/  IMAD.IADD R33, R22, 0x1, R33 ;  /* 0x0000000116217824 */ /* 0x004fc800078e0221 */
[----:B------:R-:W-:-:S06]  /*3090*/  IMAD.WIDE R20, R33, 0x4, R20 ;  /* 0x0000000421147825 */ /* 0x000fcc00078e0214 */
[----:B------:R-:W2:Y:S04]  /*30a0*/  LDG.E R21, desc[UR10][R20.64] ;  /* 0x0000000a14157981 */ /* 0x000ea8000c1e1900 */
[----:B--2---:R4:W-:Y:S02]  /*30b0*/  STG.E desc[UR10][R18.64+-0xc], R21 ;  /* 0xfffff41512007986 */ /* 0x0049e4000c10190a */
.L_x_20341:
[----:B01234-:R-:W0:Y:S01]  /*30c0*/  LDC.64 R18, c[0x0][0x230] ;  /* 0x00008c00ff127b82 */ /* 0x01fe220000000a00 */
[----:B------:R-:W-:-:S07]  /*30d0*/  IMAD R23, R5, R8, R9 ;  /* 0x0000000805177224 */ /* 0x000fce00078e0209 */
[----:B------:R-:W1:Y:S01]  /*30e0*/  LDC.64 R20, c[0x0][0x240] ;  /* 0x00009000ff147b82 */ /* 0x000e620000000a00 */
[----:B0-----:R-:W-:-:S05]  /*30f0*/  IMAD.WIDE R8, R23, 0x4, R18 ;  /* 0x0000000417087825 */ /* 0x001fca00078e0212 */
[----:B------:R4:W-:Y:S01]  /*3100*/  STG.E desc[UR10][R8.64], R10 ;  /* 0x0000000a08007986 */ /* 0x0009e2000c10190a */
[----:B-1----:R-:W-:-:S05]  /*3110*/  IMAD.WIDE R18, R23, 0x4, R20 ;  /* 0x0000000417127825 */ /* 0x002fca00078e0214 */
[----:B------:R4:W-:Y:S04]  /*3120*/  STG.E desc[UR10][R18.64], R11 ;  /* 0x0000000b12007986 */ /* 0x0009e8000c10190a */
[----:B------:R-:W2:Y:S01]  /*3130*/  LDG.E R20, desc[UR10][R14.64] ;  /* 0x0000000a0e147981 */ /* 0x000ea2000c1e1900 */
[----:B------:R-:W-:Y:S02]  /*3140*/  MOV R25, 0xff7fffff ;  /* 0xff7fffff00197802 */ /* 0x000fe40000000f00 */
[----:B--2---:R-:W-:-:S05]  /*3150*/  FMNMX.FTZ R21, R20, R11, PT ;  /* 0x0000000b14157209 */ /* 0x004fca0003810000 */
[----:B------:R4:W-:Y:S04]  /*3160*/  STG.E desc[UR10][R14.64], R21 ;  /* 0x000000150e007986 */ /* 0x0009e8000c10190a */
[----:B------:R4:W-:Y:S04]  /*3170*/  STG.E desc[UR10][R16.64], R25 ;  /* 0x0000001910007986 */ /* 0x0009e8000c10190a */
[----:B------:R-:W2:Y:S02]  /*3180*/  LDG.E R20, desc[UR10][R12.64] ;  /* 0x0000000a0c147981 */ /* 0x000ea4000c1e1900 */
[----:B--2---:R-:W-:-:S05]  /*3190*/  VIADD R23, R20, 0x1 ;  /* 0x0000000114177836 */ /* 0x004fca0000000000 */
[----:B------:R4:W-:Y:S01]  /*31a0*/  STG.E desc[UR10][R12.64], R23 ;  /* 0x000000170c007986 */ /* 0x0009e2000c10190a */
[----:B------:R-:W-:Y:S05]  /*31b0*/  BRA `(.L_x_20330) ;  /* 0x00000000004c7947 */ /* 0x000fea0003800000 */
.L_x_20333:
[----:B------:R-:W0:Y:S01]  /*31c0*/  S2UR UR5, SR_CgaCtaId ;  /* 0x00000000000579c3 */ /* 0x000e220000008800 */
[----:B------:R-:W-:Y:S01]  /*31d0*/  UMOV UR4, 0x400 ;  /* 0x0000040000047882 */ /* 0x000fe20000000000 */
[----:B------:R-:W-:Y:S01]  /*31e0*/  IMAD.MOV.U32 R0, RZ, RZ, 0x1 ;  /* 0x00000001ff007424 */ /* 0x000fe200078e00ff */
[----:B0-----:R-:W-:-:S09]  /*31f0*/  ULEA UR4, UR5, UR4, 0x18 ;  /* 0x0000000405047291 */ /* 0x001fd2000f8ec03f */
[----:B------:R2:W-:Y:S04]  /*3200*/  STS.U8 [UR4+0x30], R0 ;  /* 0x00003000ff007988 */ /* 0x0005e80008000004 */
[----:B------:R2:W-:Y:S01]  /*3210*/  STS [UR4+0x2c], R8 ;  /* 0x00002c08ff007988 */ /* 0x0005e20008000804 */
[----:B------:R-:W-:Y:S05]  /*3220*/  BRA `(.L_x_20321) ;  /* 0x0000000000647947 */ /* 0x000fea0003800000 */
.L_x_20331:
[----:B------:R-:W0:Y:S01]  /*3230*/  S2UR UR5, SR_CgaCtaId ;  /* 0x00000000000579c3 */ /* 0x000e220000008800 */
[----:B------:R-:W-:Y:S01]  /*3240*/  UMOV UR4, 0x400 ;  /* 0x0000040000047882 */ /* 0x000fe20000000000 */
[----:B------:R-:W-:-:S05]  /*3250*/  MOV R11, 0xff7fffff ;  /* 0xff7fffff000b7802 */ /* 0x000fca0000000f00 */
[----:B------:R-:W-:Y:S01]  /*3260*/  STG.E desc[UR10][R16.64], R11 ;  /* 0x0000000b10007986 */ /* 0x000fe2000c10190a */
[----:B0-----:R-:W-:Y:S02]  /*3270*/  ULEA UR9, UR5, UR4, 0x18 ;  /* 0x0000000405097291 */ /* 0x001fe4000f8ec03f */
[----:B------:R-:W-:-:S04]  /*3280*/  UIADD3 UR4, UR4, 0x40, URZ ;  /* 0x0000004004047890 */ /* 0x000fc8000fffe03f */
[----:B------:R-:W-:-:S03]  /*3290*/  ULEA UR4, UR5, UR4, 0x18 ;  /* 0x0000000405047291 */ /* 0x000fc6000f8ec03f */
[----:B------:R-:W0:Y:S03]  /*32a0*/  LDS R8, [UR9+0x2c] ;  /* 0x00002c09ff087984 */ /* 0x000e260008000800 */
[C---:B0-----:R-:W-:Y:S01]  /*32b0*/  LEA R9, R8.reuse, UR4, 0x2 ;  /* 0x0000000408097c11 */ /* 0x041fe2000f8e10ff */
[----:B------:R-:W-:-:S04]  /*32c0*/  VIADD R8, R8, 0x1 ;  /* 0x0000000108087836 */ /* 0x000fc80000000000 */
[----:B------:R2:W-:Y:S04]  /*32d0*/  STS [R9], R20 ;  /* 0x0000001409007388 */ /* 0x0005e80000000800 */
[----:B------:R2:W-:Y:S02]  /*32e0*/  STS [UR9+0x2c], R8 ;  /* 0x00002c08ff007988 */ /* 0x0005e40008000809 */
.L_x_20330:
[----:B------:R-:W-:Y:S01]  /*32f0*/  ULDC UR4, c[0x0][0x2b8] ;  /* 0x0000ae0000047ab9 */ /* 0x000fe20000000800 */
[----:B------:R-:W-:Y:S01]  /*3300*/  IADD3 R0, R0, 0x1, RZ ;  /* 0x0000000100007810 */ /* 0x000fe20007ffe0ff */
[----:B0-2-4-:R-:W-:Y:S01]  /*3310*/  IMAD.U32 R8, RZ, RZ, UR4 ;  /* 0x00000004ff087e24 */ /* 0x015fe2000f8e00ff */
[----:B------:R-:W-:Y:S05]  /*3320*/  WARPSYNC.ALL ;  /* 0x0000000000007948 */ /* 0x000fea0003800000 */
[----:B------:R-:W0:Y:S01]  /*3330*/  S2UR UR5, SR_CgaCtaId ;  /* 0x00000000000579c3 */ /* 0x000e220000008800 */
[----:B------:R-:W-:Y:S01]  /*3340*/  UMOV UR4, 0x400 ;  /* 0x0000040000047882 */ /* 0x000fe20000000000 */
[----:B-1----:R-:W-:-:S06]  /*3350*/  IMAD.SHL.U32 R9, R8, 0x2, RZ ;  /* 0x0000000208097824 */ /* 0x002fcc00078e00ff */
[----:B------:R-:W-:Y:S01]  /*3360*/  BAR.SYNC.DEFER_BLOCKING 0x0 ;  /* 0x0000000000007b1d */ /* 0x000fe20000010000 */
[----:B------:R-:W-:Y:S01]  /*3370*/  ISETP.LT.AND P3, PT, R0, R9, PT ;  /* 0x000000090000720c */ /* 0x000fe20003f61270 */
[----:B0-----:R-:W-:-:S09]  /*3380*/  ULEA UR4, UR5, UR4, 0x18 ;  /* 0x0000000405047291 */ /* 0x001fd2000f8ec03f */
[----:B------:R-:W0:Y:S02]  /*3390*/  LDS R11, [UR4+0x2c] ;  /* 0x00002c04ff0b7984 */ /* 0x000e240008000800 */
[----:B0-----:R-:W-:-:S13]  /*33a0*/  ISETP.GE.AND P0, PT, R11, R8, PT ;  /* 0x000000080b00720c */ /* 0x001fda0003f06270 */
[----:B------:R-:W-:Y:S05]  /*33b0*/  @!P0 BRA P3, `(.L_x_20346) ;  /* 0xffffffd000608947 */ /* 0x000fea000183ffff */
.L_x_20321:
[----:B-1----:R-:W0:Y:S01]  /*33c0*/  S2R R3, SR_CgaCtaId ;  /* 0x0000000000037919 */ /* 0x002e220000008800 */
[----:B------:R-:W-:Y:S01]  /*33d0*/  MOV R2, 0x400 ;  /* 0x0000040000027802 */ /* 0x000fe20000000f00 */
[----:B------:R-:W1:Y:S03]  /*33e0*/  S2R R7, SR_TID.X ;  /* 0x0000000000077919 */ /* 0x000e660000002100 */
[----:B0-2---:R-:W-:-:S06]  /*33f0*/  LEA R0, R3, R2, 0x18 ;  /* 0x0000000203007211 */ /* 0x005fcc00078ec0ff */
[----:B------:R-:W0:Y:S02]  /*3400*/  LDS.U8 R0, [R0+0x30] ;  /* 0x0000300000007984 */ /* 0x000e240000000000 */
[----:B0-----:R-:W-:-:S04]  /*3410*/  ISETP.NE.AND P0, PT, R0, RZ, PT ;  /* 0x000000ff0000720c */ /* 0x001fc80003f05270 */
[----:B-1----:R-:W-:-:S13]  /*3420*/  ISETP.GE.OR P0, PT, R7, R8, P0 ;  /* 0x000000080700720c */ /* 0x002fda0000706670 */
[----:B------:R-:W-:Y:S05]  /*3430*/  @P0 EXIT ;  /* 0x000000000000094d */ /* 0x000fea0003800000 */
[----:B------:R-:W-:-:S05]  /*3440*/  VIADD R2, R2, 0x40 ;  /* 0x0000004002027836 */ /* 0x000fca0000000000 */
[----:B------:R-:W-:Y:S02]  /*3450*/  LEA R0, R3, R2, 0x18 ;  /* 0x0000000203007211 */ /* 0x000fe400078ec0ff */
[----:B------:R-:W0:Y:S02]  /*3460*/  LDC.64 R2, c[0x0][0x210] ;  /* 0x00008400ff027b82 */ /* 0x000e240000000a00 */
[----:B------:R-:W-:-:S06]  /*3470*/  LEA R0, R7, R0, 0x2 ;  /* 0x0000000007007211 */ /* 0x000fcc00078e10ff */
[----:B------:R-:W1:Y:S02]  /*3480*/  LDS R0, [R0] ;  /* 0x0000000000007984 */ /* 0x000e640000000800 */
[----:B-1----:R-:W-:-:S04]  /*3490*/  VIADD R5, R0, UR16 ;  /* 0x0000001000057c36 */ /* 0x002fc80008000000 */
[----:B0-----:R-:W-:Y:S01]  /*34a0*/  IMAD.WIDE R2, R5, 0x4, R2 ;  /* 0x0000000405027825 */ /* 0x001fe200078e0202 */
[----:B------:R-:W0:Y:S05]  /*34b0*/  S2UR UR4, SR_CTAID.X ;  /* 0x00000000000479c3 */ /* 0x000e2a0000002500 */
[----:B------:R-:W2:Y:S03]  /*34c0*/  LDG.E.CONSTANT R3, desc[UR10][R2.64] ;  /* 0x0000000a02037981 */ /* 0x000ea6000c1e9900 */
[----:B------:R-:W1:Y:S01]  /*34d0*/  LDC.64 R4, c[0x0][0x220] ;  /* 0x00008800ff047b82 */ /* 0x000e620000000a00 */
[----:B0-----:R-:W-:-:S04]  /*34e0*/  IMAD R7, R8, UR4, R7 ;  /* 0x0000000408077c24 */ /* 0x001fc8000f8e0207 */
[----:B-1----:R-:W-:-:S05]  /*34f0*/  IMAD.WIDE R4, R7, 0x4, R4 ;  /* 0x0000000407047825 */ /* 0x002fca00078e0204 */
[----:B--2---:R-:W-:Y:S01]  /*3500*/  STG.E desc[UR10][R4.64], R3 ;  /* 0x0000000304007986 */ /* 0x004fe2000c10190a */
[----:B------:R-:W-:Y:S05]  /*3510*/  EXIT ;  /* 0x000000000000794d */ /* 0x000fea0003800000 */
.L_x_20327:
[----:B------:R-:W-:Y:S01]  /*3520*/  HFMA2.MMA R26, -RZ, RZ, 0, 5.9604644775390625e-08 ;  /* 0x00000001ff1a7435 */ /* 0x000fe200000001ff */
[----:B------:R-:W-:Y:S02]  /*3530*/  IMAD.MOV.U32 R25, RZ, RZ, R10 ;  /* 0x000000ffff197224 */ /* 0x000fe400078e000a */
[----:B------:R-:W-:Y:S02]  /*3540*/  IMAD.MOV.U32 R27, RZ, RZ, 0x1f ;  /* 0x0000001fff1b7424 */ /* 0x000fe400078e00ff */
[----:B------:R-:W-:-:S07]  /*3550*/  IMAD.MOV.U32 R22, RZ, RZ, -0x1 ;  /* 0xffffffffff167424 */ /* 0x000fce00078e00ff */
[----:B------:R-:W-:Y:S05]  /*3560*/  WARPSYNC.COLLECTIVE R22, `(.L_x_20347) ;  /* 0x0000000016087348 */ /* 0x000fea0003c00000 */
[----:B------:R0:W1:Y:S02]  /*3570*/  SHFL.DOWN P0, R24, R25, R26, R27 ;  /* 0x0800001a19187389 */ /* 0x000064000000001b */
[----:B01----:R-:W-:Y:S01]  /*3580*/  ENDCOLLECTIVE ;  /* 0x000000000000791b */ /* 0x003fe20003800000 */
.L_x_20347:
[----:B------:R-:W-:Y:S01]  /*3590*/  IMAD.MOV.U32 R25, RZ, RZ, R11 ;  /* 0x000000ffff197224 */ /* 0x000fe200078e000b */
[----:B------:R-:W-:-:S07]  /*35a0*/  MOV R17, R24 ;  /* 0x0000001800117202 */ /* 0x000fce0000000f00 */
[----:B------:R-:W-:Y:S05]  /*35b0*/  WARPSYNC.COLLECTIVE R22, `(.L_x_20348) ;  /* 0x0000000016087348 */ /* 0x000fea0003c00000 */
[----:B------:R0:W1:Y:S02]  /*35c0*/  SHFL.DOWN P0, R24, R25, R26, R27 ;  /* 0x0800001a19187389 */ /* 0x000064000000001b */
[----:B01----:R-:W-:Y:S01]  /*35d0*/  ENDCOLLECTIVE ;  /* 0x000000000000791b */ /* 0x003fe20003800000 */
.L_x_20348:
[----:B------:R-:W-:Y:S02]  /*35e0*/  IMAD.MOV.U32 R26, RZ, RZ, 0x2 ;  /* 0x00000002ff1a7424 */ /* 0x000fe400078e00ff */
[----:B------:R-:W-:-:S05]  /*35f0*/  IMAD.MOV.U32 R8, RZ, RZ, R24 ;  /* 0x000000ffff087224 */ /* 0x000fca00078e0018 */
[----:B------:R-:W-:-:S04]  /*3600*/  FSETP.GT.FTZ.AND P0, PT, R11, R8, PT ;  /* 0x000000080b00720b */ /* 0x000fc80003f14000 */
[----:B------:R-:W-:-:S04]  /*3610*/  ISETP.GT.OR P0, PT, R20, 0x1e, P0 ;  /* 0x0000001e1400780c */ /* 0x000fc80000704670 */
[----:B------:R-:W-:Y:S02]  /*3620*/  SEL R17, R10, R17, P0 ;  /* 0x000000110a117207 */ /* 0x000fe40000000000 */
[----:B------:R-:W-:Y:S02]  /*3630*/  FSEL R8, R11, R8, P0 ;  /* 0x000000080b087208 */ /* 0x000fe40000000000 */
[----:B------:R-:W-:-:S07]  /*3640*/  MOV R25, R17 ;  /* 0x0000001100197202 */ /* 0x000fce0000000f00 */
[----:B------:R-:W-:Y:S05]  /*3650*/  WARPSYNC.COLLECTIVE R22, `(.L_x_20349) ;  /* 0x0000000016087348 */ /* 0x000fea0003c00000 */
[----:B------:R0:W1:Y:S02]  /*3660*/  SHFL.DOWN P0, R24, R25, R26, R27 ;  /* 0x0800001a19187389 */ /* 0x000064000000001b */
[----:B01----:R-:W-:Y:S01]  /*3670*/  ENDCOLLECTIVE ;  /* 0x000000000000791b */ /* 0x003fe20003800000 */
.L_x_20349:
[----:B------:R-:W-:Y:S01]  /*3680*/  MOV R25, R8 ;  /* 0x0000000800197202 */ /* 0x000fe20000000f00 */
[----:B------:R-:W-:-:S07]  /*3690*/  IMAD.MOV.U32 R16, RZ, RZ, R24 ;  /* 0x000000ffff107224 */ /* 0x000fce00078e0018 */
[----:B------:R-:W-:Y:S05]  /*36a0*/  WARPSYNC.COLLECTIVE R22, `(.L_x_20350) ;  /* 0x0000000016087348 */ /* 0x000fea0003c00000 */
[----:B------:R0:W1:Y:S02]  /*36b0*/  SHFL.DOWN P0, R24, R25, R26, R27 ;  /* 0x0800001a19187389 */ /* 0x000064000000001b */
[----:B01----:R-:W-:Y:S01]  /*36c0*/  ENDCOLLECTIVE ;  /* 0x000000000000791b */ /* 0x003fe20003800000 */
.L_x_20350:
[----:B------:R-:W-:Y:S01]  /*36d0*/  HFMA2.MMA R26, -RZ, RZ, 0, 2.384185791015625e-07 ;  /* 0x00000004ff1a7435 */ /* 0x000fe200000001ff */
[----:B------:R-:W-:-:S05]  /*36e0*/  IMAD.MOV.U32 R19, RZ, RZ, R24 ;  /* 0x000000ffff137224 */ /* 0x000fca00078e0018 */
[----:B------:R-:W-:-:S04]  /*36f0*/  FSETP.GT.FTZ.AND P0, PT, R8, R19, PT ;  /* 0x000000130800720b */ /* 0x000fc80003f14000 */
[----:B------:R-:W-:-:S04]  /*3700*/  ISETP.GT.OR P0, PT, R20, 0x1d, P0 ;  /* 0x0000001d1400780c */ /* 0x000fc80000704670 */
[----:B------:R-:W-:Y:S02]  /*3710*/  SEL R16, R17, R16, P0 ;  /* 0x0000001011107207 */ /* 0x000fe40000000000 */
[----:B------:R-:W-:-:S03]  /*3720*/  FSEL R19, R8, R19, P0 ;  /* 0x0000001308137208 */ /* 0x000fc60000000000 */
[----:B------:R-:W-:-:S07]  /*3730*/  IMAD.MOV.U32 R25, RZ, RZ, R16 ;  /* 0x000000ffff197224 */ /* 0x000fce00078e0010 */
[----:B------:R-:W-:Y:S05]  /*3740*/  WARPSYNC.COLLECTIVE R22, `(.L_x_20351) ;  /* 0x0000000016087348 */ /* 0x000fea0003c00000 */
[----:B------:R0:W1:Y:S02]  /*3750*/  SHFL.DOWN P0, R24, R25, R26, R27 ;  /* 0x0800001a19187389 */ /* 0x000064000000001b */
[----:B01----:R-:W-:Y:S01]  /*3760*/  ENDCOLLECTIVE ;  /* 0x000000000000791b */ /* 0x003fe20003800000 */
.L_x_20351:
[----:B------:R-:W-:Y:S02]  /*3770*/  IMAD.MOV.U32 R25, RZ, RZ, R19 ;  /* 0x000000ffff197224 */ /* 0x000fe400078e0013 */
[----:B------:R-:W-:-:S07]  /*3780*/  IMAD.MOV.U32 R11, RZ, RZ, R24 ;  /* 0x000000ffff0b7224 */ /* 0x000fce00078e0018 */
[----:B------:R-:W-:Y:S05]  /*3790*/  WARPSYNC.COLLECTIVE R22, `(.L_x_20352) ;  /* 0x0000000016087348 */ /* 0x000fea0003c00000 */
[----:B------:R0:W1:Y:S02]  /*37a0*/  SHFL.DOWN P0, R24, R25, R26, R27 ;  /* 0x0800001a19187389 */ /* 0x000064000000001b */
[----:B01----:R-:W-:Y:S01]  /*37b0*/  ENDCOLLECTIVE ;  /* 0x000000000000791b */ /* 0x003fe20003800000 */
.L_x_20352:
[----:B------:R-:W-:Y:S01]  /*37c0*/  IMAD.MOV.U32 R26, RZ, RZ, 0x8 ;  /* 0x00000008ff1a7424 */ /* 0x000fe200078e00ff */
[----:B------:R-:W-:-:S04]  /*37d0*/  MOV R18, R24 ;  /* 0x0000001800127202 */ /* 0x000fc80000000f00 */
        /* <DEDUP_REMOVED lines=8> */
.L_x_20353:
[----:B------:R-:W-:Y:S01]  /*3860*/  IMAD.MOV.U32 R25, RZ, RZ, R18 ;  /* 0x000000ffff197224 */ /* 0x000fe200078e0012 */
[----:B------:R-:W-:-:S07]  /*3870*/  MOV R8, R24 ;  /* 0x0000001800087202 */ /* 0x000fce0000000f00 */
[----:B------:R-:W-:Y:S05]  /*3880*/  WARPSYNC.COLLECTIVE R22, `(.L_x_20354) ;  /* 0x0000000016087348 */ /* 0x000fea0003c00000 */
[----:B------:R0:W1:Y:S02]  /*3890*/  SHFL.DOWN P0, R24, R25, R26, R27 ;  /* 0x0800001a19187389 */ /* 0x000064000000001b */
[----:B01----:R-:W-:Y:S01]  /*38a0*/  ENDCOLLECTIVE ;  /* 0x000000000000791b */ /* 0x003fe20003800000 */
.L_x_20354:
        /* <DEDUP_REMOVED lines=10> */
.L_x_20355:
[----:B------:R-:W-:Y:S01]  /*3950*/  MOV R25, R23 ;  /* 0x0000001700197202 */ /* 0x000fe20000000f00 */
[----:B------:R-:W-:-:S07]  /*3960*/  IMAD.MOV.U32 R17, RZ, RZ, R24 ;  /* 0x000000ffff117224 */ /* 0x000fce00078e0018 */
[----:B------:R-:W-:Y:S05]  /*3970*/  WARPSYNC.COLLECTIVE R22, `(.L_x_20356) ;  /* 0x0000000016087348 */ /* 0x000fea0003c00000 */
[----:B------:R0:W1:Y:S02]  /*3980*/  SHFL.DOWN P0, R24, R25, R26, R27 ;  /* 0x0800001a19187389 */ /* 0x000064000000001b */
[----:B01----:R-:W-:Y:S01]  /*3990*/  ENDCOLLECTIVE ;  /* 0x000000000000791b */ /* 0x003fe20003800000 */
.L_x_20356:
[----:B------:R-:W-:Y:S01]  /*39a0*/  IMAD.MOV.U32 R10, RZ, RZ, R24 ;  /* 0x000000ffff0a7224 */ /* 0x000fe200078e0018 */
[----:B------:R-:W-:Y:S06]  /*39b0*/  BRA `(.L_x_20357) ;  /* 0xffffffd0009c7947 */ /* 0x000fec000383ffff */
.L_x_20358:
        /* <DEDUP_REMOVED lines=12> */
.L_x_20627:


//--------------------- .text._ZN17fastertransformer25topk_stage_1_opt2_generalIfLi128ELi1EEEvPKT_PS1_PiS4_PKbPKiiif --------------------------
	.section	.text._ZN17fastertransformer25topk_stage_1_opt2_generalIfLi128ELi1EEEvPKT_PS1_PiS4_PKbPKiiif,"ax",@progbits
	.align	128
        .global         _ZN17fastertransformer25topk_stage_1_opt2_generalIfLi128ELi1EEEvPKT_PS1_PiS4_PKbPKiiif
        .type           _ZN17fastertransformer25topk_stage_1_opt2_generalIfLi128ELi1EEEvPKT_PS1_PiS4_PKbPKiiif,@function
        .size           _ZN17fastertransformer25topk_stage_1_opt2_generalIfLi128ELi1EEEvPKT_PS1_PiS4_PKbPKiiif,(.L_x_20628 - _ZN17fastertransformer25topk_stage_1_opt2_generalIfLi128ELi1EEEvPKT_PS1_PiS4_PKbPKiiif)
        .other          _ZN17fastertransformer25topk_stage_1_opt2_generalIfLi128ELi1EEEvPKT_PS1_PiS4_PKbPKiiif,@"STO_CUDA_ENTRY STV_DEFAULT"
_ZN17fastertransformer25topk_stage_1_opt2_generalIfLi128ELi1EEEvPKT_PS1_PiS4_PKbPKiiif:
.text._ZN17fastertransformer25topk_stage_1_opt2_generalIfLi128ELi1EEEvPKT_PS1_PiS4_PKbPKiiif:
[----:B------:R-:W-:Y:S01]  /*0000*/  LDC R1, c[0x0][0x28] ;  /* 0x00000a00ff017b82 */ /* 0x000fe20000000800 */
[----:B------:R-:W0:Y:S07]  /*0010*/  S2R R0, SR_TID.X ;  /* 0x0000000000007919 */ /* 0x000e2e0000002100 */
[----:B------:R-:W0:Y:S01]  /*0020*/  LDC R3, c[0x0][0x244] ;  /* 0x00009100ff037b82 */ /* 0x000e220000000800 */
[----:B------:R-:W-:Y:S01]  /*0030*/  ULDC.64 UR6, c[0x0][0x208] ;  /* 0x0000820000067ab9 */ /* 0x000fe20000000a00 */
[----:B------:R-:W-:Y:S06]  /*0040*/  BSSY B0, `(.L_x_20359) ;  /* 0x000003f000007945 */ /* 0x000fec0003800000 */
[----:B------:R-:W1:Y:S01]  /*0050*/  S2UR UR8, SR_CTAID.X ;  /* 0x00000000000879c3 */ /* 0x000e620000002500 */
[----:B0-----:R-:W-:-:S13]  /*0060*/  ISETP.GE.AND P2, PT, R0, R3, PT ;  /* 0x000000030000720c */ /* 0x001fda0003f46270 */
[----:B-1----:R-:W-:Y:S05]  /*0070*/  @P2 BRA `(.L_x_20360) ;  /* 0x0000000000ec2947 */ /* 0x002fea0003800000 */
[----:B------:R-:W-:Y:S01]  /*0080*/  LOP3.LUT R2, RZ, R0, RZ, 0x33, !PT ;  /* 0x00000000ff027212 */ /* 0x000fe200078e33ff */
[----:B------:R-:W-:Y:S01]  /*0090*/  ULDC.64 UR4, c[0x0][0x210] ;  /* 0x0000840000047ab9 */ /* 0x000fe20000000a00 */
[----:B------:R-:W-:Y:S01]  /*00a0*/  BSSY B1, `(.L_x_20361) ;  /* 0x0000020000017945 */ /* 0x000fe20003800000 */
[----:B------:R-:W-:Y:S02]  /*00b0*/  IMAD.U32 R5, RZ, RZ, UR5 ;  /* 0x00000005ff057e24 */ /* 0x000fe4000f8e00ff */
[----:B------:R-:W-:-:S05]  /*00c0*/  IMAD.IADD R2, R2, 0x1, R3 ;  /* 0x0000000102027824 */ /* 0x000fca00078e0203 */
[C---:B------:R-:W-:Y:S02]  /*00d0*/  LEA.HI R4, R2.reuse, 0x1, RZ, 0x19 ;  /* 0x0000000102047811 */ /* 0x040fe400078fc8ff */
[----:B------:R-:W-:Y:S01]  /*00e0*/  ISETP.GE.U32.AND P1, PT, R2, 0x180, PT ;  /* 0x000001800200780c */ /* 0x000fe20003f26070 */
[----:B------:R-:W-:Y:S01]  /*00f0*/  IMAD.MOV.U32 R2, RZ, RZ, R0 ;  /* 0x000000ffff027224 */ /* 0x000fe200078e0000 */
[----:B------:R-:W-:Y:S01]  /*0100*/  LOP3.LUT P0, R10, R4, 0x3, RZ, 0xc0, !PT ;  /* 0x00000003040a7812 */ /* 0x000fe2000780c0ff */
[----:B------:R-:W-:-:S12]  /*0110*/  IMAD.U32 R4, RZ, RZ, UR4 ;  /* 0x00000004ff047e24 */ /* 0x000fd8000f8e00ff */
[----:B------:R-:W-:Y:S05]  /*0120*/  @!P0 BRA `(.L_x_20362) ;  /* 0x00000000005c8947 */ /* 0x000fea0003800000 */
[----:B------:R-:W0:Y:S01]  /*0130*/  LDC.64 R6, c[0x0][0x218] ;  /* 0x00008600ff067b82 */ /* 0x000e220000000a00 */
[--C-:B------:R-:W-:Y:S02]  /*0140*/  IMAD R11, R3, UR8, R0.reuse ;  /* 0x00000008030b7c24 */ /* 0x100fe4000f8e0200 */
[----:B------:R-:W-:-:S05]  /*0150*/  IMAD.MOV.U32 R2, RZ, RZ, R0 ;  /* 0x000000ffff027224 */ /* 0x000fca00078e0000 */
[----:B------:R-:W1:Y:S01]  /*0160*/  LDC.64 R8, c[0x0][0x210] ;  /* 0x00008400ff087b82 */ /* 0x000e620000000a00 */
[----:B0-----:R-:W-:-:S04]  /*0170*/  IMAD.WIDE R6, R11, 0x4, R6 ;  /* 0x000000040b067825 */ /* 0x001fc800078e0206 */
[----:B------:R-:W-:Y:S02]  /*0180*/  IMAD.MOV.U32 R12, RZ, RZ, R6 ;  /* 0x000000ffff0c7224 */ /* 0x000fe400078e0006 */
[----:B------:R-:W-:Y:S02]  /*0190*/  IMAD.MOV.U32 R13, RZ, RZ, R7 ;  /* 0x000000ffff0d7224 */ /* 0x000fe400078e0007 */
[----:B-1----:R-:W-:-:S04]  /*01a0*/  IMAD.WIDE R8, R11, 0x4, R8 ;  /* 0x000000040b087825 */ /* 0x002fc800078e0208 */
[----:B------:R-:W-:-:S07]  /*01b0*/  IMAD.MOV.U32 R11, RZ, RZ, R9 ;  /* 0x000000ffff0b7224 */ /* 0x000fce00078e0009 */
.L_x_20363:
[----:B0-----:R-:W-:Y:S02]  /*01c0*/  IMAD.MOV.U32 R6, RZ, RZ, R8 ;  /* 0x000000ffff067224 */ /* 0x001fe400078e0008 */
[----:B------:R-:W-:-:S05]  /*01d0*/  IMAD.MOV.U32 R7, RZ, RZ, R11 ;  /* 0x000000ffff077224 */ /* 0x000fca00078e000b */
[----:B------:R0:W2:Y:S01]  /*01e0*/  LDG.E.CONSTANT R9, desc[UR6][R6.64] ;  /* 0x0000000606097981 */ /* 0x0000a2000c1e9900 */
[----:B------:R-:W-:Y:S01]  /*01f0*/  VIADD R10, R10, 0xffffffff ;  /* 0xffffffff0a0a7836 */ /* 0x000fe20000000000 */
[----:B------:R-:W-:Y:S01]  /*0200*/  IADD3 R8, P4, R8, 0x200, RZ ;  /* 0x0000020008087810 */ /* 0x000fe20007f9e0ff */
[----:B------:R-:W-:-:S03]  /*0210*/  VIADD R2, R2, 0x80 ;  /* 0x0000008002027836 */ /* 0x000fc60000000000 */
[----:B------:R-:W-:Y:S01]  /*0220*/  ISETP.NE.AND P0, PT, R10, RZ, PT ;  /* 0x000000ff0a00720c */ /* 0x000fe20003f05270 */
[----:B------:R-:W-:Y:S02]  /*0230*/  IMAD.X R11, RZ, RZ, R11, P4 ;  /* 0x000000ffff0b7224 */ /* 0x000fe400020e060b */
[----:B0-----:R-:W-:Y:S01]  /*0240*/  IMAD.MOV.U32 R6, RZ, RZ, R12 ;  /* 0x000000ffff067224 */ /* 0x001fe200078e000c */
[----:B------:R-:W-:Y:S01]  /*0250*/  IADD3 R12, P3, R12, 0x200, RZ ;  /* 0x000002000c0c7810 */ /* 0x000fe20007f7e0ff */
[----:B------:R-:W-:-:S04]  /*0260*/  IMAD.MOV.U32 R7, RZ, RZ, R13 ;  /* 0x000000ffff077224 */ /* 0x000fc800078e000d */
[----:B------:R-:W-:Y:S01]  /*0270*/  IMAD.X R13, RZ, RZ, R13, P3 ;  /* 0x000000ffff0d7224 */ /* 0x000fe200018e060d */
[----:B--2---:R0:W-:Y:S03]  /*0280*/  STG.E desc[UR6][R6.64], R9 ;  /* 0x0000000906007986 */ /* 0x0041e6000c101906 */
[----:B------:R-:W-:Y:S05]  /*0290*/  @P0 BRA `(.L_x_20363) ;  /* 0xfffffffc00c80947 */ /* 0x000fea000383ffff */
.L_x_20362:
[----:B------:R-:W-:Y:S05]  /*02a0*/  BSYNC B1 ;  /* 0x0000000000017941 */ /* 0x000fea0003800000 */
.L_x_20361:
[----:B------:R-:W-:Y:S05]  /*02b0*/  @!P1 BRA `(.L_x_20360) ;  /* 0x00000000005c9947 */ /* 0x000fea0003800000 */
[----:B------:R-:W-:Y:S01]  /*02c0*/  ULDC.64 UR4, c[0x0][0x218] ;  /* 0x0000860000047ab9 */ /* 0x000fe20000000a00 */
[----:B------:R-:W-:Y:S02]  /*02d0*/  IMAD R21, R3, UR8, R2 ;  /* 0x0000000803157c24 */ /* 0x000fe4000f8e0202 */
[----:B------:R-:W-:Y:S02]  /*02e0*/  IMAD.U32 R10, RZ, RZ, UR4 ;  /* 0x00000004ff0a7e24 */ /* 0x000fe4000f8e00ff */
[----:B------:R-:W-:-:S07]  /*02f0*/  IMAD.U32 R19, RZ, RZ, UR5 ;  /* 0x00000005ff137e24 */ /* 0x000fce000f8e00ff */
.L_x_20364:
[----:B0-----:R-:W-:-:S05]  /*0300*/  IMAD.WIDE R6, R21, 0x4, R4 ;  /* 0x0000000415067825 */ /* 0x001fca00078e0204 */
[----:B-1----:R-:W2:Y:S04]  /*0310*/  LDG.E.CONSTANT R11, desc[UR6][R6.64] ;  /* 0x00000006060b7981 */ /* 0x002ea8000c1e9900 */
[----:B------:R-:W3:Y:S04]  /*0320*/  LDG.E.CONSTANT R13, desc[UR6][R6.64+0x200] ;  /* 0x00020006060d7981 */ /* 0x000ee8000c1e9900 */
[----:B------:R-:W4:Y:S04]  /*0330*/  LDG.E.CONSTANT R15, desc[UR6][R6.64+0x400] ;  /* 0x00040006060f7981 */ /* 0x000f28000c1e9900 */
[----:B------:R0:W5:Y:S01]  /*0340*/  LDG.E.CONSTANT R17, desc[UR6][R6.64+0x600] ;  /* 0x0006000606117981 */ /* 0x000162000c1e9900 */
[----:B------:R-:W-:Y:S01]  /*0350*/  VIADD R2, R2, 0x200 ;  /* 0x0000020002027836 */ /* 0x000fe20000000000 */
[----:B------:R-:W-:-:S04]  /*0360*/  IADD3 R4, P3, R4, 0x800, RZ ;  /* 0x0000080004047810 */ /* 0x000fc80007f7e0ff */
[----:B------:R-:W-:Y:S01]  /*0370*/  ISETP.GE.AND P0, PT, R2, R3, PT ;  /* 0x000000030200720c */ /* 0x000fe20003f06270 */
[----:B------:R-:W-:Y:S02]  /*0380*/  IMAD.X R5, RZ, RZ, R5, P3 ;  /* 0x000000ffff057224 */ /* 0x000fe400018e0605 */
[----:B0-----:R-:W-:Y:S01]  /*0390*/  IMAD.MOV.U32 R6, RZ, RZ, R10 ;  /* 0x000000ffff067224 */ /* 0x001fe200078e000a */
[----:B------:R-:W-:Y:S01]  /*03a0*/  IADD3 R10, P1, R10, 0x800, RZ ;  /* 0x000008000a0a7810 */ /* 0x000fe20007f3e0ff */
[----:B------:R-:W-:Y:S02]  /*03b0*/  IMAD.MOV.U32 R7, RZ, RZ, R19 ;  /* 0x000000ffff077224 */ /* 0x000fe400078e0013 */
[----:B------:R-:W-:-:S04]  /*03c0*/  IMAD.WIDE R8, R21, 0x4, R6 ;  /* 0x0000000415087825 */ /* 0x000fc800078e0206 */
[----:B------:R-:W-:Y:S01]  /*03d0*/  IMAD.X R19, RZ, RZ, R19, P1 ;  /* 0x000000ffff137224 */ /* 0x000fe200008e0613 */
[----:B--2---:R1:W-:Y:S04]  /*03e0*/  STG.E desc[UR6][R8.64], R11 ;  /* 0x0000000b08007986 */ /* 0x0043e8000c101906 */
[----:B---3--:R1:W-:Y:S04]  /*03f0*/  STG.E desc[UR6][R8.64+0x200], R13 ;  /* 0x0002000d08007986 */ /* 0x0083e8000c101906 */
[----:B----4-:R1:W-:Y:S04]  /*0400*/  STG.E desc[UR6][R8.64+0x400], R15 ;  /* 0x0004000f08007986 */ /* 0x0103e8000c101906 */
[----:B-----5:R1:W-:Y:S01]  /*0410*/  STG.E desc[UR6][R8.64+0x600], R17 ;  /* 0x0006001108007986 */ /* 0x0203e2000c101906 */
[----:B------:R-:W-:Y:S05]  /*0420*/  @!P0 BRA `(.L_x_20364) ;  /* 0xfffffffc00b48947 */ /* 0x000fea000383ffff */
.L_x_20360:
[----:B------:R-:W-:Y:S05]  /*0430*/  BSYNC B0 ;  /* 0x0000000000007941 */ /* 0x000fea0003800000 */
.L_x_20359:
[----:B------:R-:W2:Y:S02]  /*0440*/  LDC R2, c[0x0][0x240] ;  /* 0x00009000ff027b82 */ /* 0x000ea40000000800 */
[----:B--2---:R-:W-:-:S13]  /*0450*/  ISETP.GE.AND P0, PT, R2, 0x1, PT ;  /* 0x000000010200780c */ /* 0x004fda0003f06270 */
[----:B------:R-:W-:Y:S05]  /*0460*/  @!P0 EXIT ;  /* 0x000000000000894d */ /* 0x000fea0003800000 */
[----:B------:R-:W2:Y:S01]  /*0470*/  S2UR UR5, SR_CgaCtaId ;  /* 0x00000000000579c3 */ /* 0x000ea20000008800 */
[----:B------:R-:W3:Y:S01]  /*0480*/  S2R R16, SR_LANEID ;  /* 0x0000000000107919 */ /* 0x000ee20000000000 */
[-C--:B------:R-:W-:Y:S01]  /*0490*/  LOP3.LUT R2, RZ, R0.reuse, RZ, 0x33, !PT ;  /* 0x00000000ff027212 */ /* 0x080fe200078e33ff */
[----:B------:R-:W-:Y:S01]  /*04a0*/  UMOV UR4, 0x400 ;  /* 0x0000040000047882 */ /* 0x000fe20000000000 */
[----:B------:R-:W-:Y:S01]  /*04b0*/  SHF.R.S32.HI R5, RZ, 0x1f, R0 ;  /* 0x0000001fff057819 */ /* 0x000fe20000011400 */
[----:B-1----:R-:W-:Y:S02]  /*04c0*/  IMAD.MOV.U32 R8, RZ, RZ, RZ ;  /* 0x000000ffff087224 */ /* 0x002fe400078e00ff */
[----:B------:R-:W-:Y:S01]  /*04d0*/  IMAD.IADD R2, R2, 0x1, R3 ;  /* 0x0000000102027824 */ /* 0x000fe200078e0203 */
[----:B------:R-:W-:-:S04]  /*04e0*/  LEA.HI R5, R5, R0, RZ, 0x5 ;  /* 0x0000000005057211 */ /* 0x000fc800078f28ff */
[----:B------:R-:W-:Y:S02]  /*04f0*/  LEA.HI R10, R2, 0x1, RZ, 0x19 ;  /* 0x00000001020a7811 */ /* 0x000fe400078fc8ff */
[----:B------:R-:W-:Y:S02]  /*0500*/  SHF.R.S32.HI R5, RZ, 0x5, R5 ;  /* 0x00000005ff057819 */ /* 0x000fe40000011405 */
[----:B------:R-:W-:-:S05]  /*0510*/  LOP3.LUT R3, R10, 0x3, RZ, 0xc0, !PT ;  /* 0x000000030a037812 */ /* 0x000fca00078ec0ff */
[----:B------:R-:W-:Y:S01]  /*0520*/  IMAD.IADD R10, R10, 0x1, -R3 ;  /* 0x000000010a0a7824 */ /* 0x000fe200078e0a03 */
[----:B--2---:R-:W-:-:S06]  /*0530*/  ULEA UR4, UR5, UR4, 0x18 ;  /* 0x0000000405047291 */ /* 0x004fcc000f8ec03f */
[----:B0-----:R-:W-:-:S07]  /*0540*/  LEA R9, R5, UR4, 0x3 ;  /* 0x0000000405097c11 */ /* 0x001fce000f8e18ff */
.L_x_20374:
[----:B------:R-:W-:Y:S01]  /*0550*/  BSSY B0, `(.L_x_20365) ;  /* 0x000003f000007945 */ /* 0x000fe20003800000 */
[----:B-1----:R-:W-:Y:S02]  /*0560*/  IMAD.MOV.U32 R11, RZ, RZ, -0x800001 ;  /* 0xff7fffffff0b7424 */ /* 0x002fe400078e00ff */
[----:B0-----:R-:W-:Y:S02]  /*0570*/  IMAD.MOV.U32 R13, RZ, RZ, -0x800001 ;  /* 0xff7fffffff0d7424 */ /* 0x001fe400078e00ff */
[----:B------:R-:W-:Y:S01]  /*0580*/  IMAD.MOV.U32 R12, RZ, RZ, -0x1 ;  /* 0xffffffffff0c7424 */ /* 0x000fe200078e00ff */
[----:B------:R-:W-:Y:S06]  /*0590*/  @P2 BRA `(.L_x_20366) ;  /* 0x0000000000e82947 */ /* 0x000fec0003800000 */
[----:B------:R-:W-:Y:S01]  /*05a0*/  ISETP.GE.U32.AND P1, PT, R2, 0x180, PT ;  /* 0x000001800200780c */ /* 0x000fe20003f26070 */
[----:B------:R-:W-:Y:S01]  /*05b0*/  BSSY B1, `(.L_x_20367) ;  /* 0x0000022000017945 */ /* 0x000fe20003800000 */
[----:B------:R-:W-:Y:S01]  /*05c0*/  ISETP.NE.AND P0, PT, R3, RZ, PT ;  /* 0x000000ff0300720c */ /* 0x000fe20003f05270 */
[----:B------:R-:W-:Y:S02]  /*05d0*/  IMAD.MOV.U32 R13, RZ, RZ, -0x800001 ;  /* 0xff7fffffff0d7424 */ /* 0x000fe400078e00ff */
[----:B------:R-:W-:Y:S02]  /*05e0*/  IMAD.MOV.U32 R12, RZ, RZ, -0x1 ;  /* 0xffffffffff0c7424 */ /* 0x000fe400078e00ff */
[----:B------:R-:W-:-:S06]  /*05f0*/  IMAD.MOV.U32 R14, RZ, RZ, R0 ;  /* 0x000000ffff0e7224 */ /* 0x000fcc00078e0000 */
[----:B------:R-:W-:Y:S05]  /*0600*/  @!P1 BRA `(.L_x_20368) ;  /* 0x0000000000709947 */ /* 0x000fea0003800000 */
[----:B------:R-:W0:Y:S01]  /*0610*/  LDC R19, c[0x0][0x244] ;  /* 0x00009100ff137b82 */ /* 0x000e220000000800 */
[----:B------:R-:W-:Y:S02]  /*0620*/  IMAD.MOV.U32 R13, RZ, RZ, -0x800001 ;  /* 0xff7fffffff0d7424 */ /* 0x000fe400078e00ff */
[----:B------:R-:W-:Y:S02]  /*0630*/  IMAD.MOV.U32 R12, RZ, RZ, -0x1 ;  /* 0xffffffffff0c7424 */ /* 0x000fe400078e00ff */
[----:B------:R-:W-:Y:S02]  /*0640*/  IMAD.MOV.U32 R14, RZ, RZ, R0 ;  /* 0x000000ffff0e7224 */ /* 0x000fe400078e0000 */
[----:B------:R-:W-:Y:S01]  /*0650*/  IMAD.MOV.U32 R15, RZ, RZ, R10 ;  /* 0x000000ffff0f7224 */ /* 0x000fe200078e000a */
[----:B------:R-:W1:Y:S06]  /*0660*/  LDC.64 R4, c[0x0][0x218] ;  /* 0x00008600ff047b82 */ /* 0x000e6c0000000a00 */
.L_x_20369:
[----:B0-----:R-:W-:-:S04]  /*0670*/  IMAD R17, R19, UR8, R14 ;  /* 0x0000000813117c24 */ /* 0x001fc8000f8e020e */
[----:B-1----:R-:W-:-:S05]  /*0680*/  IMAD.WIDE R6, R17, 0x4, R4 ;  /* 0x0000000411067825 */ /* 0x002fca00078e0204 */
[----:B------:R-:W2:Y:S04]  /*0690*/  LDG.E R18, desc[UR6][R6.64] ;  /* 0x0000000606127981 */ /* 0x000ea8000c1e1900 */
[----:B------:R-:W4:Y:S04]  /*06a0*/  LDG.E R20, desc[UR6][R6.64+0x200] ;  /* 0x0002000606147981 */ /* 0x000f28000c1e1900 */
[----:B------:R-:W5:Y:S04]  /*06b0*/  LDG.E R22, desc[UR6][R6.64+0x400] ;  /* 0x0004000606167981 */ /* 0x000f68000c1e1900 */
[----:B------:R-:W3:Y:S01]  /*06c0*/  LDG.E R24, desc[UR6][R6.64+0x600] ;  /* 0x0006000606187981 */ /* 0x000ee2000c1e1900 */
[----:B------:R-:W-:-:S02]  /*06d0*/  VIADD R15, R15, 0xfffffffc ;  /* 0xfffffffc0f0f7836 */ /* 0x000fc40000000000 */
[----:B------:R-:W-:Y:S01]  /*06e0*/  VIADD R14, R14, 0x200 ;  /* 0x000002000e0e7836 */ /* 0x000fe20000000000 */
[----:B--2---:R-:W-:-:S04]  /*06f0*/  FSETP.GEU.FTZ.AND P3, PT, R13, R18, PT ;  /* 0x000000120d00720b */ /* 0x004fc80003f7e000 */
[----:B------:R-:W-:Y:S02]  /*0700*/  FSEL R13, R18, R13, !P3 ;  /* 0x0000000d120d7208 */ /* 0x000fe40005800000 */
[----:B------:R-:W-:Y:S02]  /*0710*/  SEL R12, R17, R12, !P3 ;  /* 0x0000000c110c7207 */ /* 0x000fe40005800000 */
[----:B----4-:R-:W-:Y:S02]  /*0720*/  FSETP.GEU.FTZ.AND P4, PT, R13, R20, PT ;  /* 0x000000140d00720b */ /* 0x010fe40003f9e000 */
[----:B------:R-:W-:Y:S02]  /*0730*/  ISETP.NE.AND P3, PT, R15, RZ, PT ;  /* 0x000000ff0f00720c */ /* 0x000fe40003f65270 */
[----:B------:R-:W-:-:S04]  /*0740*/  FSEL R13, R20, R13, !P4 ;  /* 0x0000000d140d7208 */ /* 0x000fc80006000000 */
[----:B-----5:R-:W-:-:S04]  /*0750*/  FSETP.GEU.FTZ.AND P5, PT, R13, R22, PT ;  /* 0x000000160d00720b */ /* 0x020fc80003fbe000 */
[----:B------:R-:W-:Y:S01]  /*0760*/  FSEL R13, R22, R13, !P5 ;  /* 0x0000000d160d7208 */ /* 0x000fe20006800000 */
[----:B------:R-:W-:-:S03]  /*0770*/  @!P4 VIADD R12, R17, 0x80 ;  /* 0x00000080110cc836 */ /* 0x000fc60000000000 */
[----:B---3--:R-:W-:-:S04]  /*0780*/  FSETP.GEU.FTZ.AND P1, PT, R13, R24, PT ;  /* 0x000000180d00720b */ /* 0x008fc80003f3e000 */
[----:B------:R-:W-:Y:S01]  /*0790*/  FSEL R13, R24, R13, !P1 ;  /* 0x0000000d180d7208 */ /* 0x000fe20004800000 */
[----:B------:R-:W-:-:S08]  /*07a0*/  @!P5 VIADD R12, R17, 0x100 ;  /* 0x00000100110cd836 */ /* 0x000fd00000000000 */
[----:B------:R-:W-:Y:S01]  /*07b0*/  @!P1 VIADD R12, R17, 0x180 ;  /* 0x00000180110c9836 */ /* 0x000fe20000000000 */
[----:B------:R-:W-:Y:S06]  /*07c0*/  @P3 BRA `(.L_x_20369) ;  /* 0xfffffffc00a83947 */ /* 0x000fec000383ffff */
.L_x_20368:
[----:B------:R-:W-:Y:S05]  /*07d0*/  BSYNC B1 ;  /* 0x0000000000017941 */ /* 0x000fea0003800000 */
.L_x_20367:
[----:B------:R-:W-:Y:S05]  /*07e0*/  @!P0 BRA `(.L_x_20366) ;  /* 0x0000000000548947 */ /* 0x000fea0003800000 */
[----:B------:R-:W0:Y:S08]  /*07f0*/  LDC R7, c[0x0][0x244] ;  /* 0x00009100ff077b82 */ /* 0x000e300000000800 */
[----:B------:R-:W1:Y:S01]  /*0800*/  LDC.64 R4, c[0x0][0x218] ;  /* 0x00008600ff047b82 */ /* 0x000e620000000a00 */
[----:B0-----:R-:W-:-:S04]  /*0810*/  IMAD R7, R7, UR8, R14 ;  /* 0x0000000807077c24 */ /* 0x001fc8000f8e020e */
[----:B-1----:R-:W-:-:S05]  /*0820*/  IMAD.WIDE R4, R7, 0x4, R4 ;  /* 0x0000000407047825 */ /* 0x002fca00078e0204 */
[----:B------:R-:W2:Y:S01]  /*0830*/  LDG.E R6, desc[UR6][R4.64] ;  /* 0x0000000604067981 */ /* 0x000ea2000c1e1900 */
[----:B------:R-:W-:Y:S02]  /*0840*/  ISETP.NE.AND P1, PT, R3, 0x1, PT ;  /* 0x000000010300780c */ /* 0x000fe40003f25270 */
[----:B--2---:R-:W-:-:S04]  /*0850*/  FSETP.GEU.FTZ.AND P0, PT, R13, R6, PT ;  /* 0x000000060d00720b */ /* 0x004fc80003f1e000 */
[----:B------:R-:W-:Y:S02]  /*0860*/  FSEL R13, R6, R13, !P0 ;  /* 0x0000000d060d7208 */ /* 0x000fe40004000000 */
[----:B------:R-:W-:-:S05]  /*0870*/  SEL R12, R7, R12, !P0 ;  /* 0x0000000c070c7207 */ /* 0x000fca0004000000 */
[----:B------:R-:W-:Y:S05]  /*0880*/  @!P1 BRA `(.L_x_20366) ;  /* 0x00000000002c9947 */ /* 0x000fea0003800000 */
[----:B------:R-:W-:Y:S01]  /*0890*/  ISETP.NE.AND P3, PT, R3, 0x2, PT ;  /* 0x000000020300780c */ /* 0x000fe20003f65270 */
[----:B------:R-:W2:-:S12]  /*08a0*/  LDG.E R6, desc[UR6][R4.64+0x200] ;  /* 0x0002000604067981 */ /* 0x000e98000c1e1900 */
[----:B------:R-:W4:Y:S01]  /*08b0*/  @P3 LDG.E R14, desc[UR6][R4.64+0x400] ;  /* 0x00040006040e3981 */ /* 0x000f22000c1e1900 */
[----:B------:R-:W-:Y:S02]  /*08c0*/  PLOP3.LUT P0, PT, PT, PT, PT, 0x80, 0x0 ;  /* 0x000000000000781c */ /* 0x000fe40003f0f070 */
[----:B--2---:R-:W-:-:S04]  /*08d0*/  FSETP.GEU.FTZ.AND P1, PT, R13, R6, PT ;  /* 0x000000060d00720b */ /* 0x004fc80003f3e000 */
[----:B------:R-:W-:-:S04]  /*08e0*/  FSEL R13, R6, R13, !P1 ;  /* 0x0000000d060d7208 */ /* 0x000fc80004800000 */
[----:B----4-:R-:W-:-:S05]  /*08f0*/  @P3 FSETP.GEU.FTZ.AND P4, PT, R13, R14, PT ;  /* 0x0000000e0d00320b */ /* 0x010fca0003f9e000 */
[----:B------:R-:W-:Y:S01]  /*0900*/  @!P1 VIADD R12, R7, 0x80 ;  /* 0x00000080070c9836 */ /* 0x000fe20000000000 */
[----:B------:R-:W-:Y:S02]  /*0910*/  @P3 PLOP3.LUT P0, PT, P4, PT, PT, 0x80, 0x0 ;  /* 0x000000000000381c */ /* 0x000fe4000270f070 */
[----:B------:R-:W-:-:S11]  /*0920*/  @P3 FSEL R13, R14, R13, !P4 ;  /* 0x0000000d0e0d3208 */ /* 0x000fd60006000000 */
[----:B------:R-:W-:-:S07]  /*0930*/  @!P0 VIADD R12, R7, 0x100 ;  /* 0x00000100070c8836 */ /* 0x000fce0000000000 */
.L_x_20366:
[----:B------:R-:W-:Y:S05]  /*0940*/  BSYNC B0 ;  /* 0x0000000000007941 */ /* 0x000fea0003800000 */
.L_x_20365:
[----:B------:R-:W0:Y:S01]  /*0950*/  SHFL.DOWN PT, R4, R13, 0x1, 0x1f ;  /* 0x08201f000d047f89 */ /* 0x000e2200000e0000 */
[----:B------:R-:W-:Y:S01]  /*0960*/  ISETP.NE.AND P3, PT, R0, RZ, PT ;  /* 0x000000ff0000720c */ /* 0x000fe20003f65270 */
[----:B------:R-:W-:Y:S02]  /*0970*/  BSSY B0, `(.L_x_20370) ;  /* 0x0000031000007945 */ /* 0x000fe40003800000 */
[----:B------:R-:W1:Y:S01]  /*0980*/  SHFL.DOWN PT, R5, R12, 0x1, 0x1f ;  /* 0x08201f000c057f89 */ /* 0x000e6200000e0000 */
[----:B0-----:R-:W-:-:S04]  /*0990*/  FSETP.GT.FTZ.AND P0, PT, R13, R4, PT ;  /* 0x000000040d00720b */ /* 0x001fc80003f14000 */
[----:B---3--:R-:W-:-:S04]  /*09a0*/  ISETP.GT.OR P0, PT, R16, 0x1e, P0 ;  /* 0x0000001e1000780c */ /* 0x008fc80000704670 */
[----:B------:R-:W-:Y:S02]  /*09b0*/  FSEL R4, R13, R4, P0 ;  /* 0x000000040d047208 */ /* 0x000fe40000000000 */
[----:B-1----:R-:W-:-:S03]  /*09c0*/  SEL R5, R12, R5, P0 ;  /* 0x000000050c057207 */ /* 0x002fc60000000000 */
[----:B------:R-:W0:Y:S04]  /*09d0*/  SHFL.DOWN PT, R7, R4, 0x2, 0x1f ;  /* 0x08401f0004077f89 */ /* 0x000e2800000e0000 */
[----:B------:R-:W1:Y:S01]  /*09e0*/  SHFL.DOWN PT, R6, R5, 0x2, 0x1f ;  /* 0x08401f0005067f89 */ /* 0x000e6200000e0000 */
[----:B0-----:R-:W-:-:S04]  /*09f0*/  FSETP.GT.FTZ.AND P1, PT, R4, R7, PT ;  /* 0x000000070400720b */ /* 0x001fc80003f34000 */
[----:B------:R-:W-:-:S04]  /*0a00*/  ISETP.GT.OR P1, PT, R16, 0x1d, P1 ;  /* 0x0000001d1000780c */ /* 0x000fc80000f24670 */
[----:B------:R-:W-:Y:S02]  /*0a10*/  FSEL R7, R4, R7, P1 ;  /* 0x0000000704077208 */ /* 0x000fe40000800000 */
[----:B-1----:R-:W-:Y:S02]  /*0a20*/  SEL R6, R5, R6, P1 ;  /* 0x0000000605067207 */ /* 0x002fe40000800000 */
[----:B------:R-:W-:Y:S01]  /*0a30*/  ISETP.NE.AND P1, PT, R16, RZ, PT ;  /* 0x000000ff1000720c */ /* 0x000fe20003f25270 */
        /* <DEDUP_REMOVED lines=18> */
[----:B------:R0:W-:Y:S04]  /*0b60*/  @!P1 STS [R9+0x4], R12 ;  /* 0x0000040c09009388 */ /* 0x0001e80000000800 */
[----:B------:R0:W-:Y:S01]  /*0b70*/  @!P1 STS [R9+0x8], R13 ;  /* 0x0000080d09009388 */ /* 0x0001e20000000800 */
[----:B------:R-:W-:Y:S06]  /*0b80*/  BAR.SYNC.DEFER_BLOCKING 0x0 ;  /* 0x0000000000007b1d */ /* 0x000fec0000010000 */
[----:B------:R-:W-:Y:S05]  /*0b90*/  @P3 BRA `(.L_x_20371) ;  /* 0x0000000000383947 */ /* 0x000fea0003800000 */
[----:B------:R-:W1:Y:S01]  /*0ba0*/  S2UR UR5, SR_CgaCtaId ;  /* 0x00000000000579c3 */ /* 0x000e620000008800 */
[----:B------:R-:W-:Y:S02]  /*0bb0*/  UMOV UR4, 0x400 ;  /* 0x0000040000047882 */ /* 0x000fe40000000000 */
[----:B-1----:R-:W-:-:S09]  /*0bc0*/  ULEA UR4, UR5, UR4, 0x18 ;  /* 0x0000000405047291 */ /* 0x002fd2000f8ec03f */
[----:B------:R-:W1:Y:S04]  /*0bd0*/  LDS.128 R4, [UR4+0x10] ;  /* 0x00001004ff047984 */ /* 0x000e680008000c00 */
[----:B------:R-:W2:Y:S01]  /*0be0*/  LDS R14, [UR4+0x20] ;  /* 0x00002004ff0e7984 */ /* 0x000ea20008000800 */
[----:B-1----:R-:W-:-:S04]  /*0bf0*/  FSETP.GT.FTZ.AND P0, PT, R13, R4, PT ;  /* 0x000000040d00720b */ /* 0x002fc80003f14000 */
[----:B0-----:R-:W-:-:S09]  /*0c00*/  FSEL R13, R13, R4, P0 ;  /* 0x000000040d0d7208 */ /* 0x001fd20000000000 */
[----:B------:R-:W0:Y:S01]  /*0c10*/  @!P0 LDS R12, [UR4+0xc] ;  /* 0x00000c04ff0c8984 */ /* 0x000e220008000800 */
[----:B------:R-:W-:-:S04]  /*0c20*/  FSETP.GT.FTZ.AND P0, PT, R13, R6, PT ;  /* 0x000000060d00720b */ /* 0x000fc80003f14000 */
[----:B------:R-:W-:-:S04]  /*0c30*/  FSEL R13, R13, R6, P0 ;  /* 0x000000060d0d7208 */ /* 0x000fc80000000000 */
[----:B--2---:R-:W-:-:S04]  /*0c40*/  FSETP.GT.FTZ.AND P1, PT, R13, R14, PT ;  /* 0x0000000e0d00720b */ /* 0x004fc80003f34000 */
[----:B------:R-:W-:-:S09]  /*0c50*/  FSEL R13, R13, R14, P1 ;  /* 0x0000000e0d0d7208 */ /* 0x000fd20000800000 */
[----:B0-----:R-:W-:-:S05]  /*0c60*/  @P1 SEL R7, R12, R5, P0 ;  /* 0x000000050c071207 */ /* 0x001fca0000000000 */
[----:B------:R-:W-:-:S07]  /*0c70*/  IMAD.MOV.U32 R12, RZ, RZ, R7 ;  /* 0x000000ffff0c7224 */ /* 0x000fce00078e0007 */
.L_x_20371:
[----:B------:R-:W-:Y:S05]  /*0c80*/  BSYNC B0 ;  /* 0x0000000000007941 */ /* 0x000fea0003800000 */
.L_x_20370:
[----:B------:R-:W-:Y:S04]  /*0c90*/  BSSY B0, `(.L_x_20372) ;  /* 0x000000d000007945 */ /* 0x000fe80003800000 */
[----:B------:R-:W-:Y:S05]  /*0ca0*/  @P3 BRA `(.L_x_20373) ;  /* 0x00000000002c3947 */ /* 0x000fea0003800000 */
[----:B------:R-:W1:Y:S08]  /*0cb0*/  LDC R17, c[0x0][0x240] ;  /* 0x00009000ff117b82 */ /* 0x000e700000000800 */
[----:B------:R-:W2:Y:S08]  /*0cc0*/  LDC.64 R6, c[0x0][0x220] ;  /* 0x00008800ff067b82 */ /* 0x000eb00000000a00 */
[----:B------:R-:W3:Y:S08]  /*0cd0*/  LDC.64 R14, c[0x0][0x228] ;  /* 0x00008a00ff0e7b82 */ /* 0x000ef00000000a00 */
[----:B------:R-:W4:Y:S01]  /*0ce0*/  LDC.64 R4, c[0x0][0x218] ;  /* 0x00008600ff047b82 */ /* 0x000f220000000a00 */
[----:B-1----:R-:W-:-:S04]  /*0cf0*/  IMAD R17, R17, UR8, R8 ;  /* 0x0000000811117c24 */ /* 0x002fc8000f8e0208 */
[----:B--2---:R-:W-:-:S05]  /*0d00*/  IMAD.WIDE R6, R17, 0x4, R6 ;  /* 0x0000000411067825 */ /* 0x004fca00078e0206 */
[----:B------:R1:W-:Y:S01]  /*0d10*/  STG.E desc[UR6][R6.64], R12 ;  /* 0x0000000c06007986 */ /* 0x0003e2000c101906 */
[----:B---3--:R-:W-:-:S05]  /*0d20*/  IMAD.WIDE R14, R17, 0x4, R14 ;  /* 0x00000004110e7825 */ /* 0x008fca00078e020e */
[----:B------:R1:W-:Y:S01]  /*0d30*/  STG.E desc[UR6][R14.64], R13 ;  /* 0x0000000d0e007986 */ /* 0x0003e2000c101906 */
[----:B----4-:R-:W-:-:S05]  /*0d40*/  IMAD.WIDE R4, R12, 0x4, R4 ;  /* 0x000000040c047825 */ /* 0x010fca00078e0204 */
[----:B------:R1:W-:Y:S02]  /*0d50*/  STG.E desc[UR6][R4.64], R11 ;  /* 0x0000000b04007986 */ /* 0x0003e4000c101906 */
.L_x_20373:
[----:B------:R-:W-:Y:S05]  /*0d60*/  BSYNC B0 ;  /* 0x0000000000007941 */ /* 0x000fea0003800000 */
.L_x_20372:
[----:B------:R-:W-:Y:S01]  /*0d70*/  VIADD R8, R8, 0x1 ;  /* 0x0000000108087836 */ /* 0x000fe20000000000 */
[----:B------:R-:W-:Y:S01]  /*0d80*/  ULDC UR4, c[0x0][0x240] ;  /* 0x0000900000047ab9 */ /* 0x000fe20000000800 */
[----:B------:R-:W-:Y:S03]  /*0d90*/  BAR.SYNC.DEFER_BLOCKING 0x0 ;  /* 0x0000000000007b1d */ /* 0x000fe60000010000 */
[----:B------:R-:W-:-:S13]  /*0da0*/  ISETP.GE.AND P0, PT, R8, UR4, PT ;  /* 0x0000000408007c0c */ /* 0x000fda000bf06270 */
[----:B------:R-:W-:Y:S05]  /*0db0*/  @!P0 BRA `(.L_x_20374) ;  /* 0xfffffff400e48947 */ /* 0x000fea000383ffff */
[----:B------:R-:W-:Y:S05]  /*0dc0*/  EXIT ;  /* 0x000000000000794d */ /* 0x000fea0003800000 */
.L_x_20375:
        /* <DEDUP_REMOVED lines=11> */
.L_x_20628:


//--------------------- .text._ZN17fastertransformer17topk_stage_2_opt3IfLi256ELi1EEEvPKiPT_PiNS_14BeamHypothesesES2_ii --------------------------
	.section	.text._ZN17fastertransformer17topk_stage_2_opt3IfLi256ELi1EEEvPKiPT_PiNS_14BeamHypothesesES2_ii,"ax",@progbits
	.align	128
        .global         _ZN17fastertransformer17topk_stage_2_opt3IfLi256ELi1EEEvPKiPT_PiNS_14BeamHypothesesES2_ii
        .type           _ZN17fastertransformer17topk_stage_2_opt3IfLi256ELi1EEEvPKiPT_PiNS_14BeamHypothesesES2_ii,@function
        .size           _ZN17fastertransformer17topk_stage_2_opt3IfLi256ELi1EEEvPKiPT_PiNS_14BeamHypothesesES2_ii,(.L_x_20629 - _ZN17fastertransformer17topk_stage_2_opt3IfLi256ELi1EEEvPKiPT_PiNS_14BeamHypothesesES2_ii)
        .other          _ZN17fastertransformer17topk_stage_2_opt3IfLi256ELi1EEEvPKiPT_PiNS_14BeamHypothesesES2_ii,@"STO_CUDA_ENTRY STV_DEFAULT"
_ZN17fastertransformer17topk_stage_2_opt3IfLi256ELi1EEEvPKiPT_PiNS_14BeamHypothesesES2_ii:
.text._ZN17fastertransformer17topk_stage_2_opt3IfLi256ELi1EEEvPKiPT_PiNS_14BeamHypothesesES2_ii:
        /* <DEDUP_REMOVED lines=35> */
.L_x_20377:
[----:B------:R-:W-:Y:S01]  /*0230*/  ULDC.64 UR4, c[0x0][0x250] ;  /* 0x0000940000047ab9 */ /* 0x000fe20000000a00 */
[----:B------:R-:W-:Y:S01]  /*0240*/  IMAD.MOV.U32 R5, RZ, RZ, 0x7f7fffff ;  /* 0x7f7fffffff057424 */ /* 0x000fe200078e00ff */
[----:B------:R-:W-:-:S04]  /*0250*/  ULEA UR4, UP0, UR6, UR4, 0x2 ;  /* 0x0000000406047291 */ /* 0x000fc8000f80103f */
[----:B------:R-:W-:Y:S02]  /*0260*/  ULEA.HI.X UR5, UR6, UR5, UR7, 0x2, UP0 ;  /* 0x0000000506057291 */ /* 0x000fe400080f1407 */
[----:B------:R-:W-:-:S04]  /*0270*/  MOV R2, UR4 ;  /* 0x0000000400027c02 */ /* 0x000fc80008000f00 */
[----:B------:R-:W-:-:S05]  /*0280*/  IMAD.U32 R3, RZ, RZ, UR5 ;  /* 0x00000005ff037e24 */ /* 0x000fca000f8e00ff */
[----:B------:R1:W-:Y:S02]  /*0290*/  STG.E desc[UR10][R2.64], R5 ;  /* 0x0000000502007986 */ /* 0x0003e4000c10190a */
.L_x_20378:
[----:B------:R-:W-:Y:S05]  /*02a0*/  BSYNC B0 ;  /* 0x0000000000007941 */ /* 0x000fea0003800000 */
.L_x_20376:
        /* <DEDUP_REMOVED lines=16> */
[----:B------:R1:W4:Y:S01]  /*03b0*/  MUFU.LG2 R2, R0 ;  /* 0x0000000000027308 */ /* 0x0003220000000c00 */
[C---:B------:R-:W-:Y:S02]  /*03c0*/  R2UR UR5, R10.reuse ;  /* 0x000000000a0572ca */ /* 0x040fe400000e0000 */
[----:B------:R-:W-:Y:S01]  /*03d0*/  ISETP.EQ.OR P1, PT, R10, 0x1, !P1 ;  /* 0x000000010a00780c */ /* 0x000fe20004f22670 */
[CC--:B--2---:R-:W-:Y:S02]  /*03e0*/  IMAD R5, R3.reuse, R6.reuse, -R6 ;  /* 0x0000000603057224 */ /* 0x0c4fe400078e0a06 */
[----:B------:R-:W-:Y:S02]  /*03f0*/  IMAD R4, R3, R6, UR14 ;  /* 0x0000000e03047e24 */ /* 0x000fe4000f8e0206 */
[----:B------:R-:W-:-:S02]  /*0400*/  IMAD R3, R7, R11, UR14 ;  /* 0x0000000e07037e24 */ /* 0x000fc4000f8e020b */
[----:B-1----:R-:W-:Y:S01]  /*0410*/  IMAD R0, R8, R6, RZ ;  /* 0x0000000608007224 */ /* 0x002fe200078e02ff */
[----:B------:R-:W-:Y:S01]  /*0420*/  ULOP3.LUT UR4, URZ, UR4, URZ, 0x33, !UPT ;  /* 0x000000043f047292 */ /* 0x000fe2000f8e333f */
[----:B------:R-:W-:Y:S01]  /*0430*/  IADD3 R8, -R6, UR14, R5 ;  /* 0x0000000e06087c10 */ /* 0x000fe2000fffe105 */
[----:B------:R-:W-:Y:S01]  /*0440*/  IMAD R4, R7, R11, R4 ;  /* 0x0000000b07047224 */ /* 0x000fe200078e0204 */
[----:B------:R-:W-:Y:S01]  /*0450*/  IADD3 R6, R5, UR14, RZ ;  /* 0x0000000e05067c10 */ /* 0x000fe2000fffe0ff */
[----:B------:R-:W-:Y:S01]  /*0460*/  UISETP.LT.AND UP0, UPT, UR4, -0x2, UPT ;  /* 0xfffffffe0400788c */ /* 0x000fe2000bf01270 */
[----:B---3--:R-:W-:-:S04]  /*0470*/  IMAD.WIDE R22, R3, 0x4, R22 ;  /* 0x0000000403167825 */ /* 0x008fc800078e0216 */
[----:B----4-:R-:W-:Y:S01]  /*0480*/  FMUL.FTZ R2, R2, UR7 ;  /* 0x0000000702027c20 */ /* 0x010fe20008410000 */
[----:B------:R-:W-:Y:S01]  /*0490*/  USEL UR4, UR4, 0xfffffffe, !UP0 ;  /* 0xfffffffe04047887 */ /* 0x000fe2000c000000 */
[CC--:B------:R-:W-:Y:S02]  /*04a0*/  IMAD R5, R7.reuse, R11.reuse, R6 ;  /* 0x0000000b07057224 */ /* 0x0c0fe400078e0206 */
[----:B------:R-:W-:Y:S02]  /*04b0*/  IMAD R6, R7, R11, R8 ;  /* 0x0000000b07067224 */ /* 0x000fe400078e0208 */
[----:B------:R-:W1:Y:S01]  /*04c0*/  MUFU.EX2 R2, -R2 ;  /* 0x8000000200027308 */ /* 0x000e620000000800 */
[----:B------:R-:W-:Y:S01]  /*04d0*/  UIADD3 UR4, UR4, UR5, URZ ;  /* 0x0000000504047290 */ /* 0x000fe2000fffe03f */
[----:B------:R-:W-:Y:S02]  /*04e0*/  IMAD.MOV.U32 R7, RZ, RZ, RZ ;  /* 0x000000ffff077224 */ /* 0x000fe400078e00ff */
[----:B0-----:R-:W-:Y:S01]  /*04f0*/  IMAD.WIDE R20, R3, 0x4, R20 ;  /* 0x0000000403147825 */ /* 0x001fe200078e0214 */
[----:B------:R-:W-:-:S02]  /*0500*/  UIADD3 UR5, UR4, 0x2, URZ ;  /* 0x0000000204057890 */ /* 0x000fc4000fffe03f */
[----:B------:R-:W-:Y:S02]  /*0510*/  UIADD3 UR4, UR4, 0x1, URZ ;  /* 0x0000000104047890 */ /* 0x000fe4000fffe03f */
[----:B------:R-:W-:Y:S02]  /*0520*/  ULOP3.LUT UR7, UR5, 0x3, URZ, 0xc0, !UPT ;  /* 0x0000000305077892 */ /* 0x000fe4000f8ec03f */
[----:B-1----:R-:W-:-:S11]  /*0530*/  UISETP.GE.U32.AND UP0, UPT, UR4, 0x3, UPT ;  /* 0x000000030400788c */ /* 0x002fd6000bf06070 */
.L_x_20404:
[----:B------:R-:W0:Y:S01]  /*0540*/  S2R R12, SR_TID.X ;  /* 0x00000000000c7919 */ /* 0x000e220000002100 */
[----:B------:R-:W-:Y:S01]  /*0550*/  BSSY B0, `(.L_x_20380) ;  /* 0x0000048000007945 */ /* 0x000fe20003800000 */
[----:B------:R-:W-:Y:S02]  /*0560*/  IMAD.MOV.U32 R9, RZ, RZ, -0x800001 ;  /* 0xff7fffffff097424 */ /* 0x000fe400078e00ff */
[----:B------:R-:W-:Y:S01]  /*0570*/  IMAD.MOV.U32 R8, RZ, RZ, -0x1 ;  /* 0xffffffffff087424 */ /* 0x000fe200078e00ff */
[----:B0-----:R-:W-:-:S13]  /*0580*/  ISETP.GE.AND P0, PT, R12, UR15, PT ;  /* 0x0000000f0c007c0c */ /* 0x001fda000bf06270 */
[----:B-----5:R-:W-:Y:S05]  /*0590*/  @P0 BRA `(.L_x_20381) ;  /* 0x00000004000c0947 */ /* 0x020fea0003800000 */
[----:B------:R-:W-:Y:S01]  /*05a0*/  LOP3.LUT R8, RZ, R12, RZ, 0x33, !PT ;  /* 0x0000000cff087212 */ /* 0x000fe200078e33ff */
[----:B------:R-:W-:Y:S01]  /*05b0*/  BSSY B1, `(.L_x_20382) ;  /* 0x0000029000017945 */ /* 0x000fe20003800000 */
[----:B------:R-:W-:Y:S02]  /*05c0*/  IMAD.MOV.U32 R9, RZ, RZ, -0x800001 ;  /* 0xff7fffffff097424 */ /* 0x000fe400078e00ff */
[----:B------:R-:W-:Y:S01]  /*05d0*/  IADD3 R10, R8, UR15, RZ ;  /* 0x0000000f080a7c10 */ /* 0x000fe2000fffe0ff */
[----:B------:R-:W-:-:S03]  /*05e0*/  IMAD.MOV.U32 R13, RZ, RZ, R12 ;  /* 0x000000ffff0d7224 */ /* 0x000fc600078e000c */
[C---:B------:R-:W-:Y:S02]  /*05f0*/  ISETP.GE.U32.AND P3, PT, R10.reuse, 0x300, PT ;  /* 0x000003000a00780c */ /* 0x040fe40003f66070 */
[----:B------:R-:W-:-:S04]  /*0600*/  LEA.HI R8, R10, 0x1, RZ, 0x18 ;  /* 0x000000010a087811 */ /* 0x000fc800078fc0ff */
[----:B------:R-:W-:Y:S01]  /*0610*/  LOP3.LUT R15, R8, 0x3, RZ, 0xc0, !PT ;  /* 0x00000003080f7812 */ /* 0x000fe200078ec0ff */
[----:B------:R-:W-:-:S03]  /*0620*/  IMAD.MOV.U32 R8, RZ, RZ, -0x1 ;  /* 0xffffffffff087424 */ /* 0x000fc600078e00ff */
[----:B------:R-:W-:-:S03]  /*0630*/  ISETP.NE.AND P0, PT, R15, RZ, PT ;  /* 0x000000ff0f00720c */ /* 0x000fc60003f05270 */
[----:B------:R-:W-:Y:S10]  /*0640*/  @!P3 BRA `(.L_x_20383) ;  /* 0x00000000007cb947 */ /* 0x000ff40003800000 */
[----:B------:R-:W-:Y:S01]  /*0650*/  LEA.HI R10, R10, 0x1, RZ, 0x18 ;  /* 0x000000010a0a7811 */ /* 0x000fe200078fc0ff */
[----:B------:R-:W-:Y:S01]  /*0660*/  IMAD.MOV.U32 R8, RZ, RZ, -0x1 ;  /* 0xffffffffff087424 */ /* 0x000fe200078e00ff */
[----:B------:R-:W-:Y:S01]  /*0670*/  MOV R9, 0xff7fffff ;  /* 0xff7fffff00097802 */ /* 0x000fe20000000f00 */
[----:B------:R-:W-:Y:S01]  /*0680*/  IMAD.MOV.U32 R13, RZ, RZ, R12 ;  /* 0x000000ffff0d7224 */ /* 0x000fe200078e000c */
[----:B------:R-:W-:-:S05]  /*0690*/  LOP3.LUT R11, R10, 0x3, RZ, 0xc0, !PT ;  /* 0x000000030a0b7812 */ /* 0x000fca00078ec0ff */
[----:B------:R-:W-:-:S07]  /*06a0*/  IMAD.IADD R14, R10, 0x1, -R11 ;  /* 0x000000010a0e7824 */ /* 0x000fce00078e0a0b */
.L_x_20384:
        /* <DEDUP_REMOVED lines=17> */
[----:B------:R-:W-:Y:S02]  /*07c0*/  FSEL R9, R24, R9, !P6 ;  /* 0x0000000918097208 */ /* 0x000fe40007000000 */
[----:B------:R-:W-:Y:S02]  /*07d0*/  @!P5 IADD3 R8, R13, 0x100, RZ ;  /* 0x000001000d08d810 */ /* 0x000fe40007ffe0ff */
[----:B-----5:R-:W-:-:S04]  /*07e0*/  FSETP.GEU.FTZ.AND P3, PT, R9, R26, PT ;  /* 0x0000001a0900720b */ /* 0x020fc80003f7e000 */
[----:B------:R-:W-:Y:S01]  /*07f0*/  FSEL R9, R26, R9, !P3 ;  /* 0x000000091a097208 */ /* 0x000fe20005800000 */
[----:B------:R-:W-:-:S08]  /*0800*/  @!P6 VIADD R8, R13, 0x200 ;  /* 0x000002000d08e836 */ /* 0x000fd00000000000 */
[C---:B------:R-:W-:Y:S01]  /*0810*/  @!P3 VIADD R8, R13.reuse, 0x300 ;  /* 0x000003000d08b836 */ /* 0x040fe20000000000 */
[----:B------:R-:W-:Y:S01]  /*0820*/  IADD3 R13, R13, 0x400, RZ ;  /* 0x000004000d0d7810 */ /* 0x000fe20007ffe0ff */
[----:B------:R-:W-:Y:S06]  /*0830*/  @P4 BRA `(.L_x_20384) ;  /* 0xfffffffc009c4947 */ /* 0x000fec000383ffff */
.L_x_20383:
[----:B------:R-:W-:Y:S05]  /*0840*/  BSYNC B1 ;  /* 0x0000000000017941 */ /* 0x000fea0003800000 */
.L_x_20382:
        /* <DEDUP_REMOVED lines=15> */
[----:B------:R-:W3:Y:S01]  /*0940*/  @P4 LDG.E R16, desc[UR10][R10.64+0x800] ;  /* 0x0008000a0a104981 */ /* 0x000ee2000c1e1900 */
[----:B------:R-:W-:Y:S02]  /*0950*/  PLOP3.LUT P0, PT, PT, PT, PT, 0x80, 0x0 ;  /* 0x000000000000781c */ /* 0x000fe40003f0f070 */
[----:B--2---:R-:W-:-:S04]  /*0960*/  FSETP.GEU.FTZ.AND P3, PT, R9, R14, PT ;  /* 0x0000000e0900720b */ /* 0x004fc80003f7e000 */
[----:B------:R-:W-:-:S04]  /*0970*/  FSEL R9, R14, R9, !P3 ;  /* 0x000000090e097208 */ /* 0x000fc80005800000 */
[----:B---3--:R-:W-:-:S05]  /*0980*/  @P4 FSETP.GEU.FTZ.AND P5, PT, R9, R16, PT ;  /* 0x000000100900420b */ /* 0x008fca0003fbe000 */
[----:B------:R-:W-:Y:S01]  /*0990*/  @!P3 VIADD R8, R13, 0x100 ;  /* 0x000001000d08b836 */ /* 0x000fe20000000000 */
[----:B------:R-:W-:Y:S02]  /*09a0*/  @P4 PLOP3.LUT P0, PT, P5, PT, PT, 0x80, 0x0 ;  /* 0x000000000000481c */ /* 0x000fe40002f0f070 */
[----:B------:R-:W-:-:S11]  /*09b0*/  @P4 FSEL R9, R16, R9, !P5 ;  /* 0x0000000910094208 */ /* 0x000fd60006800000 */
[----:B------:R-:W-:-:S07]  /*09c0*/  @!P0 VIADD R8, R13, 0x200 ;  /* 0x000002000d088836 */ /* 0x000fce0000000000 */
.L_x_20381:
[----:B------:R-:W-:Y:S05]  /*09d0*/  BSYNC B0 ;  /* 0x0000000000007941 */ /* 0x000fea0003800000 */
.L_x_20380:
        /* <DEDUP_REMOVED lines=36> */
.L_x_20415:
[----:B--2---:R-:W-:Y:S01]  /*0c20*/  FSETP.GT.FTZ.AND P0, PT, R15, R12, PT ;  /* 0x0000000c0f00720b */ /* 0x004fe20003f14000 */
[----:B------:R-:W-:Y:S05]  /*0c30*/  WARPSYNC.ALL ;  /* 0x0000000000007948 */ /* 0x000fea0003800000 */
[C---:B------:R-:W-:Y:S01]  /*0c40*/  ISETP.NE.AND P3, PT, R17.reuse, RZ, PT ;  /* 0x000000ff1100720c */ /* 0x040fe20003f65270 */
[----:B------:R-:W-:Y:S01]  /*0c50*/  BSSY B0, `(.L_x_20386) ;  /* 0x000001f000007945 */ /* 0x000fe20003800000 */
[----:B------:R-:W-:-:S04]  /*0c60*/  ISETP.GT.OR P0, PT, R17, 0xf, P0 ;  /* 0x0000000f1100780c */ /* 0x000fc80000704670 */
[----:B-1----:R-:W-:Y:S02]  /*0c70*/  SEL R24, R8, R11, P0 ;  /* 0x0000000b08187207 */ /* 0x002fe40000000000 */
[----:B------:R-:W-:-:S05]  /*0c80*/  FSEL R25, R15, R12, P0 ;  /* 0x0000000c0f197208 */ /* 0x000fca0000000000 */
[----:B------:R1:W-:Y:S01]  /*0c90*/  @!P3 STS.64 [R10+0x8], R24 ;  /* 0x000008180a00b388 */ /* 0x0003e20000000a00 */
[----:B------:R-:W-:Y:S06]  /*0ca0*/  BAR.SYNC.DEFER_BLOCKING 0x0 ;  /* 0x0000000000007b1d */ /* 0x000fec0000010000 */
[----:B------:R-:W-:Y:S05]  /*0cb0*/  @P2 BRA `(.L_x_20387) ;  /* 0x0000000000602947 */ /* 0x000fea0003800000 */
[----:B------:R-:W2:Y:S01]  /*0cc0*/  S2UR UR5, SR_CgaCtaId ;  /* 0x00000000000579c3 */ /* 0x000ea20000008800 */
[----:B------:R-:W-:Y:S02]  /*0cd0*/  UMOV UR4, 0x400 ;  /* 0x0000040000047882 */ /* 0x000fe40000000000 */
[----:B--2---:R-:W-:-:S09]  /*0ce0*/  ULEA UR4, UR5, UR4, 0x18 ;  /* 0x0000000405047291 */ /* 0x004fd2000f8ec03f */
[----:B01----:R-:W0:Y:S04]  /*0cf0*/  LDS.128 R8, [UR4+0x10] ;  /* 0x00001004ff087984 */ /* 0x003e280008000c00 */
[----:B------:R-:W1:Y:S04]  /*0d00*/  LDS.128 R12, [UR4+0x20] ;  /* 0x00002004ff0c7984 */ /* 0x000e680008000c00 */
[----:B------:R-:W2:Y:S04]  /*0d10*/  LDS.128 R16, [UR4+0x30] ;  /* 0x00003004ff107984 */ /* 0x000ea80008000c00 */
[----:B------:R-:W3:Y:S01]  /*0d20*/  LDS.64 R26, [UR4+0x40] ;  /* 0x00004004ff1a7984 */ /* 0x000ee20008000a00 */
[----:B0-----:R-:W-:-:S04]  /*0d30*/  FSETP.GT.FTZ.AND P5, PT, R25, R9, PT ;  /* 0x000000091900720b */ /* 0x001fc80003fb4000 */
[----:B------:R-:W-:-:S04]  /*0d40*/  FSEL R28, R25, R9, P5 ;  /* 0x00000009191c7208 */ /* 0x000fc80002800000 */
[----:B------:R-:W-:-:S04]  /*0d50*/  FSETP.GT.FTZ.AND P6, PT, R28, R11, PT ;  /* 0x0000000b1c00720b */ /* 0x000fc80003fd4000 */
[----:B------:R-:W-:-:S04]  /*0d60*/  FSEL R28, R28, R11, P6 ;  /* 0x0000000b1c1c7208 */ /* 0x000fc80003000000 */
[----:B-1----:R-:W-:-:S04]  /*0d70*/  FSETP.GT.FTZ.AND P3, PT, R28, R13, PT ;  /* 0x0000000d1c00720b */ /* 0x002fc80003f74000 */
[----:B------:R-:W-:Y:S02]  /*0d80*/  FSEL R28, R28, R13, P3 ;  /* 0x0000000d1c1c7208 */ /* 0x000fe40001800000 */
[----:B------:R-:W-:Y:S02]  /*0d90*/  @P6 SEL R10, R24, R8, P5 ;  /* 0x00000008180a6207 */ /* 0x000fe40002800000 */
[----:B------:R-:W-:-:S04]  /*0da0*/  FSETP.GT.FTZ.AND P4, PT, R28, R15, PT ;  /* 0x0000000f1c00720b */ /* 0x000fc80003f94000 */
[----:B------:R-:W-:-:S04]  /*0db0*/  FSEL R28, R28, R15, P4 ;  /* 0x0000000f1c1c7208 */ /* 0x000fc80002000000 */
[----:B--2---:R-:W-:-:S04]  /*0dc0*/  FSETP.GT.FTZ.AND P0, PT, R28, R17, PT ;  /* 0x000000111c00720b */ /* 0x004fc80003f14000 */
[----:B------:R-:W-:Y:S02]  /*0dd0*/  FSEL R28, R28, R17, P0 ;  /* 0x000000111c1c7208 */ /* 0x000fe40000000000 */
[----:B------:R-:W-:Y:S02]  /*0de0*/  @P4 SEL R14, R10, R12, P3 ;  /* 0x0000000c0a0e4207 */ /* 0x000fe40001800000 */
[----:B------:R-:W-:-:S04]  /*0df0*/  FSETP.GT.FTZ.AND P5, PT, R28, R19, PT ;  /* 0x000000131c00720b */ /* 0x000fc80003fb4000 */
[----:B------:R-:W-:-:S04]  /*0e00*/  FSEL R28, R28, R19, P5 ;  /* 0x000000131c1c7208 */ /* 0x000fc80002800000 */
[----:B---3--:R-:W-:-:S05]  /*0e10*/  FSETP.GT.FTZ.AND P3, PT, R28, R27, PT ;  /* 0x0000001b1c00720b */ /* 0x008fca0003f74000 */
[----:B------:R-:W-:-:S04]  /*0e20*/  @P5 SEL R18, R14, R16, P0 ;  /* 0x000000100e125207 */ /* 0x000fc80000000000 */
[----:B------:R-:W-:-:S07]  /*0e30*/  SEL R24, R18, R26, P3 ;  /* 0x0000001a12187207 */ /* 0x000fce0001800000 */
.L_x_20387:
[----:B------:R-:W-:Y:S05]  /*0e40*/  BSYNC B0 ;  /* 0x0000000000007941 */ /* 0x000fea0003800000 */
.L_x_20386:
[----:B------:R-:W-:Y:S05]  /*0e50*/  @P2 BRA `(.L_x_20388) ;  /* 0x00000024004c2947 */ /* 0x000fea0003800000 */
[----:B------:R-:W-:Y:S01]  /*0e60*/  ULDC.64 UR4, c[0x0][0x258] ;  /* 0x0000960000047ab9 */ /* 0x000fe20000000a00 */
[----:B------:R-:W-:Y:S01]  /*0e70*/  USHF.R.S32.HI UR9, URZ, 0x1f, UR16 ;  /* 0x0000001f3f097899 */ /* 0x000fe20008011410 */
[----:B------:R-:W-:Y:S01]  /*0e80*/  ISETP.NE.U32.AND P0, PT, RZ, UR4, PT ;  /* 0x00000004ff007c0c */ /* 0x000fe2000bf05070 */
[----:B------:R-:W-:Y:S01]  /*0e90*/  ULDC.64 UR18, c[0x0][0x218] ;  /* 0x0000860000127ab9 */ /* 0x000fe20000000a00 */
[C---:B0-----:R-:W-:Y:S02]  /*0ea0*/  IADD3 R8, P3, R24.reuse, UR16, RZ ;  /* 0x0000001018087c10 */ /* 0x041fe4000ff7e0ff */
[----:B------:R-:W-:Y:S02]  /*0eb0*/  ISETP.NE.AND.EX P0, PT, RZ, UR5, PT, P0 ;  /* 0x00000005ff007c0c */ /* 0x000fe4000bf05300 */
[----:B------:R-:W-:Y:S02]  /*0ec0*/  LEA.HI.X.SX32 R9, R24, UR9, 0x1, P3 ;  /* 0x0000000918097c11 */ /* 0x000fe400098f0eff */
[----:B------:R-:W-:-:S04]  /*0ed0*/  LEA R12, P3, R8, UR18, 0x2 ;  /* 0x00000012080c7c11 */ /* 0x000fc8000f8610ff */
[----:B------:R-:W-:-:S05]  /*0ee0*/  LEA.HI.X R13, R8, UR19, R9, 0x2, P3 ;  /* 0x00000013080d7c11 */ /* 0x000fca00098f1409 */
[----:B------:R-:W-:Y:S05]  /*0ef0*/  @!P0 BRA `(.L_x_20389) ;  /* 0x0000002000f48947 */ /* 0x000fea0003800000 */
[----:B-1----:R-:W0:Y:S01]  /*0f00*/  LDC.64 R10, c[0x0][0x210] ;  /* 0x00008400ff0a7b82 */ /* 0x002e220000000a00 */
[----:B------:R-:W-:-:S07]  /*0f10*/  VIADD R9, R24, UR16 ;  /* 0x0000001018097c36 */ /* 0x000fce0008000000 */
[----:B------:R-:W1:Y:S08]  /*0f20*/  LDC.64 R14, c[0x0][0x2b0] ;  /* 0x0000ac00ff0e7b82 */ /* 0x000e700000000a00 */
[----:B------:R-:W2:Y:S01]  /*0f30*/  LDC R17, c[0x0][0x2b8] ;  /* 0x0000ae00ff117b82 */ /* 0x000ea20000000800 */
[----:B0-----:R-:W-:-:S06]  /*0f40*/  IMAD.WIDE R10, R9, 0x4, R10 ;  /* 0x00000004090a7825 */ /* 0x001fcc00078e020a */
[----:B------:R0:W3:Y:S01]  /*0f50*/  LDG.E.CONSTANT R10, desc[UR10][R10.64] ;  /* 0x0000000a0a0a7981 */ /* 0x0000e2000c1e9900 */
[----:B------:R-:W-:-:S05]  /*0f60*/  MOV R9, UR14 ;  /* 0x0000000e00097c02 */ /* 0x000fca0008000f00 */
[----:B-1----:R-:W-:-:S05]  /*0f70*/  IMAD.WIDE R14, R9, 0x4, R14 ;  /* 0x00000004090e7825 */ /* 0x002fca00078e020e */
[----:B------:R-:W4:Y:S01]  /*0f80*/  LDG.E R18, desc[UR10][R14.64] ;  /* 0x0000000a0e127981 */ /* 0x000f22000c1e1900 */
[----:B--2---:R-:W-:-:S04]  /*0f90*/  IABS R26, R17 ;  /* 0x00000011001a7213 */ /* 0x004fc80000000000 */
[----:B------:R-:W1:Y:S08]  /*0fa0*/  I2F.RP R16, R26 ;  /* 0x0000001a00107306 */ /* 0x000e700000209400 */
[----:B-1----:R-:W1:Y:S02]  /*0fb0*/  MUFU.RCP R16, R16 ;  /* 0x0000001000107308 */ /* 0x002e640000001000 */
[----:B-1----:R-:W-:-:S06]  /*0fc0*/  VIADD R8, R16, 0xffffffe ;  /* 0x0ffffffe10087836 */ /* 0x002fcc0000000000 */
[----:B------:R1:W0:Y:S02]  /*0fd0*/  F2I.FTZ.U32.TRUNC.NTZ R9, R8 ;  /* 0x0000000800097305 */ /* 0x000224000021f000 */
[----:B-1----:R-:W-:Y:S02]  /*0fe0*/  IMAD.MOV.U32 R8, RZ, RZ, RZ ;  /* 0x000000ffff087224 */ /* 0x002fe400078e00ff */
[----:B0-----:R-:W-:-:S04]  /*0ff0*/  IMAD.MOV R11, RZ, RZ, -R9 ;  /* 0x000000ffff0b7224 */ /* 0x001fc800078e0a09 */
[----:B------:R-:W-:-:S04]  /*1000*/  IMAD R11, R11, R26, RZ ;  /* 0x0000001a0b0b7224 */ /* 0x000fc800078e02ff */
[----:B------:R-:W-:Y:S01]  /*1010*/  IMAD.HI.U32 R9, R9, R11, R8 ;  /* 0x0000000b09097227 */ /* 0x000fe200078e0008 */
[----:B---3--:R-:W-:Y:S02]  /*1020*/  IABS R19, R10 ;  /* 0x0000000a00137213 */ /* 0x008fe40000000000 */
[----:B------:R-:W-:Y:S02]  /*1030*/  ISETP.GE.AND P4, PT, R10, RZ, PT ;  /* 0x000000ff0a00720c */ /* 0x000fe40003f86270 */
[----:B------:R-:W-:-:S05]  /*1040*/  MOV R11, R19 ;  /* 0x00000013000b7202 */ /* 0x000fca0000000f00 */
[----:B------:R-:W-:-:S04]  /*1050*/  IMAD.HI.U32 R9, R9, R11, RZ ;  /* 0x0000000b09097227 */ /* 0x000fc800078e00ff */
[----:B------:R-:W-:-:S04]  /*1060*/  IMAD.MOV R9, RZ, RZ, -R9 ;  /* 0x000000ffff097224 */ /* 0x000fc800078e0a09 */
        /* <DEDUP_REMOVED lines=10> */
[----:B------:R-:W-:Y:S01]  /*1110*/  ULDC UR4, c[0x0][0x2bc] ;  /* 0x0000af0000047ab9 */ /* 0x000fe20000000800 */
[----:B------:R-:W-:Y:S02]  /*1120*/  IMAD.MOV.U32 R9, RZ, RZ, -0x800001 ;  /* 0xff7fffffff097424 */ /* 0x000fe400078e00ff */
[----:B------:R-:W-:-:S05]  /*1130*/  IMAD.U32 R8, RZ, RZ, UR4 ;  /* 0x00000004ff087e24 */ /* 0x000fca000f8e00ff */
[----:B------:R-:W-:-:S13]  /*1140*/  ISETP.GE.AND P0, PT, R7, R8, PT ;  /* 0x000000080700720c */ /* 0x000fda0003f06270 */
[----:B------:R3:W-:Y:S01]  /*1150*/  @P0 STG.E desc[UR10][R12.64], R9 ;  /* 0x000000090c000986 */ /* 0x0007e2000c10190a */
[----:B------:R-:W-:Y:S05]  /*1160*/  @P0 BRA `(.L_x_20388) ;  /* 0x0000002000880947 */ /* 0x000fea0003800000 */
[----:B---3--:R-:W2:Y:S04]  /*1170*/  LDG.E R9, desc[UR10][R22.64] ;  /* 0x0000000a16097981 */ /* 0x008ea8000c1e1900 */
[----:B------:R-:W3:Y:S01]  /*1180*/  LDG.E R11, desc[UR10][R12.64] ;  /* 0x0000000a0c0b7981 */ /* 0x000ee2000c1e1900 */
[----:B--2---:R-:W-:Y:S01]  /*1190*/  ISETP.NE.AND P0, PT, R9, R8, PT ;  /* 0x000000080900720c */ /* 0x004fe20003f05270 */
[----:B---3--:R-:W-:-:S12]  /*11a0*/  @!P1 FMUL.FTZ R11, R11, R2 ;  /* 0x000000020b0b9220 */ /* 0x008fd80000410000 */
[----:B------:R-:W-:Y:S05]  /*11b0*/  @P0 BRA `(.L_x_20390) ;  /* 0x0000000800cc0947 */ /* 0x000fea0003800000 */
[----:B------:R-:W2:Y:S02]  /*11c0*/  LDG.E R24, desc[UR10][R20.64] ;  /* 0x0000000a14187981 */ /* 0x000ea4000c1e1900 */
[----:B--2---:R-:W-:-:S13]  /*11d0*/  FSETP.GEU.FTZ.AND P0, PT, R11, R24, PT ;  /* 0x000000180b00720b */ /* 0x004fda0003f1e000 */
[----:B------:R-:W-:Y:S05]  /*11e0*/  @!P0 BRA `(.L_x_20391) ;  /* 0x00000020001c8947 */ /* 0x000fea0003800000 */
[----:B------:R-:W0:Y:S01]  /*11f0*/  LDC.64 R16, c[0x0][0x240] ;  /* 0x00009000ff107b82 */ /* 0x000e220000000a00 */
[----:B------:R-:W-:Y:S01]  /*1200*/  UMOV UR5, URZ ;  /* 0x0000003f00057c82 */ /* 0x000fe20008000000 */
[----:B------:R-:W-:-:S05]  /*1210*/  ULDC UR4, c[0x0][0x2bc] ;  /* 0x0000af0000047ab9 */ /* 0x000fca0000000800 */
.L_x_20393:
        /* <DEDUP_REMOVED lines=12> */
.L_x_20392:
[----:B------:R-:W2:Y:S01]  /*12e0*/  LDG.E R9, desc[UR10][R22.64] ;  /* 0x0000000a16097981 */ /* 0x000ea2000c1e1900 */
[----:B------:R-:W-:Y:S01]  /*12f0*/  IMAD.MOV.U32 R27, RZ, RZ, 0x7f7fffff ;  /* 0x7f7fffffff1b7424 */ /* 0x000fe200078e00ff */
[----:B------:R-:W-:Y:S01]  /*1300*/  UMOV UR4, URZ ;  /* 0x0000003f00047c82 */ /* 0x000fe20008000000 */
[----:B--2---:R-:W-:Y:S02]  /*1310*/  VIADD R25, R9, 0xffffffff ;  /* 0xffffffff09197836 */ /* 0x004fe40000000000 */
[----:B------:R-:W-:-:S03]  /*1320*/  VIADD R9, R8, 0xffffffff ;  /* 0xffffffff08097836 */ /* 0x000fc60000000000 */
[----:B------:R0:W-:Y:S02]  /*1330*/  STG.E desc[UR10][R22.64], R25 ;  /* 0x0000001916007986 */ /* 0x0001e4000c10190a */
[----:B------:R-:W-:Y:S02]  /*1340*/  ISETP.GE.U32.AND P0, PT, R9, 0x3, PT ;  /* 0x000000030900780c */ /* 0x000fe40003f06070 */
[----:B------:R0:W-:Y:S04]  /*1350*/  STG.E desc[UR10][R20.64], R27 ;  /* 0x0000001b14007986 */ /* 0x0001e8000c10190a */
[----:B------:R0:W-:Y:S07]  /*1360*/  STG.E desc[UR10][R18.64], R11 ;  /* 0x0000000b12007986 */ /* 0x0001ee000c10190a */
        /* <DEDUP_REMOVED lines=11> */
.L_x_20397:
        /* <DEDUP_REMOVED lines=64> */
.L_x_20396:
        /* <DEDUP_REMOVED lines=35> */
.L_x_20398:
[----:B------:R-:W-:-:S13]  /*1a50*/  ISETP.NE.OR P0, PT, RZ, UR9, P0 ;  /* 0x00000009ff007c0c */ /* 0x000fda0008705670 */
[----:B------:R-:W-:Y:S05]  /*1a60*/  @!P0 BRA `(.L_x_20394) ;  /* 0x0000000000488947 */ /* 0x000fea0003800000 */
.L_x_20395:
        /* <DEDUP_REMOVED lines=18> */
.L_x_20394:
[----:B------:R-:W-:Y:S02]  /*1b90*/  ISETP.NE.AND P0, PT, RZ, UR6, PT ;  /* 0x00000006ff007c0c */ /* 0x000fe4000bf05270 */
[----:B-123-5:R-:W-:-:S11]  /*1ba0*/  MOV R9, UR5 ;  /* 0x0000000500097c02 */ /* 0x02efd60008000f00 */
        /* <DEDUP_REMOVED lines=17> */
[----:B---3--:R-:W-:Y:S01]  /*1cc0*/  @P0 FMNMX.FTZ R19, R18, R9, PT ;  /* 0x0000000912130209 */ /* 0x008fe20003810000 */
[----:B------:R-:W-:-:S04]  /*1cd0*/  IMAD.U32 R9, RZ, RZ, UR5 ;  /* 0x00000005ff097e24 */ /* 0x000fc8000f8e00ff */
[----:B------:R2:W-:Y:S03]  /*1ce0*/  @P0 STG.E desc[UR10][R20.64], R19 ;  /* 0x0000001314000986 */ /* 0x0005e6000c10190a */
.L_x_20390:
[----:B------:R3:W4:Y:S01]  /*1cf0*/  LDG.E R17, desc[UR10][R14.64] ;  /* 0x0000000a0e117981 */ /* 0x000722000c1e1900 */
[----:B0-----:R-:W0:Y:S01]  /*1d00*/  LDC R25, c[0x0][0x2b8] ;  /* 0x0000ae00ff197b82 */ /* 0x001e220000000800 */
[----:B-12---:R-:W-:Y:S01]  /*1d10*/  IMAD.MOV.U32 R18, RZ, RZ, RZ ;  /* 0x000000ffff127224 */ /* 0x006fe200078e00ff */
[----:B------:R-:W-:Y:S01]  /*1d20*/  ULDC UR4, c[0x0][0x2a0] ;  /* 0x0000a80000047ab9 */ /* 0x000fe20000000800 */
[----:B------:R-:W-:Y:S01]  /*1d30*/  IMAD R31, R3, R8, R9 ;  /* 0x00000008031f7224 */ /* 0x000fe200078e0209 */
        /* <DEDUP_REMOVED lines=9> */
[----:B0-----:R-:W-:-:S05]  /*1dd0*/  IADD3 R27, RZ, -R19, RZ ;  /* 0x80000013ff1b7210 */ /* 0x001fca0007ffe0ff */
        /* <DEDUP_REMOVED lines=14> */
[----:B0-----:R-:W-:-:S09]  /*1ec0*/  IMAD.MOV.U32 R14, RZ, RZ, RZ ;  /* 0x000000ffff0e7224 */ /* 0x001fd200078e00ff */
[----:B------:R-:W-:-:S04]  /*1ed0*/  @P0 VIADD R27, R27, 0x1 ;  /* 0x000000011b1b0836 */ /* 0x000fc80000000000 */
[----:B------:R-:W-:Y:S01]  /*1ee0*/  IMAD.MOV.U32 R18, RZ, RZ, R27 ;  /* 0x000000ffff127224 */ /* 0x000fe200078e001b */
[----:B-1----:R-:W-:-:S03]  /*1ef0*/  IADD3 R19, RZ, -R15, RZ ;  /* 0x8000000fff137210 */ /* 0x002fc60007ffe0ff */
[----:B------:R-:W-:Y:S01]  /*1f00*/  @!P3 IMAD.MOV R18, RZ, RZ, -R18 ;  /* 0x000000ffff12b224 */ /* 0x000fe200078e0a12 */
[----:B------:R-:W-:Y:S01]  /*1f10*/  @!P4 LOP3.LUT R18, RZ, R25, RZ, 0x33, !PT ;  /* 0x00000019ff12c212 */ /* 0x000fe200078e33ff */
[----:B------:R-:W-:Y:S01]  /*1f20*/  IMAD R19, R19, R16, RZ ;  /* 0x0000001013137224 */ /* 0x000fe200078e02ff */
[----:B------:R-:W0:Y:S02]  /*1f30*/  LDC.64 R24, c[0x0][0x228] ;  /* 0x00008a00ff187b82 */ /* 0x000e240000000a00 */
[----:B------:R-:W-:Y:S01]  /*1f40*/  IABS R10, R18 ;  /* 0x00000012000a7213 */ /* 0x000fe20000000000 */
[----:B------:R-:W-:Y:S01]  /*1f50*/  IMAD.HI.U32 R14, R15, R19, R14 ;  /* 0x000000130f0e7227 */ /* 0x000fe200078e000e */
[----:B------:R-:W-:-:S03]  /*1f60*/  ISETP.GE.AND P4, PT, R18, RZ, PT ;  /* 0x000000ff1200720c */ /* 0x000fc60003f86270 */
[----:B------:R-:W-:Y:S02]  /*1f70*/  IMAD.MOV.U32 R19, RZ, RZ, R10 ;  /* 0x000000ffff137224 */ /* 0x000fe400078e000a */
[----:B------:R-:W1:Y:S02]  /*1f80*/  LDC R10, c[0x0][0x290] ;  /* 0x0000a400ff0a7b82 */ /* 0x000e640000000800 */
[----:B------:R-:W-:-:S05]  /*1f90*/  IMAD.HI.U32 R14, R14, R19, RZ ;  /* 0x000000130e0e7227 */ /* 0x000fca00078e00ff */
[----:B------:R-:W-:-:S05]  /*1fa0*/  IADD3 R14, -R14, RZ, RZ ;  /* 0x000000ff0e0e7210 */ /* 0x000fca0007ffe1ff */
[----:B------:R-:W-:-:S05]  /*1fb0*/  IMAD R19, R16, R14, R19 ;  /* 0x0000000e10137224 */ /* 0x000fca00078e0213 */
[----:B------:R-:W-:Y:S01]  /*1fc0*/  ISETP.GT.U32.AND P0, PT, R16, R19, PT ;  /* 0x000000131000720c */ /* 0x000fe20003f04070 */
[----:B-1----:R-:W-:-:S04]  /*1fd0*/  IMAD R15, R31, UR4, R10 ;  /* 0x000000041f0f7c24 */ /* 0x002fc8000f8e020a */
[----:B0-----:R-:W-:-:S08]  /*1fe0*/  IMAD.WIDE R14, R15, 0x4, R24 ;  /* 0x000000040f0e7825 */ /* 0x001fd000078e0218 */
[----:B------:R-:W-:Y:S01]  /*1ff0*/  @!P0 IMAD.IADD R19, R19, 0x1, -R16 ;  /* 0x0000000113138824 */ /* 0x000fe200078e0a10 */
[----:B------:R-:W-:-:S04]  /*2000*/  ISETP.NE.AND P0, PT, R8, RZ, PT ;  /* 0x000000ff0800720c */ /* 0x000fc80003f05270 */
        /* <DEDUP_REMOVED lines=32> */
[----:B------:R-:W-:-:S07]  /*2210*/  VIADD R34, R10, 0xfffffffe ;  /* 0xfffffffe0a227836 */ /* 0x000fce0000000000 */
[----:B------:R-:W-:Y:S05]  /*2220*/  @!P0 BRA `(.L_x_20400) ;  /* 0x00000000001c8947 */ /* 0x000fea0003800000 */
[----:B-----5:R-:W-:-:S04]  /*2230*/  IMAD R27, R6, R8, R27 ;  /* 0x00000008061b7224 */ /* 0x020fc800078e021b */
[----:B------:R-:W-:-:S06]  /*2240*/  IMAD.WIDE R16, R27, 0x4, R16 ;  /* 0x000000041b107825 */ /* 0x000fcc00078e0210 */
[----:B------:R-:W3:Y:S01]  /*2250*/  LDG.E R17, desc[UR10][R16.64] ;  /* 0x0000000a10117981 */ /* 0x000ee2000c1e1900 */
[----:B------:R-:W-:Y:S01]  /*2260*/  IMAD.WIDE R18, R27, 0x4, R18 ;  /* 0x000000041b127825 */ /* 0x000fe200078e0212 */
[----:B------:R-:W-:Y:S02]  /*2270*/  IADD3 R34, R10, -0x3, RZ ;  /* 0xfffffffd0a227810 */ /* 0x000fe40007ffe0ff */
[----:B---3--:R3:W-:Y:S04]  /*2280*/  STG.E desc[UR10][R14.64+-0xc], R17 ;  /* 0xfffff4110e007986 */ /* 0x0087e8000c10190a */
[----:B------:R3:W5:Y:S02]  /*2290*/  LDG.E R27, desc[UR10][R18.64] ;  /* 0x0000000a121b7981 */ /* 0x000764000c1e1900 */
.L_x_20400:
[----:B------:R-:W-:-:S13]  /*22a0*/  PLOP3.LUT P0, PT, PT, PT, UP0, 0x80, 0x0 ;  /* 0x000000000000781c */ /* 0x000fda0003f0f008 */
[----:B------:R-:W-:Y:S05]  /*22b0*/  @!P0 BRA `(.L_x_20399) ;  /* 0x0000000c00a88947 */ /* 0x000fea0003800000 */
[C---:B------:R-:W-:Y:S01]  /*22c0*/  VIADD R16, R34.reuse, 0xffffffff ;  /* 0xffffffff22107836 */ /* 0x040fe20000000000 */
[C---:B------:R-:W-:Y:S01]  /*22d0*/  ISETP.GT.AND P3, PT, R34.reuse, 0xc, PT ;  /* 0x0000000c2200780c */ /* 0x040fe20003f64270 */
[C---:B---3--:R-:W-:Y:S01]  /*22e0*/  VIADD R18, R34.reuse, 0xfffffffe ;  /* 0xfffffffe22127836 */ /* 0x048fe20000000000 */
[----:B-12---:R-:W-:Y:S01]  /*22f0*/  IADD3 R26, R34, -0x4, RZ ;  /* 0xfffffffc221a7810 */ /* 0x006fe20007ffe0ff */
[----:B0-----:R-:W-:Y:S01]  /*2300*/  IMAD R15, R31, UR4, R16 ;  /* 0x000000041f0f7c24 */ /* 0x001fe2000f8e0210 */
[----:B------:R-:W-:Y:S01]  /*2310*/  ULDC UR4, c[0x0][0x298] ;  /* 0x0000a60000047ab9 */ /* 0x000fe20000000800 */
[----:B------:R-:W-:Y:S01]  /*2320*/  PLOP3.LUT P0, PT, PT, PT, PT, 0x80, 0x0 ;  /* 0x000000000000781c */ /* 0x000fe20003f0f070 */
[----:B------:R-:W-:Y:S02]  /*2330*/  IMAD R33, R18, UR4, R3 ;  /* 0x0000000412217c24 */ /* 0x000fe4000f8e0203 */
[----:B------:R-:W-:-:S04]  /*2340*/  IMAD.WIDE R14, R15, 0x4, R24 ;  /* 0x000000040f0e7825 */ /* 0x000fc800078e0218 */
[----:B------:R-:W-:Y:S02]  /*2350*/  VIADD R24, R34, 0xfffffffd ;  /* 0xfffffffd22187836 */ /* 0x000fe40000000000 */
[--C-:B------:R-:W-:Y:S02]  /*2360*/  IMAD R17, R26, UR4, R3.reuse ;  /* 0x000000041a117c24 */ /* 0x100fe4000f8e0203 */
[--C-:B------:R-:W-:Y:S02]  /*2370*/  IMAD R37, R24, UR4, R3.reuse ;  /* 0x0000000418257c24 */ /* 0x100fe4000f8e0203 */
[----:B------:R-:W-:Y:S02]  /*2380*/  IMAD R35, R16, UR4, R3 ;  /* 0x0000000410237c24 */ /* 0x000fe4000f8e0203 */
[----:B------:R-:W-:Y:S02]  /*2390*/  VIADD R34, R34, 0x4 ;  /* 0x0000000422227836 */ /* 0x000fe40000000000 */
[----:B------:R-:W-:-:S02]  /*23a0*/  IMAD R33, R33, R8, RZ ;  /* 0x0000000821217224 */ /* 0x000fc400078e02ff */
[-C--:B------:R-:W-:Y:S02]  /*23b0*/  IMAD R37, R37, R8.reuse, RZ ;  /* 0x0000000825257224 */ /* 0x080fe400078e02ff */
[-C--:B------:R-:W-:Y:S02]  /*23c0*/  IMAD R32, R17, R8.reuse, RZ ;  /* 0x0000000811207224 */ /* 0x080fe400078e02ff */
[----:B------:R-:W-:Y:S01]  /*23d0*/  IMAD R35, R35, R8, RZ ;  /* 0x0000000823237224 */ /* 0x000fe200078e02ff */
[----:B------:R-:W-:Y:S06]  /*23e0*/  @!P3 BRA `(.L_x_20401) ;  /* 0x0000000400e8b947 */ /* 0x000fec0003800000 */
[----:B------:R-:W-:-:S13]  /*23f0*/  PLOP3.LUT P0, PT, PT, PT, PT, 0x8, 0x0 ;  /* 0x000000000000781c */ /* 0x000fda0003f0e170 */
.L_x_20402:
        /* <DEDUP_REMOVED lines=121> */
.L_x_20401:
        /* <DEDUP_REMOVED lines=41> */
[----:B--2---:R-:W-:Y:S04]  /*2e20*/  STG.E desc[UR10][R14.64+-0x14], R28 ;  /* 0xffffec1c0e007986 */ /* 0x004fe8000c10190a */
[----:B------:R-:W2:Y:S01]  /*2e30*/  LDG.E R26, desc[UR10][R26.64] ;  /* 0x0000000a1a1a7981 */ /* 0x000ea2000c1e1900 */
[----:B------:R-:W-:-:S05]  /*2e40*/  IMAD R37, R0, -0x4, R37 ;  /* 0xfffffffc00257824 */ /* 0x000fca00078e0225 */
        /* <DEDUP_REMOVED lines=23> */
.L_x_20403:
        /* <DEDUP_REMOVED lines=26> */
.L_x_20399:
        /* <DEDUP_REMOVED lines=16> */
.L_x_20391:
[----:B------:R-:W0:Y:S01]  /*3260*/  S2UR UR5, SR_CgaCtaId ;  /* 0x00000000000579c3 */ /* 0x000e220000008800 */
[----:B------:R-:W-:Y:S01]  /*3270*/  UMOV UR4, 0x400 ;  /* 0x0000040000047882 */ /* 0x000fe20000000000 */
[----:B------:R-:W-:Y:S01]  /*3280*/  IMAD.MOV.U32 R0, RZ, RZ, 0x1 ;  /* 0x00000001ff007424 */ /* 0x000fe200078e00ff */
[----:B0-----:R-:W-:-:S09]  /*3290*/  ULEA UR4, UR5, UR4, 0x18 ;  /* 0x0000000405047291 */ /* 0x001fd2000f8ec03f */
[----:B------:R2:W-:Y:S04]  /*32a0*/  STS.U8 [UR4+0x54], R0 ;  /* 0x00005400ff007988 */ /* 0x0005e80008000004 */
[----:B------:R2:W-:Y:S01]  /*32b0*/  STS [UR4+0x50], R8 ;  /* 0x00005008ff007988 */ /* 0x0005e20008000804 */
[----:B------:R-:W-:Y:S05]  /*32c0*/  BRA `(.L_x_20379) ;  /* 0x0000000000647947 */ /* 0x000fea0003800000 */
.L_x_20389:
        /* <DEDUP_REMOVED lines=12> */
.L_x_20388:
        /* <DEDUP_REMOVED lines=10> */
[----:B---3--:R-:W0:Y:S02]  /*3430*/  LDS R9, [UR4+0x50] ;  /* 0x00005004ff097984 */ /* 0x008e240008000800 */
[----:B0-----:R-:W-:-:S13]  /*3440*/  ISETP.GE.AND P0, PT, R9, R8, PT ;  /* 0x000000080900720c */ /* 0x001fda0003f06270 */
[----:B------:R-:W-:Y:S05]  /*3450*/  @!P0 BRA P3, `(.L_x_20404) ;  /* 0xffffffd000388947 */ /* 0x000fea000183ffff */
.L_x_20379:
        /* <DEDUP_REMOVED lines=22> */
.L_x_20385:
[----:B------:R-:W-:Y:S01]  /*35c0*/  HFMA2.MMA R24, -RZ, RZ, 0, 5.9604644775390625e-08 ;  /* 0x00000001ff187435 */ /* 0x000fe200000001ff */
[----:B------:R-:W-:Y:S02]  /*35d0*/  IMAD.MOV.U32 R25, RZ, RZ, R8 ;  /* 0x000000ffff197224 */ /* 0x000fe400078e0008 */
[----:B------:R-:W-:Y:S02]  /*35e0*/  IMAD.MOV.U32 R27, RZ, RZ, 0x1f ;  /* 0x0000001fff1b7424 */ /* 0x000fe400078e00ff */
[----:B------:R-:W-:-:S07]  /*35f0*/  IMAD.MOV.U32 R18, RZ, RZ, -0x1 ;  /* 0xffffffffff127424 */ /* 0x000fce00078e00ff */
[----:B------:R-:W-:Y:S05]  /*3600*/  WARPSYNC.COLLECTIVE R18, `(.L_x_20405) ;  /* 0x0000000012087348 */ /* 0x000fea0003c00000 */
[----:B------:R0:W1:Y:S02]  /*3610*/  SHFL.DOWN P0, R19, R25, R24, R27 ;  /* 0x0800001819137389 */ /* 0x000064000000001b */
[----:B01----:R-:W-:Y:S01]  /*3620*/  ENDCOLLECTIVE ;  /* 0x000000000000791b */ /* 0x003fe20003800000 */
.L_x_20405:
[----:B------:R-:W-:Y:S01]  /*3630*/  IMAD.MOV.U32 R25, RZ, RZ, R9 ;  /* 0x000000ffff197224 */ /* 0x000fe200078e0009 */
[----:B------:R-:W-:-:S07]  /*3640*/  MOV R11, R19 ;  /* 0x00000013000b7202 */ /* 0x000fce0000000f00 */
[----:B------:R-:W-:Y:S05]  /*3650*/  WARPSYNC.COLLECTIVE R18, `(.L_x_20406) ;  /* 0x0000000012087348 */ /* 0x000fea0003c00000 */
[----:B------:R0:W1:Y:S02]  /*3660*/  SHFL.DOWN P0, R19, R25, R24, R27 ;  /* 0x0800001819137389 */ /* 0x000064000000001b */
[----:B01----:R-:W-:Y:S01]  /*3670*/  ENDCOLLECTIVE ;  /* 0x000000000000791b */ /* 0x003fe20003800000 */
.L_x_20406:
        /* <DEDUP_REMOVED lines=10> */
.L_x_20407:
[----:B------:R-:W-:Y:S01]  /*3720*/  MOV R25, R12 ;  /* 0x0000000c00197202 */ /* 0x000fe20000000f00 */
[----:B------:R-:W-:-:S07]  /*3730*/  IMAD.MOV.U32 R14, RZ, RZ, R19 ;  /* 0x000000ffff0e7224 */ /* 0x000fce00078e0013 */
[----:B------:R-:W-:Y:S05]  /*3740*/  WARPSYNC.COLLECTIVE R18, `(.L_x_20408) ;  /* 0x0000000012087348 */ /* 0x000fea0003c00000 */
[----:B------:R0:W1:Y:S02]  /*3750*/  SHFL.DOWN P0, R19, R25, R24, R27 ;  /* 0x0800001819137389 */ /* 0x000064000000001b */
[----:B01----:R-:W-:Y:S01]  /*3760*/  ENDCOLLECTIVE ;  /* 0x000000000000791b */ /* 0x003fe20003800000 */
.L_x_20408:
        /* <DEDUP_REMOVED lines=10> */
.L_x_20409:
[----:B------:R-:W-:Y:S02]  /*3810*/  IMAD.MOV.U32 R25, RZ, RZ, R13 ;  /* 0x000000ffff197224 */ /* 0x000fe400078e000d */
[----:B------:R-:W-:-:S07]  /*3820*/  IMAD.MOV.U32 R9, RZ, RZ, R19 ;  /* 0x000000ffff097224 */ /* 0x000fce00078e0013 */
[----:B------:R-:W-:Y:S05]  /*3830*/  WARPSYNC.COLLECTIVE R18, `(.L_x_20410) ;  /* 0x0000000012087348 */ /* 0x000fea0003c00000 */
[----:B------:R0:W1:Y:S02]  /*3840*/  SHFL.DOWN P0, R19, R25, R24, R27 ;  /* 0x0800001819137389 */ /* 0x000064000000001b */
[----:B01----:R-:W-:Y:S01]  /*3850*/  ENDCOLLECTIVE ;  /* 0x000000000000791b */ /* 0x003fe20003800000 */
.L_x_20410:
        /* <DEDUP_REMOVED lines=10> */
.L_x_20411:
[----:B------:R-:W-:Y:S01]  /*3900*/  IMAD.MOV.U32 R25, RZ, RZ, R16 ;  /* 0x000000ffff197224 */ /* 0x000fe200078e0010 */
[----:B------:R-:W-:-:S07]  /*3910*/  MOV R8, R19 ;  /* 0x0000001300087202 */ /* 0x000fce0000000f00 */
[----:B------:R-:W-:Y:S05]  /*3920*/  WARPSYNC.COLLECTIVE R18, `(.L_x_20412) ;  /* 0x0000000012087348 */ /* 0x000fea0003c00000 */
[----:B------:R0:W1:Y:S02]  /*3930*/  SHFL.DOWN P0, R19, R25, R24, R27 ;  /* 0x0800001819137389 */ /* 0x000064000000001b */
[----:B01----:R-:W-:Y:S01]  /*3940*/  ENDCOLLECTIVE ;  /* 0x000000000000791b */ /* 0x003fe20003800000 */
.L_x_20412:
        /* <DEDUP_REMOVED lines=10> */
.L_x_20413:
[----:B------:R-:W-:Y:S01]  /*39f0*/  MOV R25, R15 ;  /* 0x0000000f00197202 */ /* 0x000fe20000000f00 */
[----:B------:R-:W-:-:S07]  /*3a00*/  IMAD.MOV.U32 R11, RZ, RZ, R19 ;  /* 0x000000ffff0b7224 */ /* 0x000fce00078e0013 */
[----:B------:R-:W-:Y:S05]  /*3a10*/  WARPSYNC.COLLECTIVE R18, `(.L_x_20414) ;  /* 0x0000000012087348 */ /* 0x000fea0003c00000 */
[----:B------:R0:W1:Y:S02]  /*3a20*/  SHFL.DOWN P0, R19, R25, R24, R27 ;  /* 0x0800001819137389 */ /* 0x000064000000001b */
[----:B01----:R-:W-:Y:S01]  /*3a30*/  ENDCOLLECTIVE ;  /* 0x000000000000791b */ /* 0x003fe20003800000 */
.L_x_20414:
[----:B------:R-:W-:Y:S01]  /*3a40*/  IMAD.MOV.U32 R12, RZ, RZ, R19 ;  /* 0x000000ffff0c7224 */ /* 0x000fe200078e0013 */
[----:B------:R-:W-:Y:S06]  /*3a50*/  BRA `(.L_x_20415) ;  /* 0xffffffd000707947 */ /* 0x000fec000383ffff */
.L_x_20416:
        /* <DEDUP_REMOVED lines=10> */
.L_x_20629:


//--------------------- .text._ZN17fastertransformer17topk_stage_2_opt3IfLi128ELi1EEEvPKiPT_PiNS_14BeamHypothesesES2_ii --------------------------
	.section	.text._ZN17fastertransformer17topk_stage_2_opt3IfLi128ELi1EEEvPKiPT_PiNS_14BeamHypothesesES2_ii,"ax",@progbits
	.align	128
        .global         _ZN17fastertransformer17topk_stage_2_opt3IfLi128ELi1EEEvPKiPT_PiNS_14BeamHypothesesES2_ii
        .type           _ZN17fastertransformer17topk_stage_2_opt3IfLi128ELi1EEEvPKiPT_PiNS_14BeamHypothesesES2_ii,@function
        .size           _ZN17fastertransformer17topk_stage_2_opt3IfLi128ELi1EEEvPKiPT_PiNS_14BeamHypothesesES2_ii,(.L_x_20630 - _ZN17fastertransformer17topk_stage_2_opt3IfLi128ELi1EEEvPKiPT_PiNS_14BeamHypothesesES2_ii)
        .other          _ZN17fastertransformer17topk_stage_2_opt3IfLi128ELi1EEEvPKiPT_PiNS_14BeamHypothesesES2_ii,@"STO_CUDA_ENTRY STV_DEFAULT"
_ZN17fastertransformer17topk_stage_2_opt3IfLi128ELi1EEEvPKiPT_PiNS_14BeamHypothesesES2_ii:
.text._ZN17fastertransformer17topk_stage_2_opt3IfLi128ELi1EEEvPKiPT_PiNS_14BeamHypothesesES2_ii:
        /* <DEDUP_REMOVED lines=35> */
.L_x_20418:
[----:B------:R-:W-:Y:S01]  /*0230*/  ULDC.64 UR4, c[0x0][0x250] ;  /* 0x0000940000047ab9 */ /* 0x000fe20000000a00 */
[----:B------:R-:W-:Y:S01]  /*0240*/  IMAD.MOV.U32 R5, RZ, RZ, 0x7f7fffff ;  /* 0x7f7fffffff057424 */ /* 0x000fe200078e00ff */
[----:B------:R-:W-:-:S04]  /*0250*/  ULEA UR4, UP0, UR6, UR4, 0x2 ;  /* 0x0000000406047291 */ /* 0x000fc8000f80103f */
[----:B------:R-:W-:Y:S02]  /*0260*/  ULEA.HI.X UR5, UR6, UR5, UR7, 0x2, UP0 ;  /* 0x0000000506057291 */ /* 0x000fe400080f1407 */
[----:B------:R-:W-:-:S04]  /*0270*/  MOV R2, UR4 ;  /* 0x0000000400027c02 */ /* 0x000fc80008000f00 */
[----:B------:R-:W-:-:S05]  /*0280*/  IMAD.U32 R3, RZ, RZ, UR5 ;  /* 0x00000005ff037e24 */ /* 0x000fca000f8e00ff */
[----:B------:R1:W-:Y:S02]  /*0290*/  STG.E desc[UR10][R2.64], R5 ;  /* 0x0000000502007986 */ /* 0x0003e4000c10190a */
.L_x_20419:
[----:B------:R-:W-:Y:S05]  /*02a0*/  BSYNC B0 ;  /* 0x0000000000007941 */ /* 0x000fea0003800000 */
.L_x_20417:
        /* <DEDUP_REMOVED lines=41> */
.L_x_20445:
        /* <DEDUP_REMOVED lines=24> */
.L_x_20425:
        /* <DEDUP_REMOVED lines=25> */
.L_x_20424:
[----:B------:R-:W-:Y:S05]  /*0850*/  BSYNC B1 ;  /* 0x0000000000017941 */ /* 0x000fea0003800000 */
.L_x_20423:
        /* <DEDUP_REMOVED lines=24> */
.L_x_20422:
[----:B------:R-:W-:Y:S05]  /*09e0*/  BSYNC B0 ;  /* 0x0000000000007941 */ /* 0x000fea0003800000 */
.L_x_20421:
        /* <DEDUP_REMOVED lines=36> */
.L_x_20456:
        /* <DEDUP_REMOVED lines=24> */
.L_x_20428:
[----:B------:R-:W-:Y:S05]  /*0db0*/  BSYNC B0 ;  /* 0x0000000000007941 */ /* 0x000fea0003800000 */
.L_x_20427:
        /* <DEDUP_REMOVED lines=60> */
.L_x_20434:
        /* <DEDUP_REMOVED lines=12> */
.L_x_20433:
        /* <DEDUP_REMOVED lines=20> */
.L_x_20438:
        /* <DEDUP_REMOVED lines=64> */
.L_x_20437:
        /* <DEDUP_REMOVED lines=35> */
.L_x_20439:
[----:B------:R-:W-:-:S13]  /*19b0*/  ISETP.NE.OR P0, PT, RZ, UR9, P0 ;  /* 0x00000009ff007c0c */ /* 0x000fda0008705670 */
[----:B------:R-:W-:Y:S05]  /*19c0*/  @!P0 BRA `(.L_x_20435) ;  /* 0x0000000000488947 */ /* 0x000fea0003800000 */
.L_x_20436:
        /* <DEDUP_REMOVED lines=18> */
.L_x_20435:
        /* <DEDUP_REMOVED lines=22> */
.L_x_20431:
        /* <DEDUP_REMOVED lines=91> */
.L_x_20441:
        /* <DEDUP_REMOVED lines=22> */
.L_x_20443:
        /* <DEDUP_REMOVED lines=121> */
.L_x_20442:
        /* <DEDUP_REMOVED lines=67> */
.L_x_20444:
        /* <DEDUP_REMOVED lines=26> */
.L_x_20440:
        /* <DEDUP_REMOVED lines=16> */
.L_x_20432:
[----:B------:R-:W0:Y:S01]  /*31c0*/  S2UR UR5, SR_CgaCtaId ;  /* 0x00000000000579c3 */ /* 0x000e220000008800 */
[----:B------:R-:W-:Y:S01]  /*31d0*/  UMOV UR4, 0x400 ;  /* 0x0000040000047882 */ /* 0x000fe20000000000 */
[----:B------:R-:W-:Y:S01]  /*31e0*/  IMAD.MOV.U32 R0, RZ, RZ, 0x1 ;  /* 0x00000001ff007424 */ /* 0x000fe200078e00ff */
[----:B0-----:R-:W-:-:S09]  /*31f0*/  ULEA UR4, UR5, UR4, 0x18 ;  /* 0x0000000405047291 */ /* 0x001fd2000f8ec03f */
[----:B------:R2:W-:Y:S04]  /*3200*/  STS.U8 [UR4+0x30], R0 ;  /* 0x00003000ff007988 */ /* 0x0005e80008000004 */
[----:B------:R2:W-:Y:S01]  /*3210*/  STS [UR4+0x2c], R8 ;  /* 0x00002c08ff007988 */ /* 0x0005e20008000804 */
[----:B------:R-:W-:Y:S05]  /*3220*/  BRA `(.L_x_20420) ;  /* 0x0000000000647947 */ /* 0x000fea0003800000 */
.L_x_20430:
        /* <DEDUP_REMOVED lines=12> */
.L_x_20429:
        /* <DEDUP_REMOVED lines=13> */
.L_x_20420:
        /* <DEDUP_REMOVED lines=22> */
.L_x_20426:
[----:B------:R-:W-:Y:S01]  /*3520*/  HFMA2.MMA R26, -RZ, RZ, 0, 5.9604644775390625e-08 ;  /* 0x00000001ff1a7435 */ /* 0x000fe200000001ff */
[----:B------:R-:W-:Y:S02]  /*3530*/  IMAD.MOV.U32 R25, RZ, RZ, R10 ;  /* 0x000000ffff197224 */ /* 0x000fe400078e000a */
[----:B------:R-:W-:Y:S02]  /*3540*/  IMAD.MOV.U32 R27, RZ, RZ, 0x1f ;  /* 0x0000001fff1b7424 */ /* 0x000fe400078e00ff */
[----:B------:R-:W-:-:S07]  /*3550*/  IMAD.MOV.U32 R22, RZ, RZ, -0x1 ;  /* 0xffffffffff167424 */ /* 0x000fce00078e00ff */
[----:B------:R-:W-:Y:S05]  /*3560*/  WARPSYNC.COLLECTIVE R22, `(.L_x_20446) ;  /* 0x0000000016087348 */ /* 0x000fea0003c00000 */
[----:B------:R0:W1:Y:S02]  /*3570*/  SHFL.DOWN P0, R24, R25, R26, R27 ;  /* 0x0800001a19187389 */ /* 0x000064000000001b */
[----:B01----:R-:W-:Y:S01]  /*3580*/  ENDCOLLECTIVE ;  /* 0x000000000000791b */ /* 0x003fe20003800000 */
.L_x_20446:
[----:B------:R-:W-:Y:S01]  /*3590*/  IMAD.MOV.U32 R25, RZ, RZ, R11 ;  /* 0x000000ffff197224 */ /* 0x000fe200078e000b */
[----:B------:R-:W-:-:S07]  /*35a0*/  MOV R17, R24 ;  /* 0x0000001800117202 */ /* 0x000fce0000000f00 */
[----:B------:R-:W-:Y:S05]  /*35b0*/  WARPSYNC.COLLECTIVE R22, `(.L_x_20447) ;  /* 0x0000000016087348 */ /* 0x000fea0003c00000 */
[----:B------:R0:W1:Y:S02]  /*35c0*/  SHFL.DOWN P0, R24, R25, R26, R27 ;  /* 0x0800001a19187389 */ /* 0x000064000000001b */
[----:B01----:R-:W-:Y:S01]  /*35d0*/  ENDCOLLECTIVE ;  /* 0x000000000000791b */ /* 0x003fe20003800000 */
.L_x_20447:
        /* <DEDUP_REMOVED lines=10> */
.L_x_20448:
[----:B------:R-:W-:Y:S01]  /*3680*/  MOV R25, R8 ;  /* 0x0000000800197202 */ /* 0x000fe20000000f00 */
[----:B------:R-:W-:-:S07]  /*3690*/  IMAD.MOV.U32 R16, RZ, RZ, R24 ;  /* 0x000000ffff107224 */ /* 0x000fce00078e0018 */
[----:B------:R-:W-:Y:S05]  /*36a0*/  WARPSYNC.COLLECTIVE R22, `(.L_x_20449) ;  /* 0x0000000016087348 */ /* 0x000fea0003c00000 */
[----:B------:R0:W1:Y:S02]  /*36b0*/  SHFL.DOWN P0, R24, R25, R26, R27 ;  /* 0x0800001a19187389 */ /* 0x000064000000001b */
[----:B01----:R-:W-:Y:S01]  /*36c0*/  ENDCOLLECTIVE ;  /* 0x000000000000791b */ /* 0x003fe20003800000 */
.L_x_20449:
        /* <DEDUP_REMOVED lines=10> */
.L_x_20450:
[----:B------:R-:W-:Y:S02]  /*3770*/  IMAD.MOV.U32 R25, RZ, RZ, R19 ;  /* 0x000000ffff197224 */ /* 0x000fe400078e0013 */
[----:B------:R-:W-:-:S07]  /*3780*/  IMAD.MOV.U32 R11, RZ, RZ, R24 ;  /* 0x000000ffff0b7224 */ /* 0x000fce00078e0018 */
[----:B------:R-:W-:Y:S05]  /*3790*/  WARPSYNC.COLLECTIVE R22, `(.L_x_20451) ;  /* 0x0000000016087348 */ /* 0x000fea0003c00000 */
[----:B------:R0:W1:Y:S02]  /*37a0*/  SHFL.DOWN P0, R24, R25, R26, R27 ;  /* 0x0800001a19187389 */ /* 0x000064000000001b */
[----:B01----:R-:W-:Y:S01]  /*37b0*/  ENDCOLLECTIVE ;  /* 0x000000000000791b */ /* 0x003fe20003800000 */
.L_x_20451:
        /* <DEDUP_REMOVED lines=10> */
.L_x_20452:
[----:B------:R-:W-:Y:S01]  /*3860*/  IMAD.MOV.U32 R25, RZ, RZ, R18 ;  /* 0x000000ffff197224 */ /* 0x000fe200078e0012 */
[----:B------:R-:W-:-:S07]  /*3870*/  MOV R8, R24 ;  /* 0x0000001800087202 */ /* 0x000fce0000000f00 */
[----:B------:R-:W-:Y:S05]  /*3880*/  WARPSYNC.COLLECTIVE R22, `(.L_x_20453) ;  /* 0x0000000016087348 */ /* 0x000fea0003c00000 */
[----:B------:R0:W1:Y:S02]  /*3890*/  SHFL.DOWN P0, R24, R25, R26, R27 ;  /* 0x0800001a19187389 */ /* 0x000064000000001b */
[----:B01----:R-:W-:Y:S01]  /*38a0*/  ENDCOLLECTIVE ;  /* 0x000000000000791b */ /* 0x003fe20003800000 */
.L_x_20453:
        /* <DEDUP_REMOVED lines=10> */
.L_x_20454:
[----:B------:R-:W-:Y:S01]  /*3950*/  MOV R25, R23 ;  /* 0x0000001700197202 */ /* 0x000fe20000000f00 */
[----:B------:R-:W-:-:S07]  /*3960*/  IMAD.MOV.U32 R17, RZ, RZ, R24 ;  /* 0x000000ffff117224 */ /* 0x000fce00078e0018 */
[----:B------:R-:W-:Y:S05]  /*3970*/  WARPSYNC.COLLECTIVE R22, `(.L_x_20455) ;  /* 0x0000000016087348 */ /* 0x000fea0003c00000 */
[----:B------:R0:W1:Y:S02]  /*3980*/  SHFL.DOWN P0, R24, R25, R26, R27 ;  /* 0x0800001a19187389 */ /* 0x000064000000001b */
[----:B01----:R-:W-:Y:S01]  /*3990*/  ENDCOLLECTIVE ;  /* 0x000000000000791b */ /* 0x003fe20003800000 */
.L_x_20455:
[----:B------:R-:W-:Y:S01]  /*39a0*/  IMAD.MOV.U32 R10, RZ, RZ, R24 ;  /* 0x000000ffff0a7224 */ /* 0x000fe200078e0018 */
[----:B------:R-:W-:Y:S06]  /*39b0*/  BRA `(.L_x_20456) ;  /* 0xffffffd0009c7947 */ /* 0x000fec000383ffff */
.L_x_20457:
        /* <DEDUP_REMOVED lines=12> */
.L_x_20630:


//--------------------- .text._ZN17fastertransformer17topk_stage_1_opt3IfLi256ELi1EEEvPKT_PS1_PiS4_PKbPKiiifS9_ --------------------------
	.section	.text._ZN17fastertransformer17topk_stage_1_opt3IfLi256ELi1EEEvPKT_PS1_PiS4_PKbPKiiifS9_,"ax",@progbits
	.align	128
        .global         _ZN17fastertransformer17topk_stage_1_opt3IfLi256ELi1EEEvPKT_PS1_PiS4_PKbPKiiifS9_
        .type           _ZN17fastertransformer17topk_stage_1_opt3IfLi256ELi1EEEvPKT_PS1_PiS4_PKbPKiiifS9_,@function
        .size           _ZN17fastertransformer17topk_stage_1_opt3IfLi256ELi1EEEvPKT_PS1_PiS4_PKbPKiiifS9_,(.L_x_20631 - _ZN17fastertransformer17topk_stage_1_opt3IfLi256ELi1EEEvPKT_PS1_PiS4_PKbPKiiifS9_)
        .other          _ZN17fastertransformer17topk_stage_1_opt3IfLi256ELi1EEEvPKT_PS1_PiS4_PKbPKiiifS9_,@"STO_CUDA_ENTRY STV_DEFAULT"
_ZN17fastertransformer17topk_stage_1_opt3IfLi256ELi1EEEvPKT_PS1_PiS4_PKbPKiiifS9_:
.text._ZN17fastertransformer17topk_stage_1_opt3IfLi256ELi1EEEvPKT_PS1_PiS4_PKbPKiiifS9_:
[----:B------:R-:W-:Y:S08]  /*0000*/  LDC R1, c[0x0][0x28] ;  /* 0x00000a00ff017b82 */ /* 0x000ff00000000800 */
[----:B------:R-:W0:Y:S01]  /*0010*/  LDC.64 R4, c[0x0][0x230] ;  /* 0x00008c00ff047b82 */ /* 0x000e220000000a00 */
[----:B------:R-:W1:Y:S01]  /*0020*/  S2R R19, SR_TID.X ;  /* 0x0000000000137919 */ /* 0x000e620000002100 */
[----:B------:R-:W-:Y:S01]  /*0030*/  ULDC.64 UR4, c[0x0][0x210] ;  /* 0x0000840000047ab9 */ /* 0x000fe20000000a00 */
[----:B------:R-:W-:Y:S01]  /*0040*/  ULDC.64 UR8, c[0x0][0x208] ;  /* 0x0000820000087ab9 */ /* 0x000fe20000000a00 */
[----:B------:R-:W-:Y:S01]  /*0050*/  IMAD.U32 R2, RZ, RZ, UR4 ;  /* 0x00000004ff027e24 */ /* 0x000fe2000f8e00ff */
[----:B------:R-:W2:Y:S01]  /*0060*/  S2R R0, SR_CTAID.X ;  /* 0x0000000000007919 */ /* 0x000ea20000002500 */
[----:B------:R-:W-:Y:S01]  /*0070*/  IMAD.U32 R3, RZ, RZ, UR5 ;  /* 0x00000005ff037e24 */ /* 0x000fe2000f8e00ff */
[----:B0-----:R-:W-:-:S04]  /*0080*/  ISETP.NE.U32.AND P0, PT, R4, RZ, PT ;  /* 0x000000ff0400720c */ /* 0x001fc80003f05070 */
[----:B------:R-:W-:-:S13]  /*0090*/  ISETP.NE.AND.EX P0, PT, R5, RZ, PT, P0 ;  /* 0x000000ff0500720c */ /* 0x000fda0003f05300 */
[----:B-12---:R-:W-:Y:S05]  /*00a0*/  @!P0 BRA `(.L_x_20458) ;  /* 0x0000000000d88947 */ /* 0x006fea0003800000 */
[----:B------:R-:W-:-:S04]  /*00b0*/  IADD3 R4, P0, R0, R4, RZ ;  /* 0x0000000400047210 */ /* 0x000fc80007f1e0ff */
[----:B------:R-:W-:-:S05]  /*00c0*/  LEA.HI.X.SX32 R5, R0, R5, 0x1, P0 ;  /* 0x0000000500057211 */ /* 0x000fca00000f0eff */
[----:B------:R-:W2:Y:S02]  /*00d0*/  LDG.E.U8 R4, desc[UR8][R4.64] ;  /* 0x0000000804047981 */ /* 0x000ea4000c1e1100 */
[----:B--2---:R-:W-:-:S13]  /*00e0*/  ISETP.NE.AND P0, PT, R4, 0x1, PT ;  /* 0x000000010400780c */ /* 0x004fda0003f05270 */
[----:B------:R-:W-:Y:S05]  /*00f0*/  @P0 BRA `(.L_x_20458) ;  /* 0x0000000000c40947 */ /* 0x000fea0003800000 */
[----:B------:R-:W0:Y:S02]  /*0100*/  LDC R6, c[0x0][0x240] ;  /* 0x00009000ff067b82 */ /* 0x000e240000000800 */
[----:B0-----:R-:W-:-:S13]  /*0110*/  ISETP.GE.AND P0, PT, R19, R6, PT ;  /* 0x000000061300720c */ /* 0x001fda0003f06270 */
[----:B------:R-:W-:Y:S05]  /*0120*/  @P0 EXIT ;  /* 0x000000000000094d */ /* 0x000fea0003800000 */
[----:B------:R-:W0:Y:S01]  /*0130*/  LDC.64 R2, c[0x0][0x220] ;  /* 0x00008800ff027b82 */ /* 0x000e220000000a00 */
[----:B------:R-:W-:Y:S01]  /*0140*/  ISETP.NE.AND P0, PT, R19, RZ, PT ;  /* 0x000000ff1300720c */ /* 0x000fe20003f05270 */
[----:B------:R-:W-:-:S06]  /*0150*/  IMAD R19, R0, R6, R19 ;  /* 0x0000000600137224 */ /* 0x000fcc00078e0213 */
[----:B------:R-:W1:Y:S06]  /*0160*/  LDC.64 R4, c[0x0][0x228] ;  /* 0x00008a00ff047b82 */ /* 0x000e6c0000000a00 */
[----:B------:R-:W-:Y:S02]  /*0170*/  @P0 IMAD.MOV.U32 R7, RZ, RZ, -0x1 ;  /* 0xffffffffff070424 */ /* 0x000fe400078e00ff */
[----:B------:R-:W-:Y:S02]  /*0180*/  @P0 IMAD.MOV.U32 R9, RZ, RZ, -0x800001 ;  /* 0xff7fffffff090424 */ /* 0x000fe400078e00ff */
[----:B0-----:R-:W-:-:S05]  /*0190*/  IMAD.WIDE R2, R19, 0x4, R2 ;  /* 0x0000000413027825 */ /* 0x001fca00078e0202 */
[----:B------:R0:W-:Y:S01]  /*01a0*/  @P0 STG.E desc[UR8][R2.64], R7 ;  /* 0x0000000702000986 */ /* 0x0001e2000c101908 */
[----:B-1----:R-:W-:-:S05]  /*01b0*/  IMAD.WIDE R4, R19, 0x4, R4 ;  /* 0x0000000413047825 */ /* 0x002fca00078e0204 */
[----:B------:R0:W-:Y:S01]  /*01c0*/  @P0 STG.E desc[UR8][R4.64], R9 ;  /* 0x0000000904000986 */ /* 0x0001e2000c101908 */
[----:B------:R-:W-:Y:S05]  /*01d0*/  @P0 EXIT ;  /* 0x000000000000094d */ /* 0x000fea0003800000 */
[----:B------:R-:W-:Y:S01]  /*01e0*/  IABS R12, R6 ;  /* 0x00000006000c7213 */ /* 0x000fe20000000000 */
[----:B------:R-:W-:Y:S01]  /*01f0*/  ULDC UR4, c[0x0][0x244] ;  /* 0x0000910000047ab9 */ /* 0x000fe20000000800 */
[----:B------:R-:W-:Y:S02]  /*0200*/  IABS R10, R0 ;  /* 0x00000000000a7213 */ /* 0x000fe40000000000 */
[----:B0-----:R-:W0:Y:S08]  /*0210*/  I2F.RP R7, R12 ;  /* 0x0000000c00077306 */ /* 0x001e300000209400 */
[----:B0-----:R-:W0:Y:S02]  /*0220*/  MUFU.RCP R7, R7 ;  /* 0x0000000700077308 */ /* 0x001e240000001000 */
[----:B0-----:R-:W-:-:S06]  /*0230*/  VIADD R8, R7, 0xffffffe ;  /* 0x0ffffffe07087836 */ /* 0x001fcc0000000000 */
[----:B------:R0:W1:Y:S02]  /*0240*/  F2I.FTZ.U32.TRUNC.NTZ R9, R8 ;  /* 0x0000000800097305 */ /* 0x000064000021f000 */
[----:B0-----:R-:W-:Y:S02]  /*0250*/  IMAD.MOV.U32 R8, RZ, RZ, RZ ;  /* 0x000000ffff087224 */ /* 0x001fe400078e00ff */
[----:B-1----:R-:W-:-:S04]  /*0260*/  IMAD.MOV R11, RZ, RZ, -R9 ;  /* 0x000000ffff0b7224 */ /* 0x002fc800078e0a09 */
[----:B------:R-:W-:-:S04]  /*0270*/  IMAD R11, R11, R12, RZ ;  /* 0x0000000c0b0b7224 */ /* 0x000fc800078e02ff */
[----:B------:R-:W-:-:S04]  /*0280*/  IMAD.HI.U32 R9, R9, R11, R8 ;  /* 0x0000000b09097227 */ /* 0x000fc800078e0008 */
[----:B------:R-:W-:-:S04]  /*0290*/  IMAD.MOV.U32 R11, RZ, RZ, R10 ;  /* 0x000000ffff0b7224 */ /* 0x000fc800078e000a */
[----:B------:R-:W-:Y:S02]  /*02a0*/  IMAD.HI.U32 R10, R9, R11, RZ ;  /* 0x0000000b090a7227 */ /* 0x000fe400078e00ff */
[----:B------:R-:W0:Y:S02]  /*02b0*/  LDC.64 R8, c[0x0][0x250] ;  /* 0x00009400ff087b82 */ /* 0x000e240000000a00 */
[----:B------:R-:W-:-:S04]  /*02c0*/  IMAD.MOV R7, RZ, RZ, -R10 ;  /* 0x000000ffff077224 */ /* 0x000fc800078e0a0a */
[----:B------:R-:W-:-:S05]  /*02d0*/  IMAD R7, R12, R7, R11 ;  /* 0x000000070c077224 */ /* 0x000fca00078e020b */
[----:B------:R-:W-:-:S13]  /*02e0*/  ISETP.GT.U32.AND P1, PT, R12, R7, PT ;  /* 0x000000070c00720c */ /* 0x000fda0003f24070 */
[----:B------:R-:W-:Y:S02]  /*02f0*/  @!P1 IMAD.IADD R7, R7, 0x1, -R12 ;  /* 0x0000000107079824 */ /* 0x000fe400078e0a0c */
[----:B------:R-:W-:Y:S01]  /*0300*/  @!P1 VIADD R10, R10, 0x1 ;  /* 0x000000010a0a9836 */ /* 0x000fe20000000000 */
[----:B------:R-:W-:Y:S02]  /*0310*/  ISETP.NE.AND P1, PT, R6, RZ, PT ;  /* 0x000000ff0600720c */ /* 0x000fe40003f25270 */
[----:B------:R-:W-:Y:S02]  /*0320*/  ISETP.GE.U32.AND P0, PT, R7, R12, PT ;  /* 0x0000000c0700720c */ /* 0x000fe40003f06070 */
[----:B------:R-:W-:-:S04]  /*0330*/  LOP3.LUT R7, R0, R6, RZ, 0x3c, !PT ;  /* 0x0000000600077212 */ /* 0x000fc800078e3cff */
[----:B------:R-:W-:-:S07]  /*0340*/  ISETP.GE.AND P2, PT, R7, RZ, PT ;  /* 0x000000ff0700720c */ /* 0x000fce0003f46270 */
[----:B------:R-:W-:-:S06]  /*0350*/  @P0 VIADD R10, R10, 0x1 ;  /* 0x000000010a0a0836 */ /* 0x000fcc0000000000 */
[----:B------:R-:W-:Y:S01]  /*0360*/  @!P2 IMAD.MOV R10, RZ, RZ, -R10 ;  /* 0x000000ffff0aa224 */ /* 0x000fe200078e0a0a */
[----:B------:R-:W-:-:S05]  /*0370*/  @!P1 LOP3.LUT R10, RZ, R6, RZ, 0x33, !PT ;  /* 0x00000006ff0a9212 */ /* 0x000fca00078e33ff */
[----:B0-----:R-:W-:Y:S02]  /*0380*/  IMAD.WIDE R6, R10, 0x4, R8 ;  /* 0x000000040a067825 */ /* 0x001fe400078e0208 */
[----:B------:R-:W0:Y:S04]  /*0390*/  LDC.64 R8, c[0x0][0x210] ;  /* 0x00008400ff087b82 */ /* 0x000e280000000a00 */
[----:B------:R-:W2:Y:S02]  /*03a0*/  LDG.E R7, desc[UR8][R6.64] ;  /* 0x0000000806077981 */ /* 0x000ea4000c1e1900 */
[----:B--2---:R-:W-:-:S04]  /*03b0*/  IMAD R11, R0, UR4, R7 ;  /* 0x00000004000b7c24 */ /* 0x004fc8000f8e0207 */
[----:B0-----:R-:W-:-:S06]  /*03c0*/  IMAD.WIDE R8, R11, 0x4, R8 ;  /* 0x000000040b087825 */ /* 0x001fcc00078e0208 */
[----:B------:R-:W2:Y:S04]  /*03d0*/  LDG.E.CONSTANT R9, desc[UR8][R8.64] ;  /* 0x0000000808097981 */ /* 0x000ea8000c1e9900 */
[----:B------:R-:W-:Y:S04]  /*03e0*/  STG.E desc[UR8][R2.64], R11 ;  /* 0x0000000b02007986 */ /* 0x000fe8000c101908 */
[----:B--2---:R-:W-:Y:S01]  /*03f0*/  STG.E desc[UR8][R4.64], R9 ;  /* 0x0000000904007986 */ /* 0x004fe2000c101908 */
[----:B------:R-:W-:Y:S05]  /*0400*/  EXIT ;  /* 0x000000000000794d */ /* 0x000fea0003800000 */
.L_x_20458:
[----:B------:R-:W-:Y:S01]  /*0410*/  ULDC UR6, c[0x0][0x244] ;  /* 0x0000910000067ab9 */ /* 0x000fe20000000800 */
[----:B------:R-:W-:Y:S01]  /*0420*/  BSSY B0, `(.L_x_20459) ;  /* 0x000003c000007945 */ /* 0x000fe20003800000 */
[----:B------:R-:W-:-:S13]  /*0430*/  ISETP.GE.AND P2, PT, R19, UR6, PT ;  /* 0x0000000613007c0c */ /* 0x000fda000bf46270 */
[----:B------:R-:W-:Y:S05]  /*0440*/  @P2 BRA `(.L_x_20460) ;  /* 0x0000000000e42947 */ /* 0x000fea0003800000 */
[----:B------:R-:W-:Y:S01]  /*0450*/  LOP3.LUT R4, RZ, R19, RZ, 0x33, !PT ;  /* 0x00000013ff047212 */ /* 0x000fe200078e33ff */
[----:B------:R-:W-:Y:S04]  /*0460*/  BSSY B1, `(.L_x_20461) ;  /* 0x000001f000017945 */ /* 0x000fe80003800000 */
[----:B------:R-:W-:-:S05]  /*0470*/  VIADD R4, R4, UR6 ;  /* 0x0000000604047c36 */ /* 0x000fca0008000000 */
[C---:B------:R-:W-:Y:S02]  /*0480*/  LEA.HI R5, R4.reuse, 0x1, RZ, 0x18 ;  /* 0x0000000104057811 */ /* 0x040fe400078fc0ff */
[----:B------:R-:W-:Y:S02]  /*0490*/  ISETP.GE.U32.AND P1, PT, R4, 0x300, PT ;  /* 0x000003000400780c */ /* 0x000fe40003f26070 */
[----:B------:R-:W-:Y:S01]  /*04a0*/  LOP3.LUT P0, R8, R5, 0x3, RZ, 0xc0, !PT ;  /* 0x0000000305087812 */ /* 0x000fe2000780c0ff */
[----:B------:R-:W-:-:S12]  /*04b0*/  IMAD.MOV.U32 R5, RZ, RZ, R19 ;  /* 0x000000ffff057224 */ /* 0x000fd800078e0013 */
[----:B------:R-:W-:Y:S05]  /*04c0*/  @!P0 BRA `(.L_x_20462) ;  /* 0x0000000000608947 */ /* 0x000fea0003800000 */
[----:B------:R-:W0:Y:S01]  /*04d0*/  LDC.64 R4, c[0x0][0x218] ;  /* 0x00008600ff047b82 */ /* 0x000e220000000a00 */
[----:B------:R-:W-:-:S07]  /*04e0*/  IMAD R9, R0, UR6, R19 ;  /* 0x0000000600097c24 */ /* 0x000fce000f8e0213 */
[----:B------:R-:W1:Y:S01]  /*04f0*/  LDC.64 R6, c[0x0][0x210] ;  /* 0x00008400ff067b82 */ /* 0x000e620000000a00 */
[----:B0-----:R-:W-:-:S04]  /*0500*/  IMAD.WIDE R4, R9, 0x4, R4 ;  /* 0x0000000409047825 */ /* 0x001fc800078e0204 */
[----:B------:R-:W-:Y:S02]  /*0510*/  IMAD.MOV.U32 R10, RZ, RZ, R4 ;  /* 0x000000ffff0a7224 */ /* 0x000fe400078e0004 */
[----:B------:R-:W-:Y:S02]  /*0520*/  IMAD.MOV.U32 R13, RZ, RZ, R5 ;  /* 0x000000ffff0d7224 */ /* 0x000fe400078e0005 */
[----:B-1----:R-:W-:-:S04]  /*0530*/  IMAD.WIDE R6, R9, 0x4, R6 ;  /* 0x0000000409067825 */ /* 0x002fc800078e0206 */
[----:B------:R-:W-:Y:S02]  /*0540*/  IMAD.MOV.U32 R4, RZ, RZ, R6 ;  /* 0x000000ffff047224 */ /* 0x000fe400078e0006 */
[----:B------:R-:W-:Y:S02]  /*0550*/  IMAD.MOV.U32 R11, RZ, RZ, R7 ;  /* 0x000000ffff0b7224 */ /* 0x000fe400078e0007 */
[----:B------:R-:W-:-:S07]  /*0560*/  IMAD.MOV.U32 R5, RZ, RZ, R19 ;  /* 0x000000ffff057224 */ /* 0x000fce00078e0013 */
.L_x_20463:
        /* <DEDUP_REMOVED lines=14> */
.L_x_20462:
[----:B------:R-:W-:Y:S05]  /*0650*/  BSYNC B1 ;  /* 0x0000000000017941 */ /* 0x000fea0003800000 */
.L_x_20461:
[----:B------:R-:W-:Y:S05]  /*0660*/  @!P1 BRA `(.L_x_20460) ;  /* 0x00000000005c9947 */ /* 0x000fea0003800000 */
[----:B------:R-:W-:Y:S01]  /*0670*/  ULDC.64 UR4, c[0x0][0x218] ;  /* 0x0000860000047ab9 */ /* 0x000fe20000000a00 */
[----:B------:R-:W-:Y:S02]  /*0680*/  IMAD R23, R0, UR6, R5 ;  /* 0x0000000600177c24 */ /* 0x000fe4000f8e0205 */
[----:B------:R-:W-:Y:S02]  /*0690*/  IMAD.U32 R4, RZ, RZ, UR4 ;  /* 0x00000004ff047e24 */ /* 0x000fe4000f8e00ff */
[----:B------:R-:W-:-:S07]  /*06a0*/  IMAD.U32 R21, RZ, RZ, UR5 ;  /* 0x00000005ff157e24 */ /* 0x000fce000f8e00ff */
.L_x_20464:
[----:B0-----:R-:W-:-:S05]  /*06b0*/  IMAD.WIDE R6, R23, 0x4, R2 ;  /* 0x0000000417067825 */ /* 0x001fca00078e0202 */
[----:B-1----:R-:W2:Y:S04]  /*06c0*/  LDG.E.CONSTANT R11, desc[UR8][R6.64] ;  /* 0x00000008060b7981 */ /* 0x002ea8000c1e9900 */
[----:B------:R-:W3:Y:S04]  /*06d0*/  LDG.E.CONSTANT R13, desc[UR8][R6.64+0x400] ;  /* 0x00040008060d7981 */ /* 0x000ee8000c1e9900 */
[----:B------:R-:W4:Y:S04]  /*06e0*/  LDG.E.CONSTANT R15, desc[UR8][R6.64+0x800] ;  /* 0x00080008060f7981 */ /* 0x000f28000c1e9900 */
[----:B------:R0:W5:Y:S01]  /*06f0*/  LDG.E.CONSTANT R17, desc[UR8][R6.64+0xc00] ;  /* 0x000c000806117981 */ /* 0x000162000c1e9900 */
[----:B------:R-:W-:Y:S01]  /*0700*/  VIADD R5, R5, 0x400 ;  /* 0x0000040005057836 */ /* 0x000fe20000000000 */
[----:B------:R-:W-:-:S04]  /*0710*/  IADD3 R2, P3, R2, 0x1000, RZ ;  /* 0x0000100002027810 */ /* 0x000fc80007f7e0ff */
[----:B------:R-:W-:Y:S01]  /*0720*/  ISETP.GE.AND P0, PT, R5, UR6, PT ;  /* 0x0000000605007c0c */ /* 0x000fe2000bf06270 */
        /* <DEDUP_REMOVED lines=11> */
.L_x_20460:
[----:B------:R-:W-:Y:S05]  /*07e0*/  BSYNC B0 ;  /* 0x0000000000007941 */ /* 0x000fea0003800000 */
.L_x_20459:
[----:B------:R-:W2:Y:S02]  /*07f0*/  LDC R2, c[0x0][0x240] ;  /* 0x00009000ff027b82 */ /* 0x000ea40000000800 */
[----:B--2---:R-:W-:-:S13]  /*0800*/  ISETP.GE.AND P0, PT, R2, 0x1, PT ;  /* 0x000000010200780c */ /* 0x004fda0003f06270 */
[----:B------:R-:W-:Y:S05]  /*0810*/  @!P0 EXIT ;  /* 0x000000000000894d */ /* 0x000fea0003800000 */
[----:B------:R-:W2:Y:S01]  /*0820*/  S2UR UR5, SR_CgaCtaId ;  /* 0x00000000000579c3 */ /* 0x000ea20000008800 */
[----:B------:R-:W3:Y:S01]  /*0830*/  S2R R24, SR_LANEID ;  /* 0x0000000000187919 */ /* 0x000ee20000000000 */
[----:B------:R-:W-:Y:S01]  /*0840*/  LOP3.LUT R23, RZ, R19, RZ, 0x33, !PT ;  /* 0x00000013ff177212 */ /* 0x000fe200078e33ff */
[----:B------:R-:W-:Y:S01]  /*0850*/  UMOV UR4, 0x400 ;  /* 0x0000040000047882 */ /* 0x000fe20000000000 */
[----:B------:R-:W-:-:S03]  /*0860*/  SHF.R.S32.HI R2, RZ, 0x1f, R19 ;  /* 0x0000001fff027819 */ /* 0x000fc60000011413 */
[----:B------:R-:W-:Y:S01]  /*0870*/  VIADD R23, R23, UR6 ;  /* 0x0000000617177c36 */ /* 0x000fe20008000000 */
[----:B------:R-:W-:-:S04]  /*0880*/  LEA.HI R2, R2, R19, RZ, 0x5 ;  /* 0x0000001302027211 */ /* 0x000fc800078f28ff */
[----:B------:R-:W-:Y:S02]  /*0890*/  LEA.HI R3, R23, 0x1, RZ, 0x18 ;  /* 0x0000000117037811 */ /* 0x000fe400078fc0ff */
[----:B------:R-:W-:Y:S02]  /*08a0*/  SHF.R.S32.HI R2, RZ, 0x5, R2 ;  /* 0x00000005ff027819 */ /* 0x000fe40000011402 */
[----:B------:R-:W-:-:S05]  /*08b0*/  LOP3.LUT R22, R3, 0x3, RZ, 0xc0, !PT ;  /* 0x0000000303167812 */ /* 0x000fca00078ec0ff */
[----:B------:R-:W-:Y:S01]  /*08c0*/  IMAD.IADD R20, R3, 0x1, -R22 ;  /* 0x0000000103147824 */ /* 0x000fe200078e0a16 */
[----:B--2---:R-:W-:-:S06]  /*08d0*/  ULEA UR4, UR5, UR4, 0x18 ;  /* 0x0000000405047291 */ /* 0x004fcc000f8ec03f */
[----:B------:R-:W-:Y:S01]  /*08e0*/  LEA R21, R2, UR4, 0x3 ;  /* 0x0000000402157c11 */ /* 0x000fe2000f8e18ff */
[----:B------:R-:W-:-:S06]  /*08f0*/  UMOV UR4, URZ ;  /* 0x0000003f00047c82 */ /* 0x000fcc0008000000 */
.L_x_20474:
[----:B------:R-:W-:Y:S01]  /*0900*/  ULDC UR5, c[0x0][0x244] ;  /* 0x0000910000057ab9 */ /* 0x000fe20000000800 */
[----:B------:R-:W-:Y:S01]  /*0910*/  BSSY B0, `(.L_x_20465) ;  /* 0x000003e000007945 */ /* 0x000fe20003800000 */
[----:B------:R-:W-:Y:S02]  /*0920*/  IMAD.MOV.U32 R18, RZ, RZ, -0x800001 ;  /* 0xff7fffffff127424 */ /* 0x000fe400078e00ff */
        /* <DEDUP_REMOVED lines=8> */
[----:B-1----:R-:W-:-:S06]  /*09b0*/  IMAD.MOV.U32 R9, RZ, RZ, R19 ;  /* 0x000000ffff097224 */ /* 0x002fcc00078e0013 */
[----:B------:R-:W-:Y:S05]  /*09c0*/  @!P1 BRA `(.L_x_20468) ;  /* 0x00000000006c9947 */ /* 0x000fea0003800000 */
[----:B------:R-:W0:Y:S01]  /*09d0*/  LDC.64 R2, c[0x0][0x218] ;  /* 0x00008600ff027b82 */ /* 0x000e220000000a00 */
[----:B------:R-:W-:Y:S02]  /*09e0*/  IMAD.MOV.U32 R7, RZ, RZ, -0x800001 ;  /* 0xff7fffffff077424 */ /* 0x000fe400078e00ff */
[----:B------:R-:W-:Y:S02]  /*09f0*/  IMAD.MOV.U32 R6, RZ, RZ, -0x1 ;  /* 0xffffffffff067424 */ /* 0x000fe400078e00ff */
[----:B------:R-:W-:Y:S02]  /*0a00*/  IMAD.MOV.U32 R9, RZ, RZ, R19 ;  /* 0x000000ffff097224 */ /* 0x000fe400078e0013 */
[----:B------:R-:W-:-:S07]  /*0a10*/  IMAD.MOV.U32 R8, RZ, RZ, R20 ;  /* 0x000000ffff087224 */ /* 0x000fce00078e0014 */
.L_x_20469:
[----:B------:R-:W-:-:S04]  /*0a20*/  IMAD R11, R0, UR5, R9 ;  /* 0x00000005000b7c24 */ /* 0x000fc8000f8e0209 */
[----:B0-----:R-:W-:-:S05]  /*0a30*/  IMAD.WIDE R4, R11, 0x4, R2 ;  /* 0x000000040b047825 */ /* 0x001fca00078e0202 */
        /* <DEDUP_REMOVED lines=20> */
.L_x_20468:
[----:B------:R-:W-:Y:S05]  /*0b80*/  BSYNC B1 ;  /* 0x0000000000017941 */ /* 0x000fea0003800000 */
.L_x_20467:
[----:B------:R-:W-:Y:S05]  /*0b90*/  @!P0 BRA `(.L_x_20466) ;  /* 0x0000000000548947 */ /* 0x000fea0003800000 */
[----:B------:R-:W0:Y:S01]  /*0ba0*/  LDC.64 R2, c[0x0][0x218] ;  /* 0x00008600ff027b82 */ /* 0x000e220000000a00 */
[----:B------:R-:W-:Y:S02]  /*0bb0*/  ULDC UR6, c[0x0][0x244] ;  /* 0x0000910000067ab9 */ /* 0x000fe40000000800 */
[----:B------:R-:W-:-:S04]  /*0bc0*/  IMAD R5, R0, UR6, R9 ;  /* 0x0000000600057c24 */ /* 0x000fc8000f8e0209 */
[----:B0-----:R-:W-:-:S05]  /*0bd0*/  IMAD.WIDE R2, R5, 0x4, R2 ;  /* 0x0000000405027825 */ /* 0x001fca00078e0202 */
        /* <DEDUP_REMOVED lines=17> */
.L_x_20466:
[----:B------:R-:W-:Y:S05]  /*0cf0*/  BSYNC B0 ;  /* 0x0000000000007941 */ /* 0x000fea0003800000 */
.L_x_20465:
[----:B------:R-:W0:Y:S01]  /*0d00*/  SHFL.DOWN PT, R2, R7, 0x1, 0x1f ;  /* 0x08201f0007027f89 */ /* 0x000e2200000e0000 */
[----:B------:R-:W-:Y:S03]  /*0d10*/  BSSY B0, `(.L_x_20470) ;  /* 0x000003c000007945 */ /* 0x000fe60003800000 */
[----:B------:R-:W2:Y:S01]  /*0d20*/  SHFL.DOWN PT, R3, R6, 0x1, 0x1f ;  /* 0x08201f0006037f89 */ /* 0x000ea200000e0000 */
[----:B0-----:R-:W-:-:S04]  /*0d30*/  FSETP.GT.FTZ.AND P0, PT, R7, R2, PT ;  /* 0x000000020700720b */ /* 0x001fc80003f14000 */
[----:B---3--:R-:W-:-:S04]  /*0d40*/  ISETP.GT.OR P0, PT, R24, 0x1e, P0 ;  /* 0x0000001e1800780c */ /* 0x008fc80000704670 */
[----:B------:R-:W-:Y:S02]  /*0d50*/  FSEL R2, R7, R2, P0 ;  /* 0x0000000207027208 */ /* 0x000fe40000000000 */
[----:B--2---:R-:W-:-:S03]  /*0d60*/  SEL R3, R6, R3, P0 ;  /* 0x0000000306037207 */ /* 0x004fc60000000000 */
[----:B------:R-:W0:Y:S04]  /*0d70*/  SHFL.DOWN PT, R5, R2, 0x2, 0x1f ;  /* 0x08401f0002057f89 */ /* 0x000e2800000e0000 */
[----:B------:R-:W2:Y:S01]  /*0d80*/  SHFL.DOWN PT, R4, R3, 0x2, 0x1f ;  /* 0x08401f0003047f89 */ /* 0x000ea200000e0000 */
[----:B0-----:R-:W-:-:S04]  /*0d90*/  FSETP.GT.FTZ.AND P1, PT, R2, R5, PT ;  /* 0x000000050200720b */ /* 0x001fc80003f34000 */
[----:B------:R-:W-:-:S04]  /*0da0*/  ISETP.GT.OR P1, PT, R24, 0x1d, P1 ;  /* 0x0000001d1800780c */ /* 0x000fc80000f24670 */
[----:B------:R-:W-:Y:S02]  /*0db0*/  FSEL R5, R2, R5, P1 ;  /* 0x0000000502057208 */ /* 0x000fe40000800000 */
[----:B--2---:R-:W-:Y:S02]  /*0dc0*/  SEL R4, R3, R4, P1 ;  /* 0x0000000403047207 */ /* 0x004fe40000800000 */
[----:B------:R-:W-:Y:S01]  /*0dd0*/  ISETP.NE.AND P1, PT, R24, RZ, PT ;  /* 0x000000ff1800720c */ /* 0x000fe20003f25270 */
[----:B-1----:R-:W0:Y:S04]  /*0de0*/  SHFL.DOWN PT, R8, R5, 0x4, 0x1f ;  /* 0x08801f0005087f89 */ /* 0x002e2800000e0000 */
        /* <DEDUP_REMOVED lines=16> */
[----:B------:R-:W-:Y:S02]  /*0ef0*/  FSEL R3, R9, R6, P0 ;  /* 0x0000000609037208 */ /* 0x000fe40000000000 */
[----:B------:R-:W-:-:S03]  /*0f00*/  ISETP.NE.AND P0, PT, R19, RZ, PT ;  /* 0x000000ff1300720c */ /* 0x000fc60003f05270 */
[----:B------:R0:W-:Y:S01]  /*0f10*/  @!P1 STS.64 [R21+0x8], R2 ;  /* 0x0000080215009388 */ /* 0x0001e20000000a00 */
[----:B------:R-:W-:Y:S09]  /*0f20*/  BAR.SYNC.DEFER_BLOCKING 0x0 ;  /* 0x0000000000007b1d */ /* 0x000ff20000010000 */
[----:B------:R-:W-:Y:S05]  /*0f30*/  @P0 BRA `(.L_x_20471) ;  /* 0x0000000000640947 */ /* 0x000fea0003800000 */
[----:B------:R-:W1:Y:S01]  /*0f40*/  S2UR UR6, SR_CgaCtaId ;  /* 0x00000000000679c3 */ /* 0x000e620000008800 */
[----:B------:R-:W-:Y:S02]  /*0f50*/  UMOV UR5, 0x400 ;  /* 0x0000040000057882 */ /* 0x000fe40000000000 */
[----:B-1----:R-:W-:-:S09]  /*0f60*/  ULEA UR5, UR6, UR5, 0x18 ;  /* 0x0000000506057291 */ /* 0x002fd2000f8ec03f */
[----:B------:R-:W1:Y:S04]  /*0f70*/  LDS.128 R4, [UR5+0x10] ;  /* 0x00001005ff047984 */ /* 0x000e680008000c00 */
[----:B------:R-:W2:Y:S04]  /*0f80*/  LDS.128 R8, [UR5+0x20] ;  /* 0x00002005ff087984 */ /* 0x000ea80008000c00 */
[----:B------:R-:W3:Y:S01]  /*0f90*/  LDS.128 R12, [UR5+0x30] ;  /* 0x00003005ff0c7984 */ /* 0x000ee20008000c00 */
[----:B-1----:R-:W-:-:S04]  /*0fa0*/  FSETP.GT.FTZ.AND P5, PT, R3, R5, PT ;  /* 0x000000050300720b */ /* 0x002fc80003fb4000 */
[----:B------:R-:W-:-:S04]  /*0fb0*/  FSEL R16, R3, R5, P5 ;  /* 0x0000000503107208 */ /* 0x000fc80002800000 */
[----:B------:R-:W-:-:S04]  /*0fc0*/  FSETP.GT.FTZ.AND P6, PT, R16, R7, PT ;  /* 0x000000071000720b */ /* 0x000fc80003fd4000 */
[----:B------:R-:W-:Y:S02]  /*0fd0*/  FSEL R26, R16, R7, P6 ;  /* 0x00000007101a7208 */ /* 0x000fe40003000000 */
[----:B------:R-:W1:Y:S02]  /*0fe0*/  LDS.64 R16, [UR5+0x40] ;  /* 0x00004005ff107984 */ /* 0x000e640008000a00 */
[----:B--2---:R-:W-:-:S04]  /*0ff0*/  FSETP.GT.FTZ.AND P3, PT, R26, R9, PT ;  /* 0x000000091a00720b */ /* 0x004fc80003f74000 */
[----:B------:R-:W-:Y:S02]  /*1000*/  FSEL R26, R26, R9, P3 ;  /* 0x000000091a1a7208 */ /* 0x000fe40001800000 */
[----:B------:R-:W-:Y:S02]  /*1010*/  @P6 SEL R6, R2, R4, P5 ;  /* 0x0000000402066207 */ /* 0x000fe40002800000 */
[----:B------:R-:W-:-:S04]  /*1020*/  FSETP.GT.FTZ.AND P4, PT, R26, R11, PT ;  /* 0x0000000b1a00720b */ /* 0x000fc80003f94000 */
[----:B------:R-:W-:-:S04]  /*1030*/  FSEL R26, R26, R11, P4 ;  /* 0x0000000b1a1a7208 */ /* 0x000fc80002000000 */
[----:B---3--:R-:W-:-:S04]  /*1040*/  FSETP.GT.FTZ.AND P1, PT, R26, R13, PT ;  /* 0x0000000d1a00720b */ /* 0x008fc80003f34000 */
[----:B------:R-:W-:Y:S02]  /*1050*/  FSEL R26, R26, R13, P1 ;  /* 0x0000000d1a1a7208 */ /* 0x000fe40000800000 */
[----:B------:R-:W-:Y:S02]  /*1060*/  @P4 SEL R10, R6, R8, P3 ;  /* 0x00000008060a4207 */ /* 0x000fe40001800000 */
[----:B------:R-:W-:-:S04]  /*1070*/  FSETP.GT.FTZ.AND P5, PT, R26, R15, PT ;  /* 0x0000000f1a00720b */ /* 0x000fc80003fb4000 */
[----:B------:R-:W-:-:S09]  /*1080*/  FSEL R26, R26, R15, P5 ;  /* 0x0000000f1a1a7208 */ /* 0x000fd20002800000 */
[----:B------:R-:W-:Y:S02]  /*1090*/  @P5 SEL R14, R10, R12, P1 ;  /* 0x0000000c0a0e5207 */ /* 0x000fe40000800000 */
[----:B-1----:R-:W-:-:S04]  /*10a0*/  FSETP.GT.FTZ.AND P3, PT, R26, R17, PT ;  /* 0x000000111a00720b */ /* 0x002fc80003f74000 */
[----:B0-----:R-:W-:Y:S02]  /*10b0*/  SEL R2, R14, R16, P3 ;  /* 0x000000100e027207 */ /* 0x001fe40001800000 */
[----:B------:R-:W-:-:S07]  /*10c0*/  FSEL R3, R26, R17, P3 ;  /* 0x000000111a037208 */ /* 0x000fce0001800000 */
.L_x_20471:
[----:B------:R-:W-:Y:S05]  /*10d0*/  BSYNC B0 ;  /* 0x0000000000007941 */ /* 0x000fea0003800000 */
.L_x_20470:
[----:B------:R-:W-:Y:S04]  /*10e0*/  BSSY B0, `(.L_x_20472) ;  /* 0x000000d000007945 */ /* 0x000fe80003800000 */
[----:B------:R-:W-:Y:S05]  /*10f0*/  @P0 BRA `(.L_x_20473) ;  /* 0x00000000002c0947 */ /* 0x000fea0003800000 */
[----:B------:R-:W1:Y:S08]  /*1100*/  LDC R11, c[0x0][0x240] ;  /* 0x00009000ff0b7b82 */ /* 0x000e700000000800 */
[----:B------:R-:W2:Y:S08]  /*1110*/  LDC.64 R6, c[0x0][0x220] ;  /* 0x00008800ff067b82 */ /* 0x000eb00000000a00 */
[----:B------:R-:W3:Y:S08]  /*1120*/  LDC.64 R8, c[0x0][0x228] ;  /* 0x00008a00ff087b82 */ /* 0x000ef00000000a00 */
[----:B------:R-:W4:Y:S01]  /*1130*/  LDC.64 R4, c[0x0][0x218] ;  /* 0x00008600ff047b82 */ /* 0x000f220000000a00 */
[----:B-1----:R-:W-:-:S04]  /*1140*/  IMAD R11, R0, R11, UR4 ;  /* 0x00000004000b7e24 */ /* 0x002fc8000f8e020b */
[----:B--2---:R-:W-:-:S05]  /*1150*/  IMAD.WIDE R6, R11, 0x4, R6 ;  /* 0x000000040b067825 */ /* 0x004fca00078e0206 */
[----:B------:R1:W-:Y:S01]  /*1160*/  STG.E desc[UR8][R6.64], R2 ;  /* 0x0000000206007986 */ /* 0x0003e2000c101908 */
[----:B---3--:R-:W-:-:S05]  /*1170*/  IMAD.WIDE R8, R11, 0x4, R8 ;  /* 0x000000040b087825 */ /* 0x008fca00078e0208 */
[----:B------:R1:W-:Y:S01]  /*1180*/  STG.E desc[UR8][R8.64], R3 ;  /* 0x0000000308007986 */ /* 0x0003e2000c101908 */
[----:B----4-:R-:W-:-:S05]  /*1190*/  IMAD.WIDE R4, R2, 0x4, R4 ;  /* 0x0000000402047825 */ /* 0x010fca00078e0204 */
[----:B------:R1:W-:Y:S02]  /*11a0*/  STG.E desc[UR8][R4.64], R18 ;  /* 0x0000001204007986 */ /* 0x0003e4000c101908 */
.L_x_20473:
[----:B------:R-:W-:Y:S05]  /*11b0*/  BSYNC B0 ;  /* 0x0000000000007941 */ /* 0x000fea0003800000 */
.L_x_20472:
[----:B01----:R-:W0:Y:S01]  /*11c0*/  LDC R2, c[0x0][0x240] ;  /* 0x00009000ff027b82 */ /* 0x003e220000000800 */
[----:B------:R-:W-:-:S07]  /*11d0*/  UIADD3 UR4, UR4, 0x1, URZ ;  /* 0x0000000104047890 */ /* 0x000fce000fffe03f */
[----:B------:R-:W-:Y:S01]  /*11e0*/  BAR.SYNC.DEFER_BLOCKING 0x0 ;  /* 0x0000000000007b1d */ /* 0x000fe20000010000 */
[----:B0-----:R-:W-:-:S13]  /*11f0*/  ISETP.LE.AND P0, PT, R2, UR4, PT ;  /* 0x0000000402007c0c */ /* 0x001fda000bf03270 */
[----:B------:R-:W-:Y:S05]  /*1200*/  @!P0 BRA `(.L_x_20474) ;  /* 0xfffffff400bc8947 */ /* 0x000fea000383ffff */
[----:B------:R-:W-:Y:S05]  /*1210*/  EXIT ;  /* 0x000000000000794d */ /* 0x000fea0003800000 */
.L_x_20475:
        /* <DEDUP_REMOVED lines=14> */
.L_x_20631:


//--------------------- .text._ZN17fastertransformer17topk_stage_2_opt3IfLi128ELi5EEEvPKiPT_PiNS_14BeamHypothesesES2_ii --------------------------
	.section	.text._ZN17fastertransformer17topk_stage_2_opt3IfLi128ELi5EEEvPKiPT_PiNS_14BeamHypothesesES2_ii,"ax",@progbits
	.align	128
        .global         _ZN17fastertransformer17topk_stage_2_opt3IfLi128ELi5EEEvPKiPT_PiNS_14BeamHypothesesES2_ii
        .type           _ZN17fastertransformer17topk_stage_2_opt3IfLi128ELi5EEEvPKiPT_PiNS_14BeamHypothesesES2_ii,@function
        .size           _ZN17fastertransformer17topk_stage_2_opt3IfLi128ELi5EEEvPKiPT_PiNS_14BeamHypothesesES2_ii,(.L_x_20632 - _ZN17fastertransformer17topk_stage_2_opt3IfLi128ELi5EEEvPKiPT_PiNS_14BeamHypothesesES2_ii)
        .other          _ZN17fastertransformer17topk_stage_2_opt3IfLi128ELi5EEEvPKiPT_PiNS_14BeamHypothesesES2_ii,@"STO_CUDA_ENTRY STV_DEFAULT"
_ZN17fastertransformer17topk_stage_2_opt3IfLi128ELi5EEEvPKiPT_PiNS_14BeamHypothesesES2_ii:
.text._ZN17fastertransformer17topk_stage_2_opt3IfLi128ELi5EEEvPKiPT_PiNS_14BeamHypothesesES2_ii:
        /* <DEDUP_REMOVED lines=11> */
[----:B------:R-:W-:-:S04]  /*00b0*/  UIMAD UR6, UR6, 0x5, URZ ;  /* 0x00000005060678a4 */ /* 0x000fc8000f8e023f */
        /* <DEDUP_REMOVED lines=24> */
.L_x_20477:
[----:B------:R-:W-:Y:S01]  /*0240*/  ULDC.64 UR4, c[0x0][0x250] ;  /* 0x0000940000047ab9 */ /* 0x000fe20000000a00 */
[----:B------:R-:W-:Y:S01]  /*0250*/  IMAD.MOV.U32 R5, RZ, RZ, 0x7f7fffff ;  /* 0x7f7fffffff057424 */ /* 0x000fe200078e00ff */
[----:B------:R-:W-:-:S04]  /*0260*/  ULEA UR4, UP0, UR7, UR4, 0x2 ;  /* 0x0000000407047291 */ /* 0x000fc8000f80103f */
[----:B------:R-:W-:Y:S02]  /*0270*/  ULEA.HI.X UR5, UR7, UR5, UR8, 0x2, UP0 ;  /* 0x0000000507057291 */ /* 0x000fe400080f1408 */
[----:B------:R-:W-:-:S04]  /*0280*/  MOV R2, UR4 ;  /* 0x0000000400027c02 */ /* 0x000fc80008000f00 */
[----:B------:R-:W-:-:S05]  /*0290*/  IMAD.U32 R3, RZ, RZ, UR5 ;  /* 0x00000005ff037e24 */ /* 0x000fca000f8e00ff */
[----:B------:R1:W-:Y:S02]  /*02a0*/  STG.E desc[UR12][R2.64], R5 ;  /* 0x0000000502007986 */ /* 0x0003e4000c10190c */
.L_x_20478:
[----:B------:R-:W-:Y:S05]  /*02b0*/  BSYNC B0 ;  /* 0x0000000000007941 */ /* 0x000fea0003800000 */
.L_x_20476:
        /* <DEDUP_REMOVED lines=41> */
.L_x_20504:
        /* <DEDUP_REMOVED lines=24> */
.L_x_20484:
        /* <DEDUP_REMOVED lines=25> */
.L_x_20483:
[----:B------:R-:W-:Y:S05]  /*0860*/  BSYNC B1 ;  /* 0x0000000000017941 */ /* 0x000fea0003800000 */
.L_x_20482:
        /* <DEDUP_REMOVED lines=24> */
.L_x_20481:
[----:B------:R-:W-:Y:S05]  /*09f0*/  BSYNC B0 ;  /* 0x0000000000007941 */ /* 0x000fea0003800000 */
.L_x_20480:
        /* <DEDUP_REMOVED lines=36> */
.L_x_20515:
        /* <DEDUP_REMOVED lines=24> */
.L_x_20487:
[----:B------:R-:W-:Y:S05]  /*0dc0*/  BSYNC B0 ;  /* 0x0000000000007941 */ /* 0x000fea0003800000 */
.L_x_20486:
        /* <DEDUP_REMOVED lines=60> */
.L_x_20493:
        /* <DEDUP_REMOVED lines=12> */
.L_x_20492:
        /* <DEDUP_REMOVED lines=20> */
.L_x_20497:
        /* <DEDUP_REMOVED lines=64> */
.L_x_20496:
        /* <DEDUP_REMOVED lines=35> */
.L_x_20498:
[----:B------:R-:W-:-:S13]  /*19c0*/  ISETP.NE.OR P0, PT, RZ, UR10, P0 ;  /* 0x0000000aff007c0c */ /* 0x000fda0008705670 */
[----:B------:R-:W-:Y:S05]  /*19d0*/  @!P0 BRA `(.L_x_20494) ;  /* 0x0000000000488947 */ /* 0x000fea0003800000 */
.L_x_20495:
        /* <DEDUP_REMOVED lines=18> */
.L_x_20494:
        /* <DEDUP_REMOVED lines=22> */
.L_x_20490:
        /* <DEDUP_REMOVED lines=91> */
.L_x_20500:
        /* <DEDUP_REMOVED lines=22> */
.L_x_20502:
        /* <DEDUP_REMOVED lines=121> */
.L_x_20501:
        /* <DEDUP_REMOVED lines=67> */
.L_x_20503:
        /* <DEDUP_REMOVED lines=26> */
.L_x_20499:
        /* <DEDUP_REMOVED lines=16> */
.L_x_20491:
[----:B------:R-:W0:Y:S01]  /*31d0*/  S2UR UR5, SR_CgaCtaId ;  /* 0x00000000000579c3 */ /* 0x000e220000008800 */
[----:B------:R-:W-:Y:S01]  /*31e0*/  UMOV UR4, 0x400 ;  /* 0x0000040000047882 */ /* 0x000fe20000000000 */
[----:B------:R-:W-:Y:S01]  /*31f0*/  IMAD.MOV.U32 R0, RZ, RZ, 0x1 ;  /* 0x00000001ff007424 */ /* 0x000fe200078e00ff */
[----:B0-----:R-:W-:-:S09]  /*3200*/  ULEA UR4, UR5, UR4, 0x18 ;  /* 0x0000000405047291 */ /* 0x001fd2000f8ec03f */
[----:B------:R2:W-:Y:S04]  /*3210*/  STS.U8 [UR4+0x30], R0 ;  /* 0x00003000ff007988 */ /* 0x0005e80008000004 */
[----:B------:R2:W-:Y:S01]  /*3220*/  STS [UR4+0x2c], R8 ;  /* 0x00002c08ff007988 */ /* 0x0005e20008000804 */
[----:B------:R-:W-:Y:S05]  /*3230*/  BRA `(.L_x_20479) ;  /* 0x0000000000647947 */ /* 0x000fea0003800000 */
.L_x_20489:
        /* <DEDUP_REMOVED lines=12> */
.L_x_20488:
        /* <DEDUP_REMOVED lines=13> */
.L_x_20479:
        /* <DEDUP_REMOVED lines=22> */
.L_x_20485:
[----:B------:R-:W-:Y:S01]  /*3530*/  HFMA2.MMA R26, -RZ, RZ, 0, 5.9604644775390625e-08 ;  /* 0x00000001ff1a7435 */ /* 0x000fe200000001ff */
[----:B------:R-:W-:Y:S02]  /*3540*/  IMAD.MOV.U32 R25, RZ, RZ, R10 ;  /* 0x000000ffff197224 */ /* 0x000fe400078e000a */
[----:B------:R-:W-:Y:S02]  /*3550*/  IMAD.MOV.U32 R27, RZ, RZ, 0x1f ;  /* 0x0000001fff1b7424 */ /* 0x000fe400078e00ff */
[----:B------:R-:W-:-:S07]  /*3560*/  IMAD.MOV.U32 R22, RZ, RZ, -0x1 ;  /* 0xffffffffff167424 */ /* 0x000fce00078e00ff */
[----:B------:R-:W-:Y:S05]  /*3570*/  WARPSYNC.COLLECTIVE R22, `(.L_x_20505) ;  /* 0x0000000016087348 */ /* 0x000fea0003c00000 */
[----:B------:R0:W1:Y:S02]  /*3580*/  SHFL.DOWN P0, R24, R25, R26, R27 ;  /* 0x0800001a19187389 */ /* 0x000064000000001b */
[----:B01----:R-:W-:Y:S01]  /*3590*/  ENDCOLLECTIVE ;  /* 0x000000000000791b */ /* 0x003fe20003800000 */
.L_x_20505:
[----:B------:R-:W-:Y:S01]  /*35a0*/  IMAD.MOV.U32 R25, RZ, RZ, R11 ;  /* 0x000000ffff197224 */ /* 0x000fe200078e000b */
[----:B------:R-:W-:-:S07]  /*35b0*/  MOV R17, R24 ;  /* 0x0000001800117202 */ /* 0x000fce0000000f00 */
[----:B------:R-:W-:Y:S05]  /*35c0*/  WARPSYNC.COLLECTIVE R22, `(.L_x_20506) ;  /* 0x0000000016087348 */ /* 0x000fea0003c00000 */
[----:B------:R0:W1:Y:S02]  /*35d0*/  SHFL.DOWN P0, R24, R25, R26, R27 ;  /* 0x0800001a19187389 */ /* 0x000064000000001b */
[----:B01----:R-:W-:Y:S01]  /*35e0*/  ENDCOLLECTIVE ;  /* 0x000000000000791b */ /* 0x003fe20003800000 */
.L_x_20506:
        /* <DEDUP_REMOVED lines=10> */
.L_x_20507:
[----:B------:R-:W-:Y:S01]  /*3690*/  MOV R25, R8 ;  /* 0x0000000800197202 */ /* 0x000fe20000000f00 */
[----:B------:R-:W-:-:S07]  /*36a0*/  IMAD.MOV.U32 R16, RZ, RZ, R24 ;  /* 0x000000ffff107224 */ /* 0x000fce00078e0018 */
[----:B------:R-:W-:Y:S05]  /*36b0*/  WARPSYNC.COLLECTIVE R22, `(.L_x_20508) ;  /* 0x0000000016087348 */ /* 0x000fea0003c00000 */
[----:B------:R0:W1:Y:S02]  /*36c0*/  SHFL.DOWN P0, R24, R25, R26, R27 ;  /* 0x0800001a19187389 */ /* 0x000064000000001b */
[----:B01----:R-:W-:Y:S01]  /*36d0*/  ENDCOLLECTIVE ;  /* 0x000000000000791b */ /* 0x003fe20003800000 */
.L_x_20508:
        /* <DEDUP_REMOVED lines=10> */
.L_x_20509:
[----:B------:R-:W-:Y:S02]  /*3780*/  IMAD.MOV.U32 R25, RZ, RZ, R19 ;  /* 0x000000ffff197224 */ /* 0x000fe400078e0013 */
[----:B------:R-:W-:-:S07]  /*3790*/  IMAD.MOV.U32 R11, RZ, RZ, R24 ;  /* 0x000000ffff0b7224 */ /* 0x000fce00078e0018 */
[----:B------:R-:W-:Y:S05]  /*37a0*/  WARPSYNC.COLLECTIVE R22, `(.L_x_20510) ;  /* 0x0000000016087348 */ /* 0x000fea0003c00000 */
[----:B------:R0:W1:Y:S02]  /*37b0*/  SHFL.DOWN P0, R24, R25, R26, R27 ;  /* 0x0800001a19187389 */ /* 0x000064000000001b */
[----:B01----:R-:W-:Y:S01]  /*37c0*/  ENDCOLLECTIVE ;  /* 0x000000000000791b */ /* 0x003fe20003800000 */
.L_x_20510:
        /* <DEDUP_REMOVED lines=10> */
.L_x_20511:
[----:B------:R-:W-:Y:S01]  /*3870*/  IMAD.MOV.U32 R25, RZ, RZ, R18 ;  /* 0x000000ffff197224 */ /* 0x000fe200078e0012 */
[----:B------:R-:W-:-:S07]  /*3880*/  MOV R8, R24 ;  /* 0x0000001800087202 */ /* 0x000fce0000000f00 */
[----:B------:R-:W-:Y:S05]  /*3890*/  WARPSYNC.COLLECTIVE R22, `(.L_x_20512) ;  /* 0x0000000016087348 */ /* 0x000fea0003c00000 */
[----:B------:R0:W1:Y:S02]  /*38a0*/  SHFL.DOWN P0, R24, R25, R26, R27 ;  /* 0x0800001a19187389 */ /* 0x000064000000001b */
[----:B01----:R-:W-:Y:S01]  /*38b0*/  ENDCOLLECTIVE ;  /* 0x000000000000791b */ /* 0x003fe20003800000 */
.L_x_20512:
        /* <DEDUP_REMOVED lines=10> */
.L_x_20513:
[----:B------:R-:W-:Y:S01]  /*3960*/  MOV R25, R23 ;  /* 0x0000001700197202 */ /* 0x000fe20000000f00 */
[----:B------:R-:W-:-:S07]  /*3970*/  IMAD.MOV.U32 R17, RZ, RZ, R24 ;  /* 0x000000ffff117224 */ /* 0x000fce00078e0018 */
[----:B------:R-:W-:Y:S05]  /*3980*/  WARPSYNC.COLLECTIVE R22, `(.L_x_20514) ;  /* 0x0000000016087348 */ /* 0x000fea0003c00000 */
[----:B------:R0:W1:Y:S02]  /*3990*/  SHFL.DOWN P0, R24, R25, R26, R27 ;  /* 0x0800001a19187389 */ /* 0x000064000000001b */
[----:B01----:R-:W-:Y:S01]  /*39a0*/  ENDCOLLECTIVE ;  /* 0x000000000000791b */ /* 0x003fe20003800000 */
.L_x_20514:
[----:B------:R-:W-:Y:S01]  /*39b0*/  IMAD.MOV.U32 R10, RZ, RZ, R24 ;  /* 0x000000ffff0a7224 */ /* 0x000fe200078e0018 */
[----:B------:R-:W-:Y:S06]  /*39c0*/  BRA `(.L_x_20515) ;  /* 0xffffffd0009c7947 */ /* 0x000fec000383ffff */
.L_x_20516:
        /* <DEDUP_REMOVED lines=11> */
.L_x_20632:


//--------------------- .text._ZN17fastertransformer17topk_stage_1_opt3IfLi128ELi5EEEvPKT_PS1_PiS4_PKbPKiiifS9_ --------------------------
	.section	.text._ZN17fastertransformer17topk_stage_1_opt3IfLi128ELi5EEEvPKT_PS1_PiS4_PKbPKiiifS9_,"ax",@progbits
	.align	128
        .global         _ZN17fastertransformer17topk_stage_1_opt3IfLi128ELi5EEEvPKT_PS1_PiS4_PKbPKiiifS9_
        .type           _ZN17fastertransformer17topk_stage_1_opt3IfLi128ELi5EEEvPKT_PS1_PiS4_PKbPKiiifS9_,@function
        .size           _ZN17fastertransformer17topk_stage_1_opt3IfLi128ELi5EEEvPKT_PS1_PiS4_PKbPKiiifS9_,(.L_x_20633 - _ZN17fastertransformer17topk_stage_1_opt3IfLi128ELi5EEEvPKT_PS1_PiS4_PKbPKiiifS9_)
        .other          _ZN17fastertransformer17topk_stage_1_opt3IfLi128ELi5EEEvPKT_PS1_PiS4_PKbPKiiifS9_,@"STO_CUDA_ENTRY STV_DEFAULT"
_ZN17fastertransformer17topk_stage_1_opt3IfLi128ELi5EEEvPKT_PS1_PiS4_PKbPKiiifS9_:
.text._ZN17fastertransformer17topk_stage_1_opt3IfLi128ELi5EEEvPKT_PS1_PiS4_PKbPKiiifS9_:
[----:B------:R-:W-:Y:S01]  /*0000*/  LDC R1, c[0x0][0x28] ;  /* 0x00000a00ff017b82 */ /* 0x000fe20000000800 */
[----:B------:R-:W0:Y:S07]  /*0010*/  S2R R8, SR_CTAID.X ;  /* 0x0000000000087919 */ /* 0x000e2e0000002500 */
[----:B------:R-:W1:Y:S01]  /*0020*/  LDC.64 R10, c[0x0][0x230] ;  /* 0x00008c00ff0a7b82 */ /* 0x000e620000000a00 */
[----:B------:R-:W-:Y:S01]  /*0030*/  ULDC.64 UR4, c[0x0][0x210] ;  /* 0x0000840000047ab9 */ /* 0x000fe20000000a00 */
[----:B------:R-:W-:Y:S01]  /*0040*/  ULDC.64 UR8, c[0x0][0x208] ;  /* 0x0000820000087ab9 */ /* 0x000fe20000000a00 */
[----:B------:R-:W2:Y:S01]  /*0050*/  S2R R5, SR_TID.X ;  /* 0x0000000000057919 */ /* 0x000ea20000002100 */
[----:B------:R-:W-:-:S02]  /*0060*/  IMAD.U32 R4, RZ, RZ, UR4 ;  /* 0x00000004ff047e24 */ /* 0x000fc4000f8e00ff */
[----:B------:R-:W-:Y:S01]  /*0070*/  IMAD.U32 R7, RZ, RZ, UR5 ;  /* 0x00000005ff077e24 */ /* 0x000fe2000f8e00ff */
[----:B-1----:R-:W-:-:S04]  /*0080*/  ISETP.NE.U32.AND P0, PT, R10, RZ, PT ;  /* 0x000000ff0a00720c */ /* 0x002fc80003f05070 */
[----:B------:R-:W-:Y:S01]  /*0090*/  ISETP.NE.AND.EX P0, PT, R11, RZ, PT, P0 ;  /* 0x000000ff0b00720c */ /* 0x000fe20003f05300 */
[----:B0-----:R-:W-:-:S05]  /*00a0*/  IMAD.HI R3, R8, 0x66666667, RZ ;  /* 0x6666666708037827 */ /* 0x001fca00078e02ff */
[----:B------:R-:W-:-:S04]  /*00b0*/  SHF.R.S32.HI R0, RZ, 0x1, R3 ;  /* 0x00000001ff007819 */ /* 0x000fc80000011403 */
[----:B------:R-:W-:-:S05]  /*00c0*/  LEA.HI R3, R3, R0, RZ, 0x1 ;  /* 0x0000000003037211 */ /* 0x000fca00078f08ff */
[----:B------:R-:W-:-:S04]  /*00d0*/  IMAD R8, R3, -0x5, R8 ;  /* 0xfffffffb03087824 */ /* 0x000fc800078e0208 */
[----:B------:R-:W-:Y:S01]  /*00e0*/  IMAD R2, R3, 0x5, R8 ;  /* 0x0000000503027824 */ /* 0x000fe200078e0208 */
[----:B--2---:R-:W-:Y:S06]  /*00f0*/  @!P0 BRA `(.L_x_20517) ;  /* 0x0000000000d48947 */ /* 0x004fec0003800000 */
        /* <DEDUP_REMOVED lines=9> */
[----:B------:R-:W-:Y:S01]  /*0190*/  LOP3.LUT P0, RZ, R8, R5, RZ, 0xfc, !PT ;  /* 0x0000000508ff7212 */ /* 0x000fe2000780fcff */
[----:B------:R-:W-:-:S06]  /*01a0*/  IMAD R9, R2, R0, R5 ;  /* 0x0000000002097224 */ /* 0x000fcc00078e0205 */
[----:B------:R-:W1:Y:S01]  /*01b0*/  LDC.64 R10, c[0x0][0x228] ;  /* 0x00008a00ff0a7b82 */ /* 0x000e620000000a00 */
[----:B0-----:R-:W-:-:S04]  /*01c0*/  IMAD.WIDE R4, R9, 0x4, R6 ;  /* 0x0000000409047825 */ /* 0x001fc800078e0206 */
[----:B-1----:R-:W-:-:S04]  /*01d0*/  IMAD.WIDE R6, R9, 0x4, R10 ;  /* 0x0000000409067825 */ /* 0x002fc800078e020a */
[----:B------:R-:W-:Y:S02]  /*01e0*/  @P0 IMAD.MOV.U32 R9, RZ, RZ, -0x1 ;  /* 0xffffffffff090424 */ /* 0x000fe400078e00ff */
[----:B------:R-:W-:-:S03]  /*01f0*/  @P0 IMAD.MOV.U32 R11, RZ, RZ, -0x800001 ;  /* 0xff7fffffff0b0424 */ /* 0x000fc600078e00ff */
[----:B------:R0:W-:Y:S04]  /*0200*/  @P0 STG.E desc[UR8][R4.64], R9 ;  /* 0x0000000904000986 */ /* 0x0001e8000c101908 */
[----:B------:R0:W-:Y:S01]  /*0210*/  @P0 STG.E desc[UR8][R6.64], R11 ;  /* 0x0000000b06000986 */ /* 0x0001e2000c101908 */
[----:B------:R-:W-:Y:S05]  /*0220*/  @P0 EXIT ;  /* 0x000000000000094d */ /* 0x000fea0003800000 */
[----:B0-----:R-:W-:Y:S01]  /*0230*/  IABS R11, R0 ;  /* 0x00000000000b7213 */ /* 0x001fe20000000000 */
[----:B------:R-:W-:Y:S01]  /*0240*/  ULDC UR4, c[0x0][0x244] ;  /* 0x0000910000047ab9 */ /* 0x000fe20000000800 */
[----:B------:R-:W-:Y:S02]  /*0250*/  IABS R12, R3 ;  /* 0x00000003000c7213 */ /* 0x000fe40000000000 */
[----:B------:R-:W0:Y:S08]  /*0260*/  I2F.RP R2, R11 ;  /* 0x0000000b00027306 */ /* 0x000e300000209400 */
[----:B0-----:R-:W0:Y:S02]  /*0270*/  MUFU.RCP R2, R2 ;  /* 0x0000000200027308 */ /* 0x001e240000001000 */
[----:B0-----:R-:W-:-:S06]  /*0280*/  VIADD R8, R2, 0xffffffe ;  /* 0x0ffffffe02087836 */ /* 0x001fcc0000000000 */
[----:B------:R0:W1:Y:S02]  /*0290*/  F2I.FTZ.U32.TRUNC.NTZ R9, R8 ;  /* 0x0000000800097305 */ /* 0x000064000021f000 */
[----:B0-----:R-:W-:Y:S02]  /*02a0*/  IMAD.MOV.U32 R8, RZ, RZ, RZ ;  /* 0x000000ffff087224 */ /* 0x001fe400078e00ff */
[----:B-1----:R-:W-:-:S04]  /*02b0*/  IMAD.MOV R10, RZ, RZ, -R9 ;  /* 0x000000ffff0a7224 */ /* 0x002fc800078e0a09 */
[----:B------:R-:W-:-:S04]  /*02c0*/  IMAD R13, R10, R11, RZ ;  /* 0x0000000b0a0d7224 */ /* 0x000fc800078e02ff */
[----:B------:R-:W-:-:S06]  /*02d0*/  IMAD.HI.U32 R9, R9, R13, R8 ;  /* 0x0000000d09097227 */ /* 0x000fcc00078e0008 */
        /* <DEDUP_REMOVED lines=23> */
.L_x_20517:
[----:B------:R-:W-:Y:S01]  /*0450*/  IMAD R0, R8, 0x80, R5 ;  /* 0x0000008008007824 */ /* 0x000fe200078e0205 */
[----:B------:R-:W-:Y:S01]  /*0460*/  ULDC UR6, c[0x0][0x244] ;  /* 0x0000910000067ab9 */ /* 0x000fe20000000800 */
[----:B------:R-:W-:Y:S03]  /*0470*/  BSSY B0, `(.L_x_20518) ;  /* 0x000003e000007945 */ /* 0x000fe60003800000 */
[----:B------:R-:W-:-:S13]  /*0480*/  ISETP.GE.AND P2, PT, R0, UR6, PT ;  /* 0x0000000600007c0c */ /* 0x000fda000bf46270 */
[----:B------:R-:W-:Y:S05]  /*0490*/  @P2 BRA `(.L_x_20519) ;  /* 0x0000000000ec2947 */ /* 0x000fea0003800000 */
[----:B------:R-:W-:Y:S01]  /*04a0*/  LOP3.LUT R6, RZ, R5, RZ, 0x33, !PT ;  /* 0x00000005ff067212 */ /* 0x000fe200078e33ff */
[----:B------:R-:W-:Y:S04]  /*04b0*/  BSSY B1, `(.L_x_20520) ;  /* 0x000001f000017945 */ /* 0x000fe80003800000 */
[----:B------:R-:W-:Y:S02]  /*04c0*/  VIADD R9, R6, UR6 ;  /* 0x0000000606097c36 */ /* 0x000fe40008000000 */
[----:B------:R-:W-:Y:S02]  /*04d0*/  IMAD.MOV.U32 R6, RZ, RZ, R0 ;  /* 0x000000ffff067224 */ /* 0x000fe400078e0000 */
[----:B------:R-:W-:-:S04]  /*04e0*/  IMAD R9, R8, -0x80, R9 ;  /* 0xffffff8008097824 */ /* 0x000fc800078e0209 */
[C---:B------:R-:W-:Y:S01]  /*04f0*/  IMAD.WIDE.U32 R10, R9.reuse, -0x33333333, RZ ;  /* 0xcccccccd090a7825 */ /* 0x040fe200078e00ff */
[----:B------:R-:W-:-:S04]  /*0500*/  ISETP.GE.U32.AND P1, PT, R9, 0x780, PT ;  /* 0x000007800900780c */ /* 0x000fc80003f26070 */
[----:B------:R-:W-:-:S04]  /*0510*/  LEA.HI R10, R11, 0x1, RZ, 0x17 ;  /* 0x000000010b0a7811 */ /* 0x000fc800078fb8ff */
[----:B------:R-:W-:-:S13]  /*0520*/  LOP3.LUT P0, R14, R10, 0x3, RZ, 0xc0, !PT ;  /* 0x000000030a0e7812 */ /* 0x000fda000780c0ff */
        /* <DEDUP_REMOVED lines=8> */
[----:B-1----:R-:W-:-:S07]  /*05b0*/  IMAD.WIDE R12, R9, 0x4, R12 ;  /* 0x00000004090c7825 */ /* 0x002fce00078e020c */
.L_x_20522:
        /* <DEDUP_REMOVED lines=14> */
.L_x_20521:
[----:B------:R-:W-:Y:S05]  /*06a0*/  BSYNC B1 ;  /* 0x0000000000017941 */ /* 0x000fea0003800000 */
.L_x_20520:
[----:B------:R-:W-:Y:S05]  /*06b0*/  @!P1 BRA `(.L_x_20519) ;  /* 0x0000000000649947 */ /* 0x000fea0003800000 */
[----:B------:R-:W-:Y:S01]  /*06c0*/  ULDC.64 UR4, c[0x0][0x218] ;  /* 0x0000860000047ab9 */ /* 0x000fe20000000a00 */
[----:B------:R-:W-:Y:S02]  /*06d0*/  IMAD R23, R3, UR6, R6 ;  /* 0x0000000603177c24 */ /* 0x000fe4000f8e0206 */
[----:B------:R-:W-:Y:S02]  /*06e0*/  IMAD.U32 R14, RZ, RZ, UR4 ;  /* 0x00000004ff0e7e24 */ /* 0x000fe4000f8e00ff */
[----:B------:R-:W-:-:S07]  /*06f0*/  IMAD.U32 R21, RZ, RZ, UR5 ;  /* 0x00000005ff157e24 */ /* 0x000fce000f8e00ff */
.L_x_20523:
[----:B01----:R-:W-:Y:S02]  /*0700*/  IMAD.MOV.U32 R10, RZ, RZ, R4 ;  /* 0x000000ffff0a7224 */ /* 0x003fe400078e0004 */
[----:B------:R-:W-:Y:S02]  /*0710*/  IMAD.MOV.U32 R11, RZ, RZ, R7 ;  /* 0x000000ffff0b7224 */ /* 0x000fe400078e0007 */
[----:B------:R-:W-:-:S05]  /*0720*/  IMAD.WIDE R12, R23, 0x4, R10 ;  /* 0x00000004170c7825 */ /* 0x000fca00078e020a */
[----:B------:R-:W2:Y:S04]  /*0730*/  LDG.E.CONSTANT R9, desc[UR8][R12.64] ;  /* 0x000000080c097981 */ /* 0x000ea8000c1e9900 */
[----:B------:R-:W3:Y:S04]  /*0740*/  LDG.E.CONSTANT R15, desc[UR8][R12.64+0xa00] ;  /* 0x000a00080c0f7981 */ /* 0x000ee8000c1e9900 */
[----:B------:R-:W4:Y:S04]  /*0750*/  LDG.E.CONSTANT R17, desc[UR8][R12.64+0x1400] ;  /* 0x001400080c117981 */ /* 0x000f28000c1e9900 */
[----:B------:R-:W5:Y:S01]  /*0760*/  LDG.E.CONSTANT R19, desc[UR8][R12.64+0x1e00] ;  /* 0x001e00080c137981 */ /* 0x000f62000c1e9900 */
[----:B------:R-:W-:Y:S01]  /*0770*/  IMAD.MOV.U32 R10, RZ, RZ, R14 ;  /* 0x000000ffff0a7224 */ /* 0x000fe200078e000e */
[----:B------:R-:W-:Y:S01]  /*0780*/  IADD3 R14, P1, R14, 0x2800, RZ ;  /* 0x000028000e0e7810 */ /* 0x000fe20007f3e0ff */
[----:B------:R-:W-:Y:S01]  /*0790*/  IMAD.MOV.U32 R11, RZ, RZ, R21 ;  /* 0x000000ffff0b7224 */ /* 0x000fe200078e0015 */
[----:B------:R-:W-:Y:S01]  /*07a0*/  IADD3 R4, P3, R4, 0x2800, RZ ;  /* 0x0000280004047810 */ /* 0x000fe20007f7e0ff */
[----:B------:R-:W-:-:S02]  /*07b0*/  VIADD R6, R6, 0xa00 ;  /* 0x00000a0006067836 */ /* 0x000fc40000000000 */
[----:B------:R-:W-:-:S03]  /*07c0*/  IMAD.WIDE R10, R23, 0x4, R10 ;  /* 0x00000004170a7825 */ /* 0x000fc600078e020a */
[----:B------:R-:W-:Y:S01]  /*07d0*/  ISETP.GE.AND P0, PT, R6, UR6, PT ;  /* 0x0000000606007c0c */ /* 0x000fe2000bf06270 */
[----:B------:R-:W-:Y:S02]  /*07e0*/  IMAD.X R21, RZ, RZ, R21, P1 ;  /* 0x000000ffff157224 */ /* 0x000fe400008e0615 */
[----:B------:R-:W-:Y:S01]  /*07f0*/  IMAD.X R7, RZ, RZ, R7, P3 ;  /* 0x000000ffff077224 */ /* 0x000fe200018e0607 */
[----:B--2---:R1:W-:Y:S04]  /*0800*/  STG.E desc[UR8][R10.64], R9 ;  /* 0x000000090a007986 */ /* 0x0043e8000c101908 */
[----:B---3--:R1:W-:Y:S04]  /*0810*/  STG.E desc[UR8][R10.64+0xa00], R15 ;  /* 0x000a000f0a007986 */ /* 0x0083e8000c101908 */
[----:B----4-:R1:W-:Y:S04]  /*0820*/  STG.E desc[UR8][R10.64+0x1400], R17 ;  /* 0x001400110a007986 */ /* 0x0103e8000c101908 */
[----:B-----5:R1:W-:Y:S01]  /*0830*/  STG.E desc[UR8][R10.64+0x1e00], R19 ;  /* 0x001e00130a007986 */ /* 0x0203e2000c101908 */
[----:B------:R-:W-:Y:S05]  /*0840*/  @!P0 BRA `(.L_x_20523) ;  /* 0xfffffffc00ac8947 */ /* 0x000fea000383ffff */
.L_x_20519:
[----:B------:R-:W-:Y:S05]  /*0850*/  BSYNC B0 ;  /* 0x0000000000007941 */ /* 0x000fea0003800000 */
.L_x_20518:
[----:B------:R-:W2:Y:S02]  /*0860*/  LDC R4, c[0x0][0x240] ;  /* 0x00009000ff047b82 */ /* 0x000ea40000000800 */
[----:B--2---:R-:W-:-:S13]  /*0870*/  ISETP.GE.AND P0, PT, R4, 0x1, PT ;  /* 0x000000010400780c */ /* 0x004fda0003f06270 */
[----:B------:R-:W-:Y:S05]  /*0880*/  @!P0 EXIT ;  /* 0x000000000000894d */ /* 0x000fea0003800000 */
[----:B------:R-:W2:Y:S01]  /*0890*/  S2UR UR5, SR_CgaCtaId ;  /* 0x00000000000579c3 */ /* 0x000ea20000008800 */
[----:B------:R-:W-:Y:S01]  /*08a0*/  LOP3.LUT R4, RZ, R5, RZ, 0x33, !PT ;  /* 0x00000005ff047212 */ /* 0x000fe200078e33ff */
[----:B------:R-:W3:Y:S01]  /*08b0*/  S2R R16, SR_LANEID ;  /* 0x0000000000107919 */ /* 0x000ee20000000000 */
[----:B------:R-:W-:-:S03]  /*08c0*/  UMOV UR4, 0x400 ;  /* 0x0000040000047882 */ /* 0x000fc60000000000 */
[----:B------:R-:W-:Y:S01]  /*08d0*/  VIADD R7, R4, UR6 ;  /* 0x0000000604077c36 */ /* 0x000fe20008000000 */
[----:B------:R-:W-:-:S03]  /*08e0*/  SHF.R.S32.HI R4, RZ, 0x1f, R5 ;  /* 0x0000001fff047819 */ /* 0x000fc60000011405 */
[----:B------:R-:W-:Y:S01]  /*08f0*/  IMAD R8, R8, -0x80, R7 ;  /* 0xffffff8008087824 */ /* 0x000fe200078e0207 */
[----:B------:R-:W-:-:S03]  /*0900*/  LEA.HI R4, R4, R5, RZ, 0x5 ;  /* 0x0000000504047211 */ /* 0x000fc600078f28ff */
[----:B------:R-:W-:Y:S01]  /*0910*/  IMAD.WIDE.U32 R6, R8, -0x33333333, RZ ;  /* 0xcccccccd08067825 */ /* 0x000fe200078e00ff */
[----:B------:R-:W-:-:S04]  /*0920*/  SHF.R.S32.HI R4, RZ, 0x5, R4 ;  /* 0x00000005ff047819 */ /* 0x000fc80000011404 */
[----:B------:R-:W-:-:S04]  /*0930*/  LEA.HI R6, R7, 0x1, RZ, 0x17 ;  /* 0x0000000107067811 */ /* 0x000fc800078fb8ff */
[----:B01----:R-:W-:Y:S01]  /*0940*/  LOP3.LUT R9, R6, 0x3, RZ, 0xc0, !PT ;  /* 0x0000000306097812 */ /* 0x003fe200078ec0ff */
[----:B--2---:R-:W-:-:S04]  /*0950*/  ULEA UR4, UR5, UR4, 0x18 ;  /* 0x0000000405047291 */ /* 0x004fc8000f8ec03f */
[----:B------:R-:W-:Y:S02]  /*0960*/  IMAD.IADD R11, R6, 0x1, -R9 ;  /* 0x00000001060b7824 */ /* 0x000fe400078e0a09 */
[----:B------:R-:W-:Y:S01]  /*0970*/  LEA R10, R4, UR4, 0x3 ;  /* 0x00000004040a7c11 */ /* 0x000fe2000f8e18ff */
[----:B------:R-:W-:-:S06]  /*0980*/  UMOV UR4, URZ ;  /* 0x0000003f00047c82 */ /* 0x000fcc0008000000 */
.L_x_20533:
[----:B------:R-:W-:Y:S01]  /*0990*/  ULDC UR5, c[0x0][0x244] ;  /* 0x0000910000057ab9 */ /* 0x000fe20000000800 */
[----:B------:R-:W-:Y:S01]  /*09a0*/  BSSY B0, `(.L_x_20524) ;  /* 0x000003e000007945 */ /* 0x000fe20003800000 */
[----:B------:R-:W-:Y:S02]  /*09b0*/  IMAD.MOV.U32 R12, RZ, RZ, -0x800001 ;  /* 0xff7fffffff0c7424 */ /* 0x000fe400078e00ff */
[----:B------:R-:W-:Y:S02]  /*09c0*/  IMAD.MOV.U32 R14, RZ, RZ, -0x800001 ;  /* 0xff7fffffff0e7424 */ /* 0x000fe400078e00ff */
[----:B0-----:R-:W-:Y:S01]  /*09d0*/  IMAD.MOV.U32 R13, RZ, RZ, -0x1 ;  /* 0xffffffffff0d7424 */ /* 0x001fe200078e00ff */
        /* <DEDUP_REMOVED lines=8> */
[----:B------:R-:W0:Y:S01]  /*0a60*/  LDC.64 R4, c[0x0][0x218] ;  /* 0x00008600ff047b82 */ /* 0x000e220000000a00 */
[----:B------:R-:W-:Y:S02]  /*0a70*/  IMAD.MOV.U32 R14, RZ, RZ, -0x800001 ;  /* 0xff7fffffff0e7424 */ /* 0x000fe400078e00ff */
[----:B------:R-:W-:Y:S02]  /*0a80*/  IMAD.MOV.U32 R13, RZ, RZ, -0x1 ;  /* 0xffffffffff0d7424 */ /* 0x000fe400078e00ff */
[----:B------:R-:W-:Y:S02]  /*0a90*/  IMAD.MOV.U32 R18, RZ, RZ, R0 ;  /* 0x000000ffff127224 */ /* 0x000fe400078e0000 */
[----:B------:R-:W-:-:S07]  /*0aa0*/  IMAD.MOV.U32 R15, RZ, RZ, R11 ;  /* 0x000000ffff0f7224 */ /* 0x000fce00078e000b */
.L_x_20528:
        /* <DEDUP_REMOVED lines=22> */
.L_x_20527:
[----:B------:R-:W-:Y:S05]  /*0c10*/  BSYNC B1 ;  /* 0x0000000000017941 */ /* 0x000fea0003800000 */
.L_x_20526:
        /* <DEDUP_REMOVED lines=22> */
.L_x_20525:
[----:B------:R-:W-:Y:S05]  /*0d80*/  BSYNC B0 ;  /* 0x0000000000007941 */ /* 0x000fea0003800000 */
.L_x_20524:
[----:B------:R-:W0:Y:S01]  /*0d90*/  SHFL.DOWN PT, R5, R14, 0x1, 0x1f ;  /* 0x08201f000e057f89 */ /* 0x000e2200000e0000 */
[----:B------:R-:W-:Y:S03]  /*0da0*/  BSSY B0, `(.L_x_20529) ;  /* 0x0000033000007945 */ /* 0x000fe60003800000 */
        /* <DEDUP_REMOVED lines=17> */
[----:B-1----:R-:W-:Y:S01]  /*0ec0*/  SEL R14, R7, R14, P0 ;  /* 0x0000000e070e7207 */ /* 0x002fe20000000000 */
[----:B------:R-:W0:Y:S02]  /*0ed0*/  S2R R6, SR_TID.X ;  /* 0x0000000000067919 */ /* 0x000e240000002100 */
[----:B------:R-:W1:Y:S04]  /*0ee0*/  SHFL.DOWN PT, R18, R15, 0x8, 0x1f ;  /* 0x09001f000f127f89 */ /* 0x000e6800000e0000 */
[----:B------:R-:W2:Y:S01]  /*0ef0*/  SHFL.DOWN PT, R5, R14, 0x8, 0x1f ;  /* 0x09001f000e057f89 */ /* 0x000ea200000e0000 */
[----:B-1----:R-:W-:-:S04]  /*0f00*/  FSETP.GT.FTZ.AND P0, PT, R15, R18, PT ;  /* 0x000000120f00720b */ /* 0x002fc80003f14000 */
[----:B------:R-:W-:Y:S02]  /*0f10*/  ISETP.GT.OR P0, PT, R16, 0x17, P0 ;  /* 0x000000171000780c */ /* 0x000fe40000704670 */
[----:B0-----:R-:W-:Y:S02]  /*0f20*/  ISETP.NE.AND P3, PT, R6, RZ, PT ;  /* 0x000000ff0600720c */ /* 0x001fe40003f65270 */
[----:B------:R-:W-:Y:S02]  /*0f30*/  FSEL R18, R15, R18, P0 ;  /* 0x000000120f127208 */ /* 0x000fe40000000000 */
[----:B--2---:R-:W-:-:S03]  /*0f40*/  SEL R5, R14, R5, P0 ;  /* 0x000000050e057207 */ /* 0x004fc60000000000 */
        /* <DEDUP_REMOVED lines=24> */
.L_x_20530:
[----:B------:R-:W-:Y:S05]  /*10d0*/  BSYNC B0 ;  /* 0x0000000000007941 */ /* 0x000fea0003800000 */
.L_x_20529:
        /* <DEDUP_REMOVED lines=13> */
.L_x_20532:
[----:B------:R-:W-:Y:S05]  /*11b0*/  BSYNC B0 ;  /* 0x0000000000007941 */ /* 0x000fea0003800000 */
.L_x_20531:
[----:B-1----:R-:W1:Y:S01]  /*11c0*/  LDC R4, c[0x0][0x240] ;  /* 0x00009000ff047b82 */ /* 0x002e620000000800 */
[----:B------:R-:W-:-:S07]  /*11d0*/  UIADD3 UR4, UR4, 0x1, URZ ;  /* 0x0000000104047890 */ /* 0x000fce000fffe03f */
[----:B------:R-:W-:Y:S01]  /*11e0*/  BAR.SYNC.DEFER_BLOCKING 0x0 ;  /* 0x0000000000007b1d */ /* 0x000fe20000010000 */
[----:B-1----:R-:W-:-:S13]  /*11f0*/  ISETP.LE.AND P0, PT, R4, UR4, PT ;  /* 0x0000000404007c0c */ /* 0x002fda000bf03270 */
[----:B------:R-:W-:Y:S05]  /*1200*/  @!P0 BRA `(.L_x_20533) ;  /* 0xfffffff400e08947 */ /* 0x000fea000383ffff */
[----:B------:R-:W-:Y:S05]  /*1210*/  EXIT ;  /* 0x000000000000794d */ /* 0x000fea0003800000 */
.L_x_20534:
        /* <DEDUP_REMOVED lines=14> */
.L_x_20633:


//--------------------- .text._ZN17fastertransformer17topk_stage_2_opt3IfLi128ELi8EEEvPKiPT_PiNS_14BeamHypothesesES2_ii --------------------------
	.section	.text._ZN17fastertransformer17topk_stage_2_opt3IfLi128ELi8EEEvPKiPT_PiNS_14BeamHypothesesES2_ii,"ax",@progbits
	.align	128
        .global         _ZN17fastertransformer17topk_stage_2_opt3IfLi128ELi8EEEvPKiPT_PiNS_14BeamHypothesesES2_ii
        .type           _ZN17fastertransformer17topk_stage_2_opt3IfLi128ELi8EEEvPKiPT_PiNS_14BeamHypothesesES2_ii,@function
        .size           _ZN17fastertransformer17topk_stage_2_opt3IfLi128ELi8EEEvPKiPT_PiNS_14BeamHypothesesES2_ii,(.L_x_20634 - _ZN17fastertransformer17topk_stage_2_opt3IfLi128ELi8EEEvPKiPT_PiNS_14BeamHypothesesES2_ii)
        .other          _ZN17fastertransformer17topk_stage_2_opt3IfLi128ELi8EEEvPKiPT_PiNS_14BeamHypothesesES2_ii,@"STO_CUDA_ENTRY STV_DEFAULT"
_ZN17fastertransformer17topk_stage_2_opt3IfLi128ELi8EEEvPKiPT_PiNS_14BeamHypothesesES2_ii:
.text._ZN17fastertransformer17topk_stage_2_opt3IfLi128ELi8EEEvPKiPT_PiNS_14BeamHypothesesES2_ii:
        /* <DEDUP_REMOVED lines=11> */
[----:B------:R-:W-:-:S04]  /*00b0*/  USHF.L.U32 UR6, UR6, 0x3, URZ ;  /* 0x0000000306067899 */ /* 0x000fc8000800063f */
        /* <DEDUP_REMOVED lines=24> */
.L_x_20536:
[----:B------:R-:W-:Y:S01]  /*0240*/  ULDC.64 UR4, c[0x0][0x250] ;  /* 0x0000940000047ab9 */ /* 0x000fe20000000a00 */
[----:B------:R-:W-:Y:S01]  /*0250*/  IMAD.MOV.U32 R5, RZ, RZ, 0x7f7fffff ;  /* 0x7f7fffffff057424 */ /* 0x000fe200078e00ff */
[----:B------:R-:W-:-:S04]  /*0260*/  ULEA UR4, UP0, UR7, UR4, 0x2 ;  /* 0x0000000407047291 */ /* 0x000fc8000f80103f */
[----:B------:R-:W-:Y:S02]  /*0270*/  ULEA.HI.X UR5, UR7, UR5, UR8, 0x2, UP0 ;  /* 0x0000000507057291 */ /* 0x000fe400080f1408 */
[----:B------:R-:W-:-:S04]  /*0280*/  MOV R2, UR4 ;  /* 0x0000000400027c02 */ /* 0x000fc80008000f00 */
[----:B------:R-:W-:-:S05]  /*0290*/  IMAD.U32 R3, RZ, RZ, UR5 ;  /* 0x00000005ff037e24 */ /* 0x000fca000f8e00ff */
[----:B------:R1:W-:Y:S02]  /*02a0*/  STG.E desc[UR12][R2.64], R5 ;  /* 0x0000000502007986 */ /* 0x0003e4000c10190c */
.L_x_20537:
[----:B------:R-:W-:Y:S05]  /*02b0*/  BSYNC B0 ;  /* 0x0000000000007941 */ /* 0x000fea0003800000 */
.L_x_20535:
        /* <DEDUP_REMOVED lines=41> */
.L_x_20563:
        /* <DEDUP_REMOVED lines=24> */
.L_x_20543:
        /* <DEDUP_REMOVED lines=25> */
.L_x_20542:
[----:B------:R-:W-:Y:S05]  /*0860*/  BSYNC B1 ;  /* 0x0000000000017941 */ /* 0x000fea0003800000 */
.L_x_20541:
        /* <DEDUP_REMOVED lines=24> */
.L_x_20540:
[----:B------:R-:W-:Y:S05]  /*09f0*/  BSYNC B0 ;  /* 0x0000000000007941 */ /* 0x000fea0003800000 */
.L_x_20539:
        /* <DEDUP_REMOVED lines=36> */
.L_x_20574:
        /* <DEDUP_REMOVED lines=24> */
.L_x_20546:
[----:B------:R-:W-:Y:S05]  /*0dc0*/  BSYNC B0 ;  /* 0x0000000000007941 */ /* 0x000fea0003800000 */
.L_x_20545:
        /* <DEDUP_REMOVED lines=60> */
.L_x_20552:
        /* <DEDUP_REMOVED lines=12> */
.L_x_20551:
        /* <DEDUP_REMOVED lines=20> */
.L_x_20556:
        /* <DEDUP_REMOVED lines=64> */
.L_x_20555:
        /* <DEDUP_REMOVED lines=35> */
.L_x_20557:
[----:B------:R-:W-:-:S13]  /*19c0*/  ISETP.NE.OR P0, PT, RZ, UR10, P0 ;  /* 0x0000000aff007c0c */ /* 0x000fda0008705670 */
[----:B------:R-:W-:Y:S05]  /*19d0*/  @!P0 BRA `(.L_x_20553) ;  /* 0x0000000000488947 */ /* 0x000fea0003800000 */
.L_x_20554:
        /* <DEDUP_REMOVED lines=18> */
.L_x_20553:
        /* <DEDUP_REMOVED lines=22> */
.L_x_20549:
        /* <DEDUP_REMOVED lines=91> */
.L_x_20559:
        /* <DEDUP_REMOVED lines=22> */
.L_x_20561:
        /* <DEDUP_REMOVED lines=121> */
.L_x_20560:
        /* <DEDUP_REMOVED lines=67> */
.L_x_20562:
        /* <DEDUP_REMOVED lines=26> */
.L_x_20558:
        /* <DEDUP_REMOVED lines=16> */
.L_x_20550:
[----:B------:R-:W0:Y:S01]  /*31d0*/  S2UR UR5, SR_CgaCtaId ;  /* 0x00000000000579c3 */ /* 0x000e220000008800 */
[----:B------:R-:W-:Y:S01]  /*31e0*/  UMOV UR4, 0x400 ;  /* 0x0000040000047882 */ /* 0x000fe20000000000 */
[----:B------:R-:W-:Y:S01]  /*31f0*/  IMAD.MOV.U32 R0, RZ, RZ, 0x1 ;  /* 0x00000001ff007424 */ /* 0x000fe200078e00ff */
[----:B0-----:R-:W-:-:S09]  /*3200*/  ULEA UR4, UR5, UR4, 0x18 ;  /* 0x0000000405047291 */ /* 0x001fd2000f8ec03f */
[----:B------:R2:W-:Y:S04]  /*3210*/  STS.U8 [UR4+0x30], R0 ;  /* 0x00003000ff007988 */ /* 0x0005e80008000004 */
[----:B------:R2:W-:Y:S01]  /*3220*/  STS [UR4+0x2c], R8 ;  /* 0x00002c08ff007988 */ /* 0x0005e20008000804 */
[----:B------:R-:W-:Y:S05]  /*3230*/  BRA `(.L_x_20538) ;  /* 0x0000000000647947 */ /* 0x000fea0003800000 */
.L_x_20548:
        /* <DEDUP_REMOVED lines=12> */
.L_x_20547:
        /* <DEDUP_REMOVED lines=13> */
.L_x_20538:
        /* <DEDUP_REMOVED lines=22> */
.L_x_20544:
[----:B------:R-:W-:Y:S01]  /*3530*/  HFMA2.MMA R26, -RZ, RZ, 0, 5.9604644775390625e-08 ;  /* 0x00000001ff1a7435 */ /* 0x000fe200000001ff */
[----:B------:R-:W-:Y:S02]  /*3540*/  IMAD.MOV.U32 R25, RZ, RZ, R10 ;  /* 0x000000ffff197224 */ /* 0x000fe400078e000a */
[----:B------:R-:W-:Y:S02]  /*3550*/  IMAD.MOV.U32 R27, RZ, RZ, 0x1f ;  /* 0x0000001fff1b7424 */ /* 0x000fe400078e00ff */
[----:B------:R-:W-:-:S07]  /*3560*/  IMAD.MOV.U32 R22, RZ, RZ, -0x1 ;  /* 0xffffffffff167424 */ /* 0x000fce00078e00ff */
[----:B------:R-:W-:Y:S05]  /*3570*/  WARPSYNC.COLLECTIVE R22, `(.L_x_20564) ;  /* 0x0000000016087348 */ /* 0x000fea0003c00000 */
[----:B------:R0:W1:Y:S02]  /*3580*/  SHFL.DOWN P0, R24, R25, R26, R27 ;  /* 0x0800001a19187389 */ /* 0x000064000000001b */
[----:B01----:R-:W-:Y:S01]  /*3590*/  ENDCOLLECTIVE ;  /* 0x000000000000791b */ /* 0x003fe20003800000 */
.L_x_20564:
[----:B------:R-:W-:Y:S01]  /*35a0*/  IMAD.MOV.U32 R25, RZ, RZ, R11 ;  /* 0x000000ffff197224 */ /* 0x000fe200078e000b */
[----:B------:R-:W-:-:S07]  /*35b0*/  MOV R17, R24 ;  /* 0x0000001800117202 */ /* 0x000fce0000000f00 */
[----:B------:R-:W-:Y:S05]  /*35c0*/  WARPSYNC.COLLECTIVE R22, `(.L_x_20565) ;  /* 0x0000000016087348 */ /* 0x000fea0003c00000 */
[----:B------:R0:W1:Y:S02]  /*35d0*/  SHFL.DOWN P0, R24, R25, R26, R27 ;  /* 0x0800001a19187389 */ /* 0x000064000000001b */
[----:B01----:R-:W-:Y:S01]  /*35e0*/  ENDCOLLECTIVE ;  /* 0x000000000000791b */ /* 0x003fe20003800000 */
.L_x_20565:
        /* <DEDUP_REMOVED lines=10> */
.L_x_20566:
[----:B------:R-:W-:Y:S01]  /*3690*/  MOV R25, R8 ;  /* 0x0000000800197202 */ /* 0x000fe20000000f00 */
[----:B------:R-:W-:-:S07]  /*36a0*/  IMAD.MOV.U32 R16, RZ, RZ, R24 ;  /* 0x000000ffff107224 */ /* 0x000fce00078e0018 */
[----:B------:R-:W-:Y:S05]  /*36b0*/  WARPSYNC.COLLECTIVE R22, `(.L_x_20567) ;  /* 0x0000000016087348 */ /* 0x000fea0003c00000 */
[----:B------:R0:W1:Y:S02]  /*36c0*/  SHFL.DOWN P0, R24, R25, R26, R27 ;  /* 0x0800001a19187389 */ /* 0x000064000000001b */
[----:B01----:R-:W-:Y:S01]  /*36d0*/  ENDCOLLECTIVE ;  /* 0x000000000000791b */ /* 0x003fe20003800000 */
.L_x_20567:
        /* <DEDUP_REMOVED lines=10> */
.L_x_20568:
[----:B------:R-:W-:Y:S02]  /*3780*/  IMAD.MOV.U32 R25, RZ, RZ, R19 ;  /* 0x000000ffff197224 */ /* 0x000fe400078e0013 */
[----:B------:R-:W-:-:S07]  /*3790*/  IMAD.MOV.U32 R11, RZ, RZ, R24 ;  /* 0x000000ffff0b7224 */ /* 0x000fce00078e0018 */
[----:B------:R-:W-:Y:S05]  /*37a0*/  WARPSYNC.COLLECTIVE R22, `(.L_x_20569) ;  /* 0x0000000016087348 */ /* 0x000fea0003c00000 */
[----:B------:R0:W1:Y:S02]  /*37b0*/  SHFL.DOWN P0, R24, R25, R26, R27 ;  /* 0x0800001a19187389 */ /* 0x000064000000001b */
[----:B01----:R-:W-:Y:S01]  /*37c0*/  ENDCOLLECTIVE ;  /* 0x000000000000791b */ /* 0x003fe20003800000 */
.L_x_20569:
        /* <DEDUP_REMOVED lines=10> */
.L_x_20570:
[----:B------:R-:W-:Y:S01]  /*3870*/  IMAD.MOV.U32 R25, RZ, RZ, R18 ;  /* 0x000000ffff197224 */ /* 0x000fe200078e0012 */
[----:B------:R-:W-:-:S07]  /*3880*/  MOV R8, R24 ;  /* 0x0000001800087202 */ /* 0x000fce0000000f00 */
[----:B------:R-:W-:Y:S05]  /*3890*/  WARPSYNC.COLLECTIVE R22, `(.L_x_20571) ;  /* 0x0000000016087348 */ /* 0x000fea0003c00000 */
[----:B------:R0:W1:Y:S02]  /*38a0*/  SHFL.DOWN P0, R24, R25, R26, R27 ;  /* 0x0800001a19187389 */ /* 0x000064000000001b */
[----:B01----:R-:W-:Y:S01]  /*38b0*/  ENDCOLLECTIVE ;  /* 0x000000000000791b */ /* 0x003fe20003800000 */
.L_x_20571:
        /* <DEDUP_REMOVED lines=10> */
.L_x_20572:
[----:B------:R-:W-:Y:S01]  /*3960*/  MOV R25, R23 ;  /* 0x0000001700197202 */ /* 0x000fe20000000f00 */
[----:B------:R-:W-:-:S07]  /*3970*/  IMAD.MOV.U32 R17, RZ, RZ, R24 ;  /* 0x000000ffff117224 */ /* 0x000fce00078e0018 */
[----:B------:R-:W-:Y:S05]  /*3980*/  WARPSYNC.COLLECTIVE R22, `(.L_x_20573) ;  /* 0x0000000016087348 */ /* 0x000fea0003c00000 */
[----:B------:R0:W1:Y:S02]  /*3990*/  SHFL.DOWN P0, R24, R25, R26, R27 ;  /* 0x0800001a19187389 */ /* 0x000064000000001b */
[----:B01----:R-:W-:Y:S01]  /*39a0*/  ENDCOLLECTIVE ;  /* 0x000000000000791b */ /* 0x003fe20003800000 */
.L_x_20573:
[----:B------:R-:W-:Y:S01]  /*39b0*/  IMAD.MOV.U32 R10, RZ, RZ, R24 ;  /* 0x000000ffff0a7224 */ /* 0x000fe200078e0018 */
[----:B------:R-:W-:Y:S06]  /*39c0*/  BRA `(.L_x_20574) ;  /* 0xffffffd0009c7947 */ /* 0x000fec000383ffff */
.L_x_20575:
        /* <DEDUP_REMOVED lines=11> */
.L_x_20634:


//--------------------- .text._ZN17fastertransformer17topk_stage_1_opt3IfLi128ELi8EEEvPKT_PS1_PiS4_PKbPKiiifS9_ --------------------------
	.section	.text._ZN17fastertransformer17topk_stage_1_opt3IfLi128ELi8EEEvPKT_PS1_PiS4_PKbPKiiifS9_,"ax",@progbits
	.align	128
        .global         _ZN17fastertransformer17topk_stage_1_opt3IfLi128ELi8EEEvPKT_PS1_PiS4_PKbPKiiifS9_
        .type           _ZN17fastertransformer17topk_stage_1_opt3IfLi128ELi8EEEvPKT_PS1_PiS4_PKbPKiiifS9_,@function
        .size           _ZN17fastertransformer17topk_stage_1_opt3IfLi128ELi8EEEvPKT_PS1_PiS4_PKbPKiiifS9_,(.L_x_20635 - _ZN17fastertransformer17topk_stage_1_opt3IfLi128ELi8EEEvPKT_PS1_PiS4_PKbPKiiifS9_)
        .other          _ZN17fastertransformer17topk_stage_1_opt3IfLi128ELi8EEEvPKT_PS1_PiS4_PKbPKiiifS9_,@"STO_CUDA_ENTRY STV_DEFAULT"
_ZN17fastertransformer17topk_stage_1_opt3IfLi128ELi8EEEvPKT_PS1_PiS4_PKbPKiiifS9_:
.text._ZN17fastertransformer17topk_stage_1_opt3IfLi128ELi8EEEvPKT_PS1_PiS4_PKbPKiiifS9_:
        /* <DEDUP_REMOVED lines=9> */
[----:B------:R-:W-:Y:S02]  /*0090*/  ISETP.NE.AND.EX P0, PT, R11, RZ, PT, P0 ;  /* 0x000000ff0b00720c */ /* 0x000fe40003f05300 */
[----:B0-----:R-:W-:-:S04]  /*00a0*/  SHF.R.S32.HI R3, RZ, 0x1f, R2 ;  /* 0x0000001fff037819 */ /* 0x001fc80000011402 */
[----:B------:R-:W-:-:S04]  /*00b0*/  LEA.HI R3, R3, R2, RZ, 0x3 ;  /* 0x0000000203037211 */ /* 0x000fc800078f18ff */
[----:B------:R-:W-:Y:S02]  /*00c0*/  LOP3.LUT R9, R3, 0xfffffff8, RZ, 0xc0, !PT ;  /* 0xfffffff803097812 */ /* 0x000fe400078ec0ff */
[----:B------:R-:W-:-:S03]  /*00d0*/  SHF.R.S32.HI R3, RZ, 0x3, R3 ;  /* 0x00000003ff037819 */ /* 0x000fc60000011403 */
[----:B------:R-:W-:Y:S01]  /*00e0*/  IMAD.IADD R8, R2, 0x1, -R9 ;  /* 0x0000000102087824 */ /* 0x000fe200078e0a09 */
        /* <DEDUP_REMOVED lines=54> */
.L_x_20576:
[----:B------:R-:W-:Y:S01]  /*0450*/  IMAD R0, R8, 0x80, R5 ;  /* 0x0000008008007824 */ /* 0x000fe200078e0205 */
[----:B------:R-:W-:Y:S01]  /*0460*/  ULDC UR6, c[0x0][0x244] ;  /* 0x0000910000067ab9 */ /* 0x000fe20000000800 */
[----:B------:R-:W-:Y:S03]  /*0470*/  BSSY B0, `(.L_x_20577) ;  /* 0x000003d000007945 */ /* 0x000fe60003800000 */
[----:B------:R-:W-:-:S13]  /*0480*/  ISETP.GE.AND P2, PT, R0, UR6, PT ;  /* 0x0000000600007c0c */ /* 0x000fda000bf46270 */
[----:B------:R-:W-:Y:S05]  /*0490*/  @P2 BRA `(.L_x_20578) ;  /* 0x0000000000e82947 */ /* 0x000fea0003800000 */
[----:B------:R-:W-:Y:S01]  /*04a0*/  LOP3.LUT R6, RZ, R5, RZ, 0x33, !PT ;  /* 0x00000005ff067212 */ /* 0x000fe200078e33ff */
[----:B------:R-:W-:Y:S04]  /*04b0*/  BSSY B1, `(.L_x_20579) ;  /* 0x000001e000017945 */ /* 0x000fe80003800000 */
[----:B------:R-:W-:-:S04]  /*04c0*/  VIADD R9, R6, UR6 ;  /* 0x0000000606097c36 */ /* 0x000fc80008000000 */
[----:B------:R-:W-:-:S05]  /*04d0*/  IMAD R9, R8, -0x80, R9 ;  /* 0xffffff8008097824 */ /* 0x000fca00078e0209 */
[C---:B------:R-:W-:Y:S02]  /*04e0*/  LEA.HI R6, R9.reuse, 0x1, RZ, 0x16 ;  /* 0x0000000109067811 */ /* 0x040fe400078fb0ff */
[----:B------:R-:W-:Y:S02]  /*04f0*/  ISETP.GE.U32.AND P1, PT, R9, 0xc00, PT ;  /* 0x00000c000900780c */ /* 0x000fe40003f26070 */
[----:B------:R-:W-:Y:S01]  /*0500*/  LOP3.LUT P0, R14, R6, 0x3, RZ, 0xc0, !PT ;  /* 0x00000003060e7812 */ /* 0x000fe2000780c0ff */
[----:B------:R-:W-:-:S12]  /*0510*/  IMAD.MOV.U32 R6, RZ, RZ, R0 ;  /* 0x000000ffff067224 */ /* 0x000fd800078e0000 */
        /* <DEDUP_REMOVED lines=9> */
.L_x_20581:
        /* <DEDUP_REMOVED lines=14> */
.L_x_20580:
[----:B------:R-:W-:Y:S05]  /*0690*/  BSYNC B1 ;  /* 0x0000000000017941 */ /* 0x000fea0003800000 */
.L_x_20579:
[----:B------:R-:W-:Y:S05]  /*06a0*/  @!P1 BRA `(.L_x_20578) ;  /* 0x0000000000649947 */ /* 0x000fea0003800000 */
[----:B------:R-:W-:Y:S01]  /*06b0*/  ULDC.64 UR4, c[0x0][0x218] ;  /* 0x0000860000047ab9 */ /* 0x000fe20000000a00 */
[----:B------:R-:W-:Y:S02]  /*06c0*/  IMAD R23, R3, UR6, R6 ;  /* 0x0000000603177c24 */ /* 0x000fe4000f8e0206 */
[----:B------:R-:W-:Y:S02]  /*06d0*/  IMAD.U32 R14, RZ, RZ, UR4 ;  /* 0x00000004ff0e7e24 */ /* 0x000fe4000f8e00ff */
[----:B------:R-:W-:-:S07]  /*06e0*/  IMAD.U32 R21, RZ, RZ, UR5 ;  /* 0x00000005ff157e24 */ /* 0x000fce000f8e00ff */
.L_x_20582:
        /* <DEDUP_REMOVED lines=21> */
.L_x_20578:
[----:B------:R-:W-:Y:S05]  /*0840*/  BSYNC B0 ;  /* 0x0000000000007941 */ /* 0x000fea0003800000 */
.L_x_20577:
        /* <DEDUP_REMOVED lines=10> */
[----:B------:R-:W-:-:S04]  /*08f0*/  LEA.HI R4, R4, R5, RZ, 0x5 ;  /* 0x0000000504047211 */ /* 0x000fc800078f28ff */
[----:B------:R-:W-:Y:S02]  /*0900*/  LEA.HI R6, R8, 0x1, RZ, 0x16 ;  /* 0x0000000108067811 */ /* 0x000fe400078fb0ff */
[----:B------:R-:W-:Y:S02]  /*0910*/  SHF.R.S32.HI R4, RZ, 0x5, R4 ;  /* 0x00000005ff047819 */ /* 0x000fe40000011404 */
[----:B01----:R-:W-:Y:S01]  /*0920*/  LOP3.LUT R9, R6, 0x3, RZ, 0xc0, !PT ;  /* 0x0000000306097812 */ /* 0x003fe200078ec0ff */
[----:B--2---:R-:W-:-:S04]  /*0930*/  ULEA UR4, UR5, UR4, 0x18 ;  /* 0x0000000405047291 */ /* 0x004fc8000f8ec03f */
[----:B------:R-:W-:Y:S02]  /*0940*/  IMAD.IADD R11, R6, 0x1, -R9 ;  /* 0x00000001060b7824 */ /* 0x000fe400078e0a09 */
[----:B------:R-:W-:Y:S01]  /*0950*/  LEA R10, R4, UR4, 0x3 ;  /* 0x00000004040a7c11 */ /* 0x000fe2000f8e18ff */
[----:B------:R-:W-:-:S06]  /*0960*/  UMOV UR4, URZ ;  /* 0x0000003f00047c82 */ /* 0x000fcc0008000000 */
.L_x_20592:
        /* <DEDUP_REMOVED lines=18> */
.L_x_20587:
        /* <DEDUP_REMOVED lines=22> */
.L_x_20586:
[----:B------:R-:W-:Y:S05]  /*0bf0*/  BSYNC B1 ;  /* 0x0000000000017941 */ /* 0x000fea0003800000 */
.L_x_20585:
        /* <DEDUP_REMOVED lines=22> */
.L_x_20584:
[----:B------:R-:W-:Y:S05]  /*0d60*/  BSYNC B0 ;  /* 0x0000000000007941 */ /* 0x000fea0003800000 */
.L_x_20583:
        /* <DEDUP_REMOVED lines=52> */
.L_x_20589:
[----:B------:R-:W-:Y:S05]  /*10b0*/  BSYNC B0 ;  /* 0x0000000000007941 */ /* 0x000fea0003800000 */
.L_x_20588:
        /* <DEDUP_REMOVED lines=13> */
.L_x_20591:
[----:B------:R-:W-:Y:S05]  /*1190*/  BSYNC B0 ;  /* 0x0000000000007941 */ /* 0x000fea0003800000 */
.L_x_20590:
[----:B-1----:R-:W1:Y:S01]  /*11a0*/  LDC R4, c[0x0][0x240] ;  /* 0x00009000ff047b82 */ /* 0x002e620000000800 */
[----:B------:R-:W-:-:S07]  /*11b0*/  UIADD3 UR4, UR4, 0x1, URZ ;  /* 0x0000000104047890 */ /* 0x000fce000fffe03f */
[----:B------:R-:W-:Y:S01]  /*11c0*/  BAR.SYNC.DEFER_BLOCKING 0x0 ;  /* 0x0000000000007b1d */ /* 0x000fe20000010000 */
[----:B-1----:R-:W-:-:S13]  /*11d0*/  ISETP.LE.AND P0, PT, R4, UR4, PT ;  /* 0x0000000404007c0c */ /* 0x002fda000bf03270 */
[----:B------:R-:W-:Y:S05]  /*11e0*/  @!P0 BRA `(.L_x_20592) ;  /* 0xfffffff400e08947 */ /* 0x000fea000383ffff */
[----:B------:R-:W-:Y:S05]  /*11f0*/  EXIT ;  /* 0x000000000000794d */ /* 0x000fea0003800000 */
.L_x_20593:
        /* <DEDUP_REMOVED lines=16> */
.L_x_20635:


//--------------------- .text._ZN17fastertransformer20insertUnfinishedPathENS_14BeamHypothesesEPKbPKfii --------------------------
	.section	.text._ZN17fastertransformer20insertUnfinishedPathENS_14BeamHypothesesEPKbPKfii,"ax",@progbits
	.align	128
        .global         _ZN17fastertransformer20insertUnfinishedPathENS_14BeamHypothesesEPKbPKfii
        .type           _ZN17fastertransformer20insertUnfinishedPathENS_14BeamHypothesesEPKbPKfii,@function
        .size           _ZN17fastertransformer20insertUnfinishedPathENS_14BeamHypothesesEPKbPKfii,(.L_x_20636 - _ZN17fastertransformer20insertUnfinishedPathENS_14BeamHypothesesEPKbPKfii)
        .other          _ZN17fastertransformer20insertUnfinishedPathENS_14BeamHypothesesEPKbPKfii,@"STO_CUDA_ENTRY STV_DEFAULT"
_ZN17fastertransformer20insertUnfinishedPathENS_14BeamHypothesesEPKbPKfii:
.text._ZN17fastertransformer20insertUnfinishedPathENS_14BeamHypothesesEPKbPKfii:
[----:B------:R-:W-:Y:S08]  /*0000*/  LDC R1, c[0x0][0x28] ;  /* 0x00000a00ff017b82 */ /* 0x000ff00000000800 */
[----:B------:R-:W0:Y:S01]  /*0010*/  S2UR UR10, SR_CTAID.X ;  /* 0x00000000000a79c3 */ /* 0x000e220000002500 */
[----:B------:R-:W-:Y:S01]  /*0020*/  ULDC.64 UR6, c[0x0][0x248] ;  /* 0x0000920000067ab9 */ /* 0x000fe20000000a00 */
[----:B------:R-:W-:-:S06]  /*0030*/  ULDC.64 UR8, c[0x0][0x208] ;  /* 0x0000820000087ab9 */ /* 0x000fcc0000000a00 */
[----:B------:R-:W1:Y:S01]  /*0040*/  LDC R4, c[0x0][0x2ac] ;  /* 0x0000ab00ff047b82 */ /* 0x000e620000000800 */
[----:B0-----:R-:W-:Y:S02]  /*0050*/  USHF.R.S32.HI UR4, URZ, 0x1f, UR10 ;  /* 0x0000001f3f047899 */ /* 0x001fe4000801140a */
[----:B------:R-:W-:-:S04]  /*0060*/  UIADD3 UR5, UP0, UR10, UR6, URZ ;  /* 0x000000060a057290 */ /* 0x000fc8000ff1e03f */
[----:B------:R-:W-:Y:S02]  /*0070*/  UIADD3.X UR6, UR4, UR7, URZ, UP0, !UPT ;  /* 0x0000000704067290 */ /* 0x000fe400087fe43f */
[----:B------:R-:W-:-:S04]  /*0080*/  MOV R2, UR5 ;  /* 0x0000000500027c02 */ /* 0x000fc80008000f00 */
[----:B------:R-:W-:-:S05]  /*0090*/  MOV R3, UR6 ;  /* 0x0000000600037c02 */ /* 0x000fca0008000f00 */
[----:B------:R-:W2:Y:S01]  /*00a0*/  LDG.E.U8 R2, desc[UR8][R2.64] ;  /* 0x0000000802027981 */ /* 0x000ea2000c1e1100 */
[----:B-1----:R-:W-:-:S04]  /*00b0*/  ISETP.GE.AND P0, PT, R4, 0x1, PT ;  /* 0x000000010400780c */ /* 0x002fc80003f06270 */
[----:B--2---:R-:W-:-:S13]  /*00c0*/  ISETP.NE.OR P0, PT, R2, RZ, !P0 ;  /* 0x000000ff0200720c */ /* 0x004fda0004705670 */
[----:B------:R-:W-:Y:S05]  /*00d0*/  @P0 EXIT ;  /* 0x000000000000094d */ /* 0x000fea0003800000 */
[----:B------:R-:W-:Y:S02]  /*00e0*/  ULDC.64 UR6, c[0x0][0x240] ;  /* 0x0000900000067ab9 */ /* 0x000fe40000000a00 */
[----:B------:R-:W-:-:S04]  /*00f0*/  ULEA UR5, UP0, UR10, UR6, 0x2 ;  /* 0x000000060a057291 */ /* 0x000fc8000f80103f */
[----:B------:R-:W-:Y:S02]  /*0100*/  ULEA.HI.X UR4, UR10, UR7, UR4, 0x2, UP0 ;  /* 0x000000070a047291 */ /* 0x000fe400080f1404 */
[----:B------:R-:W-:Y:S01]  /*0110*/  IMAD.U32 R10, RZ, RZ, UR5 ;  /* 0x00000005ff0a7e24 */ /* 0x000fe2000f8e00ff */
[----:B------:R-:W-:-:S03]  /*0120*/  ULDC.64 UR6, c[0x0][0x230] ;  /* 0x00008c0000067ab9 */ /* 0x000fc60000000a00 */
[----:B------:R-:W-:Y:S01]  /*0130*/  MOV R11, UR4 ;  /* 0x00000004000b7c02 */ /* 0x000fe20008000f00 */
[----:B------:R-:W-:-:S04]  /*0140*/  ULDC.64 UR4, c[0x0][0x270] ;  /* 0x00009c0000047ab9 */ /* 0x000fc80000000a00 */
[----:B------:R-:W2:Y:S01]  /*0150*/  LDG.E R5, desc[UR8][R10.64] ;  /* 0x000000080a057981 */ /* 0x000ea2000c1e1900 */
[----:B------:R-:W-:Y:S01]  /*0160*/  ISETP.NE.U32.AND P1, PT, RZ, UR4, PT ;  /* 0x00000004ff007c0c */ /* 0x000fe2000bf25070 */
[C---:B------:R-:W-:Y:S01]  /*0170*/  IMAD R2, R4.reuse, UR10, RZ ;  /* 0x0000000a04027c24 */ /* 0x040fe2000f8e02ff */
[----:B------:R-:W-:Y:S01]  /*0180*/  ISETP.NE.U32.AND P0, PT, RZ, UR6, PT ;  /* 0x00000006ff007c0c */ /* 0x000fe2000bf05070 */
[----:B------:R-:W0:Y:S01]  /*0190*/  S2R R0, SR_TID.X ;  /* 0x0000000000007919 */ /* 0x000e220000002100 */
[----:B------:R-:W-:Y:S01]  /*01a0*/  ISETP.NE.AND.EX P1, PT, RZ, UR5, PT, P1 ;  /* 0x00000005ff007c0c */ /* 0x000fe2000bf25310 */
[----:B------:R-:W-:Y:S01]  /*01b0*/  ULDC UR5, c[0x0][0x288] ;  /* 0x0000a20000057ab9 */ /* 0x000fe20000000800 */
[----:B------:R-:W-:Y:S01]  /*01c0*/  ISETP.NE.AND.EX P0, PT, RZ, UR7, PT, P0 ;  /* 0x00000007ff007c0c */ /* 0x000fe2000bf05300 */
[----:B------:R-:W-:Y:S01]  /*01d0*/  ULDC UR4, c[0x0][0x2a8] ;  /* 0x0000aa0000047ab9 */ /* 0x000fe20000000800 */
[----:B------:R-:W-:Y:S01]  /*01e0*/  UIADD3 UR5, UR5, 0x1, URZ ;  /* 0x0000000105057890 */ /* 0x000fe2000fffe03f */
[----:B------:R-:W-:Y:S01]  /*01f0*/  IMAD R3, R4, UR4, RZ ;  /* 0x0000000404037c24 */ /* 0x000fe2000f8e02ff */
[----:B--2---:R-:W-:-:S09]  /*0200*/  LEA R4, R2, R5, 0x1 ;  /* 0x0000000502047211 */ /* 0x004fd200078e08ff */
[----:B0-----:R-:W-:Y:S05]  /*0210*/  @P1 BRA P0, `(.L_x_20594) ;  /* 0x0000000800541947 */ /* 0x001fea0000000000 */
[----:B------:R-:W-:-:S05]  /*0220*/  UMOV UR4, URZ ;  /* 0x0000003f00047c82 */ /* 0x000fca0008000000 */
.L_x_20600:
[----:B------:R-:W-:Y:S01]  /*0230*/  ISETP.NE.AND P0, PT, R0, RZ, PT ;  /* 0x000000ff0000720c */ /* 0x000fe20003f05270 */
[----:B------:R-:W-:-:S12]  /*0240*/  BSSY B0, `(.L_x_20595) ;  /* 0x000008d000007945 */ /* 0x000fd80003800000 */
[----:B------:R-:W-:Y:S05]  /*0250*/  @P0 BRA `(.L_x_20596) ;  /* 0x00000008002c0947 */ /* 0x000fea0003800000 */
[----:B------:R-:W0:Y:S01]  /*0260*/  LDC.64 R12, c[0x0][0x260] ;  /* 0x00009800ff0c7b82 */ /* 0x000e220000000a00 */
[----:B------:R-:W-:-:S07]  /*0270*/  VIADD R20, R2, UR4 ;  /* 0x0000000402147c36 */ /* 0x000fce0008000000 */
[----:B------:R-:W1:Y:S08]  /*0280*/  LDC.64 R8, c[0x0][0x250] ;  /* 0x00009400ff087b82 */ /* 0x000e700000000a00 */
[----:B------:R-:W2:Y:S01]  /*0290*/  LDC.64 R6, c[0x0][0x210] ;  /* 0x00008400ff067b82 */ /* 0x000ea20000000a00 */
[----:B0-----:R-:W-:-:S05]  /*02a0*/  IMAD.WIDE R12, R20, 0x4, R12 ;  /* 0x00000004140c7825 */ /* 0x001fca00078e020c */
[----:B------:R-:W3:Y:S01]  /*02b0*/  LDG.E R5, desc[UR8][R12.64] ;  /* 0x000000080c057981 */ /* 0x000ee2000c1e1900 */
[----:B------:R-:W-:Y:S01]  /*02c0*/  IADD3 R22, R4, UR4, RZ ;  /* 0x0000000404167c10 */ /* 0x000fe2000fffe0ff */
[----:B---3--:R-:W-:-:S04]  /*02d0*/  IMAD R19, R3, R5, R20 ;  /* 0x0000000503137224 */ /* 0x008fc800078e0214 */
[----:B-1----:R-:W-:-:S06]  /*02e0*/  IMAD.WIDE R14, R19, 0x4, R8 ;  /* 0x00000004130e7825 */ /* 0x002fcc00078e0208 */
[----:B------:R-:W3:Y:S01]  /*02f0*/  LDG.E R15, desc[UR8][R14.64] ;  /* 0x000000080e0f7981 */ /* 0x000ee2000c1e1900 */
[----:B------:R-:W-:Y:S01]  /*0300*/  IMAD R17, R22, UR5, R5 ;  /* 0x0000000516117c24 */ /* 0x000fe2000f8e0205 */
[----:B------:R-:W-:Y:S02]  /*0310*/  ISETP.GE.AND P0, PT, R5, 0x1, PT ;  /* 0x000000010500780c */ /* 0x000fe40003f06270 */
[----:B------:R-:W-:Y:S01]  /*0320*/  SHF.R.S32.HI R21, RZ, 0x1f, R20 ;  /* 0x0000001fff157819 */ /* 0x000fe20000011414 */
[----:B--2---:R-:W-:-:S05]  /*0330*/  IMAD.WIDE R16, R17, 0x4, R6 ;  /* 0x0000000411107825 */ /* 0x004fca00078e0206 */
[----:B---3--:R0:W-:Y:S05]  /*0340*/  STG.E desc[UR8][R16.64], R15 ;  /* 0x0000000f10007986 */ /* 0x0081ea000c101908 */
[----:B------:R-:W-:Y:S05]  /*0350*/  @!P0 BRA `(.L_x_20597) ;  /* 0x0000000400588947 */ /* 0x000fea0003800000 */
[-C--:B------:R-:W-:Y:S01]  /*0360*/  LOP3.LUT R14, RZ, R5.reuse, RZ, 0x33, !PT ;  /* 0x00000005ff0e7212 */ /* 0x080fe200078e33ff */
[----:B------:R-:W1:Y:S01]  /*0370*/  LDC.64 R12, c[0x0][0x258] ;  /* 0x00009600ff0c7b82 */ /* 0x000e620000000a00 */
[----:B------:R-:W-:Y:S01]  /*0380*/  IMAD R24, R22, UR5, RZ ;  /* 0x0000000516187c24 */ /* 0x000fe2000f8e02ff */
[----:B------:R-:W-:Y:S02]  /*0390*/  MOV R23, R5 ;  /* 0x0000000500177202 */ /* 0x000fe40000000f00 */
[----:B------:R-:W-:-:S04]  /*03a0*/  VIMNMX R14, R14, -0x2, !PT ;  /* 0xfffffffe0e0e7848 */ /* 0x000fc80007fe0100 */
[----:B------:R-:W-:Y:S02]  /*03b0*/  IADD3 R25, R5, R14, RZ ;  /* 0x0000000e05197210 */ /* 0x000fe40007ffe0ff */
[----:B------:R-:W-:-:S03]  /*03c0*/  SHF.R.S32.HI R14, RZ, 0x1f, R19 ;  /* 0x0000001fff0e7819 */ /* 0x000fc60000011413 */
[----:B------:R-:W-:-:S05]  /*03d0*/  VIADD R26, R25, 0x2 ;  /* 0x00000002191a7836 */ /* 0x000fca0000000000 */
[----:B------:R-:W-:Y:S02]  /*03e0*/  LOP3.LUT P0, R26, R26, 0x3, RZ, 0xc0, !PT ;  /* 0x000000031a1a7812 */ /* 0x000fe4000780c0ff */
[----:B-1----:R-:W-:-:S04]  /*03f0*/  LEA R12, P1, R19, R12, 0x2 ;  /* 0x0000000c130c7211 */ /* 0x002fc800078210ff */
[----:B------:R-:W-:-:S07]  /*0400*/  LEA.HI.X R13, R19, R13, R14, 0x2, P1 ;  /* 0x0000000d130d7211 */ /* 0x000fce00008f140e */
[----:B------:R-:W-:Y:S05]  /*0410*/  @!P0 BRA `(.L_x_20598) ;  /* 0x0000000000848947 */ /* 0x000fea0003800000 */
[----:B------:R-:W2:Y:S01]  /*0420*/  LDG.E R12, desc[UR8][R12.64] ;  /* 0x000000080c0c7981 */ /* 0x000ea2000c1e1900 */
[----:B0-----:R-:W0:Y:S01]  /*0430*/  LDC.64 R14, c[0x0][0x2a8] ;  /* 0x0000aa00ff0e7b82 */ /* 0x001e220000000a00 */
[----:B------:R-:W-:-:S05]  /*0440*/  IADD3 R23, R5, -0x1, RZ ;  /* 0xffffffff05177810 */ /* 0x000fca0007ffe0ff */
[----:B0-----:R-:W-:-:S04]  /*0450*/  IMAD R16, R23, R14, UR10 ;  /* 0x0000000a17107e24 */ /* 0x001fc8000f8e020e */
[----:B--2---:R-:W-:Y:S02]  /*0460*/  IMAD R27, R16, R15, R12 ;  /* 0x0000000f101b7224 */ /* 0x004fe400078e020c */
[----:B------:R-:W-:Y:S01]  /*0470*/  IMAD.IADD R19, R5, 0x1, R24 ;  /* 0x0000000105137824 */ /* 0x000fe200078e0218 */
[----:B------:R-:W0:Y:S01]  /*0480*/  LDC.64 R16, c[0x0][0x258] ;  /* 0x00009600ff107b82 */ /* 0x000e220000000a00 */
[----:B------:R-:W-:-:S06]  /*0490*/  IMAD.WIDE R28, R27, 0x4, R8 ;  /* 0x000000041b1c7825 */ /* 0x000fcc00078e0208 */
[----:B------:R-:W2:Y:S01]  /*04a0*/  LDG.E R29, desc[UR8][R28.64] ;  /* 0x000000081c1d7981 */ /* 0x000ea2000c1e1900 */
[----:B------:R-:W-:Y:S01]  /*04b0*/  IMAD.WIDE R18, R19, 0x4, R6 ;  /* 0x0000000413127825 */ /* 0x000fe200078e0206 */
[----:B------:R-:W-:-:S03]  /*04c0*/  ISETP.NE.AND P0, PT, R26, 0x1, PT ;  /* 0x000000011a00780c */ /* 0x000fc60003f05270 */
[----:B0-----:R-:W-:Y:S01]  /*04d0*/  IMAD.WIDE R12, R27, 0x4, R16 ;  /* 0x000000041b0c7825 */ /* 0x001fe200078e0210 */
[----:B--2---:R1:W-:Y:S09]  /*04e0*/  STG.E desc[UR8][R18.64+-0x4], R29 ;  /* 0xfffffc1d12007986 */ /* 0x0043f2000c101908 */
[----:B------:R-:W-:Y:S05]  /*04f0*/  @!P0 BRA `(.L_x_20598) ;  /* 0x00000000004c8947 */ /* 0x000fea0003800000 */
[----:B------:R-:W2:Y:S01]  /*0500*/  LDG.E R12, desc[UR8][R12.64] ;  /* 0x000000080c0c7981 */ /* 0x000ea2000c1e1900 */
[----:B------:R-:W-:-:S05]  /*0510*/  IMAD R31, R23, R14, -R14 ;  /* 0x0000000e171f7224 */ /* 0x000fca00078e0a0e */
[----:B------:R-:W-:-:S05]  /*0520*/  IADD3 R23, R31, UR10, RZ ;  /* 0x0000000a1f177c10 */ /* 0x000fca000fffe0ff */
[----:B--2---:R-:W-:-:S04]  /*0530*/  IMAD R27, R23, R15, R12 ;  /* 0x0000000f171b7224 */ /* 0x004fc800078e020c */
[----:B-1----:R-:W-:-:S06]  /*0540*/  IMAD.WIDE R28, R27, 0x4, R8 ;  /* 0x000000041b1c7825 */ /* 0x002fcc00078e0208 */
[----:B------:R-:W2:Y:S01]  /*0550*/  LDG.E R29, desc[UR8][R28.64] ;  /* 0x000000081c1d7981 */ /* 0x000ea2000c1e1900 */
[----:B------:R-:W-:Y:S01]  /*0560*/  ISETP.NE.AND P0, PT, R26, 0x2, PT ;  /* 0x000000021a00780c */ /* 0x000fe20003f05270 */
[----:B------:R-:W-:Y:S01]  /*0570*/  IMAD.WIDE R12, R27, 0x4, R16 ;  /* 0x000000041b0c7825 */ /* 0x000fe200078e0210 */
[----:B------:R-:W-:Y:S01]  /*0580*/  IADD3 R23, R5, -0x2, RZ ;  /* 0xfffffffe05177810 */ /* 0x000fe20007ffe0ff */
[----:B--2---:R2:W-:Y:S10]  /*0590*/  STG.E desc[UR8][R18.64+-0x8], R29 ;  /* 0xfffff81d12007986 */ /* 0x0045f4000c101908 */
[----:B------:R-:W-:Y:S05]  /*05a0*/  @!P0 BRA `(.L_x_20598) ;  /* 0x0000000000208947 */ /* 0x000fea0003800000 */
[----:B------:R-:W3:Y:S01]  /*05b0*/  LDG.E R12, desc[UR8][R12.64] ;  /* 0x000000080c0c7981 */ /* 0x000ee2000c1e1900 */
[----:B------:R-:W-:-:S05]  /*05c0*/  IADD3 R14, -R14, UR10, R31 ;  /* 0x0000000a0e0e7c10 */ /* 0x000fca000fffe11f */
[----:B---3--:R-:W-:-:S04]  /*05d0*/  IMAD R27, R14, R15, R12 ;  /* 0x0000000f0e1b7224 */ /* 0x008fc800078e020c */
[----:B------:R-:W-:-:S06]  /*05e0*/  IMAD.WIDE R14, R27, 0x4, R8 ;  /* 0x000000041b0e7825 */ /* 0x000fcc00078e0208 */
[----:B------:R-:W3:Y:S01]  /*05f0*/  LDG.E R15, desc[UR8][R14.64] ;  /* 0x000000080e0f7981 */ /* 0x000ee2000c1e1900 */
[----:B------:R-:W-:Y:S02]  /*0600*/  VIADD R23, R5, 0xfffffffd ;  /* 0xfffffffd05177836 */ /* 0x000fe40000000000 */
[----:B------:R-:W-:Y:S01]  /*0610*/  IMAD.WIDE R12, R27, 0x4, R16 ;  /* 0x000000041b0c7825 */ /* 0x000fe200078e0210 */
[----:B---3--:R3:W-:Y:S06]  /*0620*/  STG.E desc[UR8][R18.64+-0xc], R15 ;  /* 0xfffff40f12007986 */ /* 0x0087ec000c101908 */
.L_x_20598:
[----:B------:R-:W-:-:S04]  /*0630*/  IADD3 R25, R25, 0x1, RZ ;  /* 0x0000000119197810 */ /* 0x000fc80007ffe0ff */
[----:B------:R-:W-:-:S13]  /*0640*/  ISETP.GE.U32.AND P0, PT, R25, 0x3, PT ;  /* 0x000000031900780c */ /* 0x000fda0003f06070 */
[----:B------:R-:W-:Y:S05]  /*0650*/  @!P0 BRA `(.L_x_20597) ;  /* 0x0000000000988947 */ /* 0x000fea0003800000 */
.L_x_20599:
[----:B----4-:R-:W4:Y:S01]  /*0660*/  LDG.E R12, desc[UR8][R12.64] ;  /* 0x000000080c0c7981 */ /* 0x010f22000c1e1900 */
[----:B-123--:R-:W1:Y:S01]  /*0670*/  LDC.64 R18, c[0x0][0x2a8] ;  /* 0x0000aa00ff127b82 */ /* 0x00ee620000000a00 */
[----:B------:R-:W-:-:S05]  /*0680*/  IADD3 R25, R23, -0x1, RZ ;  /* 0xffffffff17197810 */ /* 0x000fca0007ffe0ff */
[----:B-1----:R-:W-:-:S04]  /*0690*/  IMAD R14, R25, R18, UR10 ;  /* 0x0000000a190e7e24 */ /* 0x002fc8000f8e0212 */
[----:B----4-:R-:W-:Y:S02]  /*06a0*/  IMAD R27, R14, R19, R12 ;  /* 0x000000130e1b7224 */ /* 0x010fe400078e020c */
[----:B0-----:R-:W0:Y:S02]  /*06b0*/  LDC.64 R14, c[0x0][0x258] ;  /* 0x00009600ff0e7b82 */ /* 0x001e240000000a00 */
[----:B------:R-:W-:-:S05]  /*06c0*/  IMAD.WIDE R28, R27, 0x4, R8 ;  /* 0x000000041b1c7825 */ /* 0x000fca00078e0208 */
[----:B------:R-:W2:Y:S01]  /*06d0*/  LDG.E R31, desc[UR8][R28.64] ;  /* 0x000000081c1f7981 */ /* 0x000ea2000c1e1900 */
[----:B------:R-:W-:-:S04]  /*06e0*/  IMAD.IADD R17, R24, 0x1, R23 ;  /* 0x0000000118117824 */ /* 0x000fc800078e0217 */
[----:B------:R-:W-:-:S04]  /*06f0*/  IMAD.WIDE R16, R17, 0x4, R6 ;  /* 0x0000000411107825 */ /* 0x000fc800078e0206 */
[----:B0-----:R-:W-:Y:S01]  /*0700*/  IMAD.WIDE R26, R27, 0x4, R14 ;  /* 0x000000041b1a7825 */ /* 0x001fe200078e020e */
[----:B--2---:R0:W-:Y:S05]  /*0710*/  STG.E desc[UR8][R16.64+-0x4], R31 ;  /* 0xfffffc1f10007986 */ /* 0x0041ea000c101908 */
[----:B------:R-:W2:Y:S01]  /*0720*/  LDG.E R26, desc[UR8][R26.64] ;  /* 0x000000081a1a7981 */ /* 0x000ea2000c1e1900 */
[----:B------:R-:W-:-:S05]  /*0730*/  IMAD R25, R25, R18, -R18 ;  /* 0x0000001219197224 */ /* 0x000fca00078e0a12 */
[----:B------:R-:W-:-:S05]  /*0740*/  IADD3 R12, R25, UR10, RZ ;  /* 0x0000000a190c7c10 */ /* 0x000fca000fffe0ff */
[----:B--2---:R-:W-:-:S04]  /*0750*/  IMAD R33, R12, R19, R26 ;  /* 0x000000130c217224 */ /* 0x004fc800078e021a */
[----:B------:R-:W-:-:S06]  /*0760*/  IMAD.WIDE R12, R33, 0x4, R8 ;  /* 0x00000004210c7825 */ /* 0x000fcc00078e0208 */
[----:B------:R-:W2:Y:S01]  /*0770*/  LDG.E R13, desc[UR8][R12.64] ;  /* 0x000000080c0d7981 */ /* 0x000ea2000c1e1900 */
[----:B------:R-:W-:Y:S01]  /*0780*/  IMAD.WIDE R28, R33, 0x4, R14 ;  /* 0x00000004211c7825 */ /* 0x000fe200078e020e */
[----:B------:R-:W-:Y:S02]  /*0790*/  IADD3 R25, R25, -R18, RZ ;  /* 0x8000001219197210 */ /* 0x000fe40007ffe0ff */
[----:B--2---:R1:W-:Y:S04]  /*07a0*/  STG.E desc[UR8][R16.64+-0x8], R13 ;  /* 0xfffff80d10007986 */ /* 0x0043e8000c101908 */
[----:B------:R-:W0:Y:S01]  /*07b0*/  LDG.E R28, desc[UR8][R28.64] ;  /* 0x000000081c1c7981 */ /* 0x000e22000c1e1900 */
[----:B------:R-:W-:-:S04]  /*07c0*/  VIADD R30, R25, UR10 ;  /* 0x0000000a191e7c36 */ /* 0x000fc80008000000 */
[----:B0-----:R-:W-:-:S04]  /*07d0*/  IMAD R31, R30, R19, R28 ;  /* 0x000000131e1f7224 */ /* 0x001fc800078e021c */
[----:B------:R-:W-:-:S06]  /*07e0*/  IMAD.WIDE R26, R31, 0x4, R8 ;  /* 0x000000041f1a7825 */ /* 0x000fcc00078e0208 */
[----:B------:R-:W2:Y:S01]  /*07f0*/  LDG.E R27, desc[UR8][R26.64] ;  /* 0x000000081a1b7981 */ /* 0x000ea2000c1e1900 */
[----:B------:R-:W-:Y:S01]  /*0800*/  IMAD.WIDE R30, R31, 0x4, R14 ;  /* 0x000000041f1e7825 */ /* 0x000fe200078e020e */
[----:B------:R-:W-:Y:S02]  /*0810*/  IADD3 R18, -R18, UR10, R25 ;  /* 0x0000000a12127c10 */ /* 0x000fe4000fffe119 */
[----:B--2---:R4:W-:Y:S04]  /*0820*/  STG.E desc[UR8][R16.64+-0xc], R27 ;  /* 0xfffff41b10007986 */ /* 0x0049e8000c101908 */
[----:B------:R-:W1:Y:S02]  /*0830*/  LDG.E R30, desc[UR8][R30.64] ;  /* 0x000000081e1e7981 */ /* 0x000e64000c1e1900 */
[----:B-1----:R-:W-:-:S04]  /*0840*/  IMAD R13, R18, R19, R30 ;  /* 0x00000013120d7224 */ /* 0x002fc800078e021e */
[----:B------:R-:W-:-:S06]  /*0850*/  IMAD.WIDE R18, R13, 0x4, R8 ;  /* 0x000000040d127825 */ /* 0x000fcc00078e0208 */
[----:B------:R-:W2:Y:S01]  /*0860*/  LDG.E R19, desc[UR8][R18.64] ;  /* 0x0000000812137981 */ /* 0x000ea2000c1e1900 */
[----:B------:R-:W-:Y:S01]  /*0870*/  ISETP.GT.AND P0, PT, R23, 0x4, PT ;  /* 0x000000041700780c */ /* 0x000fe20003f04270 */
[----:B------:R-:W-:Y:S01]  /*0880*/  IMAD.WIDE R12, R13, 0x4, R14 ;  /* 0x000000040d0c7825 */ /* 0x000fe200078e020e */
[----:B------:R-:W-:Y:S01]  /*0890*/  IADD3 R23, R23, -0x4, RZ ;  /* 0xfffffffc17177810 */ /* 0x000fe20007ffe0ff */
[----:B--2---:R4:W-:Y:S10]  /*08a0*/  STG.E desc[UR8][R16.64+-0x10], R19 ;  /* 0xfffff01310007986 */ /* 0x0049f4000c101908 */
[----:B------:R-:W-:Y:S05]  /*08b0*/  @P0 BRA `(.L_x_20599) ;  /* 0xfffffffc00680947 */ /* 0x000fea000383ffff */
.L_x_20597:
[----:B------:R-:W5:Y:S01]  /*08c0*/  LDC.64 R8, c[0x0][0x218] ;  /* 0x00008600ff087b82 */ /* 0x000f620000000a00 */
[----:B------:R-:W-:Y:S02]  /*08d0*/  ULDC.64 UR6, c[0x0][0x298] ;  /* 0x0000a60000067ab9 */ /* 0x000fe40000000a00 */
[----:B------:R-:W-:Y:S01]  /*08e0*/  IADD3 R12, P0, R20, UR6, RZ ;  /* 0x00000006140c7c10 */ /* 0x000fe2000ff1e0ff */
[----:B------:R-:W-:-:S03]  /*08f0*/  ULDC UR6, c[0x0][0x28c] ;  /* 0x0000a30000067ab9 */ /* 0x000fc60000000800 */
[----:B------:R-:W-:Y:S01]  /*0900*/  IADD3.X R13, R21, UR7, RZ, P0, !PT ;  /* 0x00000007150d7c10 */ /* 0x000fe200087fe4ff */
[----:B------:R-:W1:Y:S01]  /*0910*/  LDC.64 R6, c[0x0][0x2a0] ;  /* 0x0000a800ff067b82 */ /* 0x000e620000000a00 */
[----:B-----5:R-:W-:-:S05]  /*0920*/  IMAD.WIDE R8, R22, 0x4, R8 ;  /* 0x0000000416087825 */ /* 0x020fca00078e0208 */
[----:B------:R5:W-:Y:S04]  /*0930*/  STG.E desc[UR8][R8.64], R5 ;  /* 0x0000000508007986 */ /* 0x000be8000c101908 */
[----:B------:R2:W4:Y:S01]  /*0940*/  LDG.E.U8 R12, desc[UR8][R12.64] ;  /* 0x000000080c0c7981 */ /* 0x000522000c1e1100 */
[----:B-1----:R-:W-:-:S04]  /*0950*/  LEA R6, P0, R20, R6, 0x2 ;  /* 0x0000000614067211 */ /* 0x002fc800078010ff */
[----:B------:R-:W-:-:S05]  /*0960*/  LEA.HI.X R7, R20, R7, R21, 0x2, P0 ;  /* 0x0000000714077211 */ /* 0x000fca00000f1415 */
[----:B0--3--:R-:W3:Y:S01]  /*0970*/  LDG.E R15, desc[UR8][R6.64] ;  /* 0x00000008060f7981 */ /* 0x009ee2000c1e1900 */
[----:B------:R-:W-:Y:S02]  /*0980*/  IADD3 R14, R5, 0x1, RZ ;  /* 0x00000001050e7810 */ /* 0x000fe40007ffe0ff */
[----:B------:R-:W-:Y:S02]  /*0990*/  FSETP.NEU.FTZ.AND P0, PT, RZ, UR6, PT ;  /* 0x00000006ff007c0b */ /* 0x000fe4000bf1d000 */
[----:B-----5:R-:W-:Y:S02]  /*09a0*/  SHF.R.S32.HI R9, RZ, 0x1f, R22 ;  /* 0x0000001fff097819 */ /* 0x020fe40000011416 */
[C---:B--2---:R-:W-:Y:S02]  /*09b0*/  SHF.L.U32 R13, R22.reuse, 0x2, RZ ;  /* 0x00000002160d7819 */ /* 0x044fe400000006ff */
[----:B------:R-:W-:Y:S02]  /*09c0*/  SHF.L.U64.HI R22, R22, 0x2, R9 ;  /* 0x0000000216167819 */ /* 0x000fe40000010209 */
[----:B----4-:R-:W-:-:S13]  /*09d0*/  ISETP.NE.AND P1, PT, R12, RZ, PT ;  /* 0x000000ff0c00720c */ /* 0x010fda0003f25270 */
[----:B------:R-:W-:-:S05]  /*09e0*/  @!P1 IMAD.MOV R14, RZ, RZ, R5 ;  /* 0x000000ffff0e9224 */ /* 0x000fca00078e0205 */
[----:B------:R-:W-:-:S13]  /*09f0*/  ISETP.EQ.OR P0, PT, R14, 0x1, !P0 ;  /* 0x000000010e00780c */ /* 0x000fda0004702670 */
[----:B------:R-:W-:-:S06]  /*0a00*/  @!P0 I2FP.F32.S32 R14, R14 ;  /* 0x0000000e000e8245 */ /* 0x000fcc0000201400 */
[----:B------:R-:W0:Y:S02]  /*0a10*/  @!P0 MUFU.LG2 R14, R14 ;  /* 0x0000000e000e8308 */ /* 0x000e240000000c00 */
[----:B0-----:R-:W-:Y:S01]  /*0a20*/  @!P0 FMUL.FTZ R5, R14, UR6 ;  /* 0x000000060e058c20 */ /* 0x001fe20008410000 */
[----:B------:R-:W-:Y:S02]  /*0a30*/  ULDC.64 UR6, c[0x0][0x228] ;  /* 0x00008a0000067ab9 */ /* 0x000fe40000000a00 */
[----:B------:R-:W-:-:S03]  /*0a40*/  IADD3 R8, P1, R13, UR6, RZ ;  /* 0x000000060d087c10 */ /* 0x000fc6000ff3e0ff */
[----:B------:R-:W3:Y:S01]  /*0a50*/  @!P0 MUFU.EX2 R12, -R5 ;  /* 0x80000005000c8308 */ /* 0x000ee20000000800 */
[----:B------:R-:W-:Y:S01]  /*0a60*/  IADD3.X R9, R22, UR7, RZ, P1, !PT ;  /* 0x0000000716097c10 */ /* 0x000fe20008ffe4ff */
[----:B------:R-:W-:Y:S01]  /*0a70*/  ULDC.64 UR6, c[0x0][0x220] ;  /* 0x0000880000067ab9 */ /* 0x000fe20000000a00 */
[----:B---3--:R-:W-:-:S05]  /*0a80*/  @!P0 FMUL.FTZ R15, R15, R12 ;  /* 0x0000000c0f0f8220 */ /* 0x008fca0000410000 */
[----:B------:R0:W-:Y:S04]  /*0a90*/  STG.E desc[UR8][R8.64], R15 ;  /* 0x0000000f08007986 */ /* 0x0001e8000c101908 */
[----:B------:R-:W2:Y:S01]  /*0aa0*/  LDG.E R7, desc[UR8][R6.64] ;  /* 0x0000000806077981 */ /* 0x000ea2000c1e1900 */
[----:B------:R-:W-:-:S04]  /*0ab0*/  IADD3 R12, P0, R13, UR6, RZ ;  /* 0x000000060d0c7c10 */ /* 0x000fc8000ff1e0ff */
[----:B------:R-:W-:-:S05]  /*0ac0*/  IADD3.X R13, R22, UR7, RZ, P0, !PT ;  /* 0x00000007160d7c10 */ /* 0x000fca00087fe4ff */
[----:B--2---:R0:W-:Y:S04]  /*0ad0*/  STG.E desc[UR8][R12.64], R7 ;  /* 0x000000070c007986 */ /* 0x0041e8000c101908 */
[----:B------:R-:W2:Y:S02]  /*0ae0*/  LDG.E R5, desc[UR8][R10.64] ;  /* 0x000000080a057981 */ /* 0x000ea4000c1e1900 */
[----:B--2---:R-:W-:-:S05]  /*0af0*/  IADD3 R5, R5, 0x1, RZ ;  /* 0x0000000105057810 */ /* 0x004fca0007ffe0ff */
[----:B------:R0:W-:Y:S02]  /*0b00*/  STG.E desc[UR8][R10.64], R5 ;  /* 0x000000050a007986 */ /* 0x0001e4000c101908 */
.L_x_20596:
[----:B------:R-:W-:Y:S05]  /*0b10*/  BSYNC B0 ;  /* 0x0000000000007941 */ /* 0x000fea0003800000 */
.L_x_20595:
[----:B0-----:R-:W0:Y:S01]  /*0b20*/  LDC R5, c[0x0][0x2ac] ;  /* 0x0000ab00ff057b82 */ /* 0x001e220000000800 */
[----:B------:R-:W-:-:S06]  /*0b30*/  UIADD3 UR4, UR4, 0x1, URZ ;  /* 0x0000000104047890 */ /* 0x000fcc000fffe03f */
[----:B0-----:R-:W-:-:S13]  /*0b40*/  ISETP.LE.AND P0, PT, R5, UR4, PT ;  /* 0x0000000405007c0c */ /* 0x001fda000bf03270 */
[----:B------:R-:W-:Y:S05]  /*0b50*/  @!P0 BRA `(.L_x_20600) ;  /* 0xfffffff400b48947 */ /* 0x000fea000383ffff */
[----:B------:R-:W-:Y:S05]  /*0b60*/  EXIT ;  /* 0x000000000000794d */ /* 0x000fea0003800000 */
.L_x_20594:
[----:B------:R-:W-:-:S05]  /*0b70*/  UMOV UR4, URZ ;  /* 0x0000003f00047c82 */ /* 0x000fca0008000000 */
.L_x_20606:
[----:B------:R-:W-:Y:S01]  /*0b80*/  ISETP.NE.AND P0, PT, R0, RZ, PT ;  /* 0x000000ff0000720c */ /* 0x000fe20003f05270 */
[----:B------:R-:W-:-:S12]  /*0b90*/  BSSY B0, `(.L_x_20601) ;  /* 0x00000aa000007945 */ /* 0x000fd80003800000 */
[----:B-1-3--:R-:W-:Y:S05]  /*0ba0*/  @P0 BRA `(.L_x_20602) ;  /* 0x0000000800a00947 */ /* 0x00afea0003800000 */
[----:B------:R-:W0:Y:S01]  /*0bb0*/  LDC.64 R6, c[0x0][0x260] ;  /* 0x00009800ff067b82 */ /* 0x000e220000000a00 */
[----:B------:R-:W-:-:S07]  /*0bc0*/  VIADD R31, R2, UR4 ;  /* 0x00000004021f7c36 */ /* 0x000fce0008000000 */
[----:B------:R-:W1:Y:S08]  /*0bd0*/  LDC.64 R12, c[0x0][0x250] ;  /* 0x00009400ff0c7b82 */ /* 0x000e700000000a00 */
[----:B------:R-:W2:Y:S01]  /*0be0*/  LDC.64 R14, c[0x0][0x210] ;  /* 0x00008400ff0e7b82 */ /* 0x000ea20000000a00 */
[----:B0-----:R-:W-:-:S07]  /*0bf0*/  IMAD.WIDE R6, R31, 0x4, R6 ;  /* 0x000000041f067825 */ /* 0x001fce00078e0206 */
[----:B------:R-:W0:Y:S01]  /*0c00*/  LDC.64 R16, c[0x0][0x270] ;  /* 0x00009c00ff107b82 */ /* 0x000e220000000a00 */
[----:B------:R-:W3:Y:S01]  /*0c10*/  LDG.E R6, desc[UR8][R6.64] ;  /* 0x0000000806067981 */ /* 0x000ee2000c1e1900 */
[----:B------:R-:W-:-:S06]  /*0c20*/  IADD3 R5, R4, UR4, RZ ;  /* 0x0000000404057c10 */ /* 0x000fcc000fffe0ff */
[----:B------:R-:W4:Y:S01]  /*0c30*/  LDC.64 R18, c[0x0][0x230] ;  /* 0x00008c00ff127b82 */ /* 0x000f220000000a00 */
[----:B---3--:R-:W-:-:S04]  /*0c40*/  IMAD R23, R3, R6, R31 ;  /* 0x0000000603177224 */ /* 0x008fc800078e021f */
[----:B-1----:R-:W-:-:S06]  /*0c50*/  IMAD.WIDE R8, R23, 0x4, R12 ;  /* 0x0000000417087825 */ /* 0x002fcc00078e020c */
[----:B------:R-:W3:Y:S01]  /*0c60*/  LDG.E R9, desc[UR8][R8.64] ;  /* 0x0000000808097981 */ /* 0x000ee2000c1e1900 */
[----:B------:R-:W-:Y:S02]  /*0c70*/  IMAD R27, R5, UR5, R6 ;  /* 0x00000005051b7c24 */ /* 0x000fe4000f8e0206 */
[----:B0-----:R-:W-:-:S04]  /*0c80*/  IMAD.WIDE R28, R23, 0x4, R16 ;  /* 0x00000004171c7825 */ /* 0x001fc800078e0210 */
[----:B--2---:R-:W-:-:S04]  /*0c90*/  IMAD.WIDE R26, R27, 0x4, R14 ;  /* 0x000000041b1a7825 */ /* 0x004fc800078e020e */
[----:B------:R-:W-:Y:S01]  /*0ca0*/  IMAD R7, R5, UR5, RZ ;  /* 0x0000000505077c24 */ /* 0x000fe2000f8e02ff */
[----:B---3--:R0:W-:Y:S04]  /*0cb0*/  STG.E desc[UR8][R26.64], R9 ;  /* 0x000000091a007986 */ /* 0x0081e8000c101908 */
[----:B------:R-:W2:Y:S01]  /*0cc0*/  LDG.E R29, desc[UR8][R28.64] ;  /* 0x000000081c1d7981 */ /* 0x000ea2000c1e1900 */
[C---:B------:R-:W-:Y:S02]  /*0cd0*/  IADD3 R25, R6.reuse, R7, RZ ;  /* 0x0000000706197210 */ /* 0x040fe40007ffe0ff */
[----:B------:R-:W-:Y:S02]  /*0ce0*/  ISETP.GE.AND P0, PT, R6, 0x1, PT ;  /* 0x000000010600780c */ /* 0x000fe40003f06270 */
[----:B------:R-:W-:Y:S01]  /*0cf0*/  SHF.R.S32.HI R8, RZ, 0x1f, R31 ;  /* 0x0000001fff087819 */ /* 0x000fe2000001141f */
[----:B----4-:R-:W-:-:S05]  /*0d00*/  IMAD.WIDE R20, R25, 0x4, R18 ;  /* 0x0000000419147825 */ /* 0x010fca00078e0212 */
[----:B--2---:R0:W-:Y:S05]  /*0d10*/  STG.E desc[UR8][R20.64], R29 ;  /* 0x0000001d14007986 */ /* 0x0041ea000c101908 */
[----:B------:R-:W-:Y:S05]  /*0d20*/  @!P0 BRA `(.L_x_20603) ;  /* 0x0000000400a88947 */ /* 0x000fea0003800000 */
[-C--:B0-----:R-:W-:Y:S01]  /*0d30*/  LOP3.LUT R9, RZ, R6.reuse, RZ, 0x33, !PT ;  /* 0x00000006ff097212 */ /* 0x081fe200078e33ff */
[----:B------:R-:W0:Y:S01]  /*0d40*/  LDC.64 R28, c[0x0][0x258] ;  /* 0x00009600ff1c7b82 */ /* 0x000e220000000a00 */
[----:B------:R-:W-:Y:S02]  /*0d50*/  SHF.R.S32.HI R22, RZ, 0x1f, R23 ;  /* 0x0000001fff167819 */ /* 0x000fe40000011417 */
[----:B------:R-:W-:Y:S02]  /*0d60*/  VIMNMX R9, R9, -0x2, !PT ;  /* 0xfffffffe09097848 */ /* 0x000fe40007fe0100 */
[----:B------:R-:W-:-:S03]  /*0d70*/  MOV R36, R6 ;  /* 0x0000000600247202 */ /* 0x000fc60000000f00 */
[----:B------:R-:W-:-:S05]  /*0d80*/  IMAD.IADD R34, R6, 0x1, R9 ;  /* 0x0000000106227824 */ /* 0x000fca00078e0209 */
[----:B------:R-:W-:-:S04]  /*0d90*/  IADD3 R9, R34, 0x2, RZ ;  /* 0x0000000222097810 */ /* 0x000fc80007ffe0ff */
[----:B------:R-:W-:Y:S02]  /*0da0*/  LOP3.LUT P0, R9, R9, 0x3, RZ, 0xc0, !PT ;  /* 0x0000000309097812 */ /* 0x000fe4000780c0ff */
[----:B0-----:R-:W-:-:S04]  /*0db0*/  LEA R28, P1, R23, R28, 0x2 ;  /* 0x0000001c171c7211 */ /* 0x001fc800078210ff */
[----:B------:R-:W-:-:S07]  /*0dc0*/  LEA.HI.X R29, R23, R29, R22, 0x2, P1 ;  /* 0x0000001d171d7211 */ /* 0x000fce00008f1416 */
[----:B------:R-:W-:Y:S05]  /*0dd0*/  @!P0 BRA `(.L_x_20604) ;  /* 0x0000000000a48947 */ /* 0x000fea0003800000 */
[----:B------:R-:W2:Y:S01]  /*0de0*/  LDG.E R28, desc[UR8][R28.64] ;  /* 0x000000081c1c7981 */ /* 0x000ea2000c1e1900 */
[----:B------:R-:W0:Y:S01]  /*0df0*/  LDC.64 R22, c[0x0][0x2a8] ;  /* 0x0000aa00ff167b82 */ /* 0x000e220000000a00 */
[----:B------:R-:W-:Y:S02]  /*0e00*/  VIADD R36, R6, 0xffffffff ;  /* 0xffffffff06247836 */ /* 0x000fe40000000000 */
[----:B------:R-:W-:-:S05]  /*0e10*/  IMAD.WIDE R24, R25, 0x4, R14 ;  /* 0x0000000419187825 */ /* 0x000fca00078e020e */
[----:B------:R-:W1:Y:S01]  /*0e20*/  LDC.64 R26, c[0x0][0x258] ;  /* 0x00009600ff1a7b82 */ /* 0x000e620000000a00 */
[----:B0-----:R-:W-:-:S04]  /*0e30*/  IMAD R35, R36, R22, UR10 ;  /* 0x0000000a24237e24 */ /* 0x001fc8000f8e0216 */
[----:B--2---:R-:W-:-:S04]  /*0e40*/  IMAD R35, R35, R23, R28 ;  /* 0x0000001723237224 */ /* 0x004fc800078e021c */
[----:B------:R-:W-:-:S06]  /*0e50*/  IMAD.WIDE R32, R35, 0x4, R12 ;  /* 0x0000000423207825 */ /* 0x000fcc00078e020c */
[----:B------:R-:W2:Y:S01]  /*0e60*/  LDG.E R33, desc[UR8][R32.64] ;  /* 0x0000000820217981 */ /* 0x000ea2000c1e1900 */
[----:B------:R-:W-:-:S03]  /*0e70*/  IMAD.WIDE R30, R35, 0x4, R16 ;  /* 0x00000004231e7825 */ /* 0x000fc600078e0210 */
[----:B--2---:R0:W-:Y:S04]  /*0e80*/  STG.E desc[UR8][R24.64+-0x4], R33 ;  /* 0xfffffc2118007986 */ /* 0x0041e8000c101908 */
[----:B------:R-:W2:Y:S01]  /*0e90*/  LDG.E R31, desc[UR8][R30.64] ;  /* 0x000000081e1f7981 */ /* 0x000ea2000c1e1900 */
[----:B------:R-:W-:Y:S01]  /*0ea0*/  ISETP.NE.AND P0, PT, R9, 0x1, PT ;  /* 0x000000010900780c */ /* 0x000fe20003f05270 */
[----:B-1----:R-:W-:Y:S02]  /*0eb0*/  IMAD.WIDE R28, R35, 0x4, R26 ;  /* 0x00000004231c7825 */ /* 0x002fe400078e021a */
[----:B--2---:R0:W-:Y:S10]  /*0ec0*/  STG.E desc[UR8][R20.64+-0x4], R31 ;  /* 0xfffffc1f14007986 */ /* 0x0041f4000c101908 */
[----:B------:R-:W-:Y:S05]  /*0ed0*/  @!P0 BRA `(.L_x_20604) ;  /* 0x0000000000648947 */ /* 0x000fea0003800000 */
[----:B------:R-:W2:Y:S01]  /*0ee0*/  LDG.E R28, desc[UR8][R28.64] ;  /* 0x000000081c1c7981 */ /* 0x000ea2000c1e1900 */
[----:B------:R-:W-:-:S05]  /*0ef0*/  IMAD R35, R36, R22, -R22 ;  /* 0x0000001624237224 */ /* 0x000fca00078e0a16 */
[----:B------:R-:W-:-:S05]  /*0f00*/  IADD3 R30, R35, UR10, RZ ;  /* 0x0000000a231e7c10 */ /* 0x000fca000fffe0ff */
[----:B--2---:R-:W-:-:S04]  /*0f10*/  IMAD R37, R30, R23, R28 ;  /* 0x000000171e257224 */ /* 0x004fc800078e021c */
[----:B0-----:R-:W-:-:S06]  /*0f20*/  IMAD.WIDE R30, R37, 0x4, R12 ;  /* 0x00000004251e7825 */ /* 0x001fcc00078e020c */
[----:B------:R-:W2:Y:S01]  /*0f30*/  LDG.E R31, desc[UR8][R30.64] ;  /* 0x000000081e1f7981 */ /* 0x000ea2000c1e1900 */
[----:B------:R-:W-:-:S03]  /*0f40*/  IMAD.WIDE R32, R37, 0x4, R16 ;  /* 0x0000000425207825 */ /* 0x000fc600078e0210 */
[----:B--2---:R1:W-:Y:S04]  /*0f50*/  STG.E desc[UR8][R24.64+-0x8], R31 ;  /* 0xfffff81f18007986 */ /* 0x0043e8000c101908 */
[----:B------:R-:W2:Y:S01]  /*0f60*/  LDG.E R33, desc[UR8][R32.64] ;  /* 0x0000000820217981 */ /* 0x000ea2000c1e1900 */
[----:B------:R-:W-:Y:S01]  /*0f70*/  ISETP.NE.AND P0, PT, R9, 0x2, PT ;  /* 0x000000020900780c */ /* 0x000fe20003f05270 */
[----:B------:R-:W-:Y:S01]  /*0f80*/  IMAD.WIDE R28, R37, 0x4, R26 ;  /* 0x00000004251c7825 */ /* 0x000fe200078e021a */
[----:B------:R-:W-:Y:S01]  /*0f90*/  IADD3 R36, R6, -0x2, RZ ;  /* 0xfffffffe06247810 */ /* 0x000fe20007ffe0ff */
[----:B--2---:R1:W-:Y:S10]  /*0fa0*/  STG.E desc[UR8][R20.64+-0x8], R33 ;  /* 0xfffff82114007986 */ /* 0x0043f4000c101908 */
[----:B------:R-:W-:Y:S05]  /*0fb0*/  @!P0 BRA `(.L_x_20604) ;  /* 0x00000000002c8947 */ /* 0x000fea0003800000 */
[----:B------:R-:W2:Y:S01]  /*0fc0*/  LDG.E R28, desc[UR8][R28.64] ;  /* 0x000000081c1c7981 */ /* 0x000ea2000c1e1900 */
[----:B------:R-:W-:-:S05]  /*0fd0*/  IADD3 R22, -R22, UR10, R35 ;  /* 0x0000000a16167c10 */ /* 0x000fca000fffe123 */
[----:B--2---:R-:W-:-:S04]  /*0fe0*/  IMAD R9, R22, R23, R28 ;  /* 0x0000001716097224 */ /* 0x004fc800078e021c */
[----:B------:R-:W-:-:S06]  /*0ff0*/  IMAD.WIDE R22, R9, 0x4, R12 ;  /* 0x0000000409167825 */ /* 0x000fcc00078e020c */
[----:B------:R-:W2:Y:S01]  /*1000*/  LDG.E R23, desc[UR8][R22.64] ;  /* 0x0000000816177981 */ /* 0x000ea2000c1e1900 */
[----:B-1----:R-:W-:-:S03]  /*1010*/  IMAD.WIDE R30, R9, 0x4, R16 ;  /* 0x00000004091e7825 */ /* 0x002fc600078e0210 */
[----:B--2---:R2:W-:Y:S04]  /*1020*/  STG.E desc[UR8][R24.64+-0xc], R23 ;  /* 0xfffff41718007986 */ /* 0x0045e8000c101908 */
[----:B------:R-:W3:Y:S01]  /*1030*/  LDG.E R31, desc[UR8][R30.64] ;  /* 0x000000081e1f7981 */ /* 0x000ee2000c1e1900 */
[----:B------:R-:W-:Y:S02]  /*1040*/  VIADD R36, R6, 0xfffffffd ;  /* 0xfffffffd06247836 */ /* 0x000fe40000000000 */
[----:B------:R-:W-:Y:S01]  /*1050*/  IMAD.WIDE R28, R9, 0x4, R26 ;  /* 0x00000004091c7825 */ /* 0x000fe200078e021a */
[----:B---3--:R2:W-:Y:S06]  /*1060*/  STG.E desc[UR8][R20.64+-0xc], R31 ;  /* 0xfffff41f14007986 */ /* 0x0085ec000c101908 */
.L_x_20604:
[----:B------:R-:W-:-:S04]  /*1070*/  IADD3 R34, R34, 0x1, RZ ;  /* 0x0000000122227810 */ /* 0x000fc80007ffe0ff */
[----:B------:R-:W-:-:S13]  /*1080*/  ISETP.GE.U32.AND P0, PT, R34, 0x3, PT ;  /* 0x000000032200780c */ /* 0x000fda0003f06070 */
[----:B------:R-:W-:Y:S05]  /*1090*/  @!P0 BRA `(.L_x_20603) ;  /* 0x0000000000cc8947 */ /* 0x000fea0003800000 */
.L_x_20605:
[----:B---3--:R-:W3:Y:S01]  /*10a0*/  LDG.E R28, desc[UR8][R28.64] ;  /* 0x000000081c1c7981 */ /* 0x008ee2000c1e1900 */
[----:B------:R-:W0:Y:S01]  /*10b0*/  LDC.64 R26, c[0x0][0x2a8] ;  /* 0x0000aa00ff1a7b82 */ /* 0x000e220000000a00 */
[----:B------:R-:W-:-:S05]  /*10c0*/  IADD3 R9, R36, -0x1, RZ ;  /* 0xffffffff24097810 */ /* 0x000fca0007ffe0ff */
[----:B012---:R-:W-:-:S04]  /*10d0*/  IMAD R20, R9, R26, UR10 ;  /* 0x0000000a09147e24 */ /* 0x007fc8000f8e021a */
[----:B---3--:R-:W-:Y:S02]  /*10e0*/  IMAD R33, R20, R27, R28 ;  /* 0x0000001b14217224 */ /* 0x008fe400078e021c */
[----:B------:R-:W-:Y:S01]  /*10f0*/  IMAD.IADD R25, R7, 0x1, R36 ;  /* 0x0000000107197824 */ /* 0x000fe200078e0224 */
[----:B------:R-:W0:Y:S01]  /*1100*/  LDC.64 R20, c[0x0][0x258] ;  /* 0x00009600ff147b82 */ /* 0x000e220000000a00 */
[----:B------:R-:W-:-:S05]  /*1110*/  IMAD.WIDE R34, R33, 0x4, R12 ;  /* 0x0000000421227825 */ /* 0x000fca00078e020c */
[----:B------:R-:W2:Y:S01]  /*1120*/  LDG.E R37, desc[UR8][R34.64] ;  /* 0x0000000822257981 */ /* 0x000ea2000c1e1900 */
[----:B------:R-:W-:-:S04]  /*1130*/  IMAD.WIDE R22, R25, 0x4, R14 ;  /* 0x0000000419167825 */ /* 0x000fc800078e020e */
[----:B------:R-:W-:Y:S01]  /*1140*/  IMAD.WIDE R30, R33, 0x4, R16 ;  /* 0x00000004211e7825 */ /* 0x000fe200078e0210 */
[----:B--2---:R1:W-:Y:S05]  /*1150*/  STG.E desc[UR8][R22.64+-0x4], R37 ;  /* 0xfffffc2516007986 */ /* 0x0043ea000c101908 */
[----:B------:R-:W2:Y:S01]  /*1160*/  LDG.E R31, desc[UR8][R30.64] ;  /* 0x000000081e1f7981 */ /* 0x000ea2000c1e1900 */
[----:B------:R-:W-:-:S04]  /*1170*/  IMAD.WIDE R24, R25, 0x4, R18 ;  /* 0x0000000419187825 */ /* 0x000fc800078e0212 */
[----:B0-----:R-:W-:-:S04]  /*1180*/  IMAD.WIDE R32, R33, 0x4, R20 ;  /* 0x0000000421207825 */ /* 0x001fc800078e0214 */
[----:B------:R-:W-:Y:S01]  /*1190*/  IMAD R9, R9, R26, -R26 ;  /* 0x0000001a09097224 */ /* 0x000fe200078e0a1a */
[----:B--2---:R0:W-:Y:S04]  /*11a0*/  STG.E desc[UR8][R24.64+-0x4], R31 ;  /* 0xfffffc1f18007986 */ /* 0x0041e8000c101908 */
[----:B------:R-:W2:Y:S01]  /*11b0*/  LDG.E R32, desc[UR8][R32.64] ;  /* 0x0000000820207981 */ /* 0x000ea2000c1e1900 */
[----:B------:R-:W-:-:S05]  /*11c0*/  IADD3 R28, R9, UR10, RZ ;  /* 0x0000000a091c7c10 */ /* 0x000fca000fffe0ff */
[----:B--2---:R-:W-:-:S04]  /*11d0*/  IMAD R33, R28, R27, R32 ;  /* 0x0000001b1c217224 */ /* 0x004fc800078e0220 */
[----:B------:R-:W-:-:S05]  /*11e0*/  IMAD.WIDE R34, R33, 0x4, R12 ;  /* 0x0000000421227825 */ /* 0x000fca00078e020c */
[----:B-1----:R-:W2:Y:S01]  /*11f0*/  LDG.E R37, desc[UR8][R34.64] ;  /* 0x0000000822257981 */ /* 0x002ea2000c1e1900 */
[----:B------:R-:W-:-:S03]  /*1200*/  IMAD.WIDE R28, R33, 0x4, R16 ;  /* 0x00000004211c7825 */ /* 0x000fc600078e0210 */
[----:B--2---:R-:W-:Y:S04]  /*1210*/  STG.E desc[UR8][R22.64+-0x8], R37 ;  /* 0xfffff82516007986 */ /* 0x004fe8000c101908 */
[----:B------:R-:W2:Y:S01]  /*1220*/  LDG.E R29, desc[UR8][R28.64] ;  /* 0x000000081c1d7981 */ /* 0x000ea2000c1e1900 */
[----:B0-----:R-:W-:Y:S01]  /*1230*/  IMAD.WIDE R30, R33, 0x4, R20 ;  /* 0x00000004211e7825 */ /* 0x001fe200078e0214 */
[----:B------:R-:W-:Y:S02]  /*1240*/  IADD3 R9, R9, -R26, RZ ;  /* 0x8000001a09097210 */ /* 0x000fe40007ffe0ff */
[----:B--2---:R0:W-:Y:S04]  /*1250*/  STG.E desc[UR8][R24.64+-0x8], R29 ;  /* 0xfffff81d18007986 */ /* 0x0041e8000c101908 */
[----:B------:R-:W2:Y:S01]  /*1260*/  LDG.E R30, desc[UR8][R30.64] ;  /* 0x000000081e1e7981 */ /* 0x000ea2000c1e1900 */
[----:B------:R-:W-:-:S04]  /*1270*/  VIADD R32, R9, UR10 ;  /* 0x0000000a09207c36 */ /* 0x000fc80008000000 */
[----:B--2---:R-:W-:-:S04]  /*1280*/  IMAD R31, R32, R27, R30 ;  /* 0x0000001b201f7224 */ /* 0x004fc800078e021e */
[----:B------:R-:W-:-:S06]  /*1290*/  IMAD.WIDE R32, R31, 0x4, R12 ;  /* 0x000000041f207825 */ /* 0x000fcc00078e020c */
[----:B------:R-:W2:Y:S01]  /*12a0*/  LDG.E R33, desc[UR8][R32.64] ;  /* 0x0000000820217981 */ /* 0x000ea2000c1e1900 */
[----:B------:R-:W-:-:S03]  /*12b0*/  IMAD.WIDE R34, R31, 0x4, R16 ;  /* 0x000000041f227825 */ /* 0x000fc600078e0210 */
[----:B--2---:R3:W-:Y:S04]  /*12c0*/  STG.E desc[UR8][R22.64+-0xc], R33 ;  /* 0xfffff42116007986 */ /* 0x0047e8000c101908 */
[----:B------:R-:W2:Y:S01]  /*12d0*/  LDG.E R35, desc[UR8][R34.64] ;  /* 0x0000000822237981 */ /* 0x000ea2000c1e1900 */
[----:B0-----:R-:W-:Y:S01]  /*12e0*/  IMAD.WIDE R28, R31, 0x4, R20 ;  /* 0x000000041f1c7825 */ /* 0x001fe200078e0214 */
[----:B------:R-:W-:Y:S02]  /*12f0*/  IADD3 R26, -R26, UR10, R9 ;  /* 0x0000000a1a1a7c10 */ /* 0x000fe4000fffe109 */
[----:B--2---:R3:W-:Y:S04]  /*1300*/  STG.E desc[UR8][R24.64+-0xc], R35 ;  /* 0xfffff42318007986 */ /* 0x0047e8000c101908 */
[----:B------:R-:W2:Y:S02]  /*1310*/  LDG.E R28, desc[UR8][R28.64] ;  /* 0x000000081c1c7981 */ /* 0x000ea4000c1e1900 */
[----:B--2---:R-:W-:-:S04]  /*1320*/  IMAD R9, R26, R27, R28 ;  /* 0x0000001b1a097224 */ /* 0x004fc800078e021c */
[----:B------:R-:W-:-:S06]  /*1330*/  IMAD.WIDE R26, R9, 0x4, R12 ;  /* 0x00000004091a7825 */ /* 0x000fcc00078e020c */
[----:B------:R-:W2:Y:S01]  /*1340*/  LDG.E R27, desc[UR8][R26.64] ;  /* 0x000000081a1b7981 */ /* 0x000ea2000c1e1900 */
[----:B------:R-:W-:-:S03]  /*1350*/  IMAD.WIDE R30, R9, 0x4, R16 ;  /* 0x00000004091e7825 */ /* 0x000fc600078e0210 */
[----:B--2---:R3:W-:Y:S04]  /*1360*/  STG.E desc[UR8][R22.64+-0x10], R27 ;  /* 0xfffff01b16007986 */ /* 0x0047e8000c101908 */
[----:B------:R-:W2:Y:S01]  /*1370*/  LDG.E R31, desc[UR8][R30.64] ;  /* 0x000000081e1f7981 */ /* 0x000ea2000c1e1900 */
[C---:B------:R-:W-:Y:S01]  /*1380*/  ISETP.GT.AND P0, PT, R36.reuse, 0x4, PT ;  /* 0x000000042400780c */ /* 0x040fe20003f04270 */
[----:B------:R-:W-:Y:S01]  /*1390*/  IMAD.WIDE R28, R9, 0x4, R20 ;  /* 0x00000004091c7825 */ /* 0x000fe200078e0214 */
[----:B------:R-:W-:Y:S01]  /*13a0*/  IADD3 R36, R36, -0x4, RZ ;  /* 0xfffffffc24247810 */ /* 0x000fe20007ffe0ff */
[----:B--2---:R3:W-:Y:S10]  /*13b0*/  STG.E desc[UR8][R24.64+-0x10], R31 ;  /* 0xfffff01f18007986 */ /* 0x0047f4000c101908 */
[----:B------:R-:W-:Y:S05]  /*13c0*/  @P0 BRA `(.L_x_20605) ;  /* 0xfffffffc00340947 */ /* 0x000fea000383ffff */
.L_x_20603:
[----:B------:R-:W4:Y:S01]  /*13d0*/  LDC.64 R14, c[0x0][0x218] ;  /* 0x00008600ff0e7b82 */ /* 0x000f220000000a00 */
[----:B------:R-:W-:Y:S01]  /*13e0*/  IADD3 R7, R2, UR4, RZ ;  /* 0x0000000402077c10 */ /* 0x000fe2000fffe0ff */
[----:B------:R-:W-:-:S03]  /*13f0*/  ULDC.64 UR6, c[0x0][0x298] ;  /* 0x0000a60000067ab9 */ /* 0x000fc60000000a00 */
[----:B------:R-:W-:Y:S01]  /*1400*/  IADD3 R16, P0, R7, UR6, RZ ;  /* 0x0000000607107c10 */ /* 0x000fe2000ff1e0ff */
[----:B------:R-:W-:Y:S02]  /*1410*/  ULDC UR6, c[0x0][0x28c] ;  /* 0x0000a30000067ab9 */ /* 0x000fe40000000800 */
[----:B------:R-:W5:Y:S01]  /*1420*/  LDC.64 R12, c[0x0][0x2a0] ;  /* 0x0000a800ff0c7b82 */ /* 0x000f620000000a00 */
[----:B------:R-:W-:Y:S01]  /*1430*/  IADD3.X R17, R8, UR7, RZ, P0, !PT ;  /* 0x0000000708117c10 */ /* 0x000fe200087fe4ff */
[----:B----4-:R-:W-:-:S05]  /*1440*/  IMAD.WIDE R14, R5, 0x4, R14 ;  /* 0x00000004050e7825 */ /* 0x010fca00078e020e */
[----:B------:R4:W-:Y:S04]  /*1450*/  STG.E desc[UR8][R14.64], R6 ;  /* 0x000000060e007986 */ /* 0x0009e8000c101908 */
[----:B------:R-:W2:Y:S01]  /*1460*/  LDG.E.U8 R16, desc[UR8][R16.64] ;  /* 0x0000000810107981 */ /* 0x000ea2000c1e1100 */
[----:B-----5:R-:W-:-:S04]  /*1470*/  LEA R12, P0, R7, R12, 0x2 ;  /* 0x0000000c070c7211 */ /* 0x020fc800078010ff */
[----:B------:R-:W-:-:S05]  /*1480*/  LEA.HI.X R13, R7, R13, R8, 0x2, P0 ;  /* 0x0000000d070d7211 */ /* 0x000fca00000f1408 */
[----:B------:R-:W5:Y:S01]  /*1490*/  LDG.E R19, desc[UR8][R12.64] ;  /* 0x000000080c137981 */ /* 0x000f62000c1e1900 */
[----:B------:R-:W-:Y:S01]  /*14a0*/  VIADD R7, R6, 0x1 ;  /* 0x0000000106077836 */ /* 0x000fe20000000000 */
[----:B------:R-:W-:Y:S02]  /*14b0*/  FSETP.NEU.FTZ.AND P0, PT, RZ, UR6, PT ;  /* 0x00000006ff007c0b */ /* 0x000fe4000bf1d000 */
[----:B----4-:R-:W-:Y:S02]  /*14c0*/  SHF.L.U32 R15, R5, 0x2, RZ ;  /* 0x00000002050f7819 */ /* 0x010fe400000006ff */
[----:B--2---:R-:W-:-:S13]  /*14d0*/  ISETP.NE.AND P1, PT, R16, RZ, PT ;  /* 0x000000ff1000720c */ /* 0x004fda0003f25270 */
[----:B------:R-:W-:Y:S02]  /*14e0*/  @!P1 IADD3 R7, R6, RZ, RZ ;  /* 0x000000ff06079210 */ /* 0x000fe40007ffe0ff */
[----:B------:R-:W-:Y:S02]  /*14f0*/  SHF.R.S32.HI R6, RZ, 0x1f, R5 ;  /* 0x0000001fff067819 */ /* 0x000fe40000011405 */
[----:B------:R-:W-:Y:S02]  /*1500*/  ISETP.EQ.OR P0, PT, R7, 0x1, !P0 ;  /* 0x000000010700780c */ /* 0x000fe40004702670 */
[----:B------:R-:W-:-:S11]  /*1510*/  SHF.L.U64.HI R5, R5, 0x2, R6 ;  /* 0x0000000205057819 */ /* 0x000fd60000010206 */
[----:B------:R-:W-:-:S06]  /*1520*/  @!P0 I2FP.F32.S32 R8, R7 ;  /* 0x0000000700088245 */ /* 0x000fcc0000201400 */
[----:B------:R-:W0:Y:S02]  /*1530*/  @!P0 MUFU.LG2 R8, R8 ;  /* 0x0000000800088308 */ /* 0x000e240000000c00 */
[----:B0-----:R-:W-:Y:S01]  /*1540*/  @!P0 FMUL.FTZ R9, R8, UR6 ;  /* 0x0000000608098c20 */ /* 0x001fe20008410000 */
[----:B------:R-:W-:Y:S02]  /*1550*/  ULDC.64 UR6, c[0x0][0x228] ;  /* 0x00008a0000067ab9 */ /* 0x000fe40000000a00 */
[----:B------:R-:W-:-:S03]  /*1560*/  IADD3 R6, P1, R15, UR6, RZ ;  /* 0x000000060f067c10 */ /* 0x000fc6000ff3e0ff */
[----:B------:R-:W5:Y:S01]  /*1570*/  @!P0 MUFU.EX2 R14, -R9 ;  /* 0x80000009000e8308 */ /* 0x000f620000000800 */
[----:B------:R-:W-:Y:S01]  /*1580*/  IADD3.X R7, R5, UR7, RZ, P1, !PT ;  /* 0x0000000705077c10 */ /* 0x000fe20008ffe4ff */
[----:B------:R-:W-:Y:S01]  /*1590*/  ULDC.64 UR6, c[0x0][0x220] ;  /* 0x0000880000067ab9 */ /* 0x000fe20000000a00 */
[----:B-----5:R-:W-:-:S05]  /*15a0*/  @!P0 FMUL.FTZ R19, R19, R14 ;  /* 0x0000000e13138220 */ /* 0x020fca0000410000 */
        /* <DEDUP_REMOVED lines=8> */
.L_x_20602:
[----:B------:R-:W-:Y:S05]  /*1630*/  BSYNC B0 ;  /* 0x0000000000007941 */ /* 0x000fea0003800000 */
.L_x_20601:
[----:B0-----:R-:W0:Y:S01]  /*1640*/  LDC R5, c[0x0][0x2ac] ;  /* 0x0000ab00ff057b82 */ /* 0x001e220000000800 */
[----:B------:R-:W-:-:S06]  /*1650*/  UIADD3 UR4, UR4, 0x1, URZ ;  /* 0x0000000104047890 */ /* 0x000fcc000fffe03f */
[----:B0-----:R-:W-:-:S13]  /*1660*/  ISETP.LE.AND P0, PT, R5, UR4, PT ;  /* 0x0000000405007c0c */ /* 0x001fda000bf03270 */
[----:B------:R-:W-:Y:S05]  /*1670*/  @!P0 BRA `(.L_x_20606) ;  /* 0xfffffff400408947 */ /* 0x000fea000383ffff */
[----:B------:R-:W-:Y:S05]  /*1680*/  EXIT ;  /* 0x000000000000794d */ /* 0x000fea0003800000 */
.L_x_20607:
        /* <DEDUP_REMOVED lines=15> */
.L_x_20636:


//--------------------- .text._ZN3cub17CUB_300001_SM_9006detail11EmptyKernelIvEEvv --------------------------
	.section	.text._ZN3cub17CUB_300001_SM_9006detail11EmptyKernelIvEEvv,"ax",@progbits
	.align	128
        .global         _ZN3cub17CUB_300001_SM_9006detail11EmptyKernelIvEEvv
        .type           _ZN3cub17CUB_300001_SM_9006detail11EmptyKernelIvEEvv,@function
        .size           _ZN3cub17CUB_300001_SM_9006detail11EmptyKernelIvEEvv,(.L_x_20637 - _ZN3cub17CUB_300001_SM_9006detail11EmptyKernelIvEEvv)
        .other          _ZN3cub17CUB_300001_SM_9006detail11EmptyKernelIvEEvv,@"STO_CUDA_ENTRY STV_DEFAULT"
_ZN3cub17CUB_300001_SM_9006detail11EmptyKernelIvEEvv:
.text._ZN3cub17CUB_300001_SM_9006detail11EmptyKernelIvEEvv:
[----:B------:R-:W-:Y:S01]  /*0000*/  LDC R1, c[0x0][0x28] ;  /* 0x00000a00ff017b82 */ /* 0x000fe20000000800 */
[----:B------:R-:W-:Y:S05]  /*0010*/  EXIT ;  /* 0x000000000000794d */ /* 0x000fea0003800000 */
.L_x_20608:
        /* <DEDUP_REMOVED lines=14> */
.L_x_20637:


//--------------------- .nv.global.init           --------------------------
	.section	.nv.global.init,"aw",@progbits
	.align	4
.nv.global.init:
	.type		mrg32k3aM1SubSeq,@object
	.size		mrg32k3aM1SubSeq,(mrg32k3aM2SubSeq - mrg32k3aM1SubSeq)
mrg32k3aM1SubSeq:
        /*0000*/ 	.byte	0x0b, 0xcc, 0xee, 0x04, 0x73, 0x29, 0x8b, 0x6f, 0xf6, 0x53, 0x03, 0xf6, 0x23, 0xf6, 0xea, 0xda
        /* <DEDUP_REMOVED lines=125> */
	.type		mrg32k3aM2SubSeq,@object
	.size		mrg32k3aM2SubSeq,(mrg32k3aM1 - mrg32k3aM2SubSeq)
mrg32k3aM2SubSeq:
        /* <DEDUP_REMOVED lines=126> */
	.type		mrg32k3aM1,@object
	.size		mrg32k3aM1,(mrg32k3aM1Seq - mrg32k3aM1)
mrg32k3aM1:
        /* <DEDUP_REMOVED lines=144> */
	.type		mrg32k3aM1Seq,@object
	.size		mrg32k3aM1Seq,(mrg32k3aM2 - mrg32k3aM1Seq)
mrg32k3aM1Seq:
        /* <DEDUP_REMOVED lines=144> */
	.type		mrg32k3aM2,@object
	.size		mrg32k3aM2,(mrg32k3aM2Seq - mrg32k3aM2)
mrg32k3aM2:
        /* <DEDUP_REMOVED lines=144> */
	.type		mrg32k3aM2Seq,@object
	.size		mrg32k3aM2Seq,(precalc_xorwow_matrix - mrg32k3aM2Seq)
mrg32k3aM2Seq:
        /* <DEDUP_REMOVED lines=144> */
	.type		precalc_xorwow_matrix,@object
	.size		precalc_xorwow_matrix,(precalc_xorwow_offset_matrix - precalc_xorwow_matrix)
precalc_xorwow_matrix:
        /* <DEDUP_REMOVED lines=6400> */
	.type		precalc_xorwow_offset_matrix,@object
	.size		precalc_xorwow_offset_matrix,(.L_1 - precalc_xorwow_offset_matrix)
precalc_xorwow_offset_matrix:
        /* <DEDUP_REMOVED lines=6400> */
.L_1:


//--------------------- .nv.shared._ZN17fastertransformer18tileEncoderResultsI6__halfEEvPT_PiPKS2_PKijjj --------------------------
	.section	.nv.shared._ZN17fastertransformer18tileEncoderResultsI6__halfEEvPT_PiPKS2_PKijjj,"aw",@nobits
	.sectionflags	@""
	.align	16
	.zero		1024


//--------------------- .nv.shared.reserved.0     --------------------------
	.section	.nv.shared.reserved.0,"aw",@nobits
	.weak		__nv_reservedSMEM_offset_0_alias
	.size		__nv_reservedSMEM_offset_0_alias, 0, 0
	.other		__nv_reservedSMEM_offset_0_alias,@"STO_CUDA_RESERVED_SHARED STV_DEFAULT"
__nv_reservedSMEM_offset_0_alias:
	.zero		0


//--------------------- .nv.global                --------------------------
	.section	.nv.global,"aw",@nobits
.nv.global:
	.type		_ZN58_INTERNAL_5f8bc908_27_beam_search_topk_kernels_cu_f51918246thrust23THRUST_300001_SM_900_NS12placeholders2_5E,@object
	.size		_ZN58_INTERNAL_5f8bc908_27_beam_search_topk_kernels_cu_f51918246thrust23THRUST_300001_SM_900_NS12placeholders2_5E,(_ZN58_INTERNAL_5f8bc908_27_beam_search_topk_kernels_cu_f51918244cuda3std3__45__cpo6cbeginE - _ZN58_INTERNAL_5f8bc908_27_beam_search_topk_kernels_cu_f51918246thrust23THRUST_300001_SM_900_NS12placeholders2_5E)
_ZN58_INTERNAL_5f8bc908_27_beam_search_topk_kernels_cu_f51918246thrust23THRUST_300001_SM_900_NS12placeholders2_5E:
	.zero		1
	.type		_ZN58_INTERNAL_5f8bc908_27_beam_search_topk_kernels_cu_f51918244cuda3std3__45__cpo6cbeginE,@object
	.size		_ZN58_INTERNAL_5f8bc908_27_beam_search_topk_kernels_cu_f51918244cuda3std3__45__cpo6cbeginE,(_ZN58_INTERNAL_5f8bc908_27_beam_search_topk_kernels_cu_f51918244cuda3std6ranges3__45__cpo6cbeginE - _ZN58_INTERNAL_5f8bc908_27_beam_search_topk_kernels_cu_f51918244cuda3std3__45__cpo6cbeginE)
_ZN58_INTERNAL_5f8bc908_27_beam_search_topk_kernels_cu_f51918244cuda3std3__45__cpo6cbeginE:
	.zero		1
	.type		_ZN58_INTERNAL_5f8bc908_27_beam_search_topk_kernels_cu_f51918244cuda3std6ranges3__45__cpo6cbeginE,@object
	.size		_ZN58_INTERNAL_5f8bc908_27_beam_search_topk_kernels_cu_f51918244cuda3std6ranges3__45__cpo6cbeginE,(_ZN58_INTERNAL_5f8bc908_27_beam_search_topk_kernels_cu_f51918244cuda3std3__48in_placeE - _ZN58_INTERNAL_5f8bc908_27_beam_search_topk_kernels_cu_f51918244cuda3std6ranges3__45__cpo6cbeginE)
_ZN58_INTERNAL_5f8bc908_27_beam_search_topk_kernels_cu_f51918244cuda3std6ranges3__45__cpo6cbeginE:
	.zero		1
	.type		_ZN58_INTERNAL_5f8bc908_27_beam_search_topk_kernels_cu_f51918244cuda3std3__48in_placeE,@object
	.size		_ZN58_INTERNAL_5f8bc908_27_beam_search_topk_kernels_cu_f51918244cuda3std3__48in_placeE,(_ZN58_INTERNAL_5f8bc908_27_beam_search_topk_kernels_cu_f51918244cuda3std6ranges3__45__cpo4sizeE - _ZN58_INTERNAL_5f8bc908_27_beam_search_topk_kernels_cu_f51918244cuda3std3__48in_placeE)
_ZN58_INTERNAL_5f8bc908_27_beam_search_topk_kernels_cu_f51918244cuda3std3__48in_placeE:
	.zero		1
	.type		_ZN58_INTERNAL_5f8bc908_27_beam_search_topk_kernels_cu_f51918244cuda3std6ranges3__45__cpo4sizeE,@object
	.size		_ZN58_INTERNAL_5f8bc908_27_beam_search_topk_kernels_cu_f51918244cuda3std6ranges3__45__cpo4sizeE,(_ZN58_INTERNAL_5f8bc908_27_beam_search_topk_kernels_cu_f51918246thrust23THRUST_300001_SM_900_NS12placeholders2_9E - _ZN58_INTERNAL_5f8bc908_27_beam_search_topk_kernels_cu_f51918244cuda3std6ranges3__45__cpo4sizeE)
_ZN58_INTERNAL_5f8bc908_27_beam_search_topk_kernels_cu_f51918244cuda3std6ranges3__45__cpo4sizeE:
	.zero		1
	.type		_ZN58_INTERNAL_5f8bc908_27_beam_search_topk_kernels_cu_f51918246thrust23THRUST_300001_SM_900_NS12placeholders2_9E,@object
	.size		_ZN58_INTERNAL_5f8bc908_27_beam_search_topk_kernels_cu_f51918246thrust23THRUST_300001_SM_900_NS12placeholders2_9E,(_ZN58_INTERNAL_5f8bc908_27_beam_search_topk_kernels_cu_f51918244cuda3std3__45__cpo7crbeginE - _ZN58_INTERNAL_5f8bc908_27_beam_search_topk_kernels_cu_f51918246thrust23THRUST_300001_SM_900_NS12placeholders2_9E)
_ZN58_INTERNAL_5f8bc908_27_beam_search_topk_kernels_cu_f51918246thrust23THRUST_300001_SM_900_NS12placeholders2_9E:
	.zero		1
	.type		_ZN58_INTERNAL_5f8bc908_27_beam_search_topk_kernels_cu_f51918244cuda3std3__45__cpo7crbeginE,@object
	.size		_ZN58_INTERNAL_5f8bc908_27_beam_search_topk_kernels_cu_f51918244cuda3std3__45__cpo7crbeginE,(_ZN58_INTERNAL_5f8bc908_27_beam_search_topk_kernels_cu_f51918244cuda3std6ranges3__45__cpo4nextE - _ZN58_INTERNAL_5f8bc908_27_beam_search_topk_kernels_cu_f51918244cuda3std3__45__cpo7crbeginE)
_ZN58_INTERNAL_5f8bc908_27_beam_search_topk_kernels_cu_f51918244cuda3std3__45__cpo7crbeginE:
	.zero		1
	.type		_ZN58_INTERNAL_5f8bc908_27_beam_search_topk_kernels_cu_f51918244cuda3std6ranges3__45__cpo4nextE,@object
	.size		_ZN58_INTERNAL_5f8bc908_27_beam_search_topk_kernels_cu_f51918244cuda3std6ranges3__45__cpo4nextE,(_ZN58_INTERNAL_5f8bc908_27_beam_search_topk_kernels_cu_f51918244cuda3std6ranges3__45__cpo4swapE - _ZN58_INTERNAL_5f8bc908_27_beam_search_topk_kernels_cu_f51918244cuda3std6ranges3__45__cpo4nextE)
_ZN58_INTERNAL_5f8bc908_27_beam_search_topk_kernels_cu_f51918244cuda3std6ranges3__45__cpo4nextE:
	.zero		1
	.type		_ZN58_INTERNAL_5f8bc908_27_beam_search_topk_kernels_cu_f51918244cuda3std6ranges3__45__cpo4swapE,@object
	.size		_ZN58_INTERNAL_5f8bc908_27_beam_search_topk_kernels_cu_f51918244cuda3std6ranges3__45__cpo4swapE,(_ZN58_INTERNAL_5f8bc908_27_beam_search_topk_kernels_cu_f51918246thrust23THRUST_300001_SM_900_NS12placeholders2_1E - _ZN58_INTERNAL_5f8bc908_27_beam_search_topk_kernels_cu_f51918244cuda3std6ranges3__45__cpo4swapE)
_ZN58_INTERNAL_5f8bc908_27_beam_search_topk_kernels_cu_f51918244cuda3std6ranges3__45__cpo4swapE:
	.zero		1
	.type		_ZN58_INTERNAL_5f8bc908_27_beam_search_topk_kernels_cu_f51918246thrust23THRUST_300001_SM_900_NS12placeholders2_1E,@object
	.size		_ZN58_INTERNAL_5f8bc908_27_beam_search_topk_kernels_cu_f51918246thrust23THRUST_300001_SM_900_NS12placeholders2_1E,(_ZN58_INTERNAL_5f8bc908_27_beam_search_topk_kernels_cu_f51918246thrust23THRUST_300001_SM_900_NS12placeholders2_3E - _ZN58_INTERNAL_5f8bc908_27_beam_search_topk_kernels_cu_f51918246thrust23THRUST_300001_SM_900_NS12placeholders2_1E)
_ZN58_INTERNAL_5f8bc908_27_beam_search_topk_kernels_cu_f51918246thrust23THRUST_300001_SM_900_NS12placeholders2_1E:
	.zero		1
	.type		_ZN58_INTERNAL_5f8bc908_27_beam_search_topk_kernels_cu_f51918246thrust23THRUST_300001_SM_900_NS12placeholders2_3E,@object
	.size		_ZN58_INTERNAL_5f8bc908_27_beam_search_topk_kernels_cu_f51918246thrust23THRUST_300001_SM_900_NS12placeholders2_3E,(_ZN58_INTERNAL_5f8bc908_27_beam_search_topk_kernels_cu_f51918244cuda3std3__45__cpo5beginE - _ZN58_INTERNAL_5f8bc908_27_beam_search_topk_kernels_cu_f51918246thrust23THRUST_300001_SM_900_NS12placeholders2_3E)
_ZN58_INTERNAL_5f8bc908_27_beam_search_topk_kernels_cu_f51918246thrust23THRUST_300001_SM_900_NS12placeholders2_3E:
	.zero		1
	.type		_ZN58_INTERNAL_5f8bc908_27_beam_search_topk_kernels_cu_f51918244cuda3std3__45__cpo5beginE,@object
	.size		_ZN58_INTERNAL_5f8bc908_27_beam_search_topk_kernels_cu_f51918244cuda3std3__45__cpo5beginE,(_ZN58_INTERNAL_5f8bc908_27_beam_search_topk_kernels_cu_f51918244cuda3std6ranges3__45__cpo5beginE - _ZN58_INTERNAL_5f8bc908_27_beam_search_topk_kernels_cu_f51918244cuda3std3__45__cpo5beginE)
_ZN58_INTERNAL_5f8bc908_27_beam_search_topk_kernels_cu_f51918244cuda3std3__45__cpo5beginE:
	.zero		1
	.type		_ZN58_INTERNAL_5f8bc908_27_beam_search_topk_kernels_cu_f51918244cuda3std6ranges3__45__cpo5beginE,@object
	.size		_ZN58_INTERNAL_5f8bc908_27_beam_search_topk_kernels_cu_f51918244cuda3std6ranges3__45__cpo5beginE,(_ZN58_INTERNAL_5f8bc908_27_beam_search_topk_kernels_cu_f51918244cuda3std3__460_GLOBAL__N__5f8bc908_27_beam_search_topk_kernels_cu_f51918246ignoreE - _ZN58_INTERNAL_5f8bc908_27_beam_search_topk_kernels_cu_f51918244cuda3std6ranges3__45__cpo5beginE)
_ZN58_INTERNAL_5f8bc908_27_beam_search_topk_kernels_cu_f51918244cuda3std6ranges3__45__cpo5beginE:
	.zero		1
	.type		_ZN58_INTERNAL_5f8bc908_27_beam_search_topk_kernels_cu_f51918244cuda3std3__460_GLOBAL__N__5f8bc908_27_beam_search_topk_kernels_cu_f51918246ignoreE,@object
	.size		_ZN58_INTERNAL_5f8bc908_27_beam_search_topk_kernels_cu_f51918244cuda3std3__460_GLOBAL__N__5f8bc908_27_beam_search_topk_kernels_cu_f51918246ignoreE,(_ZN58_INTERNAL_5f8bc908_27_beam_search_topk_kernels_cu_f51918244cuda3std6ranges3__45__cpo4dataE - _ZN58_INTERNAL_5f8bc908_27_beam_search_topk_kernels_cu_f51918244cuda3std3__460_GLOBAL__N__5f8bc908_27_beam_search_topk_kernels_cu_f51918246ignoreE)
_ZN58_INTERNAL_5f8bc908_27_beam_search_topk_kernels_cu_f51918244cuda3std3__460_GLOBAL__N__5f8bc908_27_beam_search_topk_kernels_cu_f51918246ignoreE:
	.zero		1
	.type		_ZN58_INTERNAL_5f8bc908_27_beam_search_topk_kernels_cu_f51918244cuda3std6ranges3__45__cpo4dataE,@object
	.size		_ZN58_INTERNAL_5f8bc908_27_beam_search_topk_kernels_cu_f51918244cuda3std6ranges3__45__cpo4dataE,(_ZN58_INTERNAL_5f8bc908_27_beam_search_topk_kernels_cu_f51918246thrust23THRUST_300001_SM_900_NS12placeholders2_7E - _ZN58_INTERNAL_5f8bc908_27_beam_search_topk_kernels_cu_f51918244cuda3std6ranges3__45__cpo4dataE)
_ZN58_INTERNAL_5f8bc908_27_beam_search_topk_kernels_cu_f51918244cuda3std6ranges3__45__cpo4dataE:
	.zero		1
	.type		_ZN58_INTERNAL_5f8bc908_27_beam_search_topk_kernels_cu_f51918246thrust23THRUST_300001_SM_900_NS12placeholders2_7E,@object
	.size		_ZN58_INTERNAL_5f8bc908_27_beam_search_topk_kernels_cu_f51918246thrust23THRUST_300001_SM_900_NS12placeholders2_7E,(_ZN58_INTERNAL_5f8bc908_27_beam_search_topk_kernels_cu_f51918244cuda3std3__45__cpo6rbeginE - _ZN58_INTERNAL_5f8bc908_27_beam_search_topk_kernels_cu_f51918246thrust23THRUST_300001_SM_900_NS12placeholders2_7E)
_ZN58_INTERNAL_5f8bc908_27_beam_search_topk_kernels_cu_f51918246thrust23THRUST_300001_SM_900_NS12placeholders2_7E:
	.zero		1
	.type		_ZN58_INTERNAL_5f8bc908_27_beam_search_topk_kernels_cu_f51918244cuda3std3__45__cpo6rbeginE,@object
	.size		_ZN58_INTERNAL_5f8bc908_27_beam_search_topk_kernels_cu_f51918244cuda3std3__45__cpo6rbeginE,(_ZN58_INTERNAL_5f8bc908_27_beam_search_topk_kernels_cu_f51918244cuda3std6ranges3__45__cpo7advanceE - _ZN58_INTERNAL_5f8bc908_27_beam_search_topk_kernels_cu_f51918244cuda3std3__45__cpo6rbeginE)
_ZN58_INTERNAL_5f8bc908_27_beam_search_topk_kernels_cu_f51918244cuda3std3__45__cpo6rbeginE:
	.zero		1
	.type		_ZN58_INTERNAL_5f8bc908_27_beam_search_topk_kernels_cu_f51918244cuda3std6ranges3__45__cpo7advanceE,@object
	.size		_ZN58_INTERNAL_5f8bc908_27_beam_search_topk_kernels_cu_f51918244cuda3std6ranges3__45__cpo7advanceE,(_ZN58_INTERNAL_5f8bc908_27_beam_search_topk_kernels_cu_f51918244cuda3std3__47nulloptE - _ZN58_INTERNAL_5f8bc908_27_beam_search_topk_kernels_cu_f51918244cuda3std6ranges3__45__cpo7advanceE)
_ZN58_INTERNAL_5f8bc908_27_beam_search_topk_kernels_cu_f51918244cuda3std6ranges3__45__cpo7advanceE:
	.zero		1
	.type		_ZN58_INTERNAL_5f8bc908_27_beam_search_topk_kernels_cu_f51918244cuda3std3__47nulloptE,@object
	.size		_ZN58_INTERNAL_5f8bc908_27_beam_search_topk_kernels_cu_f51918244cuda3std3__47nulloptE,(_ZN58_INTERNAL_5f8bc908_27_beam_search_topk_kernels_cu_f51918244cuda3std6ranges3__45__cpo8distanceE - _ZN58_INTERNAL_5f8bc908_27_beam_search_topk_kernels_cu_f51918244cuda3std3__47nulloptE)
_ZN58_INTERNAL_5f8bc908_27_beam_search_topk_kernels_cu_f51918244cuda3std3__47nulloptE:
	.zero		1
	.type		_ZN58_INTERNAL_5f8bc908_27_beam_search_topk_kernels_cu_f51918244cuda3std6ranges3__45__cpo8distanceE,@object
	.size		_ZN58_INTERNAL_5f8bc908_27_beam_search_topk_kernels_cu_f51918244cuda3std6ranges3__45__cpo8distanceE,(_ZN58_INTERNAL_5f8bc908_27_beam_search_topk_kernels_cu_f51918246thrust23THRUST_300001_SM_900_NS12placeholders2_6E - _ZN58_INTERNAL_5f8bc908_27_beam_search_topk_kernels_cu_f51918244cuda3std6ranges3__45__cpo8distanceE)
_ZN58_INTERNAL_5f8bc908_27_beam_search_topk_kernels_cu_f51918244cuda3std6ranges3__45__cpo8distanceE:
	.zero		1
	.type		_ZN58_INTERNAL_5f8bc908_27_beam_search_topk_kernels_cu_f51918246thrust23THRUST_300001_SM_900_NS12placeholders2_6E,@object
	.size		_ZN58_INTERNAL_5f8bc908_27_beam_search_topk_kernels_cu_f51918246thrust23THRUST_300001_SM_900_NS12placeholders2_6E,(_ZN58_INTERNAL_5f8bc908_27_beam_search_topk_kernels_cu_f51918244cuda3std3__45__cpo4cendE - _ZN58_INTERNAL_5f8bc908_27_beam_search_topk_kernels_cu_f51918246thrust23THRUST_300001_SM_900_NS12placeholders2_6E)
_ZN58_INTERNAL_5f8bc908_27_beam_search_topk_kernels_cu_f51918246thrust23THRUST_300001_SM_900_NS12placeholders2_6E:
	.zero		1
	.type		_ZN58_INTERNAL_5f8bc908_27_beam_search_topk_kernels_cu_f51918244cuda3std3__45__cpo4cendE,@object
	.size		_ZN58_INTERNAL_5f8bc908_27_beam_search_topk_kernels_cu_f51918244cuda3std3__45__cpo4cendE,(_ZN58_INTERNAL_5f8bc908_27_beam_search_topk_kernels_cu_f51918244cuda3std6ranges3__45__cpo4cendE - _ZN58_INTERNAL_5f8bc908_27_beam_search_topk_kernels_cu_f51918244cuda3std3__45__cpo4cendE)
_ZN58_INTERNAL_5f8bc908_27_beam_search_topk_kernels_cu_f51918244cuda3std3__45__cpo4cendE:
	.zero		1
	.type		_ZN58_INTERNAL_5f8bc908_27_beam_search_topk_kernels_cu_f51918244cuda3std6ranges3__45__cpo4cendE,@object
	.size		_ZN58_INTERNAL_5f8bc908_27_beam_search_topk_kernels_cu_f51918244cuda3std6ranges3__45__cpo4cendE,(_ZN58_INTERNAL_5f8bc908_27_beam_search_topk_kernels_cu_f51918244cuda3std3__420unreachable_sentinelE - _ZN58_INTERNAL_5f8bc908_27_beam_search_topk_kernels_cu_f51918244cuda3std6ranges3__45__cpo4cendE)
_ZN58_INTERNAL_5f8bc908_27_beam_search_topk_kernels_cu_f51918244cuda3std6ranges3__45__cpo4cendE:
	.zero		1
	.type		_ZN58_INTERNAL_5f8bc908_27_beam_search_topk_kernels_cu_f51918244cuda3std3__420unreachable_sentinelE,@object
	.size		_ZN58_INTERNAL_5f8bc908_27_beam_search_topk_kernels_cu_f51918244cuda3std3__420unreachable_sentinelE,(_ZN58_INTERNAL_5f8bc908_27_beam_search_topk_kernels_cu_f51918244cuda3std6ranges3__45__cpo5ssizeE - _ZN58_INTERNAL_5f8bc908_27_beam_search_topk_kernels_cu_f51918244cuda3std3__420unreachable_sentinelE)
_ZN58_INTERNAL_5f8bc908_27_beam_search_topk_kernels_cu_f51918244cuda3std3__420unreachable_sentinelE:
	.zero		1
	.type		_ZN58_INTERNAL_5f8bc908_27_beam_search_topk_kernels_cu_f51918244cuda3std6ranges3__45__cpo5ssizeE,@object
	.size		_ZN58_INTERNAL_5f8bc908_27_beam_search_topk_kernels_cu_f51918244cuda3std6ranges3__45__cpo5ssizeE,(_ZN58_INTERNAL_5f8bc908_27_beam_search_topk_kernels_cu_f51918246thrust23THRUST_300001_SM_900_NS12placeholders3_10E - _ZN58_INTERNAL_5f8bc908_27_beam_search_topk_kernels_cu_f51918244cuda3std6ranges3__45__cpo5ssizeE)
_ZN58_INTERNAL_5f8bc908_27_beam_search_topk_kernels_cu_f51918244cuda3std6ranges3__45__cpo5ssizeE:
	.zero		1
	.type		_ZN58_INTERNAL_5f8bc908_27_beam_search_topk_kernels_cu_f51918246thrust23THRUST_300001_SM_900_NS12placeholders3_10E,@object
	.size		_ZN58_INTERNAL_5f8bc908_27_beam_search_topk_kernels_cu_f51918246thrust23THRUST_300001_SM_900_NS12placeholders3_10E,(_ZN58_INTERNAL_5f8bc908_27_beam_search_topk_kernels_cu_f51918244cuda3std3__45__cpo5crendE - _ZN58_INTERNAL_5f8bc908_27_beam_search_topk_kernels_cu_f51918246thrust23THRUST_300001_SM_900_NS12placeholders3_10E)
_ZN58_INTERNAL_5f8bc908_27_beam_search_topk_kernels_cu_f51918246thrust23THRUST_300001_SM_900_NS12placeholders3_10E:
	.zero		1
	.type		_ZN58_INTERNAL_5f8bc908_27_beam_search_topk_kernels_cu_f51918244cuda3std3__45__cpo5crendE,@object
	.size		_ZN58_INTERNAL_5f8bc908_27_beam_search_topk_kernels_cu_f51918244cuda3std3__45__cpo5crendE,(_ZN58_INTERNAL_5f8bc908_27_beam_search_topk_kernels_cu_f51918244cuda3std6ranges3__45__cpo4prevE - _ZN58_INTERNAL_5f8bc908_27_beam_search_topk_kernels_cu_f51918244cuda3std3__45__cpo5crendE)
_ZN58_INTERNAL_5f8bc908_27_beam_search_topk_kernels_cu_f51918244cuda3std3__45__cpo5crendE:
	.zero		1
	.type		_ZN58_INTERNAL_5f8bc908_27_beam_search_topk_kernels_cu_f51918244cuda3std6ranges3__45__cpo4prevE,@object
	.size		_ZN58_INTERNAL_5f8bc908_27_beam_search_topk_kernels_cu_f51918244cuda3std6ranges3__45__cpo4prevE,(_ZN58_INTERNAL_5f8bc908_27_beam_search_topk_kernels_cu_f51918244cuda3std6ranges3__45__cpo9iter_moveE - _ZN58_INTERNAL_5f8bc908_27_beam_search_topk_kernels_cu_f51918244cuda3std6ranges3__45__cpo4prevE)
_ZN58_INTERNAL_5f8bc908_27_beam_search_topk_kernels_cu_f51918244cuda3std6ranges3__45__cpo4prevE:
	.zero		1
	.type		_ZN58_INTERNAL_5f8bc908_27_beam_search_topk_kernels_cu_f51918244cuda3std6ranges3__45__cpo9iter_moveE,@object
	.size		_ZN58_INTERNAL_5f8bc908_27_beam_search_topk_kernels_cu_f51918244cuda3std6ranges3__45__cpo9iter_moveE,(_ZN58_INTERNAL_5f8bc908_27_beam_search_topk_kernels_cu_f51918246thrust23THRUST_300001_SM_900_NS12placeholders2_2E - _ZN58_INTERNAL_5f8bc908_27_beam_search_topk_kernels_cu_f51918244cuda3std6ranges3__45__cpo9iter_moveE)
_ZN58_INTERNAL_5f8bc908_27_beam_search_topk_kernels_cu_f51918244cuda3std6ranges3__45__cpo9iter_moveE:
	.zero		1
	.type		_ZN58_INTERNAL_5f8bc908_27_beam_search_topk_kernels_cu_f51918246thrust23THRUST_300001_SM_900_NS12placeholders2_2E,@object
	.size		_ZN58_INTERNAL_5f8bc908_27_beam_search_topk_kernels_cu_f51918246thrust23THRUST_300001_SM_900_NS12placeholders2_2E,(_ZN58_INTERNAL_5f8bc908_27_beam_search_topk_kernels_cu_f51918246thrust23THRUST_300001_SM_900_NS12placeholders2_4E - _ZN58_INTERNAL_5f8bc908_27_beam_search_topk_kernels_cu_f51918246thrust23THRUST_300001_SM_900_NS12placeholders2_2E)
_ZN58_INTERNAL_5f8bc908_27_beam_search_topk_kernels_cu_f51918246thrust23THRUST_300001_SM_900_NS12placeholders2_2E:
	.zero		1
	.type		_ZN58_INTERNAL_5f8bc908_27_beam_search_topk_kernels_cu_f51918246thrust23THRUST_300001_SM_900_NS12placeholders2_4E,@object
	.size		_ZN58_INTERNAL_5f8bc908_27_beam_search_topk_kernels_cu_f51918246thrust23THRUST_300001_SM_900_NS12placeholders2_4E,(_ZN58_INTERNAL_5f8bc908_27_beam_search_topk_kernels_cu_f51918244cuda3std3__45__cpo3endE - _ZN58_INTERNAL_5f8bc908_27_beam_search_topk_kernels_cu_f51918246thrust23THRUST_300001_SM_900_NS12placeholders2_4E)
_ZN58_INTERNAL_5f8bc908_27_beam_search_topk_kernels_cu_f51918246thrust23THRUST_300001_SM_900_NS12placeholders2_4E:
	.zero		1
	.type		_ZN58_INTERNAL_5f8bc908_27_beam_search_topk_kernels_cu_f51918244cuda3std3__45__cpo3endE,@object
	.size		_ZN58_INTERNAL_5f8bc908_27_beam_search_topk_kernels_cu_f51918244cuda3std3__45__cpo3endE,(_ZN58_INTERNAL_5f8bc908_27_beam_search_topk_kernels_cu_f51918244cuda3std6ranges3__45__cpo3endE - _ZN58_INTERNAL_5f8bc908_27_beam_search_topk_kernels_cu_f51918244cuda3std3__45__cpo3endE)
_ZN58_INTERNAL_5f8bc908_27_beam_search_topk_kernels_cu_f51918244cuda3std3__45__cpo3endE:
	.zero		1
	.type		_ZN58_INTERNAL_5f8bc908_27_beam_search_topk_kernels_cu_f51918244cuda3std6ranges3__45__cpo3endE,@object
	.size		_ZN58_INTERNAL_5f8bc908_27_beam_search_topk_kernels_cu_f51918244cuda3std6ranges3__45__cpo3endE,(_ZN58_INTERNAL_5f8bc908_27_beam_search_topk_kernels_cu_f51918244cuda3std3__419piecewise_constructE - _ZN58_INTERNAL_5f8bc908_27_beam_search_topk_kernels_cu_f51918244cuda3std6ranges3__45__cpo3endE)
_ZN58_INTERNAL_5f8bc908_27_beam_search_topk_kernels_cu_f51918244cuda3std6ranges3__45__cpo3endE:
	.zero		1
	.type		_ZN58_INTERNAL_5f8bc908_27_beam_search_topk_kernels_cu_f51918244cuda3std3__419piecewise_constructE,@object
	.size		_ZN58_INTERNAL_5f8bc908_27_beam_search_topk_kernels_cu_f51918244cuda3std3__419piecewise_constructE,(_ZN58_INTERNAL_5f8bc908_27_beam_search_topk_kernels_cu_f51918244cuda3std6ranges3__45__cpo5cdataE - _ZN58_INTERNAL_5f8bc908_27_beam_search_topk_kernels_cu_f51918244cuda3std3__419piecewise_constructE)
_ZN58_INTERNAL_5f8bc908_27_beam_search_topk_kernels_cu_f51918244cuda3std3__419piecewise_constructE:
	.zero		1
	.type		_ZN58_INTERNAL_5f8bc908_27_beam_search_topk_kernels_cu_f51918244cuda3std6ranges3__45__cpo5cdataE,@object
	.size		_ZN58_INTERNAL_5f8bc908_27_beam_search_topk_kernels_cu_f51918244cuda3std6ranges3__45__cpo5cdataE,(_ZN58_INTERNAL_5f8bc908_27_beam_search_topk_kernels_cu_f51918246thrust23THRUST_300001_SM_900_NS12placeholders2_8E - _ZN58_INTERNAL_5f8bc908_27_beam_search_topk_kernels_cu_f51918244cuda3std6ranges3__45__cpo5cdataE)
_ZN58_INTERNAL_5f8bc908_27_beam_search_topk_kernels_cu_f51918244cuda3std6ranges3__45__cpo5cdataE:
	.zero		1
	.type		_ZN58_INTERNAL_5f8bc908_27_beam_search_topk_kernels_cu_f51918246thrust23THRUST_300001_SM_900_NS12placeholders2_8E,@object
	.size		_ZN58_INTERNAL_5f8bc908_27_beam_search_topk_kernels_cu_f51918246thrust23THRUST_300001_SM_900_NS12placeholders2_8E,(_ZN58_INTERNAL_5f8bc908_27_beam_search_topk_kernels_cu_f51918244cuda3std3__45__cpo4rendE - _ZN58_INTERNAL_5f8bc908_27_beam_search_topk_kernels_cu_f51918246thrust23THRUST_300001_SM_900_NS12placeholders2_8E)
_ZN58_INTERNAL_5f8bc908_27_beam_search_topk_kernels_cu_f51918246thrust23THRUST_300001_SM_900_NS12placeholders2_8E:
	.zero		1
	.type		_ZN58_INTERNAL_5f8bc908_27_beam_search_topk_kernels_cu_f51918244cuda3std3__45__cpo4rendE,@object
	.size		_ZN58_INTERNAL_5f8bc908_27_beam_search_topk_kernels_cu_f51918244cuda3std3__45__cpo4rendE,(_ZN58_INTERNAL_5f8bc908_27_beam_search_topk_kernels_cu_f51918244cuda3std6ranges3__45__cpo9iter_swapE - _ZN58_INTERNAL_5f8bc908_27_beam_search_topk_kernels_cu_f51918244cuda3std3__45__cpo4rendE)
_ZN58_INTERNAL_5f8bc908_27_beam_search_topk_kernels_cu_f51918244cuda3std3__45__cpo4rendE:
	.zero		1
	.type		_ZN58_INTERNAL_5f8bc908_27_beam_search_topk_kernels_cu_f51918244cuda3std6ranges3__45__cpo9iter_swapE,@object
	.size		_ZN58_INTERNAL_5f8bc908_27_beam_search_topk_kernels_cu_f51918244cuda3std6ranges3__45__cpo9iter_swapE,(_ZN58_INTERNAL_5f8bc908_27_beam_search_topk_kernels_cu_f51918244cuda3std3__48unexpectE - _ZN58_INTERNAL_5f8bc908_27_beam_search_topk_kernels_cu_f51918244cuda3std6ranges3__45__cpo9iter_swapE)
_ZN58_INTERNAL_5f8bc908_27_beam_search_topk_kernels_cu_f51918244cuda3std6ranges3__45__cpo9iter_swapE:
	.zero		1
	.type		_ZN58_INTERNAL_5f8bc908_27_beam_search_topk_kernels_cu_f51918244cuda3std3__48unexpectE,@object
	.size		_ZN58_INTERNAL_5f8bc908_27_beam_search_topk_kernels_cu_f51918244cuda3std3__48unexpectE,(_ZN58_INTERNAL_5f8bc908_27_beam_search_topk_kernels_cu_f51918246thrust23THRUST_300001_SM_900_NS6system6detail10sequential3seqE - _ZN58_INTERNAL_5f8bc908_27_beam_search_topk_kernels_cu_f51918244cuda3std3__48unexpectE)
_ZN58_INTERNAL_5f8bc908_27_beam_search_topk_kernels_cu_f51918244cuda3std3__48unexpectE:
	.zero		1
	.type		_ZN58_INTERNAL_5f8bc908_27_beam_search_topk_kernels_cu_f51918246thrust23THRUST_300001_SM_900_NS6system6detail10sequential3seqE,@object
	.size		_ZN58_INTERNAL_5f8bc908_27_beam_search_topk_kernels_cu_f51918246thrust23THRUST_300001_SM_900_NS6system6detail10sequential3seqE,(.L_38 - _ZN58_INTERNAL_5f8bc908_27_beam_search_topk_kernels_cu_f51918246thrust23THRUST_300001_SM_900_NS6system6detail10sequential3seqE)
_ZN58_INTERNAL_5f8bc908_27_beam_search_topk_kernels_cu_f51918246thrust23THRUST_300001_SM_900_NS6system6detail10sequential3seqE:
	.zero		1
.L_38:


//--------------------- .nv.shared._ZN17fastertransformer18tileEncoderResultsIfEEvPT_PiPKS1_PKijjj --------------------------
	.section	.nv.shared._ZN17fastertransformer18tileEncoderResultsIfEEvPT_PiPKS1_PKijjj,"aw",@nobits
	.sectionflags	@""
	.align	16
	.zero		1024


//--------------------- .nv.shared._ZN17fastertransformer18tileEncoderResultsI7__half2EEvPT_PiPKS2_PKijjj --------------------------
	.section	.nv.shared._ZN17fastertransformer18tileEncoderResultsI7__half2EEvPT_PiPKS2_PKijjj,"aw",@nobits
	.sectionflags	@""
	.align	16
	.zero		1024


//--------------------- .nv.shared._ZN17fastertransformer20batch_topK_kernel_v2IfLi64ELi32EEEvPiPT_S1_ --------------------------
	.section	.nv.shared._ZN17fastertransformer20batch_topK_kernel_v2IfLi64ELi32EEEvPiPT_S1_,"aw",@nobits
	.sectionflags	@""
	.align	16
.nv.shared._ZN17fastertransformer20batch_topK_kernel_v2IfLi64ELi32EEEvPiPT_S1_:
	.zero		2064


//--------------------- .nv.shared._ZN17fastertransformer17batch_topK_kernelIfLi64ELi256EEEvPiPT_S1_ --------------------------
	.section	.nv.shared._ZN17fastertransformer17batch_topK_kernelIfLi64ELi256EEEvPiPT_S1_,"aw",@nobits
	.sectionflags	@""
	.align	16
	.zero		1024


//--------------------- .nv.shared._ZN17fastertransformer16beam_topK_kernelIfLi64ELi64EEEvPKT_PiPS1_PKbPKiiS1_f --------------------------
	.section	.nv.shared._ZN17fastertransformer16beam_topK_kernelIfLi64ELi64EEEvPKT_PiPS1_PKbPKiiS1_f,"aw",@nobits
	.sectionflags	@""
	.align	16
.nv.shared._ZN17fastertransformer16beam_topK_kernelIfLi64ELi64EEEvPKT_PiPS1_PKbPKiiS1_f:
	.zero		2576


//--------------------- .nv.shared._ZN17fastertransformer20batch_topK_kernel_v2IfLi32ELi32EEEvPiPT_S1_ --------------------------
	.section	.nv.shared._ZN17fastertransformer20batch_topK_kernel_v2IfLi32ELi32EEEvPiPT_S1_,"aw",@nobits
	.sectionflags	@""
	.align	16
.nv.shared._ZN17fastertransformer20batch_topK_kernel_v2IfLi32ELi32EEEvPiPT_S1_:
	.zero		1552


//--------------------- .nv.shared._ZN17fastertransformer17batch_topK_kernelIfLi32ELi256EEEvPiPT_S1_ --------------------------
	.section	.nv.shared._ZN17fastertransformer17batch_topK_kernelIfLi32ELi256EEEvPiPT_S1_,"aw",@nobits
	.sectionflags	@""
	.align	16
	.zero		1024


//--------------------- .nv.shared._ZN17fastertransformer16beam_topK_kernelIfLi32ELi64EEEvPKT_PiPS1_PKbPKiiS1_f --------------------------
	.section	.nv.shared._ZN17fastertransformer16beam_topK_kernelIfLi32ELi64EEEvPKT_PiPS1_PKbPKiiS1_f,"aw",@nobits
	.sectionflags	@""
	.align	16
.nv.shared._ZN17fastertransformer16beam_topK_kernelIfLi32ELi64EEEvPKT_PiPS1_PKbPKiiS1_f:
	.zero		1808


//--------------------- .nv.shared._ZN17fastertransformer20batch_topK_kernel_v2IfLi16ELi32EEEvPiPT_S1_ --------------------------
	.section	.nv.shared._ZN17fastertransformer20batch_topK_kernel_v2IfLi16ELi32EEEvPiPT_S1_,"aw",@nobits
	.sectionflags	@""
	.align	16
.nv.shared._ZN17fastertransformer20batch_topK_kernel_v2IfLi16ELi32EEEvPiPT_S1_:
	.zero		1296


//--------------------- .nv.shared._ZN17fastertransformer17batch_topK_kernelIfLi16ELi256EEEvPiPT_S1_ --------------------------
	.section	.nv.shared._ZN17fastertransformer17batch_topK_kernelIfLi16ELi256EEEvPiPT_S1_,"aw",@nobits
	.sectionflags	@""
	.align	16
	.zero		1024


//--------------------- .nv.shared._ZN17fastertransformer16beam_topK_kernelIfLi16ELi64EEEvPKT_PiPS1_PKbPKiiS1_f --------------------------
	.section	.nv.shared._ZN17fastertransformer16beam_topK_kernelIfLi16ELi64EEEvPKT_PiPS1_PKbPKiiS1_f,"aw",@nobits
	.sectionflags	@""
	.align	16
.nv.shared._ZN17fastertransformer16beam_topK_kernelIfLi16ELi64EEEvPKT_PiPS1_PKbPKiiS1_f:
	.zero		1424


//--------------------- .nv.shared._ZN17fastertransformer20batch_topK_kernel_v2IfLi4ELi32EEEvPiPT_S1_ --------------------------
	.section	.nv.shared._ZN17fastertransformer20batch_topK_kernel_v2IfLi4ELi32EEEvPiPT_S1_,"aw",@nobits
	.sectionflags	@""
	.align	16
.nv.shared._ZN17fastertransformer20batch_topK_kernel_v2IfLi4ELi32EEEvPiPT_S1_:
	.zero		1104


//--------------------- .nv.shared._ZN17fastertransformer17batch_topK_kernelIfLi4ELi256EEEvPiPT_S1_ --------------------------
	.section	.nv.shared._ZN17fastertransformer17batch_topK_kernelIfLi4ELi256EEEvPiPT_S1_,"aw",@nobits
	.sectionflags	@""
	.align	16
	.zero		1024


//--------------------- .nv.shared._ZN17fastertransformer16beam_topK_kernelIfLi4ELi256EEEvPKT_PiPS1_PKbPKiiS1_f --------------------------
	.section	.nv.shared._ZN17fastertransformer16beam_topK_kernelIfLi4ELi256EEEvPKT_PiPS1_PKbPKiiS1_f,"aw",@nobits
	.sectionflags	@""
	.align	16
.nv.shared._ZN17fastertransformer16beam_topK_kernelIfLi4ELi256EEEvPKT_PiPS1_PKbPKiiS1_f:
	.zero		1328


//--------------------- .nv.shared._ZN17fastertransformer20batch_topK_kernel_v2IfLi1ELi32EEEvPiPT_S1_ --------------------------
	.section	.nv.shared._ZN17fastertransformer20batch_topK_kernel_v2IfLi1ELi32EEEvPiPT_S1_,"aw",@nobits
	.sectionflags	@""
	.align	16
.nv.shared._ZN17fastertransformer20batch_topK_kernel_v2IfLi1ELi32EEEvPiPT_S1_:
	.zero		1056


//--------------------- .nv.shared._ZN17fastertransformer17batch_topK_kernelIfLi1ELi256EEEvPiPT_S1_ --------------------------
	.section	.nv.shared._ZN17fastertransformer17batch_topK_kernelIfLi1ELi256EEEvPiPT_S1_,"aw",@nobits
	.sectionflags	@""
	.align	16
	.zero		1024


//--------------------- .nv.shared._ZN17fastertransformer16beam_topK_kernelIfLi1ELi256EEEvPKT_PiPS1_PKbPKiiS1_f --------------------------
	.section	.nv.shared._ZN17fastertransformer16beam_topK_kernelIfLi1ELi256EEEvPKT_PiPS1_PKbPKiiS1_f,"aw",@nobits
	.sectionflags	@""
	.align	16
.nv.shared._ZN17fastertransformer16beam_topK_kernelIfLi1ELi256EEEvPKT_PiPS1_PKbPKiiS1_f:
	.zero		1104


//--------------------- .nv.shared._ZN17fastertransformer25topk_stage_2_opt2_generalIfLi128ELi1EEEvPKiPT_PiNS_14BeamHypothesesES2_ii --------------------------
	.section	.nv.shared._ZN17fastertransformer25topk_stage_2_opt2_generalIfLi128ELi1EEEvPKiPT_PiNS_14BeamHypothesesES2_ii,"aw",@nobits
	.sectionflags	@""
	.align	16
.nv.shared._ZN17fastertransformer25topk_stage_2_opt2_generalIfLi128ELi1EEEvPKiPT_PiNS_14BeamHypothesesES2_ii:
	.zero		1088


//--------------------- .nv.shared._ZN17fastertransformer25topk_stage_1_opt2_generalIfLi128ELi1EEEvPKT_PS1_PiS4_PKbPKiiif --------------------------
	.section	.nv.shared._ZN17fastertransformer25topk_stage_1_opt2_generalIfLi128ELi1EEEvPKT_PS1_PiS4_PKbPKiiif,"aw",@nobits
	.sectionflags	@""
	.align	16
.nv.shared._ZN17fastertransformer25topk_stage_1_opt2_generalIfLi128ELi1EEEvPKT_PS1_PiS4_PKbPKiiif:
	.zero		1072


//--------------------- .nv.shared._ZN17fastertransformer17topk_stage_2_opt3IfLi256ELi1EEEvPKiPT_PiNS_14BeamHypothesesES2_ii --------------------------
	.section	.nv.shared._ZN17fastertransformer17topk_stage_2_opt3IfLi256ELi1EEEvPKiPT_PiNS_14BeamHypothesesES2_ii,"aw",@nobits
	.sectionflags	@""
	.align	16
.nv.shared._ZN17fastertransformer17topk_stage_2_opt3IfLi256ELi1EEEvPKiPT_PiNS_14BeamHypothesesES2_ii:
	.zero		1120


//--------------------- .nv.shared._ZN17fastertransformer17topk_stage_2_opt3IfLi128ELi1EEEvPKiPT_PiNS_14BeamHypothesesES2_ii --------------------------
	.section	.nv.shared._ZN17fastertransformer17topk_stage_2_opt3IfLi128ELi1EEEvPKiPT_PiNS_14BeamHypothesesES2_ii,"aw",@nobits
	.sectionflags	@""
	.align	16
.nv.shared._ZN17fastertransformer17topk_stage_2_opt3IfLi128ELi1EEEvPKiPT_PiNS_14BeamHypothesesES2_ii:
	.zero		1088


//--------------------- .nv.shared._ZN17fastertransformer17topk_stage_1_opt3IfLi256ELi1EEEvPKT_PS1_PiS4_PKbPKiiifS9_ --------------------------
	.section	.nv.shared._ZN17fastertransformer17topk_stage_1_opt3IfLi256ELi1EEEvPKT_PS1_PiS4_PKbPKiiifS9_,"aw",@nobits
	.sectionflags	@""
	.align	16
.nv.shared._ZN17fastertransformer17topk_stage_1_opt3IfLi256ELi1EEEvPKT_PS1_PiS4_PKbPKiiifS9_:
	.zero		1104


//--------------------- .nv.shared._ZN17fastertransformer17topk_stage_2_opt3IfLi128ELi5EEEvPKiPT_PiNS_14BeamHypothesesES2_ii --------------------------
	.section	.nv.shared._ZN17fastertransformer17topk_stage_2_opt3IfLi128ELi5EEEvPKiPT_PiNS_14BeamHypothesesES2_ii,"aw",@nobits
	.sectionflags	@""
	.align	16
.nv.shared._ZN17fastertransformer17topk_stage_2_opt3IfLi128ELi5EEEvPKiPT_PiNS_14BeamHypothesesES2_ii:
	.zero		1088


//--------------------- .nv.shared._ZN17fastertransformer17topk_stage_1_opt3IfLi128ELi5EEEvPKT_PS1_PiS4_PKbPKiiifS9_ --------------------------
	.section	.nv.shared._ZN17fastertransformer17topk_stage_1_opt3IfLi128ELi5EEEvPKT_PS1_PiS4_PKbPKiiifS9_,"aw",@nobits
	.sectionflags	@""
	.align	16
.nv.shared._ZN17fastertransformer17topk_stage_1_opt3IfLi128ELi5EEEvPKT_PS1_PiS4_PKbPKiiifS9_:
	.zero		1072


//--------------------- .nv.shared._ZN17fastertransformer17topk_stage_2_opt3IfLi128ELi8EEEvPKiPT_PiNS_14BeamHypothesesES2_ii --------------------------
	.section	.nv.shared._ZN17fastertransformer17topk_stage_2_opt3IfLi128ELi8EEEvPKiPT_PiNS_14BeamHypothesesES2_ii,"aw",@nobits
	.sectionflags	@""
	.align	16
.nv.shared._ZN17fastertransformer17topk_stage_2_opt3IfLi128ELi8EEEvPKiPT_PiNS_14BeamHypothesesES2_ii:
	.zero		1088


//--------------------- .nv.shared._ZN17fastertransformer17topk_stage_1_opt3IfLi128ELi8EEEvPKT_PS1_PiS4_PKbPKiiifS9_ --------------------------
	.section	.nv.shared._ZN17fastertransformer17topk_stage_1_opt3IfLi128ELi8EEEvPKT_PS1_PiS4_PKbPKiiifS9_,"aw",@nobits
	.sectionflags	@""
	.align	16
.nv.shared._ZN17fastertransformer17topk_stage_1_opt3IfLi128ELi8EEEvPKT_PS1_PiS4_PKbPKiiifS9_:
	.zero		1072


//--------------------- .nv.shared._ZN17fastertransformer20insertUnfinishedPathENS_14BeamHypothesesEPKbPKfii --------------------------
	.section	.nv.shared._ZN17fastertransformer20insertUnfinishedPathENS_14BeamHypothesesEPKbPKfii,"aw",@nobits
	.sectionflags	@""
	.align	16
	.zero		1024


//--------------------- .nv.shared._ZN3cub17CUB_300001_SM_9006detail11EmptyKernelIvEEvv --------------------------
	.section	.nv.shared._ZN3cub17CUB_300001_SM_9006detail11EmptyKernelIvEEvv,"aw",@nobits
	.sectionflags	@""
	.align	16
	.zero		1024


//--------------------- .nv.constant0._ZN17fastertransformer18tileEncoderResultsI6__halfEEvPT_PiPKS2_PKijjj --------------------------
	.section	.nv.constant0._ZN17fastertransformer18tileEncoderResultsI6__halfEEvPT_PiPKS2_PKijjj,"a",@progbits
	.sectionflags	@""
	.align	4
.nv.constant0._ZN17fastertransformer18tileEncoderResultsI6__halfEEvPT_PiPKS2_PKijjj:
	.zero		572


//--------------------- .nv.constant0._ZN17fastertransformer18tileEncoderResultsIfEEvPT_PiPKS1_PKijjj --------------------------
	.section	.nv.constant0._ZN17fastertransformer18tileEncoderResultsIfEEvPT_PiPKS1_PKijjj,"a",@progbits
	.sectionflags	@""
	.align	4
.nv.constant0._ZN17fastertransformer18tileEncoderResultsIfEEvPT_PiPKS1_PKijjj:
	.zero		572


//--------------------- .nv.constant0._ZN17fastertransformer18tileEncoderResultsI7__half2EEvPT_PiPKS2_PKijjj --------------------------
	.section	.nv.constant0._ZN17fastertransformer18tileEncoderResultsI7__half2EEvPT_PiPKS2_PKijjj,"a",@progbits
	.sectionflags	@""
	.align	4
.nv.constant0._ZN17fastertransformer18tileEncoderResultsI7__half2EEvPT_PiPKS2_PKijjj:
	.zero		572


//--------------------- .nv.constant0._ZN17fastertransformer20batch_topK_kernel_v2IfLi64ELi32EEEvPiPT_S1_ --------------------------
	.section	.nv.constant0._ZN17fastertransformer20batch_topK_kernel_v2IfLi64ELi32EEEvPiPT_S1_,"a",@progbits
	.sectionflags	@""
	.align	4
.nv.constant0._ZN17fastertransformer20batch_topK_kernel_v2IfLi64ELi32EEEvPiPT_S1_:
	.zero		552


//--------------------- .nv.constant0._ZN17fastertransformer17batch_topK_kernelIfLi64ELi256EEEvPiPT_S1_ --------------------------
	.section	.nv.constant0._ZN17fastertransformer17batch_topK_kernelIfLi64ELi256EEEvPiPT_S1_,"a",@progbits
	.sectionflags	@""
	.align	4
.nv.constant0._ZN17fastertransformer17batch_topK_kernelIfLi64ELi256EEEvPiPT_S1_:
	.zero		552


//--------------------- .nv.constant0._ZN17fastertransformer16beam_topK_kernelIfLi64ELi64EEEvPKT_PiPS1_PKbPKiiS1_f --------------------------
	.section	.nv.constant0._ZN17fastertransformer16beam_topK_kernelIfLi64ELi64EEEvPKT_PiPS1_PKbPKiiS1_f,"a",@progbits
	.sectionflags	@""
	.align	4
.nv.constant0._ZN17fastertransformer16beam_topK_kernelIfLi64ELi64EEEvPKT_PiPS1_PKbPKiiS1_f:
	.zero		580


//--------------------- .nv.constant0._ZN17fastertransformer20batch_topK_kernel_v2IfLi32ELi32EEEvPiPT_S1_ --------------------------
	.section	.nv.constant0._ZN17fastertransformer20batch_topK_kernel_v2IfLi32ELi32EEEvPiPT_S1_,"a",@progbits
	.sectionflags	@""
	.align	4
.nv.constant0._ZN17fastertransformer20batch_topK_kernel_v2IfLi32ELi32EEEvPiPT_S1_:
	.zero		552


//--------------------- .nv.constant0._ZN17fastertransformer17batch_topK_kernelIfLi32ELi256EEEvPiPT_S1_ --------------------------
	.section	.nv.constant0._ZN17fastertransformer17batch_topK_kernelIfLi32ELi256EEEvPiPT_S1_,"a",@progbits
	.sectionflags	@""
	.align	4
.nv.constant0._ZN17fastertransformer17batch_topK_kernelIfLi32ELi256EEEvPiPT_S1_:
	.zero		552


//--------------------- .nv.constant0._ZN17fastertransformer16beam_topK_kernelIfLi32ELi64EEEvPKT_PiPS1_PKbPKiiS1_f --------------------------
	.section	.nv.constant0._ZN17fastertransformer16beam_topK_kernelIfLi32ELi64EEEvPKT_PiPS1_PKbPKiiS1_f,"a",@progbits
	.sectionflags	@""
	.align	4
.nv.constant0._ZN17fastertransformer16beam_topK_kernelIfLi32ELi64EEEvPKT_PiPS1_PKbPKiiS1_f:
	.zero		580


//--------------------- .nv.constant0._ZN17fastertransformer20batch_topK_kernel_v2IfLi16ELi32EEEvPiPT_S1_ --------------------------
	.section	.nv.constant0._ZN17fastertransformer20batch_topK_kernel_v2IfLi16ELi32EEEvPiPT_S1_,"a",@progbits
	.sectionflags	@""
	.align	4
.nv.constant0._ZN17fastertransformer20batch_topK_kernel_v2IfLi16ELi32EEEvPiPT_S1_:
	.zero		552


//--------------------- .nv.constant0._ZN17fastertransformer17batch_topK_kernelIfLi16ELi256EEEvPiPT_S1_ --------------------------
	.section	.nv.constant0._ZN17fastertransformer17batch_topK_kernelIfLi16ELi256EEEvPiPT_S1_,"a",@progbits
	.sectionflags	@""
	.align	4
.nv.constant0._ZN17fastertransformer17batch_topK_kernelIfLi16ELi256EEEvPiPT_S1_:
	.zero		552


//--------------------- .nv.constant0._ZN17fastertransformer16beam_topK_kernelIfLi16ELi64EEEvPKT_PiPS1_PKbPKiiS1_f --------------------------
	.section	.nv.constant0._ZN17fastertransformer16beam_topK_kernelIfLi16ELi64EEEvPKT_PiPS1_PKbPKiiS1_f,"a",@progbits
	.sectionflags	@""
	.align	4
.nv.constant0._ZN17fastertransformer16beam_topK_kernelIfLi16ELi64EEEvPKT_PiPS1_PKbPKiiS1_f:
	.zero		580


//--------------------- .nv.constant0._ZN17fastertransformer20batch_topK_kernel_v2IfLi4ELi32EEEvPiPT_S1_ --------------------------
	.section	.nv.constant0._ZN17fastertransformer20batch_topK_kernel_v2IfLi4ELi32EEEvPiPT_S1_,"a",@progbits
	.sectionflags	@""
	.align	4
.nv.constant0._ZN17fastertransformer20batch_topK_kernel_v2IfLi4ELi32EEEvPiPT_S1_:
	.zero		552


//--------------------- .nv.constant0._ZN17fastertransformer17batch_topK_kernelIfLi4ELi256EEEvPiPT_S1_ --------------------------
	.section	.nv.constant0._ZN17fastertransformer17batch_topK_kernelIfLi4ELi256EEEvPiPT_S1_,"a",@progbits
	.sectionflags	@""
	.align	4
.nv.constant0._ZN17fastertransformer17batch_topK_kernelIfLi4ELi256EEEvPiPT_S1_:
	.zero		552


//--------------------- .nv.constant0._ZN17fastertransformer16beam_topK_kernelIfLi4ELi256EEEvPKT_PiPS1_PKbPKiiS1_f --------------------------
	.section	.nv.constant0._ZN17fastertransformer16beam_topK_kernelIfLi4ELi256EEEvPKT_PiPS1_PKbPKiiS1_f,"a",@progbits
	.sectionflags	@""
	.align	4
.nv.constant0._ZN17fastertransformer16beam_topK_kernelIfLi4ELi256EEEvPKT_PiPS1_PKbPKiiS1_f:
	.zero		580


//--------------------- .nv.constant0._ZN17fastertransformer20batch_topK_kernel_v2IfLi1ELi32EEEvPiPT_S1_ --------------------------
	.section	.nv.constant0._ZN17fastertransformer20batch_topK_kernel_v2IfLi1ELi32EEEvPiPT_S1_,"a",@progbits
	.sectionflags	@""
	.align	4
.nv.constant0._ZN17fastertransformer20batch_topK_kernel_v2IfLi1ELi32EEEvPiPT_S1_:
	.zero		552


//--------------------- .nv.constant0._ZN17fastertransformer17batch_topK_kernelIfLi1ELi256EEEvPiPT_S1_ --------------------------
	.section	.nv.constant0._ZN17fastertransformer17batch_topK_kernelIfLi1ELi256EEEvPiPT_S1_,"a",@progbits
	.sectionflags	@""
	.align	4
.nv.constant0._ZN17fastertransformer17batch_topK_kernelIfLi1ELi256EEEvPiPT_S1_:
	.zero		552


//--------------------- .nv.constant0._ZN17fastertransformer16beam_topK_kernelIfLi1ELi256EEEvPKT_PiPS1_PKbPKiiS1_f --------------------------
	.section	.nv.constant0._ZN17fastertransformer16beam_topK_kernelIfLi1ELi256EEEvPKT_PiPS1_PKbPKiiS1_f,"a",@progbits
	.sectionflags	@""
	.align	4
.nv.constant0._ZN17fastertransformer16beam_topK_kernelIfLi1ELi256EEEvPKT_PiPS1_PKbPKiiS1_f:
	.zero		580


//--------------------- .nv.constant0._ZN17fastertransformer25topk_stage_2_opt2_generalIfLi128ELi1EEEvPKiPT_PiNS_14BeamHypothesesES2_ii --------------------------
	.section	.nv.constant0._ZN17fastertransformer25topk_stage_2_opt2_generalIfLi128ELi1EEEvPKiPT_PiNS_14BeamHypothesesES2_ii,"a",@progbits
	.sectionflags	@""
	.align	4
.nv.constant0._ZN17fastertransformer25topk_stage_2_opt2_generalIfLi128ELi1EEEvPKiPT_PiNS_14BeamHypothesesES2_ii:
	.zero		704


//--------------------- .nv.constant0._ZN17fastertransformer25topk_stage_1_opt2_generalIfLi128ELi1EEEvPKT_PS1_PiS4_PKbPKiiif --------------------------
	.section	.nv.constant0._ZN17fastertransformer25topk_stage_1_opt2_generalIfLi128ELi1EEEvPKT_PS1_PiS4_PKbPKiiif,"a",@progbits
	.sectionflags	@""
	.align	4
.nv.constant0._ZN17fastertransformer25topk_stage_1_opt2_generalIfLi128ELi1EEEvPKT_PS1_PiS4_PKbPKiiif:
	.zero		588


//--------------------- .nv.constant0._ZN17fastertransformer17topk_stage_2_opt3IfLi256ELi1EEEvPKiPT_PiNS_14BeamHypothesesES2_ii --------------------------
	.section	.nv.constant0._ZN17fastertransformer17topk_stage_2_opt3IfLi256ELi1EEEvPKiPT_PiNS_14BeamHypothesesES2_ii,"a",@progbits
	.sectionflags	@""
	.align	4
.nv.constant0._ZN17fastertransformer17topk_stage_2_opt3IfLi256ELi1EEEvPKiPT_PiNS_14BeamHypothesesES2_ii:
	.zero		704


//--------------------- .nv.constant0._ZN17fastertransformer17topk_stage_2_opt3IfLi128ELi1EEEvPKiPT_PiNS_14BeamHypothesesES2_ii --------------------------
	.section	.nv.constant0._ZN17fastertransformer17topk_stage_2_opt3IfLi128ELi1EEEvPKiPT_PiNS_14BeamHypothesesES2_ii,"a",@progbits
	.sectionflags	@""
	.align	4
.nv.constant0._ZN17fastertransformer17topk_stage_2_opt3IfLi128ELi1EEEvPKiPT_PiNS_14BeamHypothesesES2_ii:
	.zero		704


//--------------------- .nv.constant0._ZN17fastertransformer17topk_stage_1_opt3IfLi256ELi1EEEvPKT_PS1_PiS4_PKbPKiiifS9_ --------------------------
	.section	.nv.constant0._ZN17fastertransformer17topk_stage_1_opt3IfLi256ELi1EEEvPKT_PS1_PiS4_PKbPKiiifS9_,"a",@progbits
	.sectionflags	@""
	.align	4
.nv.constant0._ZN17fastertransformer17topk_stage_1_opt3IfLi256ELi1EEEvPKT_PS1_PiS4_PKbPKiiifS9_:
	.zero		600


//--------------------- .nv.constant0._ZN17fastertransformer17topk_stage_2_opt3IfLi128ELi5EEEvPKiPT_PiNS_14BeamHypothesesES2_ii --------------------------
	.section	.nv.constant0._ZN17fastertransformer17topk_stage_2_opt3IfLi128ELi5EEEvPKiPT_PiNS_14BeamHypothesesES2_ii,"a",@progbits
	.sectionflags	@""
	.align	4
.nv.constant0._ZN17fastertransformer17topk_stage_2_opt3IfLi128ELi5EEEvPKiPT_PiNS_14BeamHypothesesES2_ii:
	.zero		704


//--------------------- .nv.constant0._ZN17fastertransformer17topk_stage_1_opt3IfLi128ELi5EEEvPKT_PS1_PiS4_PKbPKiiifS9_ --------------------------
	.section	.nv.constant0._ZN17fastertransformer17topk_stage_1_opt3IfLi128ELi5EEEvPKT_PS1_PiS4_PKbPKiiifS9_,"a",@progbits
	.sectionflags	@""
	.align	4
.nv.constant0._ZN17fastertransformer17topk_stage_1_opt3IfLi128ELi5EEEvPKT_PS1_PiS4_PKbPKiiifS9_:
	.zero		600


//--------------------- .nv.constant0._ZN17fastertransformer17topk_stage_2_opt3IfLi128ELi8EEEvPKiPT_PiNS_14BeamHypothesesES2_ii --------------------------
	.section	.nv.constant0._ZN17fastertransformer17topk_stage_2_opt3IfLi128ELi8EEEvPKiPT_PiNS_14BeamHypothesesES2_ii,"a",@progbits
	.sectionflags	@""
	.align	4
.nv.constant0._ZN17fastertransformer17topk_stage_2_opt3IfLi128ELi8EEEvPKiPT_PiNS_14BeamHypothesesES2_ii:
	.zero		704


//--------------------- .nv.constant0._ZN17fastertransformer17topk_stage_1_opt3IfLi128ELi8EEEvPKT_PS1_PiS4_PKbPKiiifS9_ --------------------------
	.section	.nv.constant0._ZN17fastertransformer17topk_stage_1_opt3IfLi128ELi8EEEvPKT_PS1_PiS4_PKbPKiiifS9_,"a",@progbits
	.sectionflags	@""
	.align	4
.nv.constant0._ZN17fastertransformer17topk_stage_1_opt3IfLi128ELi8EEEvPKT_PS1_PiS4_PKbPKiiifS9_:
	.zero		600


//--------------------- .nv.constant0._ZN17fastertransformer20insertUnfinishedPathENS_14BeamHypothesesEPKbPKfii --------------------------
	.section	.nv.constant0._ZN17fastertransformer20insertUnfinishedPathENS_14BeamHypothesesEPKbPKfii,"a",@progbits
	.sectionflags	@""
	.align	4
.nv.constant0._ZN17fastertransformer20insertUnfinishedPathENS_14BeamHypothesesEPKbPKfii:
	.zero		688


//--------------------- .nv.constant0._ZN3cub17CUB_300001_SM_9006detail11EmptyKernelIvEEvv --------------------------
	.section	.nv.constant0._ZN3cub17CUB_300001_SM_9006detail11EmptyKernelIvEEvv,"a",@progbits
	.sectionflags	@""
	.align	4
.nv.constant0._ZN3cub17CUB_300001_SM_9006detail11EmptyKernelIvEEvv:
	.zero		528


//--------------------- SYMBOLS --------------------------

	.type		.nv.reservedSmem.offset0,@object
	.size		.nv.reservedSmem.offset0,0x4
